	.target	sm_80

	.elftype	@"ET_EXEC"


//--------------------- .note.nv.tkinfo           --------------------------
	.section	.note.nv.tkinfo,"",@"SHT_NOTE"
	.sectionflags	@"SHF_NOTE_NV_TKINFO"
	.tkinfo
        /*0018*/ 	.word	0x00000002
        /*0030*/ 	.string	""
        /*0030*/ 	.string	"ptxas"
        /*0030*/ 	.string	"Cuda compilation tools, release 13.0, V13.0.88"
        /*0030*/ 	.string	"Build cuda_13.0.r13.0/compiler.36424714_0"
        /*0030*/ 	.string	"-arch sm_80 -m 64 "



//--------------------- .note.nv.cuinfo           --------------------------
	.section	.note.nv.cuinfo,"",@"SHT_NOTE"
	.sectionflags	@"SHF_NOTE_NV_CUINFO"
        /*0018*/ 	.short	0x0002
        /*001a*/ 	.short	0x0050
        /*001c*/ 	.short	0x0082
	.zero		2


//--------------------- .nv.info                  --------------------------
	.section	.nv.info,"",@"SHT_CUDA_INFO"
	.align	4


	//----- nvinfo : EIATTR_REGCOUNT
	.align		4
        /*0000*/ 	.byte	0x04, 0x2f
        /*0002*/ 	.short	(.L_39 - .L_38)
	.align		4
.L_38:
        /*0004*/ 	.word	index@(_ZN2at6native29vectorized_elementwise_kernelILi8ENS0_13AUnaryFunctorIdddZZZNS0_17atan2_kernel_cudaERNS_18TensorIteratorBaseEENKUlvE_clEvENKUlvE_clEvEUlddE_EESt5arrayIPcLm2EEEEviT0_T1_)
        /*0008*/ 	.word	0x00000004


	//----- nvinfo : EIATTR_FRAME_SIZE
	.align		4
.L_39:
        /*000c*/ 	.byte	0x04, 0x11
        /*000e*/ 	.short	(.L_41 - .L_40)
	.align		4
.L_40:
        /*0010*/ 	.word	index@(_ZN2at6native29vectorized_elementwise_kernelILi8ENS0_13AUnaryFunctorIdddZZZNS0_17atan2_kernel_cudaERNS_18TensorIteratorBaseEENKUlvE_clEvENKUlvE_clEvEUlddE_EESt5arrayIPcLm2EEEEviT0_T1_)
        /*0014*/ 	.word	0x00000000


	//----- nvinfo : EIATTR_REGCOUNT
	.align		4
.L_41:
        /*0018*/ 	.byte	0x04, 0x2f
        /*001a*/ 	.short	(.L_43 - .L_42)
	.align		4
.L_42:
        /*001c*/ 	.word	index@(_ZN2at6native29vectorized_elementwise_kernelILi4ENS0_13AUnaryFunctorIdddZZZNS0_17atan2_kernel_cudaERNS_18TensorIteratorBaseEENKUlvE_clEvENKUlvE_clEvEUlddE_EESt5arrayIPcLm2EEEEviT0_T1_)
        /*0020*/ 	.word	0x0000002e


	//----- nvinfo : EIATTR_FRAME_SIZE
	.align		4
.L_43:
        /*0024*/ 	.byte	0x04, 0x11
        /*0026*/ 	.short	(.L_45 - .L_44)
	.align		4
.L_44:
        /*0028*/ 	.word	index@($__internal_71_$__cuda_sm20_div_rn_f64_full)
        /*002c*/ 	.word	0x00000000


	//----- nvinfo : EIATTR_FRAME_SIZE
	.align		4
.L_45:
        /*0030*/ 	.byte	0x04, 0x11
        /*0032*/ 	.short	(.L_47 - .L_46)
	.align		4
.L_46:
        /*0034*/ 	.word	index@(_ZN2at6native29vectorized_elementwise_kernelILi4ENS0_13AUnaryFunctorIdddZZZNS0_17atan2_kernel_cudaERNS_18TensorIteratorBaseEENKUlvE_clEvENKUlvE_clEvEUlddE_EESt5arrayIPcLm2EEEEviT0_T1_)
        /*0038*/ 	.word	0x00000000


	//----- nvinfo : EIATTR_REGCOUNT
	.align		4
.L_47:
        /*003c*/ 	.byte	0x04, 0x2f
        /*003e*/ 	.short	(.L_49 - .L_48)
	.align		4
.L_48:
        /*0040*/ 	.word	index@(_ZN2at6native29vectorized_elementwise_kernelILi2ENS0_13AUnaryFunctorIdddZZZNS0_17atan2_kernel_cudaERNS_18TensorIteratorBaseEENKUlvE_clEvENKUlvE_clEvEUlddE_EESt5arrayIPcLm2EEEEviT0_T1_)
        /*0044*/ 	.word	0x0000002e


	//----- nvinfo : EIATTR_FRAME_SIZE
	.align		4
.L_49:
        /*0048*/ 	.byte	0x04, 0x11
        /*004a*/ 	.short	(.L_51 - .L_50)
	.align		4
.L_50:
        /*004c*/ 	.word	index@($__internal_70_$__cuda_sm20_div_rn_f64_full)
        /*0050*/ 	.word	0x00000000


	//----- nvinfo : EIATTR_FRAME_SIZE
	.align		4
.L_51:
        /*0054*/ 	.byte	0x04, 0x11
        /*0056*/ 	.short	(.L_53 - .L_52)
	.align		4
.L_52:
        /*0058*/ 	.word	index@(_ZN2at6native29vectorized_elementwise_kernelILi2ENS0_13AUnaryFunctorIdddZZZNS0_17atan2_kernel_cudaERNS_18TensorIteratorBaseEENKUlvE_clEvENKUlvE_clEvEUlddE_EESt5arrayIPcLm2EEEEviT0_T1_)
        /*005c*/ 	.word	0x00000000


	//----- nvinfo : EIATTR_REGCOUNT
	.align		4
.L_53:
        /*0060*/ 	.byte	0x04, 0x2f
        /*0062*/ 	.short	(.L_55 - .L_54)
	.align		4
.L_54:
        /*0064*/ 	.word	index@(_ZN2at6native27unrolled_elementwise_kernelINS0_13AUnaryFunctorIdddZZZNS0_17atan2_kernel_cudaERNS_18TensorIteratorBaseEENKUlvE_clEvENKUlvE_clEvEUlddE_EESt5arrayIPcLm2EELi4E23TrivialOffsetCalculatorILi1EjESD_NS0_6memory15LoadWithoutCastENSE_16StoreWithoutCastEEEviT_T0_T2_T3_T4_T5_)
        /*0068*/ 	.word	0x00000022


	//----- nvinfo : EIATTR_FRAME_SIZE
	.align		4
.L_55:
        /*006c*/ 	.byte	0x04, 0x11
        /*006e*/ 	.short	(.L_57 - .L_56)
	.align		4
.L_56:
        /*0070*/ 	.word	index@($__internal_69_$__cuda_sm20_div_rn_f64_full)
        /*0074*/ 	.word	0x00000000


	//----- nvinfo : EIATTR_FRAME_SIZE
	.align		4
.L_57:
        /*0078*/ 	.byte	0x04, 0x11
        /*007a*/ 	.short	(.L_59 - .L_58)
	.align		4
.L_58:
        /*007c*/ 	.word	index@(_ZN2at6native27unrolled_elementwise_kernelINS0_13AUnaryFunctorIdddZZZNS0_17atan2_kernel_cudaERNS_18TensorIteratorBaseEENKUlvE_clEvENKUlvE_clEvEUlddE_EESt5arrayIPcLm2EELi4E23TrivialOffsetCalculatorILi1EjESD_NS0_6memory15LoadWithoutCastENSE_16StoreWithoutCastEEEviT_T0_T2_T3_T4_T5_)
        /*0080*/ 	.word	0x00000000


	//----- nvinfo : EIATTR_REGCOUNT
	.align		4
.L_59:
        /*0084*/ 	.byte	0x04, 0x2f
        /*0086*/ 	.short	(.L_61 - .L_60)
	.align		4
.L_60:
        /*0088*/ 	.word	index@(_ZN2at6native18elementwise_kernelILi128ELi2EZNS0_22gpu_kernel_impl_nocastINS0_13AUnaryFunctorIdddZZZNS0_17atan2_kernel_cudaERNS_18TensorIteratorBaseEENKUlvE_clEvENKUlvE_clEvEUlddE_EEEEvS5_RKT_EUliE_EEviT1_)
        /*008c*/ 	.word	0x0000001d


	//----- nvinfo : EIATTR_FRAME_SIZE
	.align		4
.L_61:
        /*0090*/ 	.byte	0x04, 0x11
        /*0092*/ 	.short	(.L_63 - .L_62)
	.align		4
.L_62:
        /*0094*/ 	.word	index@($__internal_68_$__cuda_sm20_div_rn_f64_full)
        /*0098*/ 	.word	0x00000000


	//----- nvinfo : EIATTR_FRAME_SIZE
	.align		4
.L_63:
        /*009c*/ 	.byte	0x04, 0x11
        /*009e*/ 	.short	(.L_65 - .L_64)
	.align		4
.L_64:
        /*00a0*/ 	.word	index@(_ZN2at6native18elementwise_kernelILi128ELi2EZNS0_22gpu_kernel_impl_nocastINS0_13AUnaryFunctorIdddZZZNS0_17atan2_kernel_cudaERNS_18TensorIteratorBaseEENKUlvE_clEvENKUlvE_clEvEUlddE_EEEEvS5_RKT_EUliE_EEviT1_)
        /*00a4*/ 	.word	0x00000000


	//----- nvinfo : EIATTR_REGCOUNT
	.align		4
.L_65:
        /*00a8*/ 	.byte	0x04, 0x2f
        /*00aa*/ 	.short	(.L_67 - .L_66)
	.align		4
.L_66:
        /*00ac*/ 	.word	index@(_ZN2at6native27unrolled_elementwise_kernelINS0_13AUnaryFunctorIdddZZZNS0_17atan2_kernel_cudaERNS_18TensorIteratorBaseEENKUlvE_clEvENKUlvE_clEvEUlddE_EESt5arrayIPcLm2EELi4E23TrivialOffsetCalculatorILi1EjESD_NS0_6memory12LoadWithCastILi1EEENSE_13StoreWithCastILi1EEEEEviT_T0_T2_T3_T4_T5_)
        /*00b0*/ 	.word	0x00000026


	//----- nvinfo : EIATTR_FRAME_SIZE
	.align		4
.L_67:
        /*00b4*/ 	.byte	0x04, 0x11
        /*00b6*/ 	.short	(.L_69 - .L_68)
	.align		4
.L_68:
        /*00b8*/ 	.word	index@($__internal_67_$__cuda_sm20_div_rn_f64_full)
        /*00bc*/ 	.word	0x00000000


	//----- nvinfo : EIATTR_FRAME_SIZE
	.align		4
.L_69:
        /*00c0*/ 	.byte	0x04, 0x11
        /*00c2*/ 	.short	(.L_71 - .L_70)
	.align		4
.L_70:
        /*00c4*/ 	.word	index@(_ZN2at6native27unrolled_elementwise_kernelINS0_13AUnaryFunctorIdddZZZNS0_17atan2_kernel_cudaERNS_18TensorIteratorBaseEENKUlvE_clEvENKUlvE_clEvEUlddE_EESt5arrayIPcLm2EELi4E23TrivialOffsetCalculatorILi1EjESD_NS0_6memory12LoadWithCastILi1EEENSE_13StoreWithCastILi1EEEEEviT_T0_T2_T3_T4_T5_)
        /*00c8*/ 	.word	0x00000000


	//----- nvinfo : EIATTR_REGCOUNT
	.align		4
.L_71:
        /*00cc*/ 	.byte	0x04, 0x2f
        /*00ce*/ 	.short	(.L_73 - .L_72)
	.align		4
.L_72:
        /*00d0*/ 	.word	index@(_ZN2at6native18elementwise_kernelILi128ELi4EZNS0_15gpu_kernel_implINS0_13AUnaryFunctorIdddZZZNS0_17atan2_kernel_cudaERNS_18TensorIteratorBaseEENKUlvE_clEvENKUlvE_clEvEUlddE_EEEEvS5_RKT_EUliE_EEviT1_)
        /*00d4*/ 	.word	0x00000020


	//----- nvinfo : EIATTR_FRAME_SIZE
	.align		4
.L_73:
        /*00d8*/ 	.byte	0x04, 0x11
        /*00da*/ 	.short	(.L_75 - .L_74)
	.align		4
.L_74:
        /*00dc*/ 	.word	index@($__internal_66_$__cuda_sm20_div_rn_f64_full)
        /*00e0*/ 	.word	0x00000000


	//----- nvinfo : EIATTR_FRAME_SIZE
	.align		4
.L_75:
        /*00e4*/ 	.byte	0x04, 0x11
        /*00e6*/ 	.short	(.L_77 - .L_76)
	.align		4
.L_76:
        /*00e8*/ 	.word	index@(_ZN2at6native18elementwise_kernelILi128ELi4EZNS0_15gpu_kernel_implINS0_13AUnaryFunctorIdddZZZNS0_17atan2_kernel_cudaERNS_18TensorIteratorBaseEENKUlvE_clEvENKUlvE_clEvEUlddE_EEEEvS5_RKT_EUliE_EEviT1_)
        /*00ec*/ 	.word	0x00000000


	//----- nvinfo : EIATTR_REGCOUNT
	.align		4
.L_77:
        /*00f0*/ 	.byte	0x04, 0x2f
        /*00f2*/ 	.short	(.L_79 - .L_78)
	.align		4
.L_78:
        /*00f4*/ 	.word	index@(_ZN2at6native29vectorized_elementwise_kernelILi8ENS0_13BUnaryFunctorIdddZZZNS0_17atan2_kernel_cudaERNS_18TensorIteratorBaseEENKUlvE_clEvENKUlvE_clEvEUlddE_EESt5arrayIPcLm2EEEEviT0_T1_)
        /*00f8*/ 	.word	0x00000004


	//----- nvinfo : EIATTR_FRAME_SIZE
	.align		4
.L_79:
        /*00fc*/ 	.byte	0x04, 0x11
        /*00fe*/ 	.short	(.L_81 - .L_80)
	.align		4
.L_80:
        /*0100*/ 	.word	index@(_ZN2at6native29vectorized_elementwise_kernelILi8ENS0_13BUnaryFunctorIdddZZZNS0_17atan2_kernel_cudaERNS_18TensorIteratorBaseEENKUlvE_clEvENKUlvE_clEvEUlddE_EESt5arrayIPcLm2EEEEviT0_T1_)
        /*0104*/ 	.word	0x00000000


	//----- nvinfo : EIATTR_REGCOUNT
	.align		4
.L_81:
        /*0108*/ 	.byte	0x04, 0x2f
        /*010a*/ 	.short	(.L_83 - .L_82)
	.align		4
.L_82:
        /*010c*/ 	.word	index@(_ZN2at6native29vectorized_elementwise_kernelILi4ENS0_13BUnaryFunctorIdddZZZNS0_17atan2_kernel_cudaERNS_18TensorIteratorBaseEENKUlvE_clEvENKUlvE_clEvEUlddE_EESt5arrayIPcLm2EEEEviT0_T1_)
        /*0110*/ 	.word	0x0000002e


	//----- nvinfo : EIATTR_FRAME_SIZE
	.align		4
.L_83:
        /*0114*/ 	.byte	0x04, 0x11
        /*0116*/ 	.short	(.L_85 - .L_84)
	.align		4
.L_84:
        /*0118*/ 	.word	index@($__internal_65_$__cuda_sm20_div_rn_f64_full)
        /*011c*/ 	.word	0x00000000


	//----- nvinfo : EIATTR_FRAME_SIZE
	.align		4
.L_85:
        /*0120*/ 	.byte	0x04, 0x11
        /*0122*/ 	.short	(.L_87 - .L_86)
	.align		4
.L_86:
        /*0124*/ 	.word	index@(_ZN2at6native29vectorized_elementwise_kernelILi4ENS0_13BUnaryFunctorIdddZZZNS0_17atan2_kernel_cudaERNS_18TensorIteratorBaseEENKUlvE_clEvENKUlvE_clEvEUlddE_EESt5arrayIPcLm2EEEEviT0_T1_)
        /*0128*/ 	.word	0x00000000


	//----- nvinfo : EIATTR_REGCOUNT
	.align		4
.L_87:
        /*012c*/ 	.byte	0x04, 0x2f
        /*012e*/ 	.short	(.L_89 - .L_88)
	.align		4
.L_88:
        /*0130*/ 	.word	index@(_ZN2at6native29vectorized_elementwise_kernelILi2ENS0_13BUnaryFunctorIdddZZZNS0_17atan2_kernel_cudaERNS_18TensorIteratorBaseEENKUlvE_clEvENKUlvE_clEvEUlddE_EESt5arrayIPcLm2EEEEviT0_T1_)
        /*0134*/ 	.word	0x0000002e


	//----- nvinfo : EIATTR_FRAME_SIZE
	.align		4
.L_89:
        /*0138*/ 	.byte	0x04, 0x11
        /*013a*/ 	.short	(.L_91 - .L_90)
	.align		4
.L_90:
        /*013c*/ 	.word	index@($__internal_64_$__cuda_sm20_div_rn_f64_full)
        /*0140*/ 	.word	0x00000000


	//----- nvinfo : EIATTR_FRAME_SIZE
	.align		4
.L_91:
        /*0144*/ 	.byte	0x04, 0x11
        /*0146*/ 	.short	(.L_93 - .L_92)
	.align		4
.L_92:
        /*0148*/ 	.word	index@(_ZN2at6native29vectorized_elementwise_kernelILi2ENS0_13BUnaryFunctorIdddZZZNS0_17atan2_kernel_cudaERNS_18TensorIteratorBaseEENKUlvE_clEvENKUlvE_clEvEUlddE_EESt5arrayIPcLm2EEEEviT0_T1_)
        /*014c*/ 	.word	0x00000000


	//----- nvinfo : EIATTR_REGCOUNT
	.align		4
.L_93:
        /*0150*/ 	.byte	0x04, 0x2f
        /*0152*/ 	.short	(.L_95 - .L_94)
	.align		4
.L_94:
        /*0154*/ 	.word	index@(_ZN2at6native27unrolled_elementwise_kernelINS0_13BUnaryFunctorIdddZZZNS0_17atan2_kernel_cudaERNS_18TensorIteratorBaseEENKUlvE_clEvENKUlvE_clEvEUlddE_EESt5arrayIPcLm2EELi4E23TrivialOffsetCalculatorILi1EjESD_NS0_6memory15LoadWithoutCastENSE_16StoreWithoutCastEEEviT_T0_T2_T3_T4_T5_)
        /*0158*/ 	.word	0x00000022


	//----- nvinfo : EIATTR_FRAME_SIZE
	.align		4
.L_95:
        /*015c*/ 	.byte	0x04, 0x11
        /*015e*/ 	.short	(.L_97 - .L_96)
	.align		4
.L_96:
        /*0160*/ 	.word	index@($__internal_63_$__cuda_sm20_div_rn_f64_full)
        /*0164*/ 	.word	0x00000000


	//----- nvinfo : EIATTR_FRAME_SIZE
	.align		4
.L_97:
        /*0168*/ 	.byte	0x04, 0x11
        /*016a*/ 	.short	(.L_99 - .L_98)
	.align		4
.L_98:
        /*016c*/ 	.word	index@(_ZN2at6native27unrolled_elementwise_kernelINS0_13BUnaryFunctorIdddZZZNS0_17atan2_kernel_cudaERNS_18TensorIteratorBaseEENKUlvE_clEvENKUlvE_clEvEUlddE_EESt5arrayIPcLm2EELi4E23TrivialOffsetCalculatorILi1EjESD_NS0_6memory15LoadWithoutCastENSE_16StoreWithoutCastEEEviT_T0_T2_T3_T4_T5_)
        /*0170*/ 	.word	0x00000000


	//----- nvinfo : EIATTR_REGCOUNT
	.align		4
.L_99:
        /*0174*/ 	.byte	0x04, 0x2f
        /*0176*/ 	.short	(.L_101 - .L_100)
	.align		4
.L_100:
        /*0178*/ 	.word	index@(_ZN2at6native18elementwise_kernelILi128ELi2EZNS0_22gpu_kernel_impl_nocastINS0_13BUnaryFunctorIdddZZZNS0_17atan2_kernel_cudaERNS_18TensorIteratorBaseEENKUlvE_clEvENKUlvE_clEvEUlddE_EEEEvS5_RKT_EUliE_EEviT1_)
        /*017c*/ 	.word	0x0000001d


	//----- nvinfo : EIATTR_FRAME_SIZE
	.align		4
.L_101:
        /*0180*/ 	.byte	0x04, 0x11
        /*0182*/ 	.short	(.L_103 - .L_102)
	.align		4
.L_102:
        /*0184*/ 	.word	index@($__internal_62_$__cuda_sm20_div_rn_f64_full)
        /*0188*/ 	.word	0x00000000


	//----- nvinfo : EIATTR_FRAME_SIZE
	.align		4
.L_103:
        /*018c*/ 	.byte	0x04, 0x11
        /*018e*/ 	.short	(.L_105 - .L_104)
	.align		4
.L_104:
        /*0190*/ 	.word	index@(_ZN2at6native18elementwise_kernelILi128ELi2EZNS0_22gpu_kernel_impl_nocastINS0_13BUnaryFunctorIdddZZZNS0_17atan2_kernel_cudaERNS_18TensorIteratorBaseEENKUlvE_clEvENKUlvE_clEvEUlddE_EEEEvS5_RKT_EUliE_EEviT1_)
        /*0194*/ 	.word	0x00000000


	//----- nvinfo : EIATTR_REGCOUNT
	.align		4
.L_105:
        /*0198*/ 	.byte	0x04, 0x2f
        /*019a*/ 	.short	(.L_107 - .L_106)
	.align		4
.L_106:
        /*019c*/ 	.word	index@(_ZN2at6native27unrolled_elementwise_kernelINS0_13BUnaryFunctorIdddZZZNS0_17atan2_kernel_cudaERNS_18TensorIteratorBaseEENKUlvE_clEvENKUlvE_clEvEUlddE_EESt5arrayIPcLm2EELi4E23TrivialOffsetCalculatorILi1EjESD_NS0_6memory12LoadWithCastILi1EEENSE_13StoreWithCastILi1EEEEEviT_T0_T2_T3_T4_T5_)
        /*01a0*/ 	.word	0x00000026


	//----- nvinfo : EIATTR_FRAME_SIZE
	.align		4
.L_107:
        /*01a4*/ 	.byte	0x04, 0x11
        /*01a6*/ 	.short	(.L_109 - .L_108)
	.align		4
.L_108:
        /*01a8*/ 	.word	index@($__internal_61_$__cuda_sm20_div_rn_f64_full)
        /*01ac*/ 	.word	0x00000000


	//----- nvinfo : EIATTR_FRAME_SIZE
	.align		4
.L_109:
        /*01b0*/ 	.byte	0x04, 0x11
        /*01b2*/ 	.short	(.L_111 - .L_110)
	.align		4
.L_110:
        /*01b4*/ 	.word	index@(_ZN2at6native27unrolled_elementwise_kernelINS0_13BUnaryFunctorIdddZZZNS0_17atan2_kernel_cudaERNS_18TensorIteratorBaseEENKUlvE_clEvENKUlvE_clEvEUlddE_EESt5arrayIPcLm2EELi4E23TrivialOffsetCalculatorILi1EjESD_NS0_6memory12LoadWithCastILi1EEENSE_13StoreWithCastILi1EEEEEviT_T0_T2_T3_T4_T5_)
        /*01b8*/ 	.word	0x00000000


	//----- nvinfo : EIATTR_REGCOUNT
	.align		4
.L_111:
        /*01bc*/ 	.byte	0x04, 0x2f
        /*01be*/ 	.short	(.L_113 - .L_112)
	.align		4
.L_112:
        /*01c0*/ 	.word	index@(_ZN2at6native18elementwise_kernelILi128ELi4EZNS0_15gpu_kernel_implINS0_13BUnaryFunctorIdddZZZNS0_17atan2_kernel_cudaERNS_18TensorIteratorBaseEENKUlvE_clEvENKUlvE_clEvEUlddE_EEEEvS5_RKT_EUliE_EEviT1_)
        /*01c4*/ 	.word	0x00000020


	//----- nvinfo : EIATTR_FRAME_SIZE
	.align		4
.L_113:
        /*01c8*/ 	.byte	0x04, 0x11
        /*01ca*/ 	.short	(.L_115 - .L_114)
	.align		4
.L_114:
        /*01cc*/ 	.word	index@($__internal_60_$__cuda_sm20_div_rn_f64_full)
        /*01d0*/ 	.word	0x00000000


	//----- nvinfo : EIATTR_FRAME_SIZE
	.align		4
.L_115:
        /*01d4*/ 	.byte	0x04, 0x11
        /*01d6*/ 	.short	(.L_117 - .L_116)
	.align		4
.L_116:
        /*01d8*/ 	.word	index@(_ZN2at6native18elementwise_kernelILi128ELi4EZNS0_15gpu_kernel_implINS0_13BUnaryFunctorIdddZZZNS0_17atan2_kernel_cudaERNS_18TensorIteratorBaseEENKUlvE_clEvENKUlvE_clEvEUlddE_EEEEvS5_RKT_EUliE_EEviT1_)
        /*01dc*/ 	.word	0x00000000


	//----- nvinfo : EIATTR_REGCOUNT
	.align		4
.L_117:
        /*01e0*/ 	.byte	0x04, 0x2f
        /*01e2*/ 	.short	(.L_119 - .L_118)
	.align		4
.L_118:
        /*01e4*/ 	.word	index@(_ZN2at6native29vectorized_elementwise_kernelILi8ENS0_13BinaryFunctorIdddZZZNS0_17atan2_kernel_cudaERNS_18TensorIteratorBaseEENKUlvE_clEvENKUlvE_clEvEUlddE_EESt5arrayIPcLm3EEEEviT0_T1_)
        /*01e8*/ 	.word	0x00000004


	//----- nvinfo : EIATTR_FRAME_SIZE
	.align		4
.L_119:
        /*01ec*/ 	.byte	0x04, 0x11
        /*01ee*/ 	.short	(.L_121 - .L_120)
	.align		4
.L_120:
        /*01f0*/ 	.word	index@(_ZN2at6native29vectorized_elementwise_kernelILi8ENS0_13BinaryFunctorIdddZZZNS0_17atan2_kernel_cudaERNS_18TensorIteratorBaseEENKUlvE_clEvENKUlvE_clEvEUlddE_EESt5arrayIPcLm3EEEEviT0_T1_)
        /*01f4*/ 	.word	0x00000000


	//----- nvinfo : EIATTR_REGCOUNT
	.align		4
.L_121:
        /*01f8*/ 	.byte	0x04, 0x2f
        /*01fa*/ 	.short	(.L_123 - .L_122)
	.align		4
.L_122:
        /*01fc*/ 	.word	index@(_ZN2at6native29vectorized_elementwise_kernelILi4ENS0_13BinaryFunctorIdddZZZNS0_17atan2_kernel_cudaERNS_18TensorIteratorBaseEENKUlvE_clEvENKUlvE_clEvEUlddE_EESt5arrayIPcLm3EEEEviT0_T1_)
        /*0200*/ 	.word	0x0000003a


	//----- nvinfo : EIATTR_FRAME_SIZE
	.align		4
.L_123:
        /*0204*/ 	.byte	0x04, 0x11
        /*0206*/ 	.short	(.L_125 - .L_124)
	.align		4
.L_124:
        /*0208*/ 	.word	index@($__internal_59_$__cuda_sm20_div_rn_f64_full)
        /*020c*/ 	.word	0x00000000


	//----- nvinfo : EIATTR_FRAME_SIZE
	.align		4
.L_125:
        /*0210*/ 	.byte	0x04, 0x11
        /*0212*/ 	.short	(.L_127 - .L_126)
	.align		4
.L_126:
        /*0214*/ 	.word	index@(_ZN2at6native29vectorized_elementwise_kernelILi4ENS0_13BinaryFunctorIdddZZZNS0_17atan2_kernel_cudaERNS_18TensorIteratorBaseEENKUlvE_clEvENKUlvE_clEvEUlddE_EESt5arrayIPcLm3EEEEviT0_T1_)
        /*0218*/ 	.word	0x00000000


	//----- nvinfo : EIATTR_REGCOUNT
	.align		4
.L_127:
        /*021c*/ 	.byte	0x04, 0x2f
        /*021e*/ 	.short	(.L_129 - .L_128)
	.align		4
.L_128:
        /*0220*/ 	.word	index@(_ZN2at6native29vectorized_elementwise_kernelILi2ENS0_13BinaryFunctorIdddZZZNS0_17atan2_kernel_cudaERNS_18TensorIteratorBaseEENKUlvE_clEvENKUlvE_clEvEUlddE_EESt5arrayIPcLm3EEEEviT0_T1_)
        /*0224*/ 	.word	0x0000003a


	//----- nvinfo : EIATTR_FRAME_SIZE
	.align		4
.L_129:
        /*0228*/ 	.byte	0x04, 0x11
        /*022a*/ 	.short	(.L_131 - .L_130)
	.align		4
.L_130:
        /*022c*/ 	.word	index@($__internal_58_$__cuda_sm20_div_rn_f64_full)
        /*0230*/ 	.word	0x00000000


	//----- nvinfo : EIATTR_FRAME_SIZE
	.align		4
.L_131:
        /*0234*/ 	.byte	0x04, 0x11
        /*0236*/ 	.short	(.L_133 - .L_132)
	.align		4
.L_132:
        /*0238*/ 	.word	index@(_ZN2at6native29vectorized_elementwise_kernelILi2ENS0_13BinaryFunctorIdddZZZNS0_17atan2_kernel_cudaERNS_18TensorIteratorBaseEENKUlvE_clEvENKUlvE_clEvEUlddE_EESt5arrayIPcLm3EEEEviT0_T1_)
        /*023c*/ 	.word	0x00000000


	//----- nvinfo : EIATTR_REGCOUNT
	.align		4
.L_133:
        /*0240*/ 	.byte	0x04, 0x2f
        /*0242*/ 	.short	(.L_135 - .L_134)
	.align		4
.L_134:
        /*0244*/ 	.word	index@(_ZN2at6native27unrolled_elementwise_kernelINS0_13BinaryFunctorIdddZZZNS0_17atan2_kernel_cudaERNS_18TensorIteratorBaseEENKUlvE_clEvENKUlvE_clEvEUlddE_EESt5arrayIPcLm3EELi4E23TrivialOffsetCalculatorILi2EjESC_ILi1EjENS0_6memory15LoadWithoutCastENSF_16StoreWithoutCastEEEviT_T0_T2_T3_T4_T5_)
        /*0248*/ 	.word	0x0000002a


	//----- nvinfo : EIATTR_FRAME_SIZE
	.align		4
.L_135:
        /*024c*/ 	.byte	0x04, 0x11
        /*024e*/ 	.short	(.L_137 - .L_136)
	.align		4
.L_136:
        /*0250*/ 	.word	index@($__internal_57_$__cuda_sm20_div_rn_f64_full)
        /*0254*/ 	.word	0x00000000


	//----- nvinfo : EIATTR_FRAME_SIZE
	.align		4
.L_137:
        /*0258*/ 	.byte	0x04, 0x11
        /*025a*/ 	.short	(.L_139 - .L_138)
	.align		4
.L_138:
        /*025c*/ 	.word	index@(_ZN2at6native27unrolled_elementwise_kernelINS0_13BinaryFunctorIdddZZZNS0_17atan2_kernel_cudaERNS_18TensorIteratorBaseEENKUlvE_clEvENKUlvE_clEvEUlddE_EESt5arrayIPcLm3EELi4E23TrivialOffsetCalculatorILi2EjESC_ILi1EjENS0_6memory15LoadWithoutCastENSF_16StoreWithoutCastEEEviT_T0_T2_T3_T4_T5_)
        /*0260*/ 	.word	0x00000000


	//----- nvinfo : EIATTR_REGCOUNT
	.align		4
.L_139:
        /*0264*/ 	.byte	0x04, 0x2f
        /*0266*/ 	.short	(.L_141 - .L_140)
	.align		4
.L_140:
        /*0268*/ 	.word	index@(_ZN2at6native18elementwise_kernelILi128ELi2EZNS0_22gpu_kernel_impl_nocastINS0_13BinaryFunctorIdddZZZNS0_17atan2_kernel_cudaERNS_18TensorIteratorBaseEENKUlvE_clEvENKUlvE_clEvEUlddE_EEEEvS5_RKT_EUliE_EEviT1_)
        /*026c*/ 	.word	0x0000001f


	//----- nvinfo : EIATTR_FRAME_SIZE
	.align		4
.L_141:
        /*0270*/ 	.byte	0x04, 0x11
        /*0272*/ 	.short	(.L_143 - .L_142)
	.align		4
.L_142:
        /*0274*/ 	.word	index@($__internal_56_$__cuda_sm20_div_rn_f64_full)
        /*0278*/ 	.word	0x00000000


	//----- nvinfo : EIATTR_FRAME_SIZE
	.align		4
.L_143:
        /*027c*/ 	.byte	0x04, 0x11
        /*027e*/ 	.short	(.L_145 - .L_144)
	.align		4
.L_144:
        /*0280*/ 	.word	index@(_ZN2at6native18elementwise_kernelILi128ELi2EZNS0_22gpu_kernel_impl_nocastINS0_13BinaryFunctorIdddZZZNS0_17atan2_kernel_cudaERNS_18TensorIteratorBaseEENKUlvE_clEvENKUlvE_clEvEUlddE_EEEEvS5_RKT_EUliE_EEviT1_)
        /*0284*/ 	.word	0x00000000


	//----- nvinfo : EIATTR_REGCOUNT
	.align		4
.L_145:
        /*0288*/ 	.byte	0x04, 0x2f
        /*028a*/ 	.short	(.L_147 - .L_146)
	.align		4
.L_146:
        /*028c*/ 	.word	index@(_ZN2at6native27unrolled_elementwise_kernelINS0_13BinaryFunctorIdddZZZNS0_17atan2_kernel_cudaERNS_18TensorIteratorBaseEENKUlvE_clEvENKUlvE_clEvEUlddE_EESt5arrayIPcLm3EELi4E23TrivialOffsetCalculatorILi2EjESC_ILi1EjENS0_6memory12LoadWithCastILi2EEENSF_13StoreWithCastILi1EEEEEviT_T0_T2_T3_T4_T5_)
        /*0290*/ 	.word	0x00000028


	//----- nvinfo : EIATTR_FRAME_SIZE
	.align		4
.L_147:
        /*0294*/ 	.byte	0x04, 0x11
        /*0296*/ 	.short	(.L_149 - .L_148)
	.align		4
.L_148:
        /*0298*/ 	.word	index@($__internal_55_$__cuda_sm20_div_rn_f64_full)
        /*029c*/ 	.word	0x00000000


	//----- nvinfo : EIATTR_FRAME_SIZE
	.align		4
.L_149:
        /*02a0*/ 	.byte	0x04, 0x11
        /*02a2*/ 	.short	(.L_151 - .L_150)
	.align		4
.L_150:
        /*02a4*/ 	.word	index@(_ZN2at6native27unrolled_elementwise_kernelINS0_13BinaryFunctorIdddZZZNS0_17atan2_kernel_cudaERNS_18TensorIteratorBaseEENKUlvE_clEvENKUlvE_clEvEUlddE_EESt5arrayIPcLm3EELi4E23TrivialOffsetCalculatorILi2EjESC_ILi1EjENS0_6memory12LoadWithCastILi2EEENSF_13StoreWithCastILi1EEEEEviT_T0_T2_T3_T4_T5_)
        /*02a8*/ 	.word	0x00000000


	//----- nvinfo : EIATTR_REGCOUNT
	.align		4
.L_151:
        /*02ac*/ 	.byte	0x04, 0x2f
        /*02ae*/ 	.short	(.L_153 - .L_152)
	.align		4
.L_152:
        /*02b0*/ 	.word	index@(_ZN2at6native18elementwise_kernelILi128ELi4EZNS0_15gpu_kernel_implINS0_13BinaryFunctorIdddZZZNS0_17atan2_kernel_cudaERNS_18TensorIteratorBaseEENKUlvE_clEvENKUlvE_clEvEUlddE_EEEEvS5_RKT_EUliE_EEviT1_)
        /*02b4*/ 	.word	0x00000022


	//----- nvinfo : EIATTR_FRAME_SIZE
	.align		4
.L_153:
        /*02b8*/ 	.byte	0x04, 0x11
        /*02ba*/ 	.short	(.L_155 - .L_154)
	.align		4
.L_154:
        /*02bc*/ 	.word	index@($__internal_54_$__cuda_sm20_div_rn_f64_full)
        /*02c0*/ 	.word	0x00000000


	//----- nvinfo : EIATTR_FRAME_SIZE
	.align		4
.L_155:
        /*02c4*/ 	.byte	0x04, 0x11
        /*02c6*/ 	.short	(.L_157 - .L_156)
	.align		4
.L_156:
        /*02c8*/ 	.word	index@(_ZN2at6native18elementwise_kernelILi128ELi4EZNS0_15gpu_kernel_implINS0_13BinaryFunctorIdddZZZNS0_17atan2_kernel_cudaERNS_18TensorIteratorBaseEENKUlvE_clEvENKUlvE_clEvEUlddE_EEEEvS5_RKT_EUliE_EEviT1_)
        /*02cc*/ 	.word	0x00000000


	//----- nvinfo : EIATTR_REGCOUNT
	.align		4
.L_157:
        /*02d0*/ 	.byte	0x04, 0x2f
        /*02d2*/ 	.short	(.L_159 - .L_158)
	.align		4
.L_158:
        /*02d4*/ 	.word	index@(_ZN2at6native29vectorized_elementwise_kernelILi8ENS0_13AUnaryFunctorIfffZZZNS0_17atan2_kernel_cudaERNS_18TensorIteratorBaseEENKUlvE_clEvENKUlvE0_clEvEUlffE_EESt5arrayIPcLm2EEEEviT0_T1_)
        /*02d8*/ 	.word	0x00000004


	//----- nvinfo : EIATTR_FRAME_SIZE
	.align		4
.L_159:
        /*02dc*/ 	.byte	0x04, 0x11
        /*02de*/ 	.short	(.L_161 - .L_160)
	.align		4
.L_160:
        /*02e0*/ 	.word	index@(_ZN2at6native29vectorized_elementwise_kernelILi8ENS0_13AUnaryFunctorIfffZZZNS0_17atan2_kernel_cudaERNS_18TensorIteratorBaseEENKUlvE_clEvENKUlvE0_clEvEUlffE_EESt5arrayIPcLm2EEEEviT0_T1_)
        /*02e4*/ 	.word	0x00000000


	//----- nvinfo : EIATTR_REGCOUNT
	.align		4
.L_161:
        /*02e8*/ 	.byte	0x04, 0x2f
        /*02ea*/ 	.short	(.L_163 - .L_162)
	.align		4
.L_162:
        /*02ec*/ 	.word	index@(_ZN2at6native29vectorized_elementwise_kernelILi4ENS0_13AUnaryFunctorIfffZZZNS0_17atan2_kernel_cudaERNS_18TensorIteratorBaseEENKUlvE_clEvENKUlvE0_clEvEUlffE_EESt5arrayIPcLm2EEEEviT0_T1_)
        /*02f0*/ 	.word	0x0000001c


	//----- nvinfo : EIATTR_FRAME_SIZE
	.align		4
.L_163:
        /*02f4*/ 	.byte	0x04, 0x11
        /*02f6*/ 	.short	(.L_165 - .L_164)
	.align		4
.L_164:
        /*02f8*/ 	.word	index@($__internal_53_$__cuda_sm3x_div_rn_ftz_f32_slowpath)
        /*02fc*/ 	.word	0x00000000


	//----- nvinfo : EIATTR_FRAME_SIZE
	.align		4
.L_165:
        /*0300*/ 	.byte	0x04, 0x11
        /*0302*/ 	.short	(.L_167 - .L_166)
	.align		4
.L_166:
        /*0304*/ 	.word	index@(_ZN2at6native29vectorized_elementwise_kernelILi4ENS0_13AUnaryFunctorIfffZZZNS0_17atan2_kernel_cudaERNS_18TensorIteratorBaseEENKUlvE_clEvENKUlvE0_clEvEUlffE_EESt5arrayIPcLm2EEEEviT0_T1_)
        /*0308*/ 	.word	0x00000000


	//----- nvinfo : EIATTR_REGCOUNT
	.align		4
.L_167:
        /*030c*/ 	.byte	0x04, 0x2f
        /*030e*/ 	.short	(.L_169 - .L_168)
	.align		4
.L_168:
        /*0310*/ 	.word	index@(_ZN2at6native29vectorized_elementwise_kernelILi2ENS0_13AUnaryFunctorIfffZZZNS0_17atan2_kernel_cudaERNS_18TensorIteratorBaseEENKUlvE_clEvENKUlvE0_clEvEUlffE_EESt5arrayIPcLm2EEEEviT0_T1_)
        /*0314*/ 	.word	0x0000001c


	//----- nvinfo : EIATTR_FRAME_SIZE
	.align		4
.L_169:
        /*0318*/ 	.byte	0x04, 0x11
        /*031a*/ 	.short	(.L_171 - .L_170)
	.align		4
.L_170:
        /*031c*/ 	.word	index@($__internal_52_$__cuda_sm3x_div_rn_ftz_f32_slowpath)
        /*0320*/ 	.word	0x00000000


	//----- nvinfo : EIATTR_FRAME_SIZE
	.align		4
.L_171:
        /*0324*/ 	.byte	0x04, 0x11
        /*0326*/ 	.short	(.L_173 - .L_172)
	.align		4
.L_172:
        /*0328*/ 	.word	index@(_ZN2at6native29vectorized_elementwise_kernelILi2ENS0_13AUnaryFunctorIfffZZZNS0_17atan2_kernel_cudaERNS_18TensorIteratorBaseEENKUlvE_clEvENKUlvE0_clEvEUlffE_EESt5arrayIPcLm2EEEEviT0_T1_)
        /*032c*/ 	.word	0x00000000


	//----- nvinfo : EIATTR_REGCOUNT
	.align		4
.L_173:
        /*0330*/ 	.byte	0x04, 0x2f
        /*0332*/ 	.short	(.L_175 - .L_174)
	.align		4
.L_174:
        /*0334*/ 	.word	index@(_ZN2at6native27unrolled_elementwise_kernelINS0_13AUnaryFunctorIfffZZZNS0_17atan2_kernel_cudaERNS_18TensorIteratorBaseEENKUlvE_clEvENKUlvE0_clEvEUlffE_EESt5arrayIPcLm2EELi4E23TrivialOffsetCalculatorILi1EjESD_NS0_6memory15LoadWithoutCastENSE_16StoreWithoutCastEEEviT_T0_T2_T3_T4_T5_)
        /*0338*/ 	.word	0x00000014


	//----- nvinfo : EIATTR_FRAME_SIZE
	.align		4
.L_175:
        /*033c*/ 	.byte	0x04, 0x11
        /*033e*/ 	.short	(.L_177 - .L_176)
	.align		4
.L_176:
        /*0340*/ 	.word	index@($__internal_51_$__cuda_sm3x_div_rn_ftz_f32_slowpath)
        /*0344*/ 	.word	0x00000000


	//----- nvinfo : EIATTR_FRAME_SIZE
	.align		4
.L_177:
        /*0348*/ 	.byte	0x04, 0x11
        /*034a*/ 	.short	(.L_179 - .L_178)
	.align		4
.L_178:
        /*034c*/ 	.word	index@(_ZN2at6native27unrolled_elementwise_kernelINS0_13AUnaryFunctorIfffZZZNS0_17atan2_kernel_cudaERNS_18TensorIteratorBaseEENKUlvE_clEvENKUlvE0_clEvEUlffE_EESt5arrayIPcLm2EELi4E23TrivialOffsetCalculatorILi1EjESD_NS0_6memory15LoadWithoutCastENSE_16StoreWithoutCastEEEviT_T0_T2_T3_T4_T5_)
        /*0350*/ 	.word	0x00000000


	//----- nvinfo : EIATTR_REGCOUNT
	.align		4
.L_179:
        /*0354*/ 	.byte	0x04, 0x2f
        /*0356*/ 	.short	(.L_181 - .L_180)
	.align		4
.L_180:
        /*0358*/ 	.word	index@(_ZN2at6native18elementwise_kernelILi128ELi2EZNS0_22gpu_kernel_impl_nocastINS0_13AUnaryFunctorIfffZZZNS0_17atan2_kernel_cudaERNS_18TensorIteratorBaseEENKUlvE_clEvENKUlvE0_clEvEUlffE_EEEEvS5_RKT_EUliE_EEviT1_)
        /*035c*/ 	.word	0x00000013


	//----- nvinfo : EIATTR_FRAME_SIZE
	.align		4
.L_181:
        /*0360*/ 	.byte	0x04, 0x11
        /*0362*/ 	.short	(.L_183 - .L_182)
	.align		4
.L_182:
        /*0364*/ 	.word	index@($__internal_50_$__cuda_sm3x_div_rn_ftz_f32_slowpath)
        /*0368*/ 	.word	0x00000000


	//----- nvinfo : EIATTR_FRAME_SIZE
	.align		4
.L_183:
        /*036c*/ 	.byte	0x04, 0x11
        /*036e*/ 	.short	(.L_185 - .L_184)
	.align		4
.L_184:
        /*0370*/ 	.word	index@(_ZN2at6native18elementwise_kernelILi128ELi2EZNS0_22gpu_kernel_impl_nocastINS0_13AUnaryFunctorIfffZZZNS0_17atan2_kernel_cudaERNS_18TensorIteratorBaseEENKUlvE_clEvENKUlvE0_clEvEUlffE_EEEEvS5_RKT_EUliE_EEviT1_)
        /*0374*/ 	.word	0x00000000


	//----- nvinfo : EIATTR_REGCOUNT
	.align		4
.L_185:
        /*0378*/ 	.byte	0x04, 0x2f
        /*037a*/ 	.short	(.L_187 - .L_186)
	.align		4
.L_186:
        /*037c*/ 	.word	index@(_ZN2at6native27unrolled_elementwise_kernelINS0_13AUnaryFunctorIfffZZZNS0_17atan2_kernel_cudaERNS_18TensorIteratorBaseEENKUlvE_clEvENKUlvE0_clEvEUlffE_EESt5arrayIPcLm2EELi4E23TrivialOffsetCalculatorILi1EjESD_NS0_6memory12LoadWithCastILi1EEENSE_13StoreWithCastILi1EEEEEviT_T0_T2_T3_T4_T5_)
        /*0380*/ 	.word	0x0000001e


	//----- nvinfo : EIATTR_FRAME_SIZE
	.align		4
.L_187:
        /*0384*/ 	.byte	0x04, 0x11
        /*0386*/ 	.short	(.L_189 - .L_188)
	.align		4
.L_188:
        /*0388*/ 	.word	index@($__internal_49_$__cuda_sm3x_div_rn_ftz_f32_slowpath)
        /*038c*/ 	.word	0x00000000


	//----- nvinfo : EIATTR_FRAME_SIZE
	.align		4
.L_189:
        /*0390*/ 	.byte	0x04, 0x11
        /*0392*/ 	.short	(.L_191 - .L_190)
	.align		4
.L_190:
        /*0394*/ 	.word	index@(_ZN2at6native27unrolled_elementwise_kernelINS0_13AUnaryFunctorIfffZZZNS0_17atan2_kernel_cudaERNS_18TensorIteratorBaseEENKUlvE_clEvENKUlvE0_clEvEUlffE_EESt5arrayIPcLm2EELi4E23TrivialOffsetCalculatorILi1EjESD_NS0_6memory12LoadWithCastILi1EEENSE_13StoreWithCastILi1EEEEEviT_T0_T2_T3_T4_T5_)
        /*0398*/ 	.word	0x00000000


	//----- nvinfo : EIATTR_REGCOUNT
	.align		4
.L_191:
        /*039c*/ 	.byte	0x04, 0x2f
        /*039e*/ 	.short	(.L_193 - .L_192)
	.align		4
.L_192:
        /*03a0*/ 	.word	index@(_ZN2at6native18elementwise_kernelILi128ELi4EZNS0_15gpu_kernel_implINS0_13AUnaryFunctorIfffZZZNS0_17atan2_kernel_cudaERNS_18TensorIteratorBaseEENKUlvE_clEvENKUlvE0_clEvEUlffE_EEEEvS5_RKT_EUliE_EEviT1_)
        /*03a4*/ 	.word	0x0000001a


	//----- nvinfo : EIATTR_FRAME_SIZE
	.align		4
.L_193:
        /*03a8*/ 	.byte	0x04, 0x11
        /*03aa*/ 	.short	(.L_195 - .L_194)
	.align		4
.L_194:
        /*03ac*/ 	.word	index@($__internal_48_$__cuda_sm3x_div_rn_ftz_f32_slowpath)
        /*03b0*/ 	.word	0x00000000


	//----- nvinfo : EIATTR_FRAME_SIZE
	.align		4
.L_195:
        /*03b4*/ 	.byte	0x04, 0x11
        /*03b6*/ 	.short	(.L_197 - .L_196)
	.align		4
.L_196:
        /*03b8*/ 	.word	index@(_ZN2at6native18elementwise_kernelILi128ELi4EZNS0_15gpu_kernel_implINS0_13AUnaryFunctorIfffZZZNS0_17atan2_kernel_cudaERNS_18TensorIteratorBaseEENKUlvE_clEvENKUlvE0_clEvEUlffE_EEEEvS5_RKT_EUliE_EEviT1_)
        /*03bc*/ 	.word	0x00000000


	//----- nvinfo : EIATTR_REGCOUNT
	.align		4
.L_197:
        /*03c0*/ 	.byte	0x04, 0x2f
        /*03c2*/ 	.short	(.L_199 - .L_198)
	.align		4
.L_198:
        /*03c4*/ 	.word	index@(_ZN2at6native29vectorized_elementwise_kernelILi8ENS0_13BUnaryFunctorIfffZZZNS0_17atan2_kernel_cudaERNS_18TensorIteratorBaseEENKUlvE_clEvENKUlvE0_clEvEUlffE_EESt5arrayIPcLm2EEEEviT0_T1_)
        /*03c8*/ 	.word	0x00000004


	//----- nvinfo : EIATTR_FRAME_SIZE
	.align		4
.L_199:
        /*03cc*/ 	.byte	0x04, 0x11
        /*03ce*/ 	.short	(.L_201 - .L_200)
	.align		4
.L_200:
        /*03d0*/ 	.word	index@(_ZN2at6native29vectorized_elementwise_kernelILi8ENS0_13BUnaryFunctorIfffZZZNS0_17atan2_kernel_cudaERNS_18TensorIteratorBaseEENKUlvE_clEvENKUlvE0_clEvEUlffE_EESt5arrayIPcLm2EEEEviT0_T1_)
        /*03d4*/ 	.word	0x00000000


	//----- nvinfo : EIATTR_REGCOUNT
	.align		4
.L_201:
        /*03d8*/ 	.byte	0x04, 0x2f
        /*03da*/ 	.short	(.L_203 - .L_202)
	.align		4
.L_202:
        /*03dc*/ 	.word	index@(_ZN2at6native29vectorized_elementwise_kernelILi4ENS0_13BUnaryFunctorIfffZZZNS0_17atan2_kernel_cudaERNS_18TensorIteratorBaseEENKUlvE_clEvENKUlvE0_clEvEUlffE_EESt5arrayIPcLm2EEEEviT0_T1_)
        /*03e0*/ 	.word	0x0000001f


	//----- nvinfo : EIATTR_FRAME_SIZE
	.align		4
.L_203:
        /*03e4*/ 	.byte	0x04, 0x11
        /*03e6*/ 	.short	(.L_205 - .L_204)
	.align		4
.L_204:
        /*03e8*/ 	.word	index@($__internal_47_$__cuda_sm3x_div_rn_ftz_f32_slowpath)
        /*03ec*/ 	.word	0x00000000


	//----- nvinfo : EIATTR_FRAME_SIZE
	.align		4
.L_205:
        /*03f0*/ 	.byte	0x04, 0x11
        /*03f2*/ 	.short	(.L_207 - .L_206)
	.align		4
.L_206:
        /*03f4*/ 	.word	index@(_ZN2at6native29vectorized_elementwise_kernelILi4ENS0_13BUnaryFunctorIfffZZZNS0_17atan2_kernel_cudaERNS_18TensorIteratorBaseEENKUlvE_clEvENKUlvE0_clEvEUlffE_EESt5arrayIPcLm2EEEEviT0_T1_)
        /*03f8*/ 	.word	0x00000000


	//----- nvinfo : EIATTR_REGCOUNT
	.align		4
.L_207:
        /*03fc*/ 	.byte	0x04, 0x2f
        /*03fe*/ 	.short	(.L_209 - .L_208)
	.align		4
.L_208:
        /*0400*/ 	.word	index@(_ZN2at6native29vectorized_elementwise_kernelILi2ENS0_13BUnaryFunctorIfffZZZNS0_17atan2_kernel_cudaERNS_18TensorIteratorBaseEENKUlvE_clEvENKUlvE0_clEvEUlffE_EESt5arrayIPcLm2EEEEviT0_T1_)
        /*0404*/ 	.word	0x0000001e


	//----- nvinfo : EIATTR_FRAME_SIZE
	.align		4
.L_209:
        /*0408*/ 	.byte	0x04, 0x11
        /*040a*/ 	.short	(.L_211 - .L_210)
	.align		4
.L_210:
        /*040c*/ 	.word	index@($__internal_46_$__cuda_sm3x_div_rn_ftz_f32_slowpath)
        /*0410*/ 	.word	0x00000000


	//----- nvinfo : EIATTR_FRAME_SIZE
	.align		4
.L_211:
        /*0414*/ 	.byte	0x04, 0x11
        /*0416*/ 	.short	(.L_213 - .L_212)
	.align		4
.L_212:
        /*0418*/ 	.word	index@(_ZN2at6native29vectorized_elementwise_kernelILi2ENS0_13BUnaryFunctorIfffZZZNS0_17atan2_kernel_cudaERNS_18TensorIteratorBaseEENKUlvE_clEvENKUlvE0_clEvEUlffE_EESt5arrayIPcLm2EEEEviT0_T1_)
        /*041c*/ 	.word	0x00000000


	//----- nvinfo : EIATTR_REGCOUNT
	.align		4
.L_213:
        /*0420*/ 	.byte	0x04, 0x2f
        /*0422*/ 	.short	(.L_215 - .L_214)
	.align		4
.L_214:
        /*0424*/ 	.word	index@(_ZN2at6native27unrolled_elementwise_kernelINS0_13BUnaryFunctorIfffZZZNS0_17atan2_kernel_cudaERNS_18TensorIteratorBaseEENKUlvE_clEvENKUlvE0_clEvEUlffE_EESt5arrayIPcLm2EELi4E23TrivialOffsetCalculatorILi1EjESD_NS0_6memory15LoadWithoutCastENSE_16StoreWithoutCastEEEviT_T0_T2_T3_T4_T5_)
        /*0428*/ 	.word	0x00000014


	//----- nvinfo : EIATTR_FRAME_SIZE
	.align		4
.L_215:
        /*042c*/ 	.byte	0x04, 0x11
        /*042e*/ 	.short	(.L_217 - .L_216)
	.align		4
.L_216:
        /*0430*/ 	.word	index@($__internal_45_$__cuda_sm3x_div_rn_ftz_f32_slowpath)
        /*0434*/ 	.word	0x00000000


	//----- nvinfo : EIATTR_FRAME_SIZE
	.align		4
.L_217:
        /*0438*/ 	.byte	0x04, 0x11
        /*043a*/ 	.short	(.L_219 - .L_218)
	.align		4
.L_218:
        /*043c*/ 	.word	index@(_ZN2at6native27unrolled_elementwise_kernelINS0_13BUnaryFunctorIfffZZZNS0_17atan2_kernel_cudaERNS_18TensorIteratorBaseEENKUlvE_clEvENKUlvE0_clEvEUlffE_EESt5arrayIPcLm2EELi4E23TrivialOffsetCalculatorILi1EjESD_NS0_6memory15LoadWithoutCastENSE_16StoreWithoutCastEEEviT_T0_T2_T3_T4_T5_)
        /*0440*/ 	.word	0x00000000


	//----- nvinfo : EIATTR_REGCOUNT
	.align		4
.L_219:
        /*0444*/ 	.byte	0x04, 0x2f
        /*0446*/ 	.short	(.L_221 - .L_220)
	.align		4
.L_220:
        /*0448*/ 	.word	index@(_ZN2at6native18elementwise_kernelILi128ELi2EZNS0_22gpu_kernel_impl_nocastINS0_13BUnaryFunctorIfffZZZNS0_17atan2_kernel_cudaERNS_18TensorIteratorBaseEENKUlvE_clEvENKUlvE0_clEvEUlffE_EEEEvS5_RKT_EUliE_EEviT1_)
        /*044c*/ 	.word	0x00000013


	//----- nvinfo : EIATTR_FRAME_SIZE
	.align		4
.L_221:
        /*0450*/ 	.byte	0x04, 0x11
        /*0452*/ 	.short	(.L_223 - .L_222)
	.align		4
.L_222:
        /*0454*/ 	.word	index@($__internal_44_$__cuda_sm3x_div_rn_ftz_f32_slowpath)
        /*0458*/ 	.word	0x00000000


	//----- nvinfo : EIATTR_FRAME_SIZE
	.align		4
.L_223:
        /*045c*/ 	.byte	0x04, 0x11
        /*045e*/ 	.short	(.L_225 - .L_224)
	.align		4
.L_224:
        /*0460*/ 	.word	index@(_ZN2at6native18elementwise_kernelILi128ELi2EZNS0_22gpu_kernel_impl_nocastINS0_13BUnaryFunctorIfffZZZNS0_17atan2_kernel_cudaERNS_18TensorIteratorBaseEENKUlvE_clEvENKUlvE0_clEvEUlffE_EEEEvS5_RKT_EUliE_EEviT1_)
        /*0464*/ 	.word	0x00000000


	//----- nvinfo : EIATTR_REGCOUNT
	.align		4
.L_225:
        /*0468*/ 	.byte	0x04, 0x2f
        /*046a*/ 	.short	(.L_227 - .L_226)
	.align		4
.L_226:
        /*046c*/ 	.word	index@(_ZN2at6native27unrolled_elementwise_kernelINS0_13BUnaryFunctorIfffZZZNS0_17atan2_kernel_cudaERNS_18TensorIteratorBaseEENKUlvE_clEvENKUlvE0_clEvEUlffE_EESt5arrayIPcLm2EELi4E23TrivialOffsetCalculatorILi1EjESD_NS0_6memory12LoadWithCastILi1EEENSE_13StoreWithCastILi1EEEEEviT_T0_T2_T3_T4_T5_)
        /*0470*/ 	.word	0x0000001c


	//----- nvinfo : EIATTR_FRAME_SIZE
	.align		4
.L_227:
        /*0474*/ 	.byte	0x04, 0x11
        /*0476*/ 	.short	(.L_229 - .L_228)
	.align		4
.L_228:
        /*0478*/ 	.word	index@($__internal_43_$__cuda_sm3x_div_rn_ftz_f32_slowpath)
        /*047c*/ 	.word	0x00000000


	//----- nvinfo : EIATTR_FRAME_SIZE
	.align		4
.L_229:
        /*0480*/ 	.byte	0x04, 0x11
        /*0482*/ 	.short	(.L_231 - .L_230)
	.align		4
.L_230:
        /*0484*/ 	.word	index@(_ZN2at6native27unrolled_elementwise_kernelINS0_13BUnaryFunctorIfffZZZNS0_17atan2_kernel_cudaERNS_18TensorIteratorBaseEENKUlvE_clEvENKUlvE0_clEvEUlffE_EESt5arrayIPcLm2EELi4E23TrivialOffsetCalculatorILi1EjESD_NS0_6memory12LoadWithCastILi1EEENSE_13StoreWithCastILi1EEEEEviT_T0_T2_T3_T4_T5_)
        /*0488*/ 	.word	0x00000000


	//----- nvinfo : EIATTR_REGCOUNT
	.align		4
.L_231:
        /*048c*/ 	.byte	0x04, 0x2f
        /*048e*/ 	.short	(.L_233 - .L_232)
	.align		4
.L_232:
        /*0490*/ 	.word	index@(_ZN2at6native18elementwise_kernelILi128ELi4EZNS0_15gpu_kernel_implINS0_13BUnaryFunctorIfffZZZNS0_17atan2_kernel_cudaERNS_18TensorIteratorBaseEENKUlvE_clEvENKUlvE0_clEvEUlffE_EEEEvS5_RKT_EUliE_EEviT1_)
        /*0494*/ 	.word	0x0000001a


	//----- nvinfo : EIATTR_FRAME_SIZE
	.align		4
.L_233:
        /*0498*/ 	.byte	0x04, 0x11
        /*049a*/ 	.short	(.L_235 - .L_234)
	.align		4
.L_234:
        /*049c*/ 	.word	index@($__internal_42_$__cuda_sm3x_div_rn_ftz_f32_slowpath)
        /*04a0*/ 	.word	0x00000000


	//----- nvinfo : EIATTR_FRAME_SIZE
	.align		4
.L_235:
        /*04a4*/ 	.byte	0x04, 0x11
        /*04a6*/ 	.short	(.L_237 - .L_236)
	.align		4
.L_236:
        /*04a8*/ 	.word	index@(_ZN2at6native18elementwise_kernelILi128ELi4EZNS0_15gpu_kernel_implINS0_13BUnaryFunctorIfffZZZNS0_17atan2_kernel_cudaERNS_18TensorIteratorBaseEENKUlvE_clEvENKUlvE0_clEvEUlffE_EEEEvS5_RKT_EUliE_EEviT1_)
        /*04ac*/ 	.word	0x00000000


	//----- nvinfo : EIATTR_REGCOUNT
	.align		4
.L_237:
        /*04b0*/ 	.byte	0x04, 0x2f
        /*04b2*/ 	.short	(.L_239 - .L_238)
	.align		4
.L_238:
        /*04b4*/ 	.word	index@(_ZN2at6native29vectorized_elementwise_kernelILi8ENS0_13BinaryFunctorIfffZZZNS0_17atan2_kernel_cudaERNS_18TensorIteratorBaseEENKUlvE_clEvENKUlvE0_clEvEUlffE_EESt5arrayIPcLm3EEEEviT0_T1_)
        /*04b8*/ 	.word	0x00000004


	//----- nvinfo : EIATTR_FRAME_SIZE
	.align		4
.L_239:
        /*04bc*/ 	.byte	0x04, 0x11
        /*04be*/ 	.short	(.L_241 - .L_240)
	.align		4
.L_240:
        /*04c0*/ 	.word	index@(_ZN2at6native29vectorized_elementwise_kernelILi8ENS0_13BinaryFunctorIfffZZZNS0_17atan2_kernel_cudaERNS_18TensorIteratorBaseEENKUlvE_clEvENKUlvE0_clEvEUlffE_EESt5arrayIPcLm3EEEEviT0_T1_)
        /*04c4*/ 	.word	0x00000000


	//----- nvinfo : EIATTR_REGCOUNT
	.align		4
.L_241:
        /*04c8*/ 	.byte	0x04, 0x2f
        /*04ca*/ 	.short	(.L_243 - .L_242)
	.align		4
.L_242:
        /*04cc*/ 	.word	index@(_ZN2at6native29vectorized_elementwise_kernelILi4ENS0_13BinaryFunctorIfffZZZNS0_17atan2_kernel_cudaERNS_18TensorIteratorBaseEENKUlvE_clEvENKUlvE0_clEvEUlffE_EESt5arrayIPcLm3EEEEviT0_T1_)
        /*04d0*/ 	.word	0x00000025


	//----- nvinfo : EIATTR_FRAME_SIZE
	.align		4
.L_243:
        /*04d4*/ 	.byte	0x04, 0x11
        /*04d6*/ 	.short	(.L_245 - .L_244)
	.align		4
.L_244:
        /*04d8*/ 	.word	index@($__internal_41_$__cuda_sm3x_div_rn_ftz_f32_slowpath)
        /*04dc*/ 	.word	0x00000000


	//----- nvinfo : EIATTR_FRAME_SIZE
	.align		4
.L_245:
        /*04e0*/ 	.byte	0x04, 0x11
        /*04e2*/ 	.short	(.L_247 - .L_246)
	.align		4
.L_246:
        /*04e4*/ 	.word	index@(_ZN2at6native29vectorized_elementwise_kernelILi4ENS0_13BinaryFunctorIfffZZZNS0_17atan2_kernel_cudaERNS_18TensorIteratorBaseEENKUlvE_clEvENKUlvE0_clEvEUlffE_EESt5arrayIPcLm3EEEEviT0_T1_)
        /*04e8*/ 	.word	0x00000000


	//----- nvinfo : EIATTR_REGCOUNT
	.align		4
.L_247:
        /*04ec*/ 	.byte	0x04, 0x2f
        /*04ee*/ 	.short	(.L_249 - .L_248)
	.align		4
.L_248:
        /*04f0*/ 	.word	index@(_ZN2at6native29vectorized_elementwise_kernelILi2ENS0_13BinaryFunctorIfffZZZNS0_17atan2_kernel_cudaERNS_18TensorIteratorBaseEENKUlvE_clEvENKUlvE0_clEvEUlffE_EESt5arrayIPcLm3EEEEviT0_T1_)
        /*04f4*/ 	.word	0x00000025


	//----- nvinfo : EIATTR_FRAME_SIZE
	.align		4
.L_249:
        /*04f8*/ 	.byte	0x04, 0x11
        /*04fa*/ 	.short	(.L_251 - .L_250)
	.align		4
.L_250:
        /*04fc*/ 	.word	index@($__internal_40_$__cuda_sm3x_div_rn_ftz_f32_slowpath)
        /*0500*/ 	.word	0x00000000


	//----- nvinfo : EIATTR_FRAME_SIZE
	.align		4
.L_251:
        /*0504*/ 	.byte	0x04, 0x11
        /*0506*/ 	.short	(.L_253 - .L_252)
	.align		4
.L_252:
        /*0508*/ 	.word	index@(_ZN2at6native29vectorized_elementwise_kernelILi2ENS0_13BinaryFunctorIfffZZZNS0_17atan2_kernel_cudaERNS_18TensorIteratorBaseEENKUlvE_clEvENKUlvE0_clEvEUlffE_EESt5arrayIPcLm3EEEEviT0_T1_)
        /*050c*/ 	.word	0x00000000


	//----- nvinfo : EIATTR_REGCOUNT
	.align		4
.L_253:
        /*0510*/ 	.byte	0x04, 0x2f
        /*0512*/ 	.short	(.L_255 - .L_254)
	.align		4
.L_254:
        /*0514*/ 	.word	index@(_ZN2at6native27unrolled_elementwise_kernelINS0_13BinaryFunctorIfffZZZNS0_17atan2_kernel_cudaERNS_18TensorIteratorBaseEENKUlvE_clEvENKUlvE0_clEvEUlffE_EESt5arrayIPcLm3EELi4E23TrivialOffsetCalculatorILi2EjESC_ILi1EjENS0_6memory15LoadWithoutCastENSF_16StoreWithoutCastEEEviT_T0_T2_T3_T4_T5_)
        /*0518*/ 	.word	0x0000001c


	//----- nvinfo : EIATTR_FRAME_SIZE
	.align		4
.L_255:
        /*051c*/ 	.byte	0x04, 0x11
        /*051e*/ 	.short	(.L_257 - .L_256)
	.align		4
.L_256:
        /*0520*/ 	.word	index@($__internal_39_$__cuda_sm3x_div_rn_ftz_f32_slowpath)
        /*0524*/ 	.word	0x00000000


	//----- nvinfo : EIATTR_FRAME_SIZE
	.align		4
.L_257:
        /*0528*/ 	.byte	0x04, 0x11
        /*052a*/ 	.short	(.L_259 - .L_258)
	.align		4
.L_258:
        /*052c*/ 	.word	index@(_ZN2at6native27unrolled_elementwise_kernelINS0_13BinaryFunctorIfffZZZNS0_17atan2_kernel_cudaERNS_18TensorIteratorBaseEENKUlvE_clEvENKUlvE0_clEvEUlffE_EESt5arrayIPcLm3EELi4E23TrivialOffsetCalculatorILi2EjESC_ILi1EjENS0_6memory15LoadWithoutCastENSF_16StoreWithoutCastEEEviT_T0_T2_T3_T4_T5_)
        /*0530*/ 	.word	0x00000000


	//----- nvinfo : EIATTR_REGCOUNT
	.align		4
.L_259:
        /*0534*/ 	.byte	0x04, 0x2f
        /*0536*/ 	.short	(.L_261 - .L_260)
	.align		4
.L_260:
        /*0538*/ 	.word	index@(_ZN2at6native18elementwise_kernelILi128ELi2EZNS0_22gpu_kernel_impl_nocastINS0_13BinaryFunctorIfffZZZNS0_17atan2_kernel_cudaERNS_18TensorIteratorBaseEENKUlvE_clEvENKUlvE0_clEvEUlffE_EEEEvS5_RKT_EUliE_EEviT1_)
        /*053c*/ 	.word	0x00000014


	//----- nvinfo : EIATTR_FRAME_SIZE
	.align		4
.L_261:
        /*0540*/ 	.byte	0x04, 0x11
        /*0542*/ 	.short	(.L_263 - .L_262)
	.align		4
.L_262:
        /*0544*/ 	.word	index@($__internal_38_$__cuda_sm3x_div_rn_ftz_f32_slowpath)
        /*0548*/ 	.word	0x00000000


	//----- nvinfo : EIATTR_FRAME_SIZE
	.align		4
.L_263:
        /*054c*/ 	.byte	0x04, 0x11
        /*054e*/ 	.short	(.L_265 - .L_264)
	.align		4
.L_264:
        /*0550*/ 	.word	index@(_ZN2at6native18elementwise_kernelILi128ELi2EZNS0_22gpu_kernel_impl_nocastINS0_13BinaryFunctorIfffZZZNS0_17atan2_kernel_cudaERNS_18TensorIteratorBaseEENKUlvE_clEvENKUlvE0_clEvEUlffE_EEEEvS5_RKT_EUliE_EEviT1_)
        /*0554*/ 	.word	0x00000000


	//----- nvinfo : EIATTR_REGCOUNT
	.align		4
.L_265:
        /*0558*/ 	.byte	0x04, 0x2f
        /*055a*/ 	.short	(.L_267 - .L_266)
	.align		4
.L_266:
        /*055c*/ 	.word	index@(_ZN2at6native27unrolled_elementwise_kernelINS0_13BinaryFunctorIfffZZZNS0_17atan2_kernel_cudaERNS_18TensorIteratorBaseEENKUlvE_clEvENKUlvE0_clEvEUlffE_EESt5arrayIPcLm3EELi4E23TrivialOffsetCalculatorILi2EjESC_ILi1EjENS0_6memory12LoadWithCastILi2EEENSF_13StoreWithCastILi1EEEEEviT_T0_T2_T3_T4_T5_)
        /*0560*/ 	.word	0x00000020


	//----- nvinfo : EIATTR_FRAME_SIZE
	.align		4
.L_267:
        /*0564*/ 	.byte	0x04, 0x11
        /*0566*/ 	.short	(.L_269 - .L_268)
	.align		4
.L_268:
        /*0568*/ 	.word	index@($__internal_37_$__cuda_sm3x_div_rn_ftz_f32_slowpath)
        /*056c*/ 	.word	0x00000000


	//----- nvinfo : EIATTR_FRAME_SIZE
	.align		4
.L_269:
        /*0570*/ 	.byte	0x04, 0x11
        /*0572*/ 	.short	(.L_271 - .L_270)
	.align		4
.L_270:
        /*0574*/ 	.word	index@(_ZN2at6native27unrolled_elementwise_kernelINS0_13BinaryFunctorIfffZZZNS0_17atan2_kernel_cudaERNS_18TensorIteratorBaseEENKUlvE_clEvENKUlvE0_clEvEUlffE_EESt5arrayIPcLm3EELi4E23TrivialOffsetCalculatorILi2EjESC_ILi1EjENS0_6memory12LoadWithCastILi2EEENSF_13StoreWithCastILi1EEEEEviT_T0_T2_T3_T4_T5_)
        /*0578*/ 	.word	0x00000000


	//----- nvinfo : EIATTR_REGCOUNT
	.align		4
.L_271:
        /*057c*/ 	.byte	0x04, 0x2f
        /*057e*/ 	.short	(.L_273 - .L_272)
	.align		4
.L_272:
        /*0580*/ 	.word	index@(_ZN2at6native18elementwise_kernelILi128ELi4EZNS0_15gpu_kernel_implINS0_13BinaryFunctorIfffZZZNS0_17atan2_kernel_cudaERNS_18TensorIteratorBaseEENKUlvE_clEvENKUlvE0_clEvEUlffE_EEEEvS5_RKT_EUliE_EEviT1_)
        /*0584*/ 	.word	0x0000001a


	//----- nvinfo : EIATTR_FRAME_SIZE
	.align		4
.L_273:
        /*0588*/ 	.byte	0x04, 0x11
        /*058a*/ 	.short	(.L_275 - .L_274)
	.align		4
.L_274:
        /*058c*/ 	.word	index@($__internal_36_$__cuda_sm3x_div_rn_ftz_f32_slowpath)
        /*0590*/ 	.word	0x00000000


	//----- nvinfo : EIATTR_FRAME_SIZE
	.align		4
.L_275:
        /*0594*/ 	.byte	0x04, 0x11
        /*0596*/ 	.short	(.L_277 - .L_276)
	.align		4
.L_276:
        /*0598*/ 	.word	index@(_ZN2at6native18elementwise_kernelILi128ELi4EZNS0_15gpu_kernel_implINS0_13BinaryFunctorIfffZZZNS0_17atan2_kernel_cudaERNS_18TensorIteratorBaseEENKUlvE_clEvENKUlvE0_clEvEUlffE_EEEEvS5_RKT_EUliE_EEviT1_)
        /*059c*/ 	.word	0x00000000


	//----- nvinfo : EIATTR_REGCOUNT
	.align		4
.L_277:
        /*05a0*/ 	.byte	0x04, 0x2f
        /*05a2*/ 	.short	(.L_279 - .L_278)
	.align		4
.L_278:
        /*05a4*/ 	.word	index@(_ZN2at6native29vectorized_elementwise_kernelILi8ENS0_13AUnaryFunctorIN3c104HalfES4_S4_ZZZNS0_17atan2_kernel_cudaERNS_18TensorIteratorBaseEENKUlvE_clEvENKUlvE1_clEvEUlS4_S4_E_EESt5arrayIPcLm2EEEEviT0_T1_)
        /*05a8*/ 	.word	0x00000004


	//----- nvinfo : EIATTR_FRAME_SIZE
	.align		4
.L_279:
        /*05ac*/ 	.byte	0x04, 0x11
        /*05ae*/ 	.short	(.L_281 - .L_280)
	.align		4
.L_280:
        /*05b0*/ 	.word	index@(_ZN2at6native29vectorized_elementwise_kernelILi8ENS0_13AUnaryFunctorIN3c104HalfES4_S4_ZZZNS0_17atan2_kernel_cudaERNS_18TensorIteratorBaseEENKUlvE_clEvENKUlvE1_clEvEUlS4_S4_E_EESt5arrayIPcLm2EEEEviT0_T1_)
        /*05b4*/ 	.word	0x00000000


	//----- nvinfo : EIATTR_REGCOUNT
	.align		4
.L_281:
        /*05b8*/ 	.byte	0x04, 0x2f
        /*05ba*/ 	.short	(.L_283 - .L_282)
	.align		4
.L_282:
        /*05bc*/ 	.word	index@(_ZN2at6native29vectorized_elementwise_kernelILi4ENS0_13AUnaryFunctorIN3c104HalfES4_S4_ZZZNS0_17atan2_kernel_cudaERNS_18TensorIteratorBaseEENKUlvE_clEvENKUlvE1_clEvEUlS4_S4_E_EESt5arrayIPcLm2EEEEviT0_T1_)
        /*05c0*/ 	.word	0x00000020


	//----- nvinfo : EIATTR_FRAME_SIZE
	.align		4
.L_283:
        /*05c4*/ 	.byte	0x04, 0x11
        /*05c6*/ 	.short	(.L_285 - .L_284)
	.align		4
.L_284:
        /*05c8*/ 	.word	index@($__internal_35_$__cuda_sm3x_div_rn_ftz_f32_slowpath)
        /*05cc*/ 	.word	0x00000000


	//----- nvinfo : EIATTR_FRAME_SIZE
	.align		4
.L_285:
        /*05d0*/ 	.byte	0x04, 0x11
        /*05d2*/ 	.short	(.L_287 - .L_286)
	.align		4
.L_286:
        /*05d4*/ 	.word	index@(_ZN2at6native29vectorized_elementwise_kernelILi4ENS0_13AUnaryFunctorIN3c104HalfES4_S4_ZZZNS0_17atan2_kernel_cudaERNS_18TensorIteratorBaseEENKUlvE_clEvENKUlvE1_clEvEUlS4_S4_E_EESt5arrayIPcLm2EEEEviT0_T1_)
        /*05d8*/ 	.word	0x00000000


	//----- nvinfo : EIATTR_REGCOUNT
	.align		4
.L_287:
        /*05dc*/ 	.byte	0x04, 0x2f
        /*05de*/ 	.short	(.L_289 - .L_288)
	.align		4
.L_288:
        /*05e0*/ 	.word	index@(_ZN2at6native29vectorized_elementwise_kernelILi2ENS0_13AUnaryFunctorIN3c104HalfES4_S4_ZZZNS0_17atan2_kernel_cudaERNS_18TensorIteratorBaseEENKUlvE_clEvENKUlvE1_clEvEUlS4_S4_E_EESt5arrayIPcLm2EEEEviT0_T1_)
        /*05e4*/ 	.word	0x0000001f


	//----- nvinfo : EIATTR_FRAME_SIZE
	.align		4
.L_289:
        /*05e8*/ 	.byte	0x04, 0x11
        /*05ea*/ 	.short	(.L_291 - .L_290)
	.align		4
.L_290:
        /*05ec*/ 	.word	index@($__internal_34_$__cuda_sm3x_div_rn_ftz_f32_slowpath)
        /*05f0*/ 	.word	0x00000000


	//----- nvinfo : EIATTR_FRAME_SIZE
	.align		4
.L_291:
        /*05f4*/ 	.byte	0x04, 0x11
        /*05f6*/ 	.short	(.L_293 - .L_292)
	.align		4
.L_292:
        /*05f8*/ 	.word	index@(_ZN2at6native29vectorized_elementwise_kernelILi2ENS0_13AUnaryFunctorIN3c104HalfES4_S4_ZZZNS0_17atan2_kernel_cudaERNS_18TensorIteratorBaseEENKUlvE_clEvENKUlvE1_clEvEUlS4_S4_E_EESt5arrayIPcLm2EEEEviT0_T1_)
        /*05fc*/ 	.word	0x00000000


	//----- nvinfo : EIATTR_REGCOUNT
	.align		4
.L_293:
        /*0600*/ 	.byte	0x04, 0x2f
        /*0602*/ 	.short	(.L_295 - .L_294)
	.align		4
.L_294:
        /*0604*/ 	.word	index@(_ZN2at6native27unrolled_elementwise_kernelINS0_13AUnaryFunctorIN3c104HalfES4_S4_ZZZNS0_17atan2_kernel_cudaERNS_18TensorIteratorBaseEENKUlvE_clEvENKUlvE1_clEvEUlS4_S4_E_EESt5arrayIPcLm2EELi4E23TrivialOffsetCalculatorILi1EjESF_NS0_6memory15LoadWithoutCastENSG_16StoreWithoutCastEEEviT_T0_T2_T3_T4_T5_)
        /*0608*/ 	.word	0x00000015


	//----- nvinfo : EIATTR_FRAME_SIZE
	.align		4
.L_295:
        /*060c*/ 	.byte	0x04, 0x11
        /*060e*/ 	.short	(.L_297 - .L_296)
	.align		4
.L_296:
        /*0610*/ 	.word	index@($__internal_33_$__cuda_sm3x_div_rn_ftz_f32_slowpath)
        /*0614*/ 	.word	0x00000000


	//----- nvinfo : EIATTR_FRAME_SIZE
	.align		4
.L_297:
        /*0618*/ 	.byte	0x04, 0x11
        /*061a*/ 	.short	(.L_299 - .L_298)
	.align		4
.L_298:
        /*061c*/ 	.word	index@(_ZN2at6native27unrolled_elementwise_kernelINS0_13AUnaryFunctorIN3c104HalfES4_S4_ZZZNS0_17atan2_kernel_cudaERNS_18TensorIteratorBaseEENKUlvE_clEvENKUlvE1_clEvEUlS4_S4_E_EESt5arrayIPcLm2EELi4E23TrivialOffsetCalculatorILi1EjESF_NS0_6memory15LoadWithoutCastENSG_16StoreWithoutCastEEEviT_T0_T2_T3_T4_T5_)
        /*0620*/ 	.word	0x00000000


	//----- nvinfo : EIATTR_REGCOUNT
	.align		4
.L_299:
        /*0624*/ 	.byte	0x04, 0x2f
        /*0626*/ 	.short	(.L_301 - .L_300)
	.align		4
.L_300:
        /*0628*/ 	.word	index@(_ZN2at6native18elementwise_kernelILi128ELi4EZNS0_22gpu_kernel_impl_nocastINS0_13AUnaryFunctorIN3c104HalfES5_S5_ZZZNS0_17atan2_kernel_cudaERNS_18TensorIteratorBaseEENKUlvE_clEvENKUlvE1_clEvEUlS5_S5_E_EEEEvS7_RKT_EUliE_EEviT1_)
        /*062c*/ 	.word	0x00000013


	//----- nvinfo : EIATTR_FRAME_SIZE
	.align		4
.L_301:
        /*0630*/ 	.byte	0x04, 0x11
        /*0632*/ 	.short	(.L_303 - .L_302)
	.align		4
.L_302:
        /*0634*/ 	.word	index@($__internal_32_$__cuda_sm3x_div_rn_ftz_f32_slowpath)
        /*0638*/ 	.word	0x00000000


	//----- nvinfo : EIATTR_FRAME_SIZE
	.align		4
.L_303:
        /*063c*/ 	.byte	0x04, 0x11
        /*063e*/ 	.short	(.L_305 - .L_304)
	.align		4
.L_304:
        /*0640*/ 	.word	index@(_ZN2at6native18elementwise_kernelILi128ELi4EZNS0_22gpu_kernel_impl_nocastINS0_13AUnaryFunctorIN3c104HalfES5_S5_ZZZNS0_17atan2_kernel_cudaERNS_18TensorIteratorBaseEENKUlvE_clEvENKUlvE1_clEvEUlS5_S5_E_EEEEvS7_RKT_EUliE_EEviT1_)
        /*0644*/ 	.word	0x00000000


	//----- nvinfo : EIATTR_REGCOUNT
	.align		4
.L_305:
        /*0648*/ 	.byte	0x04, 0x2f
        /*064a*/ 	.short	(.L_307 - .L_306)
	.align		4
.L_306:
        /*064c*/ 	.word	index@(_ZN2at6native27unrolled_elementwise_kernelINS0_13AUnaryFunctorIN3c104HalfES4_S4_ZZZNS0_17atan2_kernel_cudaERNS_18TensorIteratorBaseEENKUlvE_clEvENKUlvE1_clEvEUlS4_S4_E_EESt5arrayIPcLm2EELi4E23TrivialOffsetCalculatorILi1EjESF_NS0_6memory12LoadWithCastILi1EEENSG_13StoreWithCastILi1EEEEEviT_T0_T2_T3_T4_T5_)
        /*0650*/ 	.word	0x0000001c


	//----- nvinfo : EIATTR_FRAME_SIZE
	.align		4
.L_307:
        /*0654*/ 	.byte	0x04, 0x11
        /*0656*/ 	.short	(.L_309 - .L_308)
	.align		4
.L_308:
        /*0658*/ 	.word	index@($__internal_31_$__cuda_sm3x_div_rn_ftz_f32_slowpath)
        /*065c*/ 	.word	0x00000000


	//----- nvinfo : EIATTR_FRAME_SIZE
	.align		4
.L_309:
        /*0660*/ 	.byte	0x04, 0x11
        /*0662*/ 	.short	(.L_311 - .L_310)
	.align		4
.L_310:
        /*0664*/ 	.word	index@(_ZN2at6native27unrolled_elementwise_kernelINS0_13AUnaryFunctorIN3c104HalfES4_S4_ZZZNS0_17atan2_kernel_cudaERNS_18TensorIteratorBaseEENKUlvE_clEvENKUlvE1_clEvEUlS4_S4_E_EESt5arrayIPcLm2EELi4E23TrivialOffsetCalculatorILi1EjESF_NS0_6memory12LoadWithCastILi1EEENSG_13StoreWithCastILi1EEEEEviT_T0_T2_T3_T4_T5_)
        /*0668*/ 	.word	0x00000000


	//----- nvinfo : EIATTR_REGCOUNT
	.align		4
.L_311:
        /*066c*/ 	.byte	0x04, 0x2f
        /*066e*/ 	.short	(.L_313 - .L_312)
	.align		4
.L_312:
        /*0670*/ 	.word	index@(_ZN2at6native18elementwise_kernelILi128ELi4EZNS0_15gpu_kernel_implINS0_13AUnaryFunctorIN3c104HalfES5_S5_ZZZNS0_17atan2_kernel_cudaERNS_18TensorIteratorBaseEENKUlvE_clEvENKUlvE1_clEvEUlS5_S5_E_EEEEvS7_RKT_EUliE_EEviT1_)
        /*0674*/ 	.word	0x0000001a


	//----- nvinfo : EIATTR_FRAME_SIZE
	.align		4
.L_313:
        /*0678*/ 	.byte	0x04, 0x11
        /*067a*/ 	.short	(.L_315 - .L_314)
	.align		4
.L_314:
        /*067c*/ 	.word	index@($__internal_30_$__cuda_sm3x_div_rn_ftz_f32_slowpath)
        /*0680*/ 	.word	0x00000000


	//----- nvinfo : EIATTR_FRAME_SIZE
	.align		4
.L_315:
        /*0684*/ 	.byte	0x04, 0x11
        /*0686*/ 	.short	(.L_317 - .L_316)
	.align		4
.L_316:
        /*0688*/ 	.word	index@(_ZN2at6native18elementwise_kernelILi128ELi4EZNS0_15gpu_kernel_implINS0_13AUnaryFunctorIN3c104HalfES5_S5_ZZZNS0_17atan2_kernel_cudaERNS_18TensorIteratorBaseEENKUlvE_clEvENKUlvE1_clEvEUlS5_S5_E_EEEEvS7_RKT_EUliE_EEviT1_)
        /*068c*/ 	.word	0x00000000


	//----- nvinfo : EIATTR_REGCOUNT
	.align		4
.L_317:
        /*0690*/ 	.byte	0x04, 0x2f
        /*0692*/ 	.short	(.L_319 - .L_318)
	.align		4
.L_318:
        /*0694*/ 	.word	index@(_ZN2at6native29vectorized_elementwise_kernelILi8ENS0_13BUnaryFunctorIN3c104HalfES4_S4_ZZZNS0_17atan2_kernel_cudaERNS_18TensorIteratorBaseEENKUlvE_clEvENKUlvE1_clEvEUlS4_S4_E_EESt5arrayIPcLm2EEEEviT0_T1_)
        /*0698*/ 	.word	0x00000004


	//----- nvinfo : EIATTR_FRAME_SIZE
	.align		4
.L_319:
        /*069c*/ 	.byte	0x04, 0x11
        /*069e*/ 	.short	(.L_321 - .L_320)
	.align		4
.L_320:
        /*06a0*/ 	.word	index@(_ZN2at6native29vectorized_elementwise_kernelILi8ENS0_13BUnaryFunctorIN3c104HalfES4_S4_ZZZNS0_17atan2_kernel_cudaERNS_18TensorIteratorBaseEENKUlvE_clEvENKUlvE1_clEvEUlS4_S4_E_EESt5arrayIPcLm2EEEEviT0_T1_)
        /*06a4*/ 	.word	0x00000000


	//----- nvinfo : EIATTR_REGCOUNT
	.align		4
.L_321:
        /*06a8*/ 	.byte	0x04, 0x2f
        /*06aa*/ 	.short	(.L_323 - .L_322)
	.align		4
.L_322:
        /*06ac*/ 	.word	index@(_ZN2at6native29vectorized_elementwise_kernelILi4ENS0_13BUnaryFunctorIN3c104HalfES4_S4_ZZZNS0_17atan2_kernel_cudaERNS_18TensorIteratorBaseEENKUlvE_clEvENKUlvE1_clEvEUlS4_S4_E_EESt5arrayIPcLm2EEEEviT0_T1_)
        /*06b0*/ 	.word	0x00000020


	//----- nvinfo : EIATTR_FRAME_SIZE
	.align		4
.L_323:
        /*06b4*/ 	.byte	0x04, 0x11
        /*06b6*/ 	.short	(.L_325 - .L_324)
	.align		4
.L_324:
        /*06b8*/ 	.word	index@($__internal_29_$__cuda_sm3x_div_rn_ftz_f32_slowpath)
        /*06bc*/ 	.word	0x00000000


	//----- nvinfo : EIATTR_FRAME_SIZE
	.align		4
.L_325:
        /*06c0*/ 	.byte	0x04, 0x11
        /*06c2*/ 	.short	(.L_327 - .L_326)
	.align		4
.L_326:
        /*06c4*/ 	.word	index@(_ZN2at6native29vectorized_elementwise_kernelILi4ENS0_13BUnaryFunctorIN3c104HalfES4_S4_ZZZNS0_17atan2_kernel_cudaERNS_18TensorIteratorBaseEENKUlvE_clEvENKUlvE1_clEvEUlS4_S4_E_EESt5arrayIPcLm2EEEEviT0_T1_)
        /*06c8*/ 	.word	0x00000000


	//----- nvinfo : EIATTR_REGCOUNT
	.align		4
.L_327:
        /*06cc*/ 	.byte	0x04, 0x2f
        /*06ce*/ 	.short	(.L_329 - .L_328)
	.align		4
.L_328:
        /*06d0*/ 	.word	index@(_ZN2at6native29vectorized_elementwise_kernelILi2ENS0_13BUnaryFunctorIN3c104HalfES4_S4_ZZZNS0_17atan2_kernel_cudaERNS_18TensorIteratorBaseEENKUlvE_clEvENKUlvE1_clEvEUlS4_S4_E_EESt5arrayIPcLm2EEEEviT0_T1_)
        /*06d4*/ 	.word	0x0000001f


	//----- nvinfo : EIATTR_FRAME_SIZE
	.align		4
.L_329:
        /*06d8*/ 	.byte	0x04, 0x11
        /*06da*/ 	.short	(.L_331 - .L_330)
	.align		4
.L_330:
        /*06dc*/ 	.word	index@($__internal_28_$__cuda_sm3x_div_rn_ftz_f32_slowpath)
        /*06e0*/ 	.word	0x00000000


	//----- nvinfo : EIATTR_FRAME_SIZE
	.align		4
.L_331:
        /*06e4*/ 	.byte	0x04, 0x11
        /*06e6*/ 	.short	(.L_333 - .L_332)
	.align		4
.L_332:
        /*06e8*/ 	.word	index@(_ZN2at6native29vectorized_elementwise_kernelILi2ENS0_13BUnaryFunctorIN3c104HalfES4_S4_ZZZNS0_17atan2_kernel_cudaERNS_18TensorIteratorBaseEENKUlvE_clEvENKUlvE1_clEvEUlS4_S4_E_EESt5arrayIPcLm2EEEEviT0_T1_)
        /*06ec*/ 	.word	0x00000000


	//----- nvinfo : EIATTR_REGCOUNT
	.align		4
.L_333:
        /*06f0*/ 	.byte	0x04, 0x2f
        /*06f2*/ 	.short	(.L_335 - .L_334)
	.align		4
.L_334:
        /*06f4*/ 	.word	index@(_ZN2at6native27unrolled_elementwise_kernelINS0_13BUnaryFunctorIN3c104HalfES4_S4_ZZZNS0_17atan2_kernel_cudaERNS_18TensorIteratorBaseEENKUlvE_clEvENKUlvE1_clEvEUlS4_S4_E_EESt5arrayIPcLm2EELi4E23TrivialOffsetCalculatorILi1EjESF_NS0_6memory15LoadWithoutCastENSG_16StoreWithoutCastEEEviT_T0_T2_T3_T4_T5_)
        /*06f8*/ 	.word	0x00000015


	//----- nvinfo : EIATTR_FRAME_SIZE
	.align		4
.L_335:
        /*06fc*/ 	.byte	0x04, 0x11
        /*06fe*/ 	.short	(.L_337 - .L_336)
	.align		4
.L_336:
        /*0700*/ 	.word	index@($__internal_27_$__cuda_sm3x_div_rn_ftz_f32_slowpath)
        /*0704*/ 	.word	0x00000000


	//----- nvinfo : EIATTR_FRAME_SIZE
	.align		4
.L_337:
        /*0708*/ 	.byte	0x04, 0x11
        /*070a*/ 	.short	(.L_339 - .L_338)
	.align		4
.L_338:
        /*070c*/ 	.word	index@(_ZN2at6native27unrolled_elementwise_kernelINS0_13BUnaryFunctorIN3c104HalfES4_S4_ZZZNS0_17atan2_kernel_cudaERNS_18TensorIteratorBaseEENKUlvE_clEvENKUlvE1_clEvEUlS4_S4_E_EESt5arrayIPcLm2EELi4E23TrivialOffsetCalculatorILi1EjESF_NS0_6memory15LoadWithoutCastENSG_16StoreWithoutCastEEEviT_T0_T2_T3_T4_T5_)
        /*0710*/ 	.word	0x00000000


	//----- nvinfo : EIATTR_REGCOUNT
	.align		4
.L_339:
        /*0714*/ 	.byte	0x04, 0x2f
        /*0716*/ 	.short	(.L_341 - .L_340)
	.align		4
.L_340:
        /*0718*/ 	.word	index@(_ZN2at6native18elementwise_kernelILi128ELi4EZNS0_22gpu_kernel_impl_nocastINS0_13BUnaryFunctorIN3c104HalfES5_S5_ZZZNS0_17atan2_kernel_cudaERNS_18TensorIteratorBaseEENKUlvE_clEvENKUlvE1_clEvEUlS5_S5_E_EEEEvS7_RKT_EUliE_EEviT1_)
        /*071c*/ 	.word	0x00000013


	//----- nvinfo : EIATTR_FRAME_SIZE
	.align		4
.L_341:
        /*0720*/ 	.byte	0x04, 0x11
        /*0722*/ 	.short	(.L_343 - .L_342)
	.align		4
.L_342:
        /*0724*/ 	.word	index@($__internal_26_$__cuda_sm3x_div_rn_ftz_f32_slowpath)
        /*0728*/ 	.word	0x00000000


	//----- nvinfo : EIATTR_FRAME_SIZE
	.align		4
.L_343:
        /*072c*/ 	.byte	0x04, 0x11
        /*072e*/ 	.short	(.L_345 - .L_344)
	.align		4
.L_344:
        /*0730*/ 	.word	index@(_ZN2at6native18elementwise_kernelILi128ELi4EZNS0_22gpu_kernel_impl_nocastINS0_13BUnaryFunctorIN3c104HalfES5_S5_ZZZNS0_17atan2_kernel_cudaERNS_18TensorIteratorBaseEENKUlvE_clEvENKUlvE1_clEvEUlS5_S5_E_EEEEvS7_RKT_EUliE_EEviT1_)
        /*0734*/ 	.word	0x00000000


	//----- nvinfo : EIATTR_REGCOUNT
	.align		4
.L_345:
        /*0738*/ 	.byte	0x04, 0x2f
        /*073a*/ 	.short	(.L_347 - .L_346)
	.align		4
.L_346:
        /*073c*/ 	.word	index@(_ZN2at6native27unrolled_elementwise_kernelINS0_13BUnaryFunctorIN3c104HalfES4_S4_ZZZNS0_17atan2_kernel_cudaERNS_18TensorIteratorBaseEENKUlvE_clEvENKUlvE1_clEvEUlS4_S4_E_EESt5arrayIPcLm2EELi4E23TrivialOffsetCalculatorILi1EjESF_NS0_6memory12LoadWithCastILi1EEENSG_13StoreWithCastILi1EEEEEviT_T0_T2_T3_T4_T5_)
        /*0740*/ 	.word	0x0000001c


	//----- nvinfo : EIATTR_FRAME_SIZE
	.align		4
.L_347:
        /*0744*/ 	.byte	0x04, 0x11
        /*0746*/ 	.short	(.L_349 - .L_348)
	.align		4
.L_348:
        /*0748*/ 	.word	index@($__internal_25_$__cuda_sm3x_div_rn_ftz_f32_slowpath)
        /*074c*/ 	.word	0x00000000


	//----- nvinfo : EIATTR_FRAME_SIZE
	.align		4
.L_349:
        /*0750*/ 	.byte	0x04, 0x11
        /*0752*/ 	.short	(.L_351 - .L_350)
	.align		4
.L_350:
        /*0754*/ 	.word	index@(_ZN2at6native27unrolled_elementwise_kernelINS0_13BUnaryFunctorIN3c104HalfES4_S4_ZZZNS0_17atan2_kernel_cudaERNS_18TensorIteratorBaseEENKUlvE_clEvENKUlvE1_clEvEUlS4_S4_E_EESt5arrayIPcLm2EELi4E23TrivialOffsetCalculatorILi1EjESF_NS0_6memory12LoadWithCastILi1EEENSG_13StoreWithCastILi1EEEEEviT_T0_T2_T3_T4_T5_)
        /*0758*/ 	.word	0x00000000


	//----- nvinfo : EIATTR_REGCOUNT
	.align		4
.L_351:
        /*075c*/ 	.byte	0x04, 0x2f
        /*075e*/ 	.short	(.L_353 - .L_352)
	.align		4
.L_352:
        /*0760*/ 	.word	index@(_ZN2at6native18elementwise_kernelILi128ELi4EZNS0_15gpu_kernel_implINS0_13BUnaryFunctorIN3c104HalfES5_S5_ZZZNS0_17atan2_kernel_cudaERNS_18TensorIteratorBaseEENKUlvE_clEvENKUlvE1_clEvEUlS5_S5_E_EEEEvS7_RKT_EUliE_EEviT1_)
        /*0764*/ 	.word	0x0000001a


	//----- nvinfo : EIATTR_FRAME_SIZE
	.align		4
.L_353:
        /*0768*/ 	.byte	0x04, 0x11
        /*076a*/ 	.short	(.L_355 - .L_354)
	.align		4
.L_354:
        /*076c*/ 	.word	index@($__internal_24_$__cuda_sm3x_div_rn_ftz_f32_slowpath)
        /*0770*/ 	.word	0x00000000


	//----- nvinfo : EIATTR_FRAME_SIZE
	.align		4
.L_355:
        /*0774*/ 	.byte	0x04, 0x11
        /*0776*/ 	.short	(.L_357 - .L_356)
	.align		4
.L_356:
        /*0778*/ 	.word	index@(_ZN2at6native18elementwise_kernelILi128ELi4EZNS0_15gpu_kernel_implINS0_13BUnaryFunctorIN3c104HalfES5_S5_ZZZNS0_17atan2_kernel_cudaERNS_18TensorIteratorBaseEENKUlvE_clEvENKUlvE1_clEvEUlS5_S5_E_EEEEvS7_RKT_EUliE_EEviT1_)
        /*077c*/ 	.word	0x00000000


	//----- nvinfo : EIATTR_REGCOUNT
	.align		4
.L_357:
        /*0780*/ 	.byte	0x04, 0x2f
        /*0782*/ 	.short	(.L_359 - .L_358)
	.align		4
.L_358:
        /*0784*/ 	.word	index@(_ZN2at6native29vectorized_elementwise_kernelILi8ENS0_13BinaryFunctorIN3c104HalfES4_S4_ZZZNS0_17atan2_kernel_cudaERNS_18TensorIteratorBaseEENKUlvE_clEvENKUlvE1_clEvEUlS4_S4_E_EESt5arrayIPcLm3EEEEviT0_T1_)
        /*0788*/ 	.word	0x00000004


	//----- nvinfo : EIATTR_FRAME_SIZE
	.align		4
.L_359:
        /*078c*/ 	.byte	0x04, 0x11
        /*078e*/ 	.short	(.L_361 - .L_360)
	.align		4
.L_360:
        /*0790*/ 	.word	index@(_ZN2at6native29vectorized_elementwise_kernelILi8ENS0_13BinaryFunctorIN3c104HalfES4_S4_ZZZNS0_17atan2_kernel_cudaERNS_18TensorIteratorBaseEENKUlvE_clEvENKUlvE1_clEvEUlS4_S4_E_EESt5arrayIPcLm3EEEEviT0_T1_)
        /*0794*/ 	.word	0x00000000


	//----- nvinfo : EIATTR_REGCOUNT
	.align		4
.L_361:
        /*0798*/ 	.byte	0x04, 0x2f
        /*079a*/ 	.short	(.L_363 - .L_362)
	.align		4
.L_362:
        /*079c*/ 	.word	index@(_ZN2at6native29vectorized_elementwise_kernelILi4ENS0_13BinaryFunctorIN3c104HalfES4_S4_ZZZNS0_17atan2_kernel_cudaERNS_18TensorIteratorBaseEENKUlvE_clEvENKUlvE1_clEvEUlS4_S4_E_EESt5arrayIPcLm3EEEEviT0_T1_)
        /*07a0*/ 	.word	0x00000026


	//----- nvinfo : EIATTR_FRAME_SIZE
	.align		4
.L_363:
        /*07a4*/ 	.byte	0x04, 0x11
        /*07a6*/ 	.short	(.L_365 - .L_364)
	.align		4
.L_364:
        /*07a8*/ 	.word	index@($__internal_23_$__cuda_sm3x_div_rn_ftz_f32_slowpath)
        /*07ac*/ 	.word	0x00000000


	//----- nvinfo : EIATTR_FRAME_SIZE
	.align		4
.L_365:
        /*07b0*/ 	.byte	0x04, 0x11
        /*07b2*/ 	.short	(.L_367 - .L_366)
	.align		4
.L_366:
        /*07b4*/ 	.word	index@(_ZN2at6native29vectorized_elementwise_kernelILi4ENS0_13BinaryFunctorIN3c104HalfES4_S4_ZZZNS0_17atan2_kernel_cudaERNS_18TensorIteratorBaseEENKUlvE_clEvENKUlvE1_clEvEUlS4_S4_E_EESt5arrayIPcLm3EEEEviT0_T1_)
        /*07b8*/ 	.word	0x00000000


	//----- nvinfo : EIATTR_REGCOUNT
	.align		4
.L_367:
        /*07bc*/ 	.byte	0x04, 0x2f
        /*07be*/ 	.short	(.L_369 - .L_368)
	.align		4
.L_368:
        /*07c0*/ 	.word	index@(_ZN2at6native29vectorized_elementwise_kernelILi2ENS0_13BinaryFunctorIN3c104HalfES4_S4_ZZZNS0_17atan2_kernel_cudaERNS_18TensorIteratorBaseEENKUlvE_clEvENKUlvE1_clEvEUlS4_S4_E_EESt5arrayIPcLm3EEEEviT0_T1_)
        /*07c4*/ 	.word	0x00000022


	//----- nvinfo : EIATTR_FRAME_SIZE
	.align		4
.L_369:
        /*07c8*/ 	.byte	0x04, 0x11
        /*07ca*/ 	.short	(.L_371 - .L_370)
	.align		4
.L_370:
        /*07cc*/ 	.word	index@($__internal_22_$__cuda_sm3x_div_rn_ftz_f32_slowpath)
        /*07d0*/ 	.word	0x00000000


	//----- nvinfo : EIATTR_FRAME_SIZE
	.align		4
.L_371:
        /*07d4*/ 	.byte	0x04, 0x11
        /*07d6*/ 	.short	(.L_373 - .L_372)
	.align		4
.L_372:
        /*07d8*/ 	.word	index@(_ZN2at6native29vectorized_elementwise_kernelILi2ENS0_13BinaryFunctorIN3c104HalfES4_S4_ZZZNS0_17atan2_kernel_cudaERNS_18TensorIteratorBaseEENKUlvE_clEvENKUlvE1_clEvEUlS4_S4_E_EESt5arrayIPcLm3EEEEviT0_T1_)
        /*07dc*/ 	.word	0x00000000


	//----- nvinfo : EIATTR_REGCOUNT
	.align		4
.L_373:
        /*07e0*/ 	.byte	0x04, 0x2f
        /*07e2*/ 	.short	(.L_375 - .L_374)
	.align		4
.L_374:
        /*07e4*/ 	.word	index@(_ZN2at6native27unrolled_elementwise_kernelINS0_13BinaryFunctorIN3c104HalfES4_S4_ZZZNS0_17atan2_kernel_cudaERNS_18TensorIteratorBaseEENKUlvE_clEvENKUlvE1_clEvEUlS4_S4_E_EESt5arrayIPcLm3EELi4E23TrivialOffsetCalculatorILi2EjESE_ILi1EjENS0_6memory15LoadWithoutCastENSH_16StoreWithoutCastEEEviT_T0_T2_T3_T4_T5_)
        /*07e8*/ 	.word	0x0000001a


	//----- nvinfo : EIATTR_FRAME_SIZE
	.align		4
.L_375:
        /*07ec*/ 	.byte	0x04, 0x11
        /*07ee*/ 	.short	(.L_377 - .L_376)
	.align		4
.L_376:
        /*07f0*/ 	.word	index@($__internal_21_$__cuda_sm3x_div_rn_ftz_f32_slowpath)
        /*07f4*/ 	.word	0x00000000


	//----- nvinfo : EIATTR_FRAME_SIZE
	.align		4
.L_377:
        /*07f8*/ 	.byte	0x04, 0x11
        /*07fa*/ 	.short	(.L_379 - .L_378)
	.align		4
.L_378:
        /*07fc*/ 	.word	index@(_ZN2at6native27unrolled_elementwise_kernelINS0_13BinaryFunctorIN3c104HalfES4_S4_ZZZNS0_17atan2_kernel_cudaERNS_18TensorIteratorBaseEENKUlvE_clEvENKUlvE1_clEvEUlS4_S4_E_EESt5arrayIPcLm3EELi4E23TrivialOffsetCalculatorILi2EjESE_ILi1EjENS0_6memory15LoadWithoutCastENSH_16StoreWithoutCastEEEviT_T0_T2_T3_T4_T5_)
        /*0800*/ 	.word	0x00000000


	//----- nvinfo : EIATTR_REGCOUNT
	.align		4
.L_379:
        /*0804*/ 	.byte	0x04, 0x2f
        /*0806*/ 	.short	(.L_381 - .L_380)
	.align		4
.L_380:
        /*0808*/ 	.word	index@(_ZN2at6native18elementwise_kernelILi128ELi4EZNS0_22gpu_kernel_impl_nocastINS0_13BinaryFunctorIN3c104HalfES5_S5_ZZZNS0_17atan2_kernel_cudaERNS_18TensorIteratorBaseEENKUlvE_clEvENKUlvE1_clEvEUlS5_S5_E_EEEEvS7_RKT_EUliE_EEviT1_)
        /*080c*/ 	.word	0x00000013


	//----- nvinfo : EIATTR_FRAME_SIZE
	.align		4
.L_381:
        /*0810*/ 	.byte	0x04, 0x11
        /*0812*/ 	.short	(.L_383 - .L_382)
	.align		4
.L_382:
        /*0814*/ 	.word	index@($__internal_20_$__cuda_sm3x_div_rn_ftz_f32_slowpath)
        /*0818*/ 	.word	0x00000000


	//----- nvinfo : EIATTR_FRAME_SIZE
	.align		4
.L_383:
        /*081c*/ 	.byte	0x04, 0x11
        /*081e*/ 	.short	(.L_385 - .L_384)
	.align		4
.L_384:
        /*0820*/ 	.word	index@(_ZN2at6native18elementwise_kernelILi128ELi4EZNS0_22gpu_kernel_impl_nocastINS0_13BinaryFunctorIN3c104HalfES5_S5_ZZZNS0_17atan2_kernel_cudaERNS_18TensorIteratorBaseEENKUlvE_clEvENKUlvE1_clEvEUlS5_S5_E_EEEEvS7_RKT_EUliE_EEviT1_)
        /*0824*/ 	.word	0x00000000


	//----- nvinfo : EIATTR_REGCOUNT
	.align		4
.L_385:
        /*0828*/ 	.byte	0x04, 0x2f
        /*082a*/ 	.short	(.L_387 - .L_386)
	.align		4
.L_386:
        /*082c*/ 	.word	index@(_ZN2at6native27unrolled_elementwise_kernelINS0_13BinaryFunctorIN3c104HalfES4_S4_ZZZNS0_17atan2_kernel_cudaERNS_18TensorIteratorBaseEENKUlvE_clEvENKUlvE1_clEvEUlS4_S4_E_EESt5arrayIPcLm3EELi4E23TrivialOffsetCalculatorILi2EjESE_ILi1EjENS0_6memory12LoadWithCastILi2EEENSH_13StoreWithCastILi1EEEEEviT_T0_T2_T3_T4_T5_)
        /*0830*/ 	.word	0x00000020


	//----- nvinfo : EIATTR_FRAME_SIZE
	.align		4
.L_387:
        /*0834*/ 	.byte	0x04, 0x11
        /*0836*/ 	.short	(.L_389 - .L_388)
	.align		4
.L_388:
        /*0838*/ 	.word	index@($__internal_19_$__cuda_sm3x_div_rn_ftz_f32_slowpath)
        /*083c*/ 	.word	0x00000000


	//----- nvinfo : EIATTR_FRAME_SIZE
	.align		4
.L_389:
        /*0840*/ 	.byte	0x04, 0x11
        /*0842*/ 	.short	(.L_391 - .L_390)
	.align		4
.L_390:
        /*0844*/ 	.word	index@(_ZN2at6native27unrolled_elementwise_kernelINS0_13BinaryFunctorIN3c104HalfES4_S4_ZZZNS0_17atan2_kernel_cudaERNS_18TensorIteratorBaseEENKUlvE_clEvENKUlvE1_clEvEUlS4_S4_E_EESt5arrayIPcLm3EELi4E23TrivialOffsetCalculatorILi2EjESE_ILi1EjENS0_6memory12LoadWithCastILi2EEENSH_13StoreWithCastILi1EEEEEviT_T0_T2_T3_T4_T5_)
        /*0848*/ 	.word	0x00000000


	//----- nvinfo : EIATTR_REGCOUNT
	.align		4
.L_391:
        /*084c*/ 	.byte	0x04, 0x2f
        /*084e*/ 	.short	(.L_393 - .L_392)
	.align		4
.L_392:
        /*0850*/ 	.word	index@(_ZN2at6native18elementwise_kernelILi128ELi4EZNS0_15gpu_kernel_implINS0_13BinaryFunctorIN3c104HalfES5_S5_ZZZNS0_17atan2_kernel_cudaERNS_18TensorIteratorBaseEENKUlvE_clEvENKUlvE1_clEvEUlS5_S5_E_EEEEvS7_RKT_EUliE_EEviT1_)
        /*0854*/ 	.word	0x0000001a


	//----- nvinfo : EIATTR_FRAME_SIZE
	.align		4
.L_393:
        /*0858*/ 	.byte	0x04, 0x11
        /*085a*/ 	.short	(.L_395 - .L_394)
	.align		4
.L_394:
        /*085c*/ 	.word	index@($__internal_18_$__cuda_sm3x_div_rn_ftz_f32_slowpath)
        /*0860*/ 	.word	0x00000000


	//----- nvinfo : EIATTR_FRAME_SIZE
	.align		4
.L_395:
        /*0864*/ 	.byte	0x04, 0x11
        /*0866*/ 	.short	(.L_397 - .L_396)
	.align		4
.L_396:
        /*0868*/ 	.word	index@(_ZN2at6native18elementwise_kernelILi128ELi4EZNS0_15gpu_kernel_implINS0_13BinaryFunctorIN3c104HalfES5_S5_ZZZNS0_17atan2_kernel_cudaERNS_18TensorIteratorBaseEENKUlvE_clEvENKUlvE1_clEvEUlS5_S5_E_EEEEvS7_RKT_EUliE_EEviT1_)
        /*086c*/ 	.word	0x00000000


	//----- nvinfo : EIATTR_REGCOUNT
	.align		4
.L_397:
        /*0870*/ 	.byte	0x04, 0x2f
        /*0872*/ 	.short	(.L_399 - .L_398)
	.align		4
.L_398:
        /*0874*/ 	.word	index@(_ZN2at6native29vectorized_elementwise_kernelILi8ENS0_13AUnaryFunctorIN3c108BFloat16ES4_S4_ZZZNS0_17atan2_kernel_cudaERNS_18TensorIteratorBaseEENKUlvE_clEvENKUlvE2_clEvEUlS4_S4_E_EESt5arrayIPcLm2EEEEviT0_T1_)
        /*0878*/ 	.word	0x00000004


	//----- nvinfo : EIATTR_FRAME_SIZE
	.align		4
.L_399:
        /*087c*/ 	.byte	0x04, 0x11
        /*087e*/ 	.short	(.L_401 - .L_400)
	.align		4
.L_400:
        /*0880*/ 	.word	index@(_ZN2at6native29vectorized_elementwise_kernelILi8ENS0_13AUnaryFunctorIN3c108BFloat16ES4_S4_ZZZNS0_17atan2_kernel_cudaERNS_18TensorIteratorBaseEENKUlvE_clEvENKUlvE2_clEvEUlS4_S4_E_EESt5arrayIPcLm2EEEEviT0_T1_)
        /*0884*/ 	.word	0x00000000


	//----- nvinfo : EIATTR_REGCOUNT
	.align		4
.L_401:
        /*0888*/ 	.byte	0x04, 0x2f
        /*088a*/ 	.short	(.L_403 - .L_402)
	.align		4
.L_402:
        /*088c*/ 	.word	index@(_ZN2at6native29vectorized_elementwise_kernelILi4ENS0_13AUnaryFunctorIN3c108BFloat16ES4_S4_ZZZNS0_17atan2_kernel_cudaERNS_18TensorIteratorBaseEENKUlvE_clEvENKUlvE2_clEvEUlS4_S4_E_EESt5arrayIPcLm2EEEEviT0_T1_)
        /*0890*/ 	.word	0x00000020


	//----- nvinfo : EIATTR_FRAME_SIZE
	.align		4
.L_403:
        /*0894*/ 	.byte	0x04, 0x11
        /*0896*/ 	.short	(.L_405 - .L_404)
	.align		4
.L_404:
        /*0898*/ 	.word	index@($__internal_17_$__cuda_sm3x_div_rn_ftz_f32_slowpath)
        /*089c*/ 	.word	0x00000000


	//----- nvinfo : EIATTR_FRAME_SIZE
	.align		4
.L_405:
        /*08a0*/ 	.byte	0x04, 0x11
        /*08a2*/ 	.short	(.L_407 - .L_406)
	.align		4
.L_406:
        /*08a4*/ 	.word	index@(_ZN2at6native29vectorized_elementwise_kernelILi4ENS0_13AUnaryFunctorIN3c108BFloat16ES4_S4_ZZZNS0_17atan2_kernel_cudaERNS_18TensorIteratorBaseEENKUlvE_clEvENKUlvE2_clEvEUlS4_S4_E_EESt5arrayIPcLm2EEEEviT0_T1_)
        /*08a8*/ 	.word	0x00000000


	//----- nvinfo : EIATTR_REGCOUNT
	.align		4
.L_407:
        /*08ac*/ 	.byte	0x04, 0x2f
        /*08ae*/ 	.short	(.L_409 - .L_408)
	.align		4
.L_408:
        /*08b0*/ 	.word	index@(_ZN2at6native29vectorized_elementwise_kernelILi2ENS0_13AUnaryFunctorIN3c108BFloat16ES4_S4_ZZZNS0_17atan2_kernel_cudaERNS_18TensorIteratorBaseEENKUlvE_clEvENKUlvE2_clEvEUlS4_S4_E_EESt5arrayIPcLm2EEEEviT0_T1_)
        /*08b4*/ 	.word	0x0000001f


	//----- nvinfo : EIATTR_FRAME_SIZE
	.align		4
.L_409:
        /*08b8*/ 	.byte	0x04, 0x11
        /*08ba*/ 	.short	(.L_411 - .L_410)
	.align		4
.L_410:
        /*08bc*/ 	.word	index@($__internal_16_$__cuda_sm3x_div_rn_ftz_f32_slowpath)
        /*08c0*/ 	.word	0x00000000


	//----- nvinfo : EIATTR_FRAME_SIZE
	.align		4
.L_411:
        /*08c4*/ 	.byte	0x04, 0x11
        /*08c6*/ 	.short	(.L_413 - .L_412)
	.align		4
.L_412:
        /*08c8*/ 	.word	index@(_ZN2at6native29vectorized_elementwise_kernelILi2ENS0_13AUnaryFunctorIN3c108BFloat16ES4_S4_ZZZNS0_17atan2_kernel_cudaERNS_18TensorIteratorBaseEENKUlvE_clEvENKUlvE2_clEvEUlS4_S4_E_EESt5arrayIPcLm2EEEEviT0_T1_)
        /*08cc*/ 	.word	0x00000000


	//----- nvinfo : EIATTR_REGCOUNT
	.align		4
.L_413:
        /*08d0*/ 	.byte	0x04, 0x2f
        /*08d2*/ 	.short	(.L_415 - .L_414)
	.align		4
.L_414:
        /*08d4*/ 	.word	index@(_ZN2at6native27unrolled_elementwise_kernelINS0_13AUnaryFunctorIN3c108BFloat16ES4_S4_ZZZNS0_17atan2_kernel_cudaERNS_18TensorIteratorBaseEENKUlvE_clEvENKUlvE2_clEvEUlS4_S4_E_EESt5arrayIPcLm2EELi4E23TrivialOffsetCalculatorILi1EjESF_NS0_6memory15LoadWithoutCastENSG_16StoreWithoutCastEEEviT_T0_T2_T3_T4_T5_)
        /*08d8*/ 	.word	0x00000015


	//----- nvinfo : EIATTR_FRAME_SIZE
	.align		4
.L_415:
        /*08dc*/ 	.byte	0x04, 0x11
        /*08de*/ 	.short	(.L_417 - .L_416)
	.align		4
.L_416:
        /*08e0*/ 	.word	index@($__internal_15_$__cuda_sm3x_div_rn_ftz_f32_slowpath)
        /*08e4*/ 	.word	0x00000000


	//----- nvinfo : EIATTR_FRAME_SIZE
	.align		4
.L_417:
        /*08e8*/ 	.byte	0x04, 0x11
        /*08ea*/ 	.short	(.L_419 - .L_418)
	.align		4
.L_418:
        /*08ec*/ 	.word	index@(_ZN2at6native27unrolled_elementwise_kernelINS0_13AUnaryFunctorIN3c108BFloat16ES4_S4_ZZZNS0_17atan2_kernel_cudaERNS_18TensorIteratorBaseEENKUlvE_clEvENKUlvE2_clEvEUlS4_S4_E_EESt5arrayIPcLm2EELi4E23TrivialOffsetCalculatorILi1EjESF_NS0_6memory15LoadWithoutCastENSG_16StoreWithoutCastEEEviT_T0_T2_T3_T4_T5_)
        /*08f0*/ 	.word	0x00000000


	//----- nvinfo : EIATTR_REGCOUNT
	.align		4
.L_419:
        /*08f4*/ 	.byte	0x04, 0x2f
        /*08f6*/ 	.short	(.L_421 - .L_420)
	.align		4
.L_420:
        /*08f8*/ 	.word	index@(_ZN2at6native18elementwise_kernelILi128ELi4EZNS0_22gpu_kernel_impl_nocastINS0_13AUnaryFunctorIN3c108BFloat16ES5_S5_ZZZNS0_17atan2_kernel_cudaERNS_18TensorIteratorBaseEENKUlvE_clEvENKUlvE2_clEvEUlS5_S5_E_EEEEvS7_RKT_EUliE_EEviT1_)
        /*08fc*/ 	.word	0x00000013


	//----- nvinfo : EIATTR_FRAME_SIZE
	.align		4
.L_421:
        /*0900*/ 	.byte	0x04, 0x11
        /*0902*/ 	.short	(.L_423 - .L_422)
	.align		4
.L_422:
        /*0904*/ 	.word	index@($__internal_14_$__cuda_sm3x_div_rn_ftz_f32_slowpath)
        /*0908*/ 	.word	0x00000000


	//----- nvinfo : EIATTR_FRAME_SIZE
	.align		4
.L_423:
        /*090c*/ 	.byte	0x04, 0x11
        /*090e*/ 	.short	(.L_425 - .L_424)
	.align		4
.L_424:
        /*0910*/ 	.word	index@(_ZN2at6native18elementwise_kernelILi128ELi4EZNS0_22gpu_kernel_impl_nocastINS0_13AUnaryFunctorIN3c108BFloat16ES5_S5_ZZZNS0_17atan2_kernel_cudaERNS_18TensorIteratorBaseEENKUlvE_clEvENKUlvE2_clEvEUlS5_S5_E_EEEEvS7_RKT_EUliE_EEviT1_)
        /*0914*/ 	.word	0x00000000


	//----- nvinfo : EIATTR_REGCOUNT
	.align		4
.L_425:
        /*0918*/ 	.byte	0x04, 0x2f
        /*091a*/ 	.short	(.L_427 - .L_426)
	.align		4
.L_426:
        /*091c*/ 	.word	index@(_ZN2at6native27unrolled_elementwise_kernelINS0_13AUnaryFunctorIN3c108BFloat16ES4_S4_ZZZNS0_17atan2_kernel_cudaERNS_18TensorIteratorBaseEENKUlvE_clEvENKUlvE2_clEvEUlS4_S4_E_EESt5arrayIPcLm2EELi4E23TrivialOffsetCalculatorILi1EjESF_NS0_6memory12LoadWithCastILi1EEENSG_13StoreWithCastILi1EEEEEviT_T0_T2_T3_T4_T5_)
        /*0920*/ 	.word	0x0000001c


	//----- nvinfo : EIATTR_FRAME_SIZE
	.align		4
.L_427:
        /*0924*/ 	.byte	0x04, 0x11
        /*0926*/ 	.short	(.L_429 - .L_428)
	.align		4
.L_428:
        /*0928*/ 	.word	index@($__internal_13_$__cuda_sm3x_div_rn_ftz_f32_slowpath)
        /*092c*/ 	.word	0x00000000


	//----- nvinfo : EIATTR_FRAME_SIZE
	.align		4
.L_429:
        /*0930*/ 	.byte	0x04, 0x11
        /*0932*/ 	.short	(.L_431 - .L_430)
	.align		4
.L_430:
        /*0934*/ 	.word	index@(_ZN2at6native27unrolled_elementwise_kernelINS0_13AUnaryFunctorIN3c108BFloat16ES4_S4_ZZZNS0_17atan2_kernel_cudaERNS_18TensorIteratorBaseEENKUlvE_clEvENKUlvE2_clEvEUlS4_S4_E_EESt5arrayIPcLm2EELi4E23TrivialOffsetCalculatorILi1EjESF_NS0_6memory12LoadWithCastILi1EEENSG_13StoreWithCastILi1EEEEEviT_T0_T2_T3_T4_T5_)
        /*0938*/ 	.word	0x00000000


	//----- nvinfo : EIATTR_REGCOUNT
	.align		4
.L_431:
        /*093c*/ 	.byte	0x04, 0x2f
        /*093e*/ 	.short	(.L_433 - .L_432)
	.align		4
.L_432:
        /*0940*/ 	.word	index@(_ZN2at6native18elementwise_kernelILi128ELi4EZNS0_15gpu_kernel_implINS0_13AUnaryFunctorIN3c108BFloat16ES5_S5_ZZZNS0_17atan2_kernel_cudaERNS_18TensorIteratorBaseEENKUlvE_clEvENKUlvE2_clEvEUlS5_S5_E_EEEEvS7_RKT_EUliE_EEviT1_)
        /*0944*/ 	.word	0x0000001a


	//----- nvinfo : EIATTR_FRAME_SIZE
	.align		4
.L_433:
        /*0948*/ 	.byte	0x04, 0x11
        /*094a*/ 	.short	(.L_435 - .L_434)
	.align		4
.L_434:
        /*094c*/ 	.word	index@($__internal_12_$__cuda_sm3x_div_rn_ftz_f32_slowpath)
        /*0950*/ 	.word	0x00000000


	//----- nvinfo : EIATTR_FRAME_SIZE
	.align		4
.L_435:
        /*0954*/ 	.byte	0x04, 0x11
        /*0956*/ 	.short	(.L_437 - .L_436)
	.align		4
.L_436:
        /*0958*/ 	.word	index@(_ZN2at6native18elementwise_kernelILi128ELi4EZNS0_15gpu_kernel_implINS0_13AUnaryFunctorIN3c108BFloat16ES5_S5_ZZZNS0_17atan2_kernel_cudaERNS_18TensorIteratorBaseEENKUlvE_clEvENKUlvE2_clEvEUlS5_S5_E_EEEEvS7_RKT_EUliE_EEviT1_)
        /*095c*/ 	.word	0x00000000


	//----- nvinfo : EIATTR_REGCOUNT
	.align		4
.L_437:
        /*0960*/ 	.byte	0x04, 0x2f
        /*0962*/ 	.short	(.L_439 - .L_438)
	.align		4
.L_438:
        /*0964*/ 	.word	index@(_ZN2at6native29vectorized_elementwise_kernelILi8ENS0_13BUnaryFunctorIN3c108BFloat16ES4_S4_ZZZNS0_17atan2_kernel_cudaERNS_18TensorIteratorBaseEENKUlvE_clEvENKUlvE2_clEvEUlS4_S4_E_EESt5arrayIPcLm2EEEEviT0_T1_)
        /*0968*/ 	.word	0x00000004


	//----- nvinfo : EIATTR_FRAME_SIZE
	.align		4
.L_439:
        /*096c*/ 	.byte	0x04, 0x11
        /*096e*/ 	.short	(.L_441 - .L_440)
	.align		4
.L_440:
        /*0970*/ 	.word	index@(_ZN2at6native29vectorized_elementwise_kernelILi8ENS0_13BUnaryFunctorIN3c108BFloat16ES4_S4_ZZZNS0_17atan2_kernel_cudaERNS_18TensorIteratorBaseEENKUlvE_clEvENKUlvE2_clEvEUlS4_S4_E_EESt5arrayIPcLm2EEEEviT0_T1_)
        /*0974*/ 	.word	0x00000000


	//----- nvinfo : EIATTR_REGCOUNT
	.align		4
.L_441:
        /*0978*/ 	.byte	0x04, 0x2f
        /*097a*/ 	.short	(.L_443 - .L_442)
	.align		4
.L_442:
        /*097c*/ 	.word	index@(_ZN2at6native29vectorized_elementwise_kernelILi4ENS0_13BUnaryFunctorIN3c108BFloat16ES4_S4_ZZZNS0_17atan2_kernel_cudaERNS_18TensorIteratorBaseEENKUlvE_clEvENKUlvE2_clEvEUlS4_S4_E_EESt5arrayIPcLm2EEEEviT0_T1_)
        /*0980*/ 	.word	0x00000020


	//----- nvinfo : EIATTR_FRAME_SIZE
	.align		4
.L_443:
        /*0984*/ 	.byte	0x04, 0x11
        /*0986*/ 	.short	(.L_445 - .L_444)
	.align		4
.L_444:
        /*0988*/ 	.word	index@($__internal_11_$__cuda_sm3x_div_rn_ftz_f32_slowpath)
        /*098c*/ 	.word	0x00000000


	//----- nvinfo : EIATTR_FRAME_SIZE
	.align		4
.L_445:
        /*0990*/ 	.byte	0x04, 0x11
        /*0992*/ 	.short	(.L_447 - .L_446)
	.align		4
.L_446:
        /*0994*/ 	.word	index@(_ZN2at6native29vectorized_elementwise_kernelILi4ENS0_13BUnaryFunctorIN3c108BFloat16ES4_S4_ZZZNS0_17atan2_kernel_cudaERNS_18TensorIteratorBaseEENKUlvE_clEvENKUlvE2_clEvEUlS4_S4_E_EESt5arrayIPcLm2EEEEviT0_T1_)
        /*0998*/ 	.word	0x00000000


	//----- nvinfo : EIATTR_REGCOUNT
	.align		4
.L_447:
        /*099c*/ 	.byte	0x04, 0x2f
        /*099e*/ 	.short	(.L_449 - .L_448)
	.align		4
.L_448:
        /*09a0*/ 	.word	index@(_ZN2at6native29vectorized_elementwise_kernelILi2ENS0_13BUnaryFunctorIN3c108BFloat16ES4_S4_ZZZNS0_17atan2_kernel_cudaERNS_18TensorIteratorBaseEENKUlvE_clEvENKUlvE2_clEvEUlS4_S4_E_EESt5arrayIPcLm2EEEEviT0_T1_)
        /*09a4*/ 	.word	0x0000001f


	//----- nvinfo : EIATTR_FRAME_SIZE
	.align		4
.L_449:
        /*09a8*/ 	.byte	0x04, 0x11
        /*09aa*/ 	.short	(.L_451 - .L_450)
	.align		4
.L_450:
        /*09ac*/ 	.word	index@($__internal_10_$__cuda_sm3x_div_rn_ftz_f32_slowpath)
        /*09b0*/ 	.word	0x00000000


	//----- nvinfo : EIATTR_FRAME_SIZE
	.align		4
.L_451:
        /*09b4*/ 	.byte	0x04, 0x11
        /*09b6*/ 	.short	(.L_453 - .L_452)
	.align		4
.L_452:
        /*09b8*/ 	.word	index@(_ZN2at6native29vectorized_elementwise_kernelILi2ENS0_13BUnaryFunctorIN3c108BFloat16ES4_S4_ZZZNS0_17atan2_kernel_cudaERNS_18TensorIteratorBaseEENKUlvE_clEvENKUlvE2_clEvEUlS4_S4_E_EESt5arrayIPcLm2EEEEviT0_T1_)
        /*09bc*/ 	.word	0x00000000


	//----- nvinfo : EIATTR_REGCOUNT
	.align		4
.L_453:
        /*09c0*/ 	.byte	0x04, 0x2f
        /*09c2*/ 	.short	(.L_455 - .L_454)
	.align		4
.L_454:
        /*09c4*/ 	.word	index@(_ZN2at6native27unrolled_elementwise_kernelINS0_13BUnaryFunctorIN3c108BFloat16ES4_S4_ZZZNS0_17atan2_kernel_cudaERNS_18TensorIteratorBaseEENKUlvE_clEvENKUlvE2_clEvEUlS4_S4_E_EESt5arrayIPcLm2EELi4E23TrivialOffsetCalculatorILi1EjESF_NS0_6memory15LoadWithoutCastENSG_16StoreWithoutCastEEEviT_T0_T2_T3_T4_T5_)
        /*09c8*/ 	.word	0x00000015


	//----- nvinfo : EIATTR_FRAME_SIZE
	.align		4
.L_455:
        /*09cc*/ 	.byte	0x04, 0x11
        /*09ce*/ 	.short	(.L_457 - .L_456)
	.align		4
.L_456:
        /*09d0*/ 	.word	index@($__internal_9_$__cuda_sm3x_div_rn_ftz_f32_slowpath)
        /*09d4*/ 	.word	0x00000000


	//----- nvinfo : EIATTR_FRAME_SIZE
	.align		4
.L_457:
        /*09d8*/ 	.byte	0x04, 0x11
        /*09da*/ 	.short	(.L_459 - .L_458)
	.align		4
.L_458:
        /*09dc*/ 	.word	index@(_ZN2at6native27unrolled_elementwise_kernelINS0_13BUnaryFunctorIN3c108BFloat16ES4_S4_ZZZNS0_17atan2_kernel_cudaERNS_18TensorIteratorBaseEENKUlvE_clEvENKUlvE2_clEvEUlS4_S4_E_EESt5arrayIPcLm2EELi4E23TrivialOffsetCalculatorILi1EjESF_NS0_6memory15LoadWithoutCastENSG_16StoreWithoutCastEEEviT_T0_T2_T3_T4_T5_)
        /*09e0*/ 	.word	0x00000000


	//----- nvinfo : EIATTR_REGCOUNT
	.align		4
.L_459:
        /*09e4*/ 	.byte	0x04, 0x2f
        /*09e6*/ 	.short	(.L_461 - .L_460)
	.align		4
.L_460:
        /*09e8*/ 	.word	index@(_ZN2at6native18elementwise_kernelILi128ELi4EZNS0_22gpu_kernel_impl_nocastINS0_13BUnaryFunctorIN3c108BFloat16ES5_S5_ZZZNS0_17atan2_kernel_cudaERNS_18TensorIteratorBaseEENKUlvE_clEvENKUlvE2_clEvEUlS5_S5_E_EEEEvS7_RKT_EUliE_EEviT1_)
        /*09ec*/ 	.word	0x00000013


	//----- nvinfo : EIATTR_FRAME_SIZE
	.align		4
.L_461:
        /*09f0*/ 	.byte	0x04, 0x11
        /*09f2*/ 	.short	(.L_463 - .L_462)
	.align		4
.L_462:
        /*09f4*/ 	.word	index@($__internal_8_$__cuda_sm3x_div_rn_ftz_f32_slowpath)
        /*09f8*/ 	.word	0x00000000


	//----- nvinfo : EIATTR_FRAME_SIZE
	.align		4
.L_463:
        /*09fc*/ 	.byte	0x04, 0x11
        /*09fe*/ 	.short	(.L_465 - .L_464)
	.align		4
.L_464:
        /*0a00*/ 	.word	index@(_ZN2at6native18elementwise_kernelILi128ELi4EZNS0_22gpu_kernel_impl_nocastINS0_13BUnaryFunctorIN3c108BFloat16ES5_S5_ZZZNS0_17atan2_kernel_cudaERNS_18TensorIteratorBaseEENKUlvE_clEvENKUlvE2_clEvEUlS5_S5_E_EEEEvS7_RKT_EUliE_EEviT1_)
        /*0a04*/ 	.word	0x00000000


	//----- nvinfo : EIATTR_REGCOUNT
	.align		4
.L_465:
        /*0a08*/ 	.byte	0x04, 0x2f
        /*0a0a*/ 	.short	(.L_467 - .L_466)
	.align		4
.L_466:
        /*0a0c*/ 	.word	index@(_ZN2at6native27unrolled_elementwise_kernelINS0_13BUnaryFunctorIN3c108BFloat16ES4_S4_ZZZNS0_17atan2_kernel_cudaERNS_18TensorIteratorBaseEENKUlvE_clEvENKUlvE2_clEvEUlS4_S4_E_EESt5arrayIPcLm2EELi4E23TrivialOffsetCalculatorILi1EjESF_NS0_6memory12LoadWithCastILi1EEENSG_13StoreWithCastILi1EEEEEviT_T0_T2_T3_T4_T5_)
        /*0a10*/ 	.word	0x0000001c


	//----- nvinfo : EIATTR_FRAME_SIZE
	.align		4
.L_467:
        /*0a14*/ 	.byte	0x04, 0x11
        /*0a16*/ 	.short	(.L_469 - .L_468)
	.align		4
.L_468:
        /*0a18*/ 	.word	index@($__internal_7_$__cuda_sm3x_div_rn_ftz_f32_slowpath)
        /*0a1c*/ 	.word	0x00000000


	//----- nvinfo : EIATTR_FRAME_SIZE
	.align		4
.L_469:
        /*0a20*/ 	.byte	0x04, 0x11
        /*0a22*/ 	.short	(.L_471 - .L_470)
	.align		4
.L_470:
        /*0a24*/ 	.word	index@(_ZN2at6native27unrolled_elementwise_kernelINS0_13BUnaryFunctorIN3c108BFloat16ES4_S4_ZZZNS0_17atan2_kernel_cudaERNS_18TensorIteratorBaseEENKUlvE_clEvENKUlvE2_clEvEUlS4_S4_E_EESt5arrayIPcLm2EELi4E23TrivialOffsetCalculatorILi1EjESF_NS0_6memory12LoadWithCastILi1EEENSG_13StoreWithCastILi1EEEEEviT_T0_T2_T3_T4_T5_)
        /*0a28*/ 	.word	0x00000000


	//----- nvinfo : EIATTR_REGCOUNT
	.align		4
.L_471:
        /*0a2c*/ 	.byte	0x04, 0x2f
        /*0a2e*/ 	.short	(.L_473 - .L_472)
	.align		4
.L_472:
        /*0a30*/ 	.word	index@(_ZN2at6native18elementwise_kernelILi128ELi4EZNS0_15gpu_kernel_implINS0_13BUnaryFunctorIN3c108BFloat16ES5_S5_ZZZNS0_17atan2_kernel_cudaERNS_18TensorIteratorBaseEENKUlvE_clEvENKUlvE2_clEvEUlS5_S5_E_EEEEvS7_RKT_EUliE_EEviT1_)
        /*0a34*/ 	.word	0x0000001a


	//----- nvinfo : EIATTR_FRAME_SIZE
	.align		4
.L_473:
        /*0a38*/ 	.byte	0x04, 0x11
        /*0a3a*/ 	.short	(.L_475 - .L_474)
	.align		4
.L_474:
        /*0a3c*/ 	.word	index@($__internal_6_$__cuda_sm3x_div_rn_ftz_f32_slowpath)
        /*0a40*/ 	.word	0x00000000


	//----- nvinfo : EIATTR_FRAME_SIZE
	.align		4
.L_475:
        /*0a44*/ 	.byte	0x04, 0x11
        /*0a46*/ 	.short	(.L_477 - .L_476)
	.align		4
.L_476:
        /*0a48*/ 	.word	index@(_ZN2at6native18elementwise_kernelILi128ELi4EZNS0_15gpu_kernel_implINS0_13BUnaryFunctorIN3c108BFloat16ES5_S5_ZZZNS0_17atan2_kernel_cudaERNS_18TensorIteratorBaseEENKUlvE_clEvENKUlvE2_clEvEUlS5_S5_E_EEEEvS7_RKT_EUliE_EEviT1_)
        /*0a4c*/ 	.word	0x00000000


	//----- nvinfo : EIATTR_REGCOUNT
	.align		4
.L_477:
        /*0a50*/ 	.byte	0x04, 0x2f
        /*0a52*/ 	.short	(.L_479 - .L_478)
	.align		4
.L_478:
        /*0a54*/ 	.word	index@(_ZN2at6native29vectorized_elementwise_kernelILi8ENS0_13BinaryFunctorIN3c108BFloat16ES4_S4_ZZZNS0_17atan2_kernel_cudaERNS_18TensorIteratorBaseEENKUlvE_clEvENKUlvE2_clEvEUlS4_S4_E_EESt5arrayIPcLm3EEEEviT0_T1_)
        /*0a58*/ 	.word	0x00000004


	//----- nvinfo : EIATTR_FRAME_SIZE
	.align		4
.L_479:
        /*0a5c*/ 	.byte	0x04, 0x11
        /*0a5e*/ 	.short	(.L_481 - .L_480)
	.align		4
.L_480:
        /*0a60*/ 	.word	index@(_ZN2at6native29vectorized_elementwise_kernelILi8ENS0_13BinaryFunctorIN3c108BFloat16ES4_S4_ZZZNS0_17atan2_kernel_cudaERNS_18TensorIteratorBaseEENKUlvE_clEvENKUlvE2_clEvEUlS4_S4_E_EESt5arrayIPcLm3EEEEviT0_T1_)
        /*0a64*/ 	.word	0x00000000


	//----- nvinfo : EIATTR_REGCOUNT
	.align		4
.L_481:
        /*0a68*/ 	.byte	0x04, 0x2f
        /*0a6a*/ 	.short	(.L_483 - .L_482)
	.align		4
.L_482:
        /*0a6c*/ 	.word	index@(_ZN2at6native29vectorized_elementwise_kernelILi4ENS0_13BinaryFunctorIN3c108BFloat16ES4_S4_ZZZNS0_17atan2_kernel_cudaERNS_18TensorIteratorBaseEENKUlvE_clEvENKUlvE2_clEvEUlS4_S4_E_EESt5arrayIPcLm3EEEEviT0_T1_)
        /*0a70*/ 	.word	0x00000026


	//----- nvinfo : EIATTR_FRAME_SIZE
	.align		4
.L_483:
        /*0a74*/ 	.byte	0x04, 0x11
        /*0a76*/ 	.short	(.L_485 - .L_484)
	.align		4
.L_484:
        /*0a78*/ 	.word	index@($__internal_5_$__cuda_sm3x_div_rn_ftz_f32_slowpath)
        /*0a7c*/ 	.word	0x00000000


	//----- nvinfo : EIATTR_FRAME_SIZE
	.align		4
.L_485:
        /*0a80*/ 	.byte	0x04, 0x11
        /*0a82*/ 	.short	(.L_487 - .L_486)
	.align		4
.L_486:
        /*0a84*/ 	.word	index@(_ZN2at6native29vectorized_elementwise_kernelILi4ENS0_13BinaryFunctorIN3c108BFloat16ES4_S4_ZZZNS0_17atan2_kernel_cudaERNS_18TensorIteratorBaseEENKUlvE_clEvENKUlvE2_clEvEUlS4_S4_E_EESt5arrayIPcLm3EEEEviT0_T1_)
        /*0a88*/ 	.word	0x00000000


	//----- nvinfo : EIATTR_REGCOUNT
	.align		4
.L_487:
        /*0a8c*/ 	.byte	0x04, 0x2f
        /*0a8e*/ 	.short	(.L_489 - .L_488)
	.align		4
.L_488:
        /*0a90*/ 	.word	index@(_ZN2at6native29vectorized_elementwise_kernelILi2ENS0_13BinaryFunctorIN3c108BFloat16ES4_S4_ZZZNS0_17atan2_kernel_cudaERNS_18TensorIteratorBaseEENKUlvE_clEvENKUlvE2_clEvEUlS4_S4_E_EESt5arrayIPcLm3EEEEviT0_T1_)
        /*0a94*/ 	.word	0x00000022


	//----- nvinfo : EIATTR_FRAME_SIZE
	.align		4
.L_489:
        /*0a98*/ 	.byte	0x04, 0x11
        /*0a9a*/ 	.short	(.L_491 - .L_490)
	.align		4
.L_490:
        /*0a9c*/ 	.word	index@($__internal_4_$__cuda_sm3x_div_rn_ftz_f32_slowpath)
        /*0aa0*/ 	.word	0x00000000


	//----- nvinfo : EIATTR_FRAME_SIZE
	.align		4
.L_491:
        /*0aa4*/ 	.byte	0x04, 0x11
        /*0aa6*/ 	.short	(.L_493 - .L_492)
	.align		4
.L_492:
        /*0aa8*/ 	.word	index@(_ZN2at6native29vectorized_elementwise_kernelILi2ENS0_13BinaryFunctorIN3c108BFloat16ES4_S4_ZZZNS0_17atan2_kernel_cudaERNS_18TensorIteratorBaseEENKUlvE_clEvENKUlvE2_clEvEUlS4_S4_E_EESt5arrayIPcLm3EEEEviT0_T1_)
        /*0aac*/ 	.word	0x00000000


	//----- nvinfo : EIATTR_REGCOUNT
	.align		4
.L_493:
        /*0ab0*/ 	.byte	0x04, 0x2f
        /*0ab2*/ 	.short	(.L_495 - .L_494)
	.align		4
.L_494:
        /*0ab4*/ 	.word	index@(_ZN2at6native27unrolled_elementwise_kernelINS0_13BinaryFunctorIN3c108BFloat16ES4_S4_ZZZNS0_17atan2_kernel_cudaERNS_18TensorIteratorBaseEENKUlvE_clEvENKUlvE2_clEvEUlS4_S4_E_EESt5arrayIPcLm3EELi4E23TrivialOffsetCalculatorILi2EjESE_ILi1EjENS0_6memory15LoadWithoutCastENSH_16StoreWithoutCastEEEviT_T0_T2_T3_T4_T5_)
        /*0ab8*/ 	.word	0x0000001a


	//----- nvinfo : EIATTR_FRAME_SIZE
	.align		4
.L_495:
        /*0abc*/ 	.byte	0x04, 0x11
        /*0abe*/ 	.short	(.L_497 - .L_496)
	.align		4
.L_496:
        /*0ac0*/ 	.word	index@($__internal_3_$__cuda_sm3x_div_rn_ftz_f32_slowpath)
        /*0ac4*/ 	.word	0x00000000


	//----- nvinfo : EIATTR_FRAME_SIZE
	.align		4
.L_497:
        /*0ac8*/ 	.byte	0x04, 0x11
        /*0aca*/ 	.short	(.L_499 - .L_498)
	.align		4
.L_498:
        /*0acc*/ 	.word	index@(_ZN2at6native27unrolled_elementwise_kernelINS0_13BinaryFunctorIN3c108BFloat16ES4_S4_ZZZNS0_17atan2_kernel_cudaERNS_18TensorIteratorBaseEENKUlvE_clEvENKUlvE2_clEvEUlS4_S4_E_EESt5arrayIPcLm3EELi4E23TrivialOffsetCalculatorILi2EjESE_ILi1EjENS0_6memory15LoadWithoutCastENSH_16StoreWithoutCastEEEviT_T0_T2_T3_T4_T5_)
        /*0ad0*/ 	.word	0x00000000


	//----- nvinfo : EIATTR_REGCOUNT
	.align		4
.L_499:
        /*0ad4*/ 	.byte	0x04, 0x2f
        /*0ad6*/ 	.short	(.L_501 - .L_500)
	.align		4
.L_500:
        /*0ad8*/ 	.word	index@(_ZN2at6native18elementwise_kernelILi128ELi4EZNS0_22gpu_kernel_impl_nocastINS0_13BinaryFunctorIN3c108BFloat16ES5_S5_ZZZNS0_17atan2_kernel_cudaERNS_18TensorIteratorBaseEENKUlvE_clEvENKUlvE2_clEvEUlS5_S5_E_EEEEvS7_RKT_EUliE_EEviT1_)
        /*0adc*/ 	.word	0x00000013


	//----- nvinfo : EIATTR_FRAME_SIZE
	.align		4
.L_501:
        /*0ae0*/ 	.byte	0x04, 0x11
        /*0ae2*/ 	.short	(.L_503 - .L_502)
	.align		4
.L_502:
        /*0ae4*/ 	.word	index@($__internal_2_$__cuda_sm3x_div_rn_ftz_f32_slowpath)
        /*0ae8*/ 	.word	0x00000000


	//----- nvinfo : EIATTR_FRAME_SIZE
	.align		4
.L_503:
        /*0aec*/ 	.byte	0x04, 0x11
        /*0aee*/ 	.short	(.L_505 - .L_504)
	.align		4
.L_504:
        /*0af0*/ 	.word	index@(_ZN2at6native18elementwise_kernelILi128ELi4EZNS0_22gpu_kernel_impl_nocastINS0_13BinaryFunctorIN3c108BFloat16ES5_S5_ZZZNS0_17atan2_kernel_cudaERNS_18TensorIteratorBaseEENKUlvE_clEvENKUlvE2_clEvEUlS5_S5_E_EEEEvS7_RKT_EUliE_EEviT1_)
        /*0af4*/ 	.word	0x00000000


	//----- nvinfo : EIATTR_REGCOUNT
	.align		4
.L_505:
        /*0af8*/ 	.byte	0x04, 0x2f
        /*0afa*/ 	.short	(.L_507 - .L_506)
	.align		4
.L_506:
        /*0afc*/ 	.word	index@(_ZN2at6native27unrolled_elementwise_kernelINS0_13BinaryFunctorIN3c108BFloat16ES4_S4_ZZZNS0_17atan2_kernel_cudaERNS_18TensorIteratorBaseEENKUlvE_clEvENKUlvE2_clEvEUlS4_S4_E_EESt5arrayIPcLm3EELi4E23TrivialOffsetCalculatorILi2EjESE_ILi1EjENS0_6memory12LoadWithCastILi2EEENSH_13StoreWithCastILi1EEEEEviT_T0_T2_T3_T4_T5_)
        /*0b00*/ 	.word	0x00000020


	//----- nvinfo : EIATTR_FRAME_SIZE
	.align		4
.L_507:
        /*0b04*/ 	.byte	0x04, 0x11
        /*0b06*/ 	.short	(.L_509 - .L_508)
	.align		4
.L_508:
        /*0b08*/ 	.word	index@($__internal_1_$__cuda_sm3x_div_rn_ftz_f32_slowpath)
        /*0b0c*/ 	.word	0x00000000


	//----- nvinfo : EIATTR_FRAME_SIZE
	.align		4
.L_509:
        /*0b10*/ 	.byte	0x04, 0x11
        /*0b12*/ 	.short	(.L_511 - .L_510)
	.align		4
.L_510:
        /*0b14*/ 	.word	index@(_ZN2at6native27unrolled_elementwise_kernelINS0_13BinaryFunctorIN3c108BFloat16ES4_S4_ZZZNS0_17atan2_kernel_cudaERNS_18TensorIteratorBaseEENKUlvE_clEvENKUlvE2_clEvEUlS4_S4_E_EESt5arrayIPcLm3EELi4E23TrivialOffsetCalculatorILi2EjESE_ILi1EjENS0_6memory12LoadWithCastILi2EEENSH_13StoreWithCastILi1EEEEEviT_T0_T2_T3_T4_T5_)
        /*0b18*/ 	.word	0x00000000


	//----- nvinfo : EIATTR_REGCOUNT
	.align		4
.L_511:
        /*0b1c*/ 	.byte	0x04, 0x2f
        /*0b1e*/ 	.short	(.L_513 - .L_512)
	.align		4
.L_512:
        /*0b20*/ 	.word	index@(_ZN2at6native18elementwise_kernelILi128ELi4EZNS0_15gpu_kernel_implINS0_13BinaryFunctorIN3c108BFloat16ES5_S5_ZZZNS0_17atan2_kernel_cudaERNS_18TensorIteratorBaseEENKUlvE_clEvENKUlvE2_clEvEUlS5_S5_E_EEEEvS7_RKT_EUliE_EEviT1_)
        /*0b24*/ 	.word	0x0000001a


	//----- nvinfo : EIATTR_FRAME_SIZE
	.align		4
.L_513:
        /*0b28*/ 	.byte	0x04, 0x11
        /*0b2a*/ 	.short	(.L_515 - .L_514)
	.align		4
.L_514:
        /*0b2c*/ 	.word	index@($__internal_0_$__cuda_sm3x_div_rn_ftz_f32_slowpath)
        /*0b30*/ 	.word	0x00000000


	//----- nvinfo : EIATTR_FRAME_SIZE
	.align		4
.L_515:
        /*0b34*/ 	.byte	0x04, 0x11
        /*0b36*/ 	.short	(.L_517 - .L_516)
	.align		4
.L_516:
        /*0b38*/ 	.word	index@(_ZN2at6native18elementwise_kernelILi128ELi4EZNS0_15gpu_kernel_implINS0_13BinaryFunctorIN3c108BFloat16ES5_S5_ZZZNS0_17atan2_kernel_cudaERNS_18TensorIteratorBaseEENKUlvE_clEvENKUlvE2_clEvEUlS5_S5_E_EEEEvS7_RKT_EUliE_EEviT1_)
        /*0b3c*/ 	.word	0x00000000


	//----- nvinfo : EIATTR_REGCOUNT
	.align		4
.L_517:
        /*0b40*/ 	.byte	0x04, 0x2f
        /*0b42*/ 	.short	(.L_519 - .L_518)
	.align		4
.L_518:
        /*0b44*/ 	.word	index@(_ZN2at6native29vectorized_elementwise_kernelILi8ENS0_13BinaryFunctorIdddZZZNS0_17hypot_kernel_cudaERNS_18TensorIteratorBaseEENKUlvE_clEvENKUlvE_clEvEUlddE_EESt5arrayIPcLm3EEEEviT0_T1_)
        /*0b48*/ 	.word	0x00000004


	//----- nvinfo : EIATTR_FRAME_SIZE
	.align		4
.L_519:
        /*0b4c*/ 	.byte	0x04, 0x11
        /*0b4e*/ 	.short	(.L_521 - .L_520)
	.align		4
.L_520:
        /*0b50*/ 	.word	index@(_ZN2at6native29vectorized_elementwise_kernelILi8ENS0_13BinaryFunctorIdddZZZNS0_17hypot_kernel_cudaERNS_18TensorIteratorBaseEENKUlvE_clEvENKUlvE_clEvEUlddE_EESt5arrayIPcLm3EEEEviT0_T1_)
        /*0b54*/ 	.word	0x00000000


	//----- nvinfo : EIATTR_REGCOUNT
	.align		4
.L_521:
        /*0b58*/ 	.byte	0x04, 0x2f
        /*0b5a*/ 	.short	(.L_523 - .L_522)
	.align		4
.L_522:
        /*0b5c*/ 	.word	index@(_ZN2at6native29vectorized_elementwise_kernelILi4ENS0_13BinaryFunctorIdddZZZNS0_17hypot_kernel_cudaERNS_18TensorIteratorBaseEENKUlvE_clEvENKUlvE_clEvEUlddE_EESt5arrayIPcLm3EEEEviT0_T1_)
        /*0b60*/ 	.word	0x00000030


	//----- nvinfo : EIATTR_FRAME_SIZE
	.align		4
.L_523:
        /*0b64*/ 	.byte	0x04, 0x11
        /*0b66*/ 	.short	(.L_525 - .L_524)
	.align		4
.L_524:
        /*0b68*/ 	.word	index@(_ZN2at6native29vectorized_elementwise_kernelILi4ENS0_13BinaryFunctorIdddZZZNS0_17hypot_kernel_cudaERNS_18TensorIteratorBaseEENKUlvE_clEvENKUlvE_clEvEUlddE_EESt5arrayIPcLm3EEEEviT0_T1_)
        /*0b6c*/ 	.word	0x00000000


	//----- nvinfo : EIATTR_REGCOUNT
	.align		4
.L_525:
        /*0b70*/ 	.byte	0x04, 0x2f
        /*0b72*/ 	.short	(.L_527 - .L_526)
	.align		4
.L_526:
        /*0b74*/ 	.word	index@(_ZN2at6native29vectorized_elementwise_kernelILi2ENS0_13BinaryFunctorIdddZZZNS0_17hypot_kernel_cudaERNS_18TensorIteratorBaseEENKUlvE_clEvENKUlvE_clEvEUlddE_EESt5arrayIPcLm3EEEEviT0_T1_)
        /*0b78*/ 	.word	0x00000030


	//----- nvinfo : EIATTR_FRAME_SIZE
	.align		4
.L_527:
        /*0b7c*/ 	.byte	0x04, 0x11
        /*0b7e*/ 	.short	(.L_529 - .L_528)
	.align		4
.L_528:
        /*0b80*/ 	.word	index@(_ZN2at6native29vectorized_elementwise_kernelILi2ENS0_13BinaryFunctorIdddZZZNS0_17hypot_kernel_cudaERNS_18TensorIteratorBaseEENKUlvE_clEvENKUlvE_clEvEUlddE_EESt5arrayIPcLm3EEEEviT0_T1_)
        /*0b84*/ 	.word	0x00000000


	//----- nvinfo : EIATTR_REGCOUNT
	.align		4
.L_529:
        /*0b88*/ 	.byte	0x04, 0x2f
        /*0b8a*/ 	.short	(.L_531 - .L_530)
	.align		4
.L_530:
        /*0b8c*/ 	.word	index@(_ZN2at6native27unrolled_elementwise_kernelINS0_13BinaryFunctorIdddZZZNS0_17hypot_kernel_cudaERNS_18TensorIteratorBaseEENKUlvE_clEvENKUlvE_clEvEUlddE_EESt5arrayIPcLm3EELi4E23TrivialOffsetCalculatorILi2EjESC_ILi1EjENS0_6memory15LoadWithoutCastENSF_16StoreWithoutCastEEEviT_T0_T2_T3_T4_T5_)
        /*0b90*/ 	.word	0x00000020


	//----- nvinfo : EIATTR_FRAME_SIZE
	.align		4
.L_531:
        /*0b94*/ 	.byte	0x04, 0x11
        /*0b96*/ 	.short	(.L_533 - .L_532)
	.align		4
.L_532:
        /*0b98*/ 	.word	index@(_ZN2at6native27unrolled_elementwise_kernelINS0_13BinaryFunctorIdddZZZNS0_17hypot_kernel_cudaERNS_18TensorIteratorBaseEENKUlvE_clEvENKUlvE_clEvEUlddE_EESt5arrayIPcLm3EELi4E23TrivialOffsetCalculatorILi2EjESC_ILi1EjENS0_6memory15LoadWithoutCastENSF_16StoreWithoutCastEEEviT_T0_T2_T3_T4_T5_)
        /*0b9c*/ 	.word	0x00000000


	//----- nvinfo : EIATTR_REGCOUNT
	.align		4
.L_533:
        /*0ba0*/ 	.byte	0x04, 0x2f
        /*0ba2*/ 	.short	(.L_535 - .L_534)
	.align		4
.L_534:
        /*0ba4*/ 	.word	index@(_ZN2at6native18elementwise_kernelILi128ELi2EZNS0_22gpu_kernel_impl_nocastINS0_13BinaryFunctorIdddZZZNS0_17hypot_kernel_cudaERNS_18TensorIteratorBaseEENKUlvE_clEvENKUlvE_clEvEUlddE_EEEEvS5_RKT_EUliE_EEviT1_)
        /*0ba8*/ 	.word	0x00000014


	//----- nvinfo : EIATTR_FRAME_SIZE
	.align		4
.L_535:
        /*0bac*/ 	.byte	0x04, 0x11
        /*0bae*/ 	.short	(.L_537 - .L_536)
	.align		4
.L_536:
        /*0bb0*/ 	.word	index@(_ZN2at6native18elementwise_kernelILi128ELi2EZNS0_22gpu_kernel_impl_nocastINS0_13BinaryFunctorIdddZZZNS0_17hypot_kernel_cudaERNS_18TensorIteratorBaseEENKUlvE_clEvENKUlvE_clEvEUlddE_EEEEvS5_RKT_EUliE_EEviT1_)
        /*0bb4*/ 	.word	0x00000000


	//----- nvinfo : EIATTR_REGCOUNT
	.align		4
.L_537:
        /*0bb8*/ 	.byte	0x04, 0x2f
        /*0bba*/ 	.short	(.L_539 - .L_538)
	.align		4
.L_538:
        /*0bbc*/ 	.word	index@(_ZN2at6native27unrolled_elementwise_kernelINS0_13BinaryFunctorIdddZZZNS0_17hypot_kernel_cudaERNS_18TensorIteratorBaseEENKUlvE_clEvENKUlvE_clEvEUlddE_EESt5arrayIPcLm3EELi4E23TrivialOffsetCalculatorILi2EjESC_ILi1EjENS0_6memory12LoadWithCastILi2EEENSF_13StoreWithCastILi1EEEEEviT_T0_T2_T3_T4_T5_)
        /*0bc0*/ 	.word	0x00000028


	//----- nvinfo : EIATTR_FRAME_SIZE
	.align		4
.L_539:
        /*0bc4*/ 	.byte	0x04, 0x11
        /*0bc6*/ 	.short	(.L_541 - .L_540)
	.align		4
.L_540:
        /*0bc8*/ 	.word	index@(_ZN2at6native27unrolled_elementwise_kernelINS0_13BinaryFunctorIdddZZZNS0_17hypot_kernel_cudaERNS_18TensorIteratorBaseEENKUlvE_clEvENKUlvE_clEvEUlddE_EESt5arrayIPcLm3EELi4E23TrivialOffsetCalculatorILi2EjESC_ILi1EjENS0_6memory12LoadWithCastILi2EEENSF_13StoreWithCastILi1EEEEEviT_T0_T2_T3_T4_T5_)
        /*0bcc*/ 	.word	0x00000000


	//----- nvinfo : EIATTR_REGCOUNT
	.align		4
.L_541:
        /*0bd0*/ 	.byte	0x04, 0x2f
        /*0bd2*/ 	.short	(.L_543 - .L_542)
	.align		4
.L_542:
        /*0bd4*/ 	.word	index@(_ZN2at6native18elementwise_kernelILi128ELi4EZNS0_15gpu_kernel_implINS0_13BinaryFunctorIdddZZZNS0_17hypot_kernel_cudaERNS_18TensorIteratorBaseEENKUlvE_clEvENKUlvE_clEvEUlddE_EEEEvS5_RKT_EUliE_EEviT1_)
        /*0bd8*/ 	.word	0x0000001c


	//----- nvinfo : EIATTR_FRAME_SIZE
	.align		4
.L_543:
        /*0bdc*/ 	.byte	0x04, 0x11
        /*0bde*/ 	.short	(.L_545 - .L_544)
	.align		4
.L_544:
        /*0be0*/ 	.word	index@(_ZN2at6native18elementwise_kernelILi128ELi4EZNS0_15gpu_kernel_implINS0_13BinaryFunctorIdddZZZNS0_17hypot_kernel_cudaERNS_18TensorIteratorBaseEENKUlvE_clEvENKUlvE_clEvEUlddE_EEEEvS5_RKT_EUliE_EEviT1_)
        /*0be4*/ 	.word	0x00000000


	//----- nvinfo : EIATTR_REGCOUNT
	.align		4
.L_545:
        /*0be8*/ 	.byte	0x04, 0x2f
        /*0bea*/ 	.short	(.L_547 - .L_546)
	.align		4
.L_546:
        /*0bec*/ 	.word	index@(_ZN2at6native29vectorized_elementwise_kernelILi8ENS0_13AUnaryFunctorIdddZZZNS0_17hypot_kernel_cudaERNS_18TensorIteratorBaseEENKUlvE_clEvENKUlvE_clEvEUlddE_EESt5arrayIPcLm2EEEEviT0_T1_)
        /*0bf0*/ 	.word	0x00000004


	//----- nvinfo : EIATTR_FRAME_SIZE
	.align		4
.L_547:
        /*0bf4*/ 	.byte	0x04, 0x11
        /*0bf6*/ 	.short	(.L_549 - .L_548)
	.align		4
.L_548:
        /*0bf8*/ 	.word	index@(_ZN2at6native29vectorized_elementwise_kernelILi8ENS0_13AUnaryFunctorIdddZZZNS0_17hypot_kernel_cudaERNS_18TensorIteratorBaseEENKUlvE_clEvENKUlvE_clEvEUlddE_EESt5arrayIPcLm2EEEEviT0_T1_)
        /*0bfc*/ 	.word	0x00000000


	//----- nvinfo : EIATTR_REGCOUNT
	.align		4
.L_549:
        /*0c00*/ 	.byte	0x04, 0x2f
        /*0c02*/ 	.short	(.L_551 - .L_550)
	.align		4
.L_550:
        /*0c04*/ 	.word	index@(_ZN2at6native29vectorized_elementwise_kernelILi4ENS0_13AUnaryFunctorIdddZZZNS0_17hypot_kernel_cudaERNS_18TensorIteratorBaseEENKUlvE_clEvENKUlvE_clEvEUlddE_EESt5arrayIPcLm2EEEEviT0_T1_)
        /*0c08*/ 	.word	0x00000028


	//----- nvinfo : EIATTR_FRAME_SIZE
	.align		4
.L_551:
        /*0c0c*/ 	.byte	0x04, 0x11
        /*0c0e*/ 	.short	(.L_553 - .L_552)
	.align		4
.L_552:
        /*0c10*/ 	.word	index@(_ZN2at6native29vectorized_elementwise_kernelILi4ENS0_13AUnaryFunctorIdddZZZNS0_17hypot_kernel_cudaERNS_18TensorIteratorBaseEENKUlvE_clEvENKUlvE_clEvEUlddE_EESt5arrayIPcLm2EEEEviT0_T1_)
        /*0c14*/ 	.word	0x00000000


	//----- nvinfo : EIATTR_REGCOUNT
	.align		4
.L_553:
        /*0c18*/ 	.byte	0x04, 0x2f
        /*0c1a*/ 	.short	(.L_555 - .L_554)
	.align		4
.L_554:
        /*0c1c*/ 	.word	index@(_ZN2at6native29vectorized_elementwise_kernelILi2ENS0_13AUnaryFunctorIdddZZZNS0_17hypot_kernel_cudaERNS_18TensorIteratorBaseEENKUlvE_clEvENKUlvE_clEvEUlddE_EESt5arrayIPcLm2EEEEviT0_T1_)
        /*0c20*/ 	.word	0x00000028


	//----- nvinfo : EIATTR_FRAME_SIZE
	.align		4
.L_555:
        /*0c24*/ 	.byte	0x04, 0x11
        /*0c26*/ 	.short	(.L_557 - .L_556)
	.align		4
.L_556:
        /*0c28*/ 	.word	index@(_ZN2at6native29vectorized_elementwise_kernelILi2ENS0_13AUnaryFunctorIdddZZZNS0_17hypot_kernel_cudaERNS_18TensorIteratorBaseEENKUlvE_clEvENKUlvE_clEvEUlddE_EESt5arrayIPcLm2EEEEviT0_T1_)
        /*0c2c*/ 	.word	0x00000000


	//----- nvinfo : EIATTR_REGCOUNT
	.align		4
.L_557:
        /*0c30*/ 	.byte	0x04, 0x2f
        /*0c32*/ 	.short	(.L_559 - .L_558)
	.align		4
.L_558:
        /*0c34*/ 	.word	index@(_ZN2at6native27unrolled_elementwise_kernelINS0_13AUnaryFunctorIdddZZZNS0_17hypot_kernel_cudaERNS_18TensorIteratorBaseEENKUlvE_clEvENKUlvE_clEvEUlddE_EESt5arrayIPcLm2EELi4E23TrivialOffsetCalculatorILi1EjESD_NS0_6memory15LoadWithoutCastENSE_16StoreWithoutCastEEEviT_T0_T2_T3_T4_T5_)
        /*0c38*/ 	.word	0x0000001e


	//----- nvinfo : EIATTR_FRAME_SIZE
	.align		4
.L_559:
        /*0c3c*/ 	.byte	0x04, 0x11
        /*0c3e*/ 	.short	(.L_561 - .L_560)
	.align		4
.L_560:
        /*0c40*/ 	.word	index@(_ZN2at6native27unrolled_elementwise_kernelINS0_13AUnaryFunctorIdddZZZNS0_17hypot_kernel_cudaERNS_18TensorIteratorBaseEENKUlvE_clEvENKUlvE_clEvEUlddE_EESt5arrayIPcLm2EELi4E23TrivialOffsetCalculatorILi1EjESD_NS0_6memory15LoadWithoutCastENSE_16StoreWithoutCastEEEviT_T0_T2_T3_T4_T5_)
        /*0c44*/ 	.word	0x00000000


	//----- nvinfo : EIATTR_REGCOUNT
	.align		4
.L_561:
        /*0c48*/ 	.byte	0x04, 0x2f
        /*0c4a*/ 	.short	(.L_563 - .L_562)
	.align		4
.L_562:
        /*0c4c*/ 	.word	index@(_ZN2at6native18elementwise_kernelILi128ELi2EZNS0_22gpu_kernel_impl_nocastINS0_13AUnaryFunctorIdddZZZNS0_17hypot_kernel_cudaERNS_18TensorIteratorBaseEENKUlvE_clEvENKUlvE_clEvEUlddE_EEEEvS5_RKT_EUliE_EEviT1_)
        /*0c50*/ 	.word	0x00000014


	//----- nvinfo : EIATTR_FRAME_SIZE
	.align		4
.L_563:
        /*0c54*/ 	.byte	0x04, 0x11
        /*0c56*/ 	.short	(.L_565 - .L_564)
	.align		4
.L_564:
        /*0c58*/ 	.word	index@(_ZN2at6native18elementwise_kernelILi128ELi2EZNS0_22gpu_kernel_impl_nocastINS0_13AUnaryFunctorIdddZZZNS0_17hypot_kernel_cudaERNS_18TensorIteratorBaseEENKUlvE_clEvENKUlvE_clEvEUlddE_EEEEvS5_RKT_EUliE_EEviT1_)
        /*0c5c*/ 	.word	0x00000000


	//----- nvinfo : EIATTR_REGCOUNT
	.align		4
.L_565:
        /*0c60*/ 	.byte	0x04, 0x2f
        /*0c62*/ 	.short	(.L_567 - .L_566)
	.align		4
.L_566:
        /*0c64*/ 	.word	index@(_ZN2at6native27unrolled_elementwise_kernelINS0_13AUnaryFunctorIdddZZZNS0_17hypot_kernel_cudaERNS_18TensorIteratorBaseEENKUlvE_clEvENKUlvE_clEvEUlddE_EESt5arrayIPcLm2EELi4E23TrivialOffsetCalculatorILi1EjESD_NS0_6memory12LoadWithCastILi1EEENSE_13StoreWithCastILi1EEEEEviT_T0_T2_T3_T4_T5_)
        /*0c68*/ 	.word	0x00000022


	//----- nvinfo : EIATTR_FRAME_SIZE
	.align		4
.L_567:
        /*0c6c*/ 	.byte	0x04, 0x11
        /*0c6e*/ 	.short	(.L_569 - .L_568)
	.align		4
.L_568:
        /*0c70*/ 	.word	index@(_ZN2at6native27unrolled_elementwise_kernelINS0_13AUnaryFunctorIdddZZZNS0_17hypot_kernel_cudaERNS_18TensorIteratorBaseEENKUlvE_clEvENKUlvE_clEvEUlddE_EESt5arrayIPcLm2EELi4E23TrivialOffsetCalculatorILi1EjESD_NS0_6memory12LoadWithCastILi1EEENSE_13StoreWithCastILi1EEEEEviT_T0_T2_T3_T4_T5_)
        /*0c74*/ 	.word	0x00000000


	//----- nvinfo : EIATTR_REGCOUNT
	.align		4
.L_569:
        /*0c78*/ 	.byte	0x04, 0x2f
        /*0c7a*/ 	.short	(.L_571 - .L_570)
	.align		4
.L_570:
        /*0c7c*/ 	.word	index@(_ZN2at6native18elementwise_kernelILi128ELi4EZNS0_15gpu_kernel_implINS0_13AUnaryFunctorIdddZZZNS0_17hypot_kernel_cudaERNS_18TensorIteratorBaseEENKUlvE_clEvENKUlvE_clEvEUlddE_EEEEvS5_RKT_EUliE_EEviT1_)
        /*0c80*/ 	.word	0x0000001a


	//----- nvinfo : EIATTR_FRAME_SIZE
	.align		4
.L_571:
        /*0c84*/ 	.byte	0x04, 0x11
        /*0c86*/ 	.short	(.L_573 - .L_572)
	.align		4
.L_572:
        /*0c88*/ 	.word	index@(_ZN2at6native18elementwise_kernelILi128ELi4EZNS0_15gpu_kernel_implINS0_13AUnaryFunctorIdddZZZNS0_17hypot_kernel_cudaERNS_18TensorIteratorBaseEENKUlvE_clEvENKUlvE_clEvEUlddE_EEEEvS5_RKT_EUliE_EEviT1_)
        /*0c8c*/ 	.word	0x00000000


	//----- nvinfo : EIATTR_REGCOUNT
	.align		4
.L_573:
        /*0c90*/ 	.byte	0x04, 0x2f
        /*0c92*/ 	.short	(.L_575 - .L_574)
	.align		4
.L_574:
        /*0c94*/ 	.word	index@(_ZN2at6native29vectorized_elementwise_kernelILi8ENS0_13BinaryFunctorIfffZZZNS0_17hypot_kernel_cudaERNS_18TensorIteratorBaseEENKUlvE_clEvENKUlvE0_clEvEUlffE_EESt5arrayIPcLm3EEEEviT0_T1_)
        /*0c98*/ 	.word	0x00000004


	//----- nvinfo : EIATTR_FRAME_SIZE
	.align		4
.L_575:
        /*0c9c*/ 	.byte	0x04, 0x11
        /*0c9e*/ 	.short	(.L_577 - .L_576)
	.align		4
.L_576:
        /*0ca0*/ 	.word	index@(_ZN2at6native29vectorized_elementwise_kernelILi8ENS0_13BinaryFunctorIfffZZZNS0_17hypot_kernel_cudaERNS_18TensorIteratorBaseEENKUlvE_clEvENKUlvE0_clEvEUlffE_EESt5arrayIPcLm3EEEEviT0_T1_)
        /*0ca4*/ 	.word	0x00000000


	//----- nvinfo : EIATTR_REGCOUNT
	.align		4
.L_577:
        /*0ca8*/ 	.byte	0x04, 0x2f
        /*0caa*/ 	.short	(.L_579 - .L_578)
	.align		4
.L_578:
        /*0cac*/ 	.word	index@(_ZN2at6native29vectorized_elementwise_kernelILi4ENS0_13BinaryFunctorIfffZZZNS0_17hypot_kernel_cudaERNS_18TensorIteratorBaseEENKUlvE_clEvENKUlvE0_clEvEUlffE_EESt5arrayIPcLm3EEEEviT0_T1_)
        /*0cb0*/ 	.word	0x0000001f


	//----- nvinfo : EIATTR_FRAME_SIZE
	.align		4
.L_579:
        /*0cb4*/ 	.byte	0x04, 0x11
        /*0cb6*/ 	.short	(.L_581 - .L_580)
	.align		4
.L_580:
        /*0cb8*/ 	.word	index@(_ZN2at6native29vectorized_elementwise_kernelILi4ENS0_13BinaryFunctorIfffZZZNS0_17hypot_kernel_cudaERNS_18TensorIteratorBaseEENKUlvE_clEvENKUlvE0_clEvEUlffE_EESt5arrayIPcLm3EEEEviT0_T1_)
        /*0cbc*/ 	.word	0x00000000


	//----- nvinfo : EIATTR_REGCOUNT
	.align		4
.L_581:
        /*0cc0*/ 	.byte	0x04, 0x2f
        /*0cc2*/ 	.short	(.L_583 - .L_582)
	.align		4
.L_582:
        /*0cc4*/ 	.word	index@(_ZN2at6native29vectorized_elementwise_kernelILi2ENS0_13BinaryFunctorIfffZZZNS0_17hypot_kernel_cudaERNS_18TensorIteratorBaseEENKUlvE_clEvENKUlvE0_clEvEUlffE_EESt5arrayIPcLm3EEEEviT0_T1_)
        /*0cc8*/ 	.word	0x00000020


	//----- nvinfo : EIATTR_FRAME_SIZE
	.align		4
.L_583:
        /*0ccc*/ 	.byte	0x04, 0x11
        /*0cce*/ 	.short	(.L_585 - .L_584)
	.align		4
.L_584:
        /*0cd0*/ 	.word	index@(_ZN2at6native29vectorized_elementwise_kernelILi2ENS0_13BinaryFunctorIfffZZZNS0_17hypot_kernel_cudaERNS_18TensorIteratorBaseEENKUlvE_clEvENKUlvE0_clEvEUlffE_EESt5arrayIPcLm3EEEEviT0_T1_)
        /*0cd4*/ 	.word	0x00000000


	//----- nvinfo : EIATTR_REGCOUNT
	.align		4
.L_585:
        /*0cd8*/ 	.byte	0x04, 0x2f
        /*0cda*/ 	.short	(.L_587 - .L_586)
	.align		4
.L_586:
        /*0cdc*/ 	.word	index@(_ZN2at6native27unrolled_elementwise_kernelINS0_13BinaryFunctorIfffZZZNS0_17hypot_kernel_cudaERNS_18TensorIteratorBaseEENKUlvE_clEvENKUlvE0_clEvEUlffE_EESt5arrayIPcLm3EELi4E23TrivialOffsetCalculatorILi2EjESC_ILi1EjENS0_6memory15LoadWithoutCastENSF_16StoreWithoutCastEEEviT_T0_T2_T3_T4_T5_)
        /*0ce0*/ 	.word	0x0000001e


	//----- nvinfo : EIATTR_FRAME_SIZE
	.align		4
.L_587:
        /*0ce4*/ 	.byte	0x04, 0x11
        /*0ce6*/ 	.short	(.L_589 - .L_588)
	.align		4
.L_588:
        /*0ce8*/ 	.word	index@(_ZN2at6native27unrolled_elementwise_kernelINS0_13BinaryFunctorIfffZZZNS0_17hypot_kernel_cudaERNS_18TensorIteratorBaseEENKUlvE_clEvENKUlvE0_clEvEUlffE_EESt5arrayIPcLm3EELi4E23TrivialOffsetCalculatorILi2EjESC_ILi1EjENS0_6memory15LoadWithoutCastENSF_16StoreWithoutCastEEEviT_T0_T2_T3_T4_T5_)
        /*0cec*/ 	.word	0x00000000


	//----- nvinfo : EIATTR_REGCOUNT
	.align		4
.L_589:
        /*0cf0*/ 	.byte	0x04, 0x2f
        /*0cf2*/ 	.short	(.L_591 - .L_590)
	.align		4
.L_590:
        /*0cf4*/ 	.word	index@(_ZN2at6native18elementwise_kernelILi128ELi2EZNS0_22gpu_kernel_impl_nocastINS0_13BinaryFunctorIfffZZZNS0_17hypot_kernel_cudaERNS_18TensorIteratorBaseEENKUlvE_clEvENKUlvE0_clEvEUlffE_EEEEvS5_RKT_EUliE_EEviT1_)
        /*0cf8*/ 	.word	0x0000000e


	//----- nvinfo : EIATTR_FRAME_SIZE
	.align		4
.L_591:
        /*0cfc*/ 	.byte	0x04, 0x11
        /*0cfe*/ 	.short	(.L_593 - .L_592)
	.align		4
.L_592:
        /*0d00*/ 	.word	index@(_ZN2at6native18elementwise_kernelILi128ELi2EZNS0_22gpu_kernel_impl_nocastINS0_13BinaryFunctorIfffZZZNS0_17hypot_kernel_cudaERNS_18TensorIteratorBaseEENKUlvE_clEvENKUlvE0_clEvEUlffE_EEEEvS5_RKT_EUliE_EEviT1_)
        /*0d04*/ 	.word	0x00000000


	//----- nvinfo : EIATTR_REGCOUNT
	.align		4
.L_593:
        /*0d08*/ 	.byte	0x04, 0x2f
        /*0d0a*/ 	.short	(.L_595 - .L_594)
	.align		4
.L_594:
        /*0d0c*/ 	.word	index@(_ZN2at6native27unrolled_elementwise_kernelINS0_13BinaryFunctorIfffZZZNS0_17hypot_kernel_cudaERNS_18TensorIteratorBaseEENKUlvE_clEvENKUlvE0_clEvEUlffE_EESt5arrayIPcLm3EELi4E23TrivialOffsetCalculatorILi2EjESC_ILi1EjENS0_6memory12LoadWithCastILi2EEENSF_13StoreWithCastILi1EEEEEviT_T0_T2_T3_T4_T5_)
        /*0d10*/ 	.word	0x00000020


	//----- nvinfo : EIATTR_FRAME_SIZE
	.align		4
.L_595:
        /*0d14*/ 	.byte	0x04, 0x11
        /*0d16*/ 	.short	(.L_597 - .L_596)
	.align		4
.L_596:
        /*0d18*/ 	.word	index@(_ZN2at6native27unrolled_elementwise_kernelINS0_13BinaryFunctorIfffZZZNS0_17hypot_kernel_cudaERNS_18TensorIteratorBaseEENKUlvE_clEvENKUlvE0_clEvEUlffE_EESt5arrayIPcLm3EELi4E23TrivialOffsetCalculatorILi2EjESC_ILi1EjENS0_6memory12LoadWithCastILi2EEENSF_13StoreWithCastILi1EEEEEviT_T0_T2_T3_T4_T5_)
        /*0d1c*/ 	.word	0x00000000


	//----- nvinfo : EIATTR_REGCOUNT
	.align		4
.L_597:
        /*0d20*/ 	.byte	0x04, 0x2f
        /*0d22*/ 	.short	(.L_599 - .L_598)
	.align		4
.L_598:
        /*0d24*/ 	.word	index@(_ZN2at6native18elementwise_kernelILi128ELi4EZNS0_15gpu_kernel_implINS0_13BinaryFunctorIfffZZZNS0_17hypot_kernel_cudaERNS_18TensorIteratorBaseEENKUlvE_clEvENKUlvE0_clEvEUlffE_EEEEvS5_RKT_EUliE_EEviT1_)
        /*0d28*/ 	.word	0x0000001a


	//----- nvinfo : EIATTR_FRAME_SIZE
	.align		4
.L_599:
        /*0d2c*/ 	.byte	0x04, 0x11
        /*0d2e*/ 	.short	(.L_601 - .L_600)
	.align		4
.L_600:
        /*0d30*/ 	.word	index@(_ZN2at6native18elementwise_kernelILi128ELi4EZNS0_15gpu_kernel_implINS0_13BinaryFunctorIfffZZZNS0_17hypot_kernel_cudaERNS_18TensorIteratorBaseEENKUlvE_clEvENKUlvE0_clEvEUlffE_EEEEvS5_RKT_EUliE_EEviT1_)
        /*0d34*/ 	.word	0x00000000


	//----- nvinfo : EIATTR_REGCOUNT
	.align		4
.L_601:
        /*0d38*/ 	.byte	0x04, 0x2f
        /*0d3a*/ 	.short	(.L_603 - .L_602)
	.align		4
.L_602:
        /*0d3c*/ 	.word	index@(_ZN2at6native29vectorized_elementwise_kernelILi8ENS0_13AUnaryFunctorIfffZZZNS0_17hypot_kernel_cudaERNS_18TensorIteratorBaseEENKUlvE_clEvENKUlvE0_clEvEUlffE_EESt5arrayIPcLm2EEEEviT0_T1_)
        /*0d40*/ 	.word	0x00000004


	//----- nvinfo : EIATTR_FRAME_SIZE
	.align		4
.L_603:
        /*0d44*/ 	.byte	0x04, 0x11
        /*0d46*/ 	.short	(.L_605 - .L_604)
	.align		4
.L_604:
        /*0d48*/ 	.word	index@(_ZN2at6native29vectorized_elementwise_kernelILi8ENS0_13AUnaryFunctorIfffZZZNS0_17hypot_kernel_cudaERNS_18TensorIteratorBaseEENKUlvE_clEvENKUlvE0_clEvEUlffE_EESt5arrayIPcLm2EEEEviT0_T1_)
        /*0d4c*/ 	.word	0x00000000


	//----- nvinfo : EIATTR_REGCOUNT
	.align		4
.L_605:
        /*0d50*/ 	.byte	0x04, 0x2f
        /*0d52*/ 	.short	(.L_607 - .L_606)
	.align		4
.L_606:
        /*0d54*/ 	.word	index@(_ZN2at6native29vectorized_elementwise_kernelILi4ENS0_13AUnaryFunctorIfffZZZNS0_17hypot_kernel_cudaERNS_18TensorIteratorBaseEENKUlvE_clEvENKUlvE0_clEvEUlffE_EESt5arrayIPcLm2EEEEviT0_T1_)
        /*0d58*/ 	.word	0x0000001e


	//----- nvinfo : EIATTR_FRAME_SIZE
	.align		4
.L_607:
        /*0d5c*/ 	.byte	0x04, 0x11
        /*0d5e*/ 	.short	(.L_609 - .L_608)
	.align		4
.L_608:
        /*0d60*/ 	.word	index@(_ZN2at6native29vectorized_elementwise_kernelILi4ENS0_13AUnaryFunctorIfffZZZNS0_17hypot_kernel_cudaERNS_18TensorIteratorBaseEENKUlvE_clEvENKUlvE0_clEvEUlffE_EESt5arrayIPcLm2EEEEviT0_T1_)
        /*0d64*/ 	.word	0x00000000


	//----- nvinfo : EIATTR_REGCOUNT
	.align		4
.L_609:
        /*0d68*/ 	.byte	0x04, 0x2f
        /*0d6a*/ 	.short	(.L_611 - .L_610)
	.align		4
.L_610:
        /*0d6c*/ 	.word	index@(_ZN2at6native29vectorized_elementwise_kernelILi2ENS0_13AUnaryFunctorIfffZZZNS0_17hypot_kernel_cudaERNS_18TensorIteratorBaseEENKUlvE_clEvENKUlvE0_clEvEUlffE_EESt5arrayIPcLm2EEEEviT0_T1_)
        /*0d70*/ 	.word	0x0000001e


	//----- nvinfo : EIATTR_FRAME_SIZE
	.align		4
.L_611:
        /*0d74*/ 	.byte	0x04, 0x11
        /*0d76*/ 	.short	(.L_613 - .L_612)
	.align		4
.L_612:
        /*0d78*/ 	.word	index@(_ZN2at6native29vectorized_elementwise_kernelILi2ENS0_13AUnaryFunctorIfffZZZNS0_17hypot_kernel_cudaERNS_18TensorIteratorBaseEENKUlvE_clEvENKUlvE0_clEvEUlffE_EESt5arrayIPcLm2EEEEviT0_T1_)
        /*0d7c*/ 	.word	0x00000000


	//----- nvinfo : EIATTR_REGCOUNT
	.align		4
.L_613:
        /*0d80*/ 	.byte	0x04, 0x2f
        /*0d82*/ 	.short	(.L_615 - .L_614)
	.align		4
.L_614:
        /*0d84*/ 	.word	index@(_ZN2at6native27unrolled_elementwise_kernelINS0_13AUnaryFunctorIfffZZZNS0_17hypot_kernel_cudaERNS_18TensorIteratorBaseEENKUlvE_clEvENKUlvE0_clEvEUlffE_EESt5arrayIPcLm2EELi4E23TrivialOffsetCalculatorILi1EjESD_NS0_6memory15LoadWithoutCastENSE_16StoreWithoutCastEEEviT_T0_T2_T3_T4_T5_)
        /*0d88*/ 	.word	0x0000001a


	//----- nvinfo : EIATTR_FRAME_SIZE
	.align		4
.L_615:
        /*0d8c*/ 	.byte	0x04, 0x11
        /*0d8e*/ 	.short	(.L_617 - .L_616)
	.align		4
.L_616:
        /*0d90*/ 	.word	index@(_ZN2at6native27unrolled_elementwise_kernelINS0_13AUnaryFunctorIfffZZZNS0_17hypot_kernel_cudaERNS_18TensorIteratorBaseEENKUlvE_clEvENKUlvE0_clEvEUlffE_EESt5arrayIPcLm2EELi4E23TrivialOffsetCalculatorILi1EjESD_NS0_6memory15LoadWithoutCastENSE_16StoreWithoutCastEEEviT_T0_T2_T3_T4_T5_)
        /*0d94*/ 	.word	0x00000000


	//----- nvinfo : EIATTR_REGCOUNT
	.align		4
.L_617:
        /*0d98*/ 	.byte	0x04, 0x2f
        /*0d9a*/ 	.short	(.L_619 - .L_618)
	.align		4
.L_618:
        /*0d9c*/ 	.word	index@(_ZN2at6native18elementwise_kernelILi128ELi2EZNS0_22gpu_kernel_impl_nocastINS0_13AUnaryFunctorIfffZZZNS0_17hypot_kernel_cudaERNS_18TensorIteratorBaseEENKUlvE_clEvENKUlvE0_clEvEUlffE_EEEEvS5_RKT_EUliE_EEviT1_)
        /*0da0*/ 	.word	0x0000000c


	//----- nvinfo : EIATTR_FRAME_SIZE
	.align		4
.L_619:
        /*0da4*/ 	.byte	0x04, 0x11
        /*0da6*/ 	.short	(.L_621 - .L_620)
	.align		4
.L_620:
        /*0da8*/ 	.word	index@(_ZN2at6native18elementwise_kernelILi128ELi2EZNS0_22gpu_kernel_impl_nocastINS0_13AUnaryFunctorIfffZZZNS0_17hypot_kernel_cudaERNS_18TensorIteratorBaseEENKUlvE_clEvENKUlvE0_clEvEUlffE_EEEEvS5_RKT_EUliE_EEviT1_)
        /*0dac*/ 	.word	0x00000000


	//----- nvinfo : EIATTR_REGCOUNT
	.align		4
.L_621:
        /*0db0*/ 	.byte	0x04, 0x2f
        /*0db2*/ 	.short	(.L_623 - .L_622)
	.align		4
.L_622:
        /*0db4*/ 	.word	index@(_ZN2at6native27unrolled_elementwise_kernelINS0_13AUnaryFunctorIfffZZZNS0_17hypot_kernel_cudaERNS_18TensorIteratorBaseEENKUlvE_clEvENKUlvE0_clEvEUlffE_EESt5arrayIPcLm2EELi4E23TrivialOffsetCalculatorILi1EjESD_NS0_6memory12LoadWithCastILi1EEENSE_13StoreWithCastILi1EEEEEviT_T0_T2_T3_T4_T5_)
        /*0db8*/ 	.word	0x0000001c


	//----- nvinfo : EIATTR_FRAME_SIZE
	.align		4
.L_623:
        /*0dbc*/ 	.byte	0x04, 0x11
        /*0dbe*/ 	.short	(.L_625 - .L_624)
	.align		4
.L_624:
        /*0dc0*/ 	.word	index@(_ZN2at6native27unrolled_elementwise_kernelINS0_13AUnaryFunctorIfffZZZNS0_17hypot_kernel_cudaERNS_18TensorIteratorBaseEENKUlvE_clEvENKUlvE0_clEvEUlffE_EESt5arrayIPcLm2EELi4E23TrivialOffsetCalculatorILi1EjESD_NS0_6memory12LoadWithCastILi1EEENSE_13StoreWithCastILi1EEEEEviT_T0_T2_T3_T4_T5_)
        /*0dc4*/ 	.word	0x00000000


	//----- nvinfo : EIATTR_REGCOUNT
	.align		4
.L_625:
        /*0dc8*/ 	.byte	0x04, 0x2f
        /*0dca*/ 	.short	(.L_627 - .L_626)
	.align		4
.L_626:
        /*0dcc*/ 	.word	index@(_ZN2at6native18elementwise_kernelILi128ELi4EZNS0_15gpu_kernel_implINS0_13AUnaryFunctorIfffZZZNS0_17hypot_kernel_cudaERNS_18TensorIteratorBaseEENKUlvE_clEvENKUlvE0_clEvEUlffE_EEEEvS5_RKT_EUliE_EEviT1_)
        /*0dd0*/ 	.word	0x0000001a


	//----- nvinfo : EIATTR_FRAME_SIZE
	.align		4
.L_627:
        /*0dd4*/ 	.byte	0x04, 0x11
        /*0dd6*/ 	.short	(.L_629 - .L_628)
	.align		4
.L_628:
        /*0dd8*/ 	.word	index@(_ZN2at6native18elementwise_kernelILi128ELi4EZNS0_15gpu_kernel_implINS0_13AUnaryFunctorIfffZZZNS0_17hypot_kernel_cudaERNS_18TensorIteratorBaseEENKUlvE_clEvENKUlvE0_clEvEUlffE_EEEEvS5_RKT_EUliE_EEviT1_)
        /*0ddc*/ 	.word	0x00000000


	//----- nvinfo : EIATTR_REGCOUNT
	.align		4
.L_629:
        /*0de0*/ 	.byte	0x04, 0x2f
        /*0de2*/ 	.short	(.L_631 - .L_630)
	.align		4
.L_630:
        /*0de4*/ 	.word	index@(_ZN2at6native29vectorized_elementwise_kernelILi8ENS0_13BinaryFunctorIN3c104HalfES4_S4_ZZZNS0_17hypot_kernel_cudaERNS_18TensorIteratorBaseEENKUlvE_clEvENKUlvE1_clEvEUlS4_S4_E_EESt5arrayIPcLm3EEEEviT0_T1_)
        /*0de8*/ 	.word	0x00000004


	//----- nvinfo : EIATTR_FRAME_SIZE
	.align		4
.L_631:
        /*0dec*/ 	.byte	0x04, 0x11
        /*0dee*/ 	.short	(.L_633 - .L_632)
	.align		4
.L_632:
        /*0df0*/ 	.word	index@(_ZN2at6native29vectorized_elementwise_kernelILi8ENS0_13BinaryFunctorIN3c104HalfES4_S4_ZZZNS0_17hypot_kernel_cudaERNS_18TensorIteratorBaseEENKUlvE_clEvENKUlvE1_clEvEUlS4_S4_E_EESt5arrayIPcLm3EEEEviT0_T1_)
        /*0df4*/ 	.word	0x00000000


	//----- nvinfo : EIATTR_REGCOUNT
	.align		4
.L_633:
        /*0df8*/ 	.byte	0x04, 0x2f
        /*0dfa*/ 	.short	(.L_635 - .L_634)
	.align		4
.L_634:
        /*0dfc*/ 	.word	index@(_ZN2at6native29vectorized_elementwise_kernelILi4ENS0_13BinaryFunctorIN3c104HalfES4_S4_ZZZNS0_17hypot_kernel_cudaERNS_18TensorIteratorBaseEENKUlvE_clEvENKUlvE1_clEvEUlS4_S4_E_EESt5arrayIPcLm3EEEEviT0_T1_)
        /*0e00*/ 	.word	0x00000020


	//----- nvinfo : EIATTR_FRAME_SIZE
	.align		4
.L_635:
        /*0e04*/ 	.byte	0x04, 0x11
        /*0e06*/ 	.short	(.L_637 - .L_636)
	.align		4
.L_636:
        /*0e08*/ 	.word	index@(_ZN2at6native29vectorized_elementwise_kernelILi4ENS0_13BinaryFunctorIN3c104HalfES4_S4_ZZZNS0_17hypot_kernel_cudaERNS_18TensorIteratorBaseEENKUlvE_clEvENKUlvE1_clEvEUlS4_S4_E_EESt5arrayIPcLm3EEEEviT0_T1_)
        /*0e0c*/ 	.word	0x00000000


	//----- nvinfo : EIATTR_REGCOUNT
	.align		4
.L_637:
        /*0e10*/ 	.byte	0x04, 0x2f
        /*0e12*/ 	.short	(.L_639 - .L_638)
	.align		4
.L_638:
        /*0e14*/ 	.word	index@(_ZN2at6native29vectorized_elementwise_kernelILi2ENS0_13BinaryFunctorIN3c104HalfES4_S4_ZZZNS0_17hypot_kernel_cudaERNS_18TensorIteratorBaseEENKUlvE_clEvENKUlvE1_clEvEUlS4_S4_E_EESt5arrayIPcLm3EEEEviT0_T1_)
        /*0e18*/ 	.word	0x00000020


	//----- nvinfo : EIATTR_FRAME_SIZE
	.align		4
.L_639:
        /*0e1c*/ 	.byte	0x04, 0x11
        /*0e1e*/ 	.short	(.L_641 - .L_640)
	.align		4
.L_640:
        /*0e20*/ 	.word	index@(_ZN2at6native29vectorized_elementwise_kernelILi2ENS0_13BinaryFunctorIN3c104HalfES4_S4_ZZZNS0_17hypot_kernel_cudaERNS_18TensorIteratorBaseEENKUlvE_clEvENKUlvE1_clEvEUlS4_S4_E_EESt5arrayIPcLm3EEEEviT0_T1_)
        /*0e24*/ 	.word	0x00000000


	//----- nvinfo : EIATTR_REGCOUNT
	.align		4
.L_641:
        /*0e28*/ 	.byte	0x04, 0x2f
        /*0e2a*/ 	.short	(.L_643 - .L_642)
	.align		4
.L_642:
        /*0e2c*/ 	.word	index@(_ZN2at6native27unrolled_elementwise_kernelINS0_13BinaryFunctorIN3c104HalfES4_S4_ZZZNS0_17hypot_kernel_cudaERNS_18TensorIteratorBaseEENKUlvE_clEvENKUlvE1_clEvEUlS4_S4_E_EESt5arrayIPcLm3EELi4E23TrivialOffsetCalculatorILi2EjESE_ILi1EjENS0_6memory15LoadWithoutCastENSH_16StoreWithoutCastEEEviT_T0_T2_T3_T4_T5_)
        /*0e30*/ 	.word	0x0000001e


	//----- nvinfo : EIATTR_FRAME_SIZE
	.align		4
.L_643:
        /*0e34*/ 	.byte	0x04, 0x11
        /*0e36*/ 	.short	(.L_645 - .L_644)
	.align		4
.L_644:
        /*0e38*/ 	.word	index@(_ZN2at6native27unrolled_elementwise_kernelINS0_13BinaryFunctorIN3c104HalfES4_S4_ZZZNS0_17hypot_kernel_cudaERNS_18TensorIteratorBaseEENKUlvE_clEvENKUlvE1_clEvEUlS4_S4_E_EESt5arrayIPcLm3EELi4E23TrivialOffsetCalculatorILi2EjESE_ILi1EjENS0_6memory15LoadWithoutCastENSH_16StoreWithoutCastEEEviT_T0_T2_T3_T4_T5_)
        /*0e3c*/ 	.word	0x00000000


	//----- nvinfo : EIATTR_REGCOUNT
	.align		4
.L_645:
        /*0e40*/ 	.byte	0x04, 0x2f
        /*0e42*/ 	.short	(.L_647 - .L_646)
	.align		4
.L_646:
        /*0e44*/ 	.word	index@(_ZN2at6native18elementwise_kernelILi128ELi4EZNS0_22gpu_kernel_impl_nocastINS0_13BinaryFunctorIN3c104HalfES5_S5_ZZZNS0_17hypot_kernel_cudaERNS_18TensorIteratorBaseEENKUlvE_clEvENKUlvE1_clEvEUlS5_S5_E_EEEEvS7_RKT_EUliE_EEviT1_)
        /*0e48*/ 	.word	0x0000000e


	//----- nvinfo : EIATTR_FRAME_SIZE
	.align		4
.L_647:
        /*0e4c*/ 	.byte	0x04, 0x11
        /*0e4e*/ 	.short	(.L_649 - .L_648)
	.align		4
.L_648:
        /*0e50*/ 	.word	index@(_ZN2at6native18elementwise_kernelILi128ELi4EZNS0_22gpu_kernel_impl_nocastINS0_13BinaryFunctorIN3c104HalfES5_S5_ZZZNS0_17hypot_kernel_cudaERNS_18TensorIteratorBaseEENKUlvE_clEvENKUlvE1_clEvEUlS5_S5_E_EEEEvS7_RKT_EUliE_EEviT1_)
        /*0e54*/ 	.word	0x00000000


	//----- nvinfo : EIATTR_REGCOUNT
	.align		4
.L_649:
        /*0e58*/ 	.byte	0x04, 0x2f
        /*0e5a*/ 	.short	(.L_651 - .L_650)
	.align		4
.L_650:
        /*0e5c*/ 	.word	index@(_ZN2at6native27unrolled_elementwise_kernelINS0_13BinaryFunctorIN3c104HalfES4_S4_ZZZNS0_17hypot_kernel_cudaERNS_18TensorIteratorBaseEENKUlvE_clEvENKUlvE1_clEvEUlS4_S4_E_EESt5arrayIPcLm3EELi4E23TrivialOffsetCalculatorILi2EjESE_ILi1EjENS0_6memory12LoadWithCastILi2EEENSH_13StoreWithCastILi1EEEEEviT_T0_T2_T3_T4_T5_)
        /*0e60*/ 	.word	0x00000020


	//----- nvinfo : EIATTR_FRAME_SIZE
	.align		4
.L_651:
        /*0e64*/ 	.byte	0x04, 0x11
        /*0e66*/ 	.short	(.L_653 - .L_652)
	.align		4
.L_652:
        /*0e68*/ 	.word	index@(_ZN2at6native27unrolled_elementwise_kernelINS0_13BinaryFunctorIN3c104HalfES4_S4_ZZZNS0_17hypot_kernel_cudaERNS_18TensorIteratorBaseEENKUlvE_clEvENKUlvE1_clEvEUlS4_S4_E_EESt5arrayIPcLm3EELi4E23TrivialOffsetCalculatorILi2EjESE_ILi1EjENS0_6memory12LoadWithCastILi2EEENSH_13StoreWithCastILi1EEEEEviT_T0_T2_T3_T4_T5_)
        /*0e6c*/ 	.word	0x00000000


	//----- nvinfo : EIATTR_REGCOUNT
	.align		4
.L_653:
        /*0e70*/ 	.byte	0x04, 0x2f
        /*0e72*/ 	.short	(.L_655 - .L_654)
	.align		4
.L_654:
        /*0e74*/ 	.word	index@(_ZN2at6native18elementwise_kernelILi128ELi4EZNS0_15gpu_kernel_implINS0_13BinaryFunctorIN3c104HalfES5_S5_ZZZNS0_17hypot_kernel_cudaERNS_18TensorIteratorBaseEENKUlvE_clEvENKUlvE1_clEvEUlS5_S5_E_EEEEvS7_RKT_EUliE_EEviT1_)
        /*0e78*/ 	.word	0x0000001a


	//----- nvinfo : EIATTR_FRAME_SIZE
	.align		4
.L_655:
        /*0e7c*/ 	.byte	0x04, 0x11
        /*0e7e*/ 	.short	(.L_657 - .L_656)
	.align		4
.L_656:
        /*0e80*/ 	.word	index@(_ZN2at6native18elementwise_kernelILi128ELi4EZNS0_15gpu_kernel_implINS0_13BinaryFunctorIN3c104HalfES5_S5_ZZZNS0_17hypot_kernel_cudaERNS_18TensorIteratorBaseEENKUlvE_clEvENKUlvE1_clEvEUlS5_S5_E_EEEEvS7_RKT_EUliE_EEviT1_)
        /*0e84*/ 	.word	0x00000000


	//----- nvinfo : EIATTR_REGCOUNT
	.align		4
.L_657:
        /*0e88*/ 	.byte	0x04, 0x2f
        /*0e8a*/ 	.short	(.L_659 - .L_658)
	.align		4
.L_658:
        /*0e8c*/ 	.word	index@(_ZN2at6native29vectorized_elementwise_kernelILi8ENS0_13AUnaryFunctorIN3c104HalfES4_S4_ZZZNS0_17hypot_kernel_cudaERNS_18TensorIteratorBaseEENKUlvE_clEvENKUlvE1_clEvEUlS4_S4_E_EESt5arrayIPcLm2EEEEviT0_T1_)
        /*0e90*/ 	.word	0x00000004


	//----- nvinfo : EIATTR_FRAME_SIZE
	.align		4
.L_659:
        /*0e94*/ 	.byte	0x04, 0x11
        /*0e96*/ 	.short	(.L_661 - .L_660)
	.align		4
.L_660:
        /*0e98*/ 	.word	index@(_ZN2at6native29vectorized_elementwise_kernelILi8ENS0_13AUnaryFunctorIN3c104HalfES4_S4_ZZZNS0_17hypot_kernel_cudaERNS_18TensorIteratorBaseEENKUlvE_clEvENKUlvE1_clEvEUlS4_S4_E_EESt5arrayIPcLm2EEEEviT0_T1_)
        /*0e9c*/ 	.word	0x00000000


	//----- nvinfo : EIATTR_REGCOUNT
	.align		4
.L_661:
        /*0ea0*/ 	.byte	0x04, 0x2f
        /*0ea2*/ 	.short	(.L_663 - .L_662)
	.align		4
.L_662:
        /*0ea4*/ 	.word	index@(_ZN2at6native29vectorized_elementwise_kernelILi4ENS0_13AUnaryFunctorIN3c104HalfES4_S4_ZZZNS0_17hypot_kernel_cudaERNS_18TensorIteratorBaseEENKUlvE_clEvENKUlvE1_clEvEUlS4_S4_E_EESt5arrayIPcLm2EEEEviT0_T1_)
        /*0ea8*/ 	.word	0x00000020


	//----- nvinfo : EIATTR_FRAME_SIZE
	.align		4
.L_663:
        /*0eac*/ 	.byte	0x04, 0x11
        /*0eae*/ 	.short	(.L_665 - .L_664)
	.align		4
.L_664:
        /*0eb0*/ 	.word	index@(_ZN2at6native29vectorized_elementwise_kernelILi4ENS0_13AUnaryFunctorIN3c104HalfES4_S4_ZZZNS0_17hypot_kernel_cudaERNS_18TensorIteratorBaseEENKUlvE_clEvENKUlvE1_clEvEUlS4_S4_E_EESt5arrayIPcLm2EEEEviT0_T1_)
        /*0eb4*/ 	.word	0x00000000


	//----- nvinfo : EIATTR_REGCOUNT
	.align		4
.L_665:
        /*0eb8*/ 	.byte	0x04, 0x2f
        /*0eba*/ 	.short	(.L_667 - .L_666)
	.align		4
.L_666:
        /*0ebc*/ 	.word	index@(_ZN2at6native29vectorized_elementwise_kernelILi2ENS0_13AUnaryFunctorIN3c104HalfES4_S4_ZZZNS0_17hypot_kernel_cudaERNS_18TensorIteratorBaseEENKUlvE_clEvENKUlvE1_clEvEUlS4_S4_E_EESt5arrayIPcLm2EEEEviT0_T1_)
        /*0ec0*/ 	.word	0x0000001e


	//----- nvinfo : EIATTR_FRAME_SIZE
	.align		4
.L_667:
        /*0ec4*/ 	.byte	0x04, 0x11
        /*0ec6*/ 	.short	(.L_669 - .L_668)
	.align		4
.L_668:
        /*0ec8*/ 	.word	index@(_ZN2at6native29vectorized_elementwise_kernelILi2ENS0_13AUnaryFunctorIN3c104HalfES4_S4_ZZZNS0_17hypot_kernel_cudaERNS_18TensorIteratorBaseEENKUlvE_clEvENKUlvE1_clEvEUlS4_S4_E_EESt5arrayIPcLm2EEEEviT0_T1_)
        /*0ecc*/ 	.word	0x00000000


	//----- nvinfo : EIATTR_REGCOUNT
	.align		4
.L_669:
        /*0ed0*/ 	.byte	0x04, 0x2f
        /*0ed2*/ 	.short	(.L_671 - .L_670)
	.align		4
.L_670:
        /*0ed4*/ 	.word	index@(_ZN2at6native27unrolled_elementwise_kernelINS0_13AUnaryFunctorIN3c104HalfES4_S4_ZZZNS0_17hypot_kernel_cudaERNS_18TensorIteratorBaseEENKUlvE_clEvENKUlvE1_clEvEUlS4_S4_E_EESt5arrayIPcLm2EELi4E23TrivialOffsetCalculatorILi1EjESF_NS0_6memory15LoadWithoutCastENSG_16StoreWithoutCastEEEviT_T0_T2_T3_T4_T5_)
        /*0ed8*/ 	.word	0x0000001a


	//----- nvinfo : EIATTR_FRAME_SIZE
	.align		4
.L_671:
        /*0edc*/ 	.byte	0x04, 0x11
        /*0ede*/ 	.short	(.L_673 - .L_672)
	.align		4
.L_672:
        /*0ee0*/ 	.word	index@(_ZN2at6native27unrolled_elementwise_kernelINS0_13AUnaryFunctorIN3c104HalfES4_S4_ZZZNS0_17hypot_kernel_cudaERNS_18TensorIteratorBaseEENKUlvE_clEvENKUlvE1_clEvEUlS4_S4_E_EESt5arrayIPcLm2EELi4E23TrivialOffsetCalculatorILi1EjESF_NS0_6memory15LoadWithoutCastENSG_16StoreWithoutCastEEEviT_T0_T2_T3_T4_T5_)
        /*0ee4*/ 	.word	0x00000000


	//----- nvinfo : EIATTR_REGCOUNT
	.align		4
.L_673:
        /*0ee8*/ 	.byte	0x04, 0x2f
        /*0eea*/ 	.short	(.L_675 - .L_674)
	.align		4
.L_674:
        /*0eec*/ 	.word	index@(_ZN2at6native18elementwise_kernelILi128ELi4EZNS0_22gpu_kernel_impl_nocastINS0_13AUnaryFunctorIN3c104HalfES5_S5_ZZZNS0_17hypot_kernel_cudaERNS_18TensorIteratorBaseEENKUlvE_clEvENKUlvE1_clEvEUlS5_S5_E_EEEEvS7_RKT_EUliE_EEviT1_)
        /*0ef0*/ 	.word	0x0000000c


	//----- nvinfo : EIATTR_FRAME_SIZE
	.align		4
.L_675:
        /*0ef4*/ 	.byte	0x04, 0x11
        /*0ef6*/ 	.short	(.L_677 - .L_676)
	.align		4
.L_676:
        /*0ef8*/ 	.word	index@(_ZN2at6native18elementwise_kernelILi128ELi4EZNS0_22gpu_kernel_impl_nocastINS0_13AUnaryFunctorIN3c104HalfES5_S5_ZZZNS0_17hypot_kernel_cudaERNS_18TensorIteratorBaseEENKUlvE_clEvENKUlvE1_clEvEUlS5_S5_E_EEEEvS7_RKT_EUliE_EEviT1_)
        /*0efc*/ 	.word	0x00000000


	//----- nvinfo : EIATTR_REGCOUNT
	.align		4
.L_677:
        /*0f00*/ 	.byte	0x04, 0x2f
        /*0f02*/ 	.short	(.L_679 - .L_678)
	.align		4
.L_678:
        /*0f04*/ 	.word	index@(_ZN2at6native27unrolled_elementwise_kernelINS0_13AUnaryFunctorIN3c104HalfES4_S4_ZZZNS0_17hypot_kernel_cudaERNS_18TensorIteratorBaseEENKUlvE_clEvENKUlvE1_clEvEUlS4_S4_E_EESt5arrayIPcLm2EELi4E23TrivialOffsetCalculatorILi1EjESF_NS0_6memory12LoadWithCastILi1EEENSG_13StoreWithCastILi1EEEEEviT_T0_T2_T3_T4_T5_)
        /*0f08*/ 	.word	0x0000001d


	//----- nvinfo : EIATTR_FRAME_SIZE
	.align		4
.L_679:
        /*0f0c*/ 	.byte	0x04, 0x11
        /*0f0e*/ 	.short	(.L_681 - .L_680)
	.align		4
.L_680:
        /*0f10*/ 	.word	index@(_ZN2at6native27unrolled_elementwise_kernelINS0_13AUnaryFunctorIN3c104HalfES4_S4_ZZZNS0_17hypot_kernel_cudaERNS_18TensorIteratorBaseEENKUlvE_clEvENKUlvE1_clEvEUlS4_S4_E_EESt5arrayIPcLm2EELi4E23TrivialOffsetCalculatorILi1EjESF_NS0_6memory12LoadWithCastILi1EEENSG_13StoreWithCastILi1EEEEEviT_T0_T2_T3_T4_T5_)
        /*0f14*/ 	.word	0x00000000


	//----- nvinfo : EIATTR_REGCOUNT
	.align		4
.L_681:
        /*0f18*/ 	.byte	0x04, 0x2f
        /*0f1a*/ 	.short	(.L_683 - .L_682)
	.align		4
.L_682:
        /*0f1c*/ 	.word	index@(_ZN2at6native18elementwise_kernelILi128ELi4EZNS0_15gpu_kernel_implINS0_13AUnaryFunctorIN3c104HalfES5_S5_ZZZNS0_17hypot_kernel_cudaERNS_18TensorIteratorBaseEENKUlvE_clEvENKUlvE1_clEvEUlS5_S5_E_EEEEvS7_RKT_EUliE_EEviT1_)
        /*0f20*/ 	.word	0x0000001a


	//----- nvinfo : EIATTR_FRAME_SIZE
	.align		4
.L_683:
        /*0f24*/ 	.byte	0x04, 0x11
        /*0f26*/ 	.short	(.L_685 - .L_684)
	.align		4
.L_684:
        /*0f28*/ 	.word	index@(_ZN2at6native18elementwise_kernelILi128ELi4EZNS0_15gpu_kernel_implINS0_13AUnaryFunctorIN3c104HalfES5_S5_ZZZNS0_17hypot_kernel_cudaERNS_18TensorIteratorBaseEENKUlvE_clEvENKUlvE1_clEvEUlS5_S5_E_EEEEvS7_RKT_EUliE_EEviT1_)
        /*0f2c*/ 	.word	0x00000000


	//----- nvinfo : EIATTR_REGCOUNT
	.align		4
.L_685:
        /*0f30*/ 	.byte	0x04, 0x2f
        /*0f32*/ 	.short	(.L_687 - .L_686)
	.align		4
.L_686:
        /*0f34*/ 	.word	index@(_ZN2at6native29vectorized_elementwise_kernelILi8ENS0_13BinaryFunctorIN3c108BFloat16ES4_S4_ZZZNS0_17hypot_kernel_cudaERNS_18TensorIteratorBaseEENKUlvE_clEvENKUlvE2_clEvEUlS4_S4_E_EESt5arrayIPcLm3EEEEviT0_T1_)
        /*0f38*/ 	.word	0x00000004


	//----- nvinfo : EIATTR_FRAME_SIZE
	.align		4
.L_687:
        /*0f3c*/ 	.byte	0x04, 0x11
        /*0f3e*/ 	.short	(.L_689 - .L_688)
	.align		4
.L_688:
        /*0f40*/ 	.word	index@(_ZN2at6native29vectorized_elementwise_kernelILi8ENS0_13BinaryFunctorIN3c108BFloat16ES4_S4_ZZZNS0_17hypot_kernel_cudaERNS_18TensorIteratorBaseEENKUlvE_clEvENKUlvE2_clEvEUlS4_S4_E_EESt5arrayIPcLm3EEEEviT0_T1_)
        /*0f44*/ 	.word	0x00000000


	//----- nvinfo : EIATTR_REGCOUNT
	.align		4
.L_689:
        /*0f48*/ 	.byte	0x04, 0x2f
        /*0f4a*/ 	.short	(.L_691 - .L_690)
	.align		4
.L_690:
        /*0f4c*/ 	.word	index@(_ZN2at6native29vectorized_elementwise_kernelILi4ENS0_13BinaryFunctorIN3c108BFloat16ES4_S4_ZZZNS0_17hypot_kernel_cudaERNS_18TensorIteratorBaseEENKUlvE_clEvENKUlvE2_clEvEUlS4_S4_E_EESt5arrayIPcLm3EEEEviT0_T1_)
        /*0f50*/ 	.word	0x00000020


	//----- nvinfo : EIATTR_FRAME_SIZE
	.align		4
.L_691:
        /*0f54*/ 	.byte	0x04, 0x11
        /*0f56*/ 	.short	(.L_693 - .L_692)
	.align		4
.L_692:
        /*0f58*/ 	.word	index@(_ZN2at6native29vectorized_elementwise_kernelILi4ENS0_13BinaryFunctorIN3c108BFloat16ES4_S4_ZZZNS0_17hypot_kernel_cudaERNS_18TensorIteratorBaseEENKUlvE_clEvENKUlvE2_clEvEUlS4_S4_E_EESt5arrayIPcLm3EEEEviT0_T1_)
        /*0f5c*/ 	.word	0x00000000


	//----- nvinfo : EIATTR_REGCOUNT
	.align		4
.L_693:
        /*0f60*/ 	.byte	0x04, 0x2f
        /*0f62*/ 	.short	(.L_695 - .L_694)
	.align		4
.L_694:
        /*0f64*/ 	.word	index@(_ZN2at6native29vectorized_elementwise_kernelILi2ENS0_13BinaryFunctorIN3c108BFloat16ES4_S4_ZZZNS0_17hypot_kernel_cudaERNS_18TensorIteratorBaseEENKUlvE_clEvENKUlvE2_clEvEUlS4_S4_E_EESt5arrayIPcLm3EEEEviT0_T1_)
        /*0f68*/ 	.word	0x00000020


	//----- nvinfo : EIATTR_FRAME_SIZE
	.align		4
.L_695:
        /*0f6c*/ 	.byte	0x04, 0x11
        /*0f6e*/ 	.short	(.L_697 - .L_696)
	.align		4
.L_696:
        /*0f70*/ 	.word	index@(_ZN2at6native29vectorized_elementwise_kernelILi2ENS0_13BinaryFunctorIN3c108BFloat16ES4_S4_ZZZNS0_17hypot_kernel_cudaERNS_18TensorIteratorBaseEENKUlvE_clEvENKUlvE2_clEvEUlS4_S4_E_EESt5arrayIPcLm3EEEEviT0_T1_)
        /*0f74*/ 	.word	0x00000000


	//----- nvinfo : EIATTR_REGCOUNT
	.align		4
.L_697:
        /*0f78*/ 	.byte	0x04, 0x2f
        /*0f7a*/ 	.short	(.L_699 - .L_698)
	.align		4
.L_698:
        /*0f7c*/ 	.word	index@(_ZN2at6native27unrolled_elementwise_kernelINS0_13BinaryFunctorIN3c108BFloat16ES4_S4_ZZZNS0_17hypot_kernel_cudaERNS_18TensorIteratorBaseEENKUlvE_clEvENKUlvE2_clEvEUlS4_S4_E_EESt5arrayIPcLm3EELi4E23TrivialOffsetCalculatorILi2EjESE_ILi1EjENS0_6memory15LoadWithoutCastENSH_16StoreWithoutCastEEEviT_T0_T2_T3_T4_T5_)
        /*0f80*/ 	.word	0x0000001e


	//----- nvinfo : EIATTR_FRAME_SIZE
	.align		4
.L_699:
        /*0f84*/ 	.byte	0x04, 0x11
        /*0f86*/ 	.short	(.L_701 - .L_700)
	.align		4
.L_700:
        /*0f88*/ 	.word	index@(_ZN2at6native27unrolled_elementwise_kernelINS0_13BinaryFunctorIN3c108BFloat16ES4_S4_ZZZNS0_17hypot_kernel_cudaERNS_18TensorIteratorBaseEENKUlvE_clEvENKUlvE2_clEvEUlS4_S4_E_EESt5arrayIPcLm3EELi4E23TrivialOffsetCalculatorILi2EjESE_ILi1EjENS0_6memory15LoadWithoutCastENSH_16StoreWithoutCastEEEviT_T0_T2_T3_T4_T5_)
        /*0f8c*/ 	.word	0x00000000


	//----- nvinfo : EIATTR_REGCOUNT
	.align		4
.L_701:
        /*0f90*/ 	.byte	0x04, 0x2f
        /*0f92*/ 	.short	(.L_703 - .L_702)
	.align		4
.L_702:
        /*0f94*/ 	.word	index@(_ZN2at6native18elementwise_kernelILi128ELi4EZNS0_22gpu_kernel_impl_nocastINS0_13BinaryFunctorIN3c108BFloat16ES5_S5_ZZZNS0_17hypot_kernel_cudaERNS_18TensorIteratorBaseEENKUlvE_clEvENKUlvE2_clEvEUlS5_S5_E_EEEEvS7_RKT_EUliE_EEviT1_)
        /*0f98*/ 	.word	0x0000000e


	//----- nvinfo : EIATTR_FRAME_SIZE
	.align		4
.L_703:
        /*0f9c*/ 	.byte	0x04, 0x11
        /*0f9e*/ 	.short	(.L_705 - .L_704)
	.align		4
.L_704:
        /*0fa0*/ 	.word	index@(_ZN2at6native18elementwise_kernelILi128ELi4EZNS0_22gpu_kernel_impl_nocastINS0_13BinaryFunctorIN3c108BFloat16ES5_S5_ZZZNS0_17hypot_kernel_cudaERNS_18TensorIteratorBaseEENKUlvE_clEvENKUlvE2_clEvEUlS5_S5_E_EEEEvS7_RKT_EUliE_EEviT1_)
        /*0fa4*/ 	.word	0x00000000


	//----- nvinfo : EIATTR_REGCOUNT
	.align		4
.L_705:
        /*0fa8*/ 	.byte	0x04, 0x2f
        /*0faa*/ 	.short	(.L_707 - .L_706)
	.align		4
.L_706:
        /*0fac*/ 	.word	index@(_ZN2at6native27unrolled_elementwise_kernelINS0_13BinaryFunctorIN3c108BFloat16ES4_S4_ZZZNS0_17hypot_kernel_cudaERNS_18TensorIteratorBaseEENKUlvE_clEvENKUlvE2_clEvEUlS4_S4_E_EESt5arrayIPcLm3EELi4E23TrivialOffsetCalculatorILi2EjESE_ILi1EjENS0_6memory12LoadWithCastILi2EEENSH_13StoreWithCastILi1EEEEEviT_T0_T2_T3_T4_T5_)
        /*0fb0*/ 	.word	0x00000020


	//----- nvinfo : EIATTR_FRAME_SIZE
	.align		4
.L_707:
        /*0fb4*/ 	.byte	0x04, 0x11
        /*0fb6*/ 	.short	(.L_709 - .L_708)
	.align		4
.L_708:
        /*0fb8*/ 	.word	index@(_ZN2at6native27unrolled_elementwise_kernelINS0_13BinaryFunctorIN3c108BFloat16ES4_S4_ZZZNS0_17hypot_kernel_cudaERNS_18TensorIteratorBaseEENKUlvE_clEvENKUlvE2_clEvEUlS4_S4_E_EESt5arrayIPcLm3EELi4E23TrivialOffsetCalculatorILi2EjESE_ILi1EjENS0_6memory12LoadWithCastILi2EEENSH_13StoreWithCastILi1EEEEEviT_T0_T2_T3_T4_T5_)
        /*0fbc*/ 	.word	0x00000000


	//----- nvinfo : EIATTR_REGCOUNT
	.align		4
.L_709:
        /*0fc0*/ 	.byte	0x04, 0x2f
        /*0fc2*/ 	.short	(.L_711 - .L_710)
	.align		4
.L_710:
        /*0fc4*/ 	.word	index@(_ZN2at6native18elementwise_kernelILi128ELi4EZNS0_15gpu_kernel_implINS0_13BinaryFunctorIN3c108BFloat16ES5_S5_ZZZNS0_17hypot_kernel_cudaERNS_18TensorIteratorBaseEENKUlvE_clEvENKUlvE2_clEvEUlS5_S5_E_EEEEvS7_RKT_EUliE_EEviT1_)
        /*0fc8*/ 	.word	0x0000001a


	//----- nvinfo : EIATTR_FRAME_SIZE
	.align		4
.L_711:
        /*0fcc*/ 	.byte	0x04, 0x11
        /*0fce*/ 	.short	(.L_713 - .L_712)
	.align		4
.L_712:
        /*0fd0*/ 	.word	index@(_ZN2at6native18elementwise_kernelILi128ELi4EZNS0_15gpu_kernel_implINS0_13BinaryFunctorIN3c108BFloat16ES5_S5_ZZZNS0_17hypot_kernel_cudaERNS_18TensorIteratorBaseEENKUlvE_clEvENKUlvE2_clEvEUlS5_S5_E_EEEEvS7_RKT_EUliE_EEviT1_)
        /*0fd4*/ 	.word	0x00000000


	//----- nvinfo : EIATTR_REGCOUNT
	.align		4
.L_713:
        /*0fd8*/ 	.byte	0x04, 0x2f
        /*0fda*/ 	.short	(.L_715 - .L_714)
	.align		4
.L_714:
        /*0fdc*/ 	.word	index@(_ZN2at6native29vectorized_elementwise_kernelILi8ENS0_13AUnaryFunctorIN3c108BFloat16ES4_S4_ZZZNS0_17hypot_kernel_cudaERNS_18TensorIteratorBaseEENKUlvE_clEvENKUlvE2_clEvEUlS4_S4_E_EESt5arrayIPcLm2EEEEviT0_T1_)
        /*0fe0*/ 	.word	0x00000004


	//----- nvinfo : EIATTR_FRAME_SIZE
	.align		4
.L_715:
        /*0fe4*/ 	.byte	0x04, 0x11
        /*0fe6*/ 	.short	(.L_717 - .L_716)
	.align		4
.L_716:
        /*0fe8*/ 	.word	index@(_ZN2at6native29vectorized_elementwise_kernelILi8ENS0_13AUnaryFunctorIN3c108BFloat16ES4_S4_ZZZNS0_17hypot_kernel_cudaERNS_18TensorIteratorBaseEENKUlvE_clEvENKUlvE2_clEvEUlS4_S4_E_EESt5arrayIPcLm2EEEEviT0_T1_)
        /*0fec*/ 	.word	0x00000000


	//----- nvinfo : EIATTR_REGCOUNT
	.align		4
.L_717:
        /*0ff0*/ 	.byte	0x04, 0x2f
        /*0ff2*/ 	.short	(.L_719 - .L_718)
	.align		4
.L_718:
        /*0ff4*/ 	.word	index@(_ZN2at6native29vectorized_elementwise_kernelILi4ENS0_13AUnaryFunctorIN3c108BFloat16ES4_S4_ZZZNS0_17hypot_kernel_cudaERNS_18TensorIteratorBaseEENKUlvE_clEvENKUlvE2_clEvEUlS4_S4_E_EESt5arrayIPcLm2EEEEviT0_T1_)
        /*0ff8*/ 	.word	0x0000001f


	//----- nvinfo : EIATTR_FRAME_SIZE
	.align		4
.L_719:
        /*0ffc*/ 	.byte	0x04, 0x11
        /*0ffe*/ 	.short	(.L_721 - .L_720)
	.align		4
.L_720:
        /*1000*/ 	.word	index@(_ZN2at6native29vectorized_elementwise_kernelILi4ENS0_13AUnaryFunctorIN3c108BFloat16ES4_S4_ZZZNS0_17hypot_kernel_cudaERNS_18TensorIteratorBaseEENKUlvE_clEvENKUlvE2_clEvEUlS4_S4_E_EESt5arrayIPcLm2EEEEviT0_T1_)
        /*1004*/ 	.word	0x00000000


	//----- nvinfo : EIATTR_REGCOUNT
	.align		4
.L_721:
        /*1008*/ 	.byte	0x04, 0x2f
        /*100a*/ 	.short	(.L_723 - .L_722)
	.align		4
.L_722:
        /*100c*/ 	.word	index@(_ZN2at6native29vectorized_elementwise_kernelILi2ENS0_13AUnaryFunctorIN3c108BFloat16ES4_S4_ZZZNS0_17hypot_kernel_cudaERNS_18TensorIteratorBaseEENKUlvE_clEvENKUlvE2_clEvEUlS4_S4_E_EESt5arrayIPcLm2EEEEviT0_T1_)
        /*1010*/ 	.word	0x0000001e


	//----- nvinfo : EIATTR_FRAME_SIZE
	.align		4
.L_723:
        /*1014*/ 	.byte	0x04, 0x11
        /*1016*/ 	.short	(.L_725 - .L_724)
	.align		4
.L_724:
        /*1018*/ 	.word	index@(_ZN2at6native29vectorized_elementwise_kernelILi2ENS0_13AUnaryFunctorIN3c108BFloat16ES4_S4_ZZZNS0_17hypot_kernel_cudaERNS_18TensorIteratorBaseEENKUlvE_clEvENKUlvE2_clEvEUlS4_S4_E_EESt5arrayIPcLm2EEEEviT0_T1_)
        /*101c*/ 	.word	0x00000000


	//----- nvinfo : EIATTR_REGCOUNT
	.align		4
.L_725:
        /*1020*/ 	.byte	0x04, 0x2f
        /*1022*/ 	.short	(.L_727 - .L_726)
	.align		4
.L_726:
        /*1024*/ 	.word	index@(_ZN2at6native27unrolled_elementwise_kernelINS0_13AUnaryFunctorIN3c108BFloat16ES4_S4_ZZZNS0_17hypot_kernel_cudaERNS_18TensorIteratorBaseEENKUlvE_clEvENKUlvE2_clEvEUlS4_S4_E_EESt5arrayIPcLm2EELi4E23TrivialOffsetCalculatorILi1EjESF_NS0_6memory15LoadWithoutCastENSG_16StoreWithoutCastEEEviT_T0_T2_T3_T4_T5_)
        /*1028*/ 	.word	0x0000001a


	//----- nvinfo : EIATTR_FRAME_SIZE
	.align		4
.L_727:
        /*102c*/ 	.byte	0x04, 0x11
        /*102e*/ 	.short	(.L_729 - .L_728)
	.align		4
.L_728:
        /*1030*/ 	.word	index@(_ZN2at6native27unrolled_elementwise_kernelINS0_13AUnaryFunctorIN3c108BFloat16ES4_S4_ZZZNS0_17hypot_kernel_cudaERNS_18TensorIteratorBaseEENKUlvE_clEvENKUlvE2_clEvEUlS4_S4_E_EESt5arrayIPcLm2EELi4E23TrivialOffsetCalculatorILi1EjESF_NS0_6memory15LoadWithoutCastENSG_16StoreWithoutCastEEEviT_T0_T2_T3_T4_T5_)
        /*1034*/ 	.word	0x00000000


	//----- nvinfo : EIATTR_REGCOUNT
	.align		4
.L_729:
        /*1038*/ 	.byte	0x04, 0x2f
        /*103a*/ 	.short	(.L_731 - .L_730)
	.align		4
.L_730:
        /*103c*/ 	.word	index@(_ZN2at6native18elementwise_kernelILi128ELi4EZNS0_22gpu_kernel_impl_nocastINS0_13AUnaryFunctorIN3c108BFloat16ES5_S5_ZZZNS0_17hypot_kernel_cudaERNS_18TensorIteratorBaseEENKUlvE_clEvENKUlvE2_clEvEUlS5_S5_E_EEEEvS7_RKT_EUliE_EEviT1_)
        /*1040*/ 	.word	0x0000000c


	//----- nvinfo : EIATTR_FRAME_SIZE
	.align		4
.L_731:
        /*1044*/ 	.byte	0x04, 0x11
        /*1046*/ 	.short	(.L_733 - .L_732)
	.align		4
.L_732:
        /*1048*/ 	.word	index@(_ZN2at6native18elementwise_kernelILi128ELi4EZNS0_22gpu_kernel_impl_nocastINS0_13AUnaryFunctorIN3c108BFloat16ES5_S5_ZZZNS0_17hypot_kernel_cudaERNS_18TensorIteratorBaseEENKUlvE_clEvENKUlvE2_clEvEUlS5_S5_E_EEEEvS7_RKT_EUliE_EEviT1_)
        /*104c*/ 	.word	0x00000000


	//----- nvinfo : EIATTR_REGCOUNT
	.align		4
.L_733:
        /*1050*/ 	.byte	0x04, 0x2f
        /*1052*/ 	.short	(.L_735 - .L_734)
	.align		4
.L_734:
        /*1054*/ 	.word	index@(_ZN2at6native27unrolled_elementwise_kernelINS0_13AUnaryFunctorIN3c108BFloat16ES4_S4_ZZZNS0_17hypot_kernel_cudaERNS_18TensorIteratorBaseEENKUlvE_clEvENKUlvE2_clEvEUlS4_S4_E_EESt5arrayIPcLm2EELi4E23TrivialOffsetCalculatorILi1EjESF_NS0_6memory12LoadWithCastILi1EEENSG_13StoreWithCastILi1EEEEEviT_T0_T2_T3_T4_T5_)
        /*1058*/ 	.word	0x0000001d


	//----- nvinfo : EIATTR_FRAME_SIZE
	.align		4
.L_735:
        /*105c*/ 	.byte	0x04, 0x11
        /*105e*/ 	.short	(.L_737 - .L_736)
	.align		4
.L_736:
        /*1060*/ 	.word	index@(_ZN2at6native27unrolled_elementwise_kernelINS0_13AUnaryFunctorIN3c108BFloat16ES4_S4_ZZZNS0_17hypot_kernel_cudaERNS_18TensorIteratorBaseEENKUlvE_clEvENKUlvE2_clEvEUlS4_S4_E_EESt5arrayIPcLm2EELi4E23TrivialOffsetCalculatorILi1EjESF_NS0_6memory12LoadWithCastILi1EEENSG_13StoreWithCastILi1EEEEEviT_T0_T2_T3_T4_T5_)
        /*1064*/ 	.word	0x00000000


	//----- nvinfo : EIATTR_REGCOUNT
	.align		4
.L_737:
        /*1068*/ 	.byte	0x04, 0x2f
        /*106a*/ 	.short	(.L_739 - .L_738)
	.align		4
.L_738:
        /*106c*/ 	.word	index@(_ZN2at6native18elementwise_kernelILi128ELi4EZNS0_15gpu_kernel_implINS0_13AUnaryFunctorIN3c108BFloat16ES5_S5_ZZZNS0_17hypot_kernel_cudaERNS_18TensorIteratorBaseEENKUlvE_clEvENKUlvE2_clEvEUlS5_S5_E_EEEEvS7_RKT_EUliE_EEviT1_)
        /*1070*/ 	.word	0x0000001a


	//----- nvinfo : EIATTR_FRAME_SIZE
	.align		4
.L_739:
        /*1074*/ 	.byte	0x04, 0x11
        /*1076*/ 	.short	(.L_741 - .L_740)
	.align		4
.L_740:
        /*1078*/ 	.word	index@(_ZN2at6native18elementwise_kernelILi128ELi4EZNS0_15gpu_kernel_implINS0_13AUnaryFunctorIN3c108BFloat16ES5_S5_ZZZNS0_17hypot_kernel_cudaERNS_18TensorIteratorBaseEENKUlvE_clEvENKUlvE2_clEvEUlS5_S5_E_EEEEvS7_RKT_EUliE_EEviT1_)
        /*107c*/ 	.word	0x00000000


	//----- nvinfo : EIATTR_MIN_STACK_SIZE
	.align		4
.L_741:
        /*1080*/ 	.byte	0x04, 0x12
        /*1082*/ 	.short	(.L_743 - .L_742)
	.align		4
.L_742:
        /*1084*/ 	.word	index@(_ZN2at6native18elementwise_kernelILi128ELi4EZNS0_15gpu_kernel_implINS0_13AUnaryFunctorIN3c108BFloat16ES5_S5_ZZZNS0_17hypot_kernel_cudaERNS_18TensorIteratorBaseEENKUlvE_clEvENKUlvE2_clEvEUlS5_S5_E_EEEEvS7_RKT_EUliE_EEviT1_)
        /*1088*/ 	.word	0x00000000


	//----- nvinfo : EIATTR_MIN_STACK_SIZE
	.align		4
.L_743:
        /*108c*/ 	.byte	0x04, 0x12
        /*108e*/ 	.short	(.L_745 - .L_744)
	.align		4
.L_744:
        /*1090*/ 	.word	index@(_ZN2at6native27unrolled_elementwise_kernelINS0_13AUnaryFunctorIN3c108BFloat16ES4_S4_ZZZNS0_17hypot_kernel_cudaERNS_18TensorIteratorBaseEENKUlvE_clEvENKUlvE2_clEvEUlS4_S4_E_EESt5arrayIPcLm2EELi4E23TrivialOffsetCalculatorILi1EjESF_NS0_6memory12LoadWithCastILi1EEENSG_13StoreWithCastILi1EEEEEviT_T0_T2_T3_T4_T5_)
        /*1094*/ 	.word	0x00000000


	//----- nvinfo : EIATTR_MIN_STACK_SIZE
	.align		4
.L_745:
        /*1098*/ 	.byte	0x04, 0x12
        /*109a*/ 	.short	(.L_747 - .L_746)
	.align		4
.L_746:
        /*109c*/ 	.word	index@(_ZN2at6native18elementwise_kernelILi128ELi4EZNS0_22gpu_kernel_impl_nocastINS0_13AUnaryFunctorIN3c108BFloat16ES5_S5_ZZZNS0_17hypot_kernel_cudaERNS_18TensorIteratorBaseEENKUlvE_clEvENKUlvE2_clEvEUlS5_S5_E_EEEEvS7_RKT_EUliE_EEviT1_)
        /*10a0*/ 	.word	0x00000000


	//----- nvinfo : EIATTR_MIN_STACK_SIZE
	.align		4
.L_747:
        /*10a4*/ 	.byte	0x04, 0x12
        /*10a6*/ 	.short	(.L_749 - .L_748)
	.align		4
.L_748:
        /*10a8*/ 	.word	index@(_ZN2at6native27unrolled_elementwise_kernelINS0_13AUnaryFunctorIN3c108BFloat16ES4_S4_ZZZNS0_17hypot_kernel_cudaERNS_18TensorIteratorBaseEENKUlvE_clEvENKUlvE2_clEvEUlS4_S4_E_EESt5arrayIPcLm2EELi4E23TrivialOffsetCalculatorILi1EjESF_NS0_6memory15LoadWithoutCastENSG_16StoreWithoutCastEEEviT_T0_T2_T3_T4_T5_)
        /*10ac*/ 	.word	0x00000000


	//----- nvinfo : EIATTR_MIN_STACK_SIZE
	.align		4
.L_749:
        /*10b0*/ 	.byte	0x04, 0x12
        /*10b2*/ 	.short	(.L_751 - .L_750)
	.align		4
.L_750:
        /*10b4*/ 	.word	index@(_ZN2at6native29vectorized_elementwise_kernelILi2ENS0_13AUnaryFunctorIN3c108BFloat16ES4_S4_ZZZNS0_17hypot_kernel_cudaERNS_18TensorIteratorBaseEENKUlvE_clEvENKUlvE2_clEvEUlS4_S4_E_EESt5arrayIPcLm2EEEEviT0_T1_)
        /*10b8*/ 	.word	0x00000000


	//----- nvinfo : EIATTR_MIN_STACK_SIZE
	.align		4
.L_751:
        /*10bc*/ 	.byte	0x04, 0x12
        /*10be*/ 	.short	(.L_753 - .L_752)
	.align		4
.L_752:
        /*10c0*/ 	.word	index@(_ZN2at6native29vectorized_elementwise_kernelILi4ENS0_13AUnaryFunctorIN3c108BFloat16ES4_S4_ZZZNS0_17hypot_kernel_cudaERNS_18TensorIteratorBaseEENKUlvE_clEvENKUlvE2_clEvEUlS4_S4_E_EESt5arrayIPcLm2EEEEviT0_T1_)
        /*10c4*/ 	.word	0x00000000


	//----- nvinfo : EIATTR_MIN_STACK_SIZE
	.align		4
.L_753:
        /*10c8*/ 	.byte	0x04, 0x12
        /*10ca*/ 	.short	(.L_755 - .L_754)
	.align		4
.L_754:
        /*10cc*/ 	.word	index@(_ZN2at6native29vectorized_elementwise_kernelILi8ENS0_13AUnaryFunctorIN3c108BFloat16ES4_S4_ZZZNS0_17hypot_kernel_cudaERNS_18TensorIteratorBaseEENKUlvE_clEvENKUlvE2_clEvEUlS4_S4_E_EESt5arrayIPcLm2EEEEviT0_T1_)
        /*10d0*/ 	.word	0x00000000


	//----- nvinfo : EIATTR_MIN_STACK_SIZE
	.align		4
.L_755:
        /*10d4*/ 	.byte	0x04, 0x12
        /*10d6*/ 	.short	(.L_757 - .L_756)
	.align		4
.L_756:
        /*10d8*/ 	.word	index@(_ZN2at6native18elementwise_kernelILi128ELi4EZNS0_15gpu_kernel_implINS0_13BinaryFunctorIN3c108BFloat16ES5_S5_ZZZNS0_17hypot_kernel_cudaERNS_18TensorIteratorBaseEENKUlvE_clEvENKUlvE2_clEvEUlS5_S5_E_EEEEvS7_RKT_EUliE_EEviT1_)
        /*10dc*/ 	.word	0x00000000


	//----- nvinfo : EIATTR_MIN_STACK_SIZE
	.align		4
.L_757:
        /*10e0*/ 	.byte	0x04, 0x12
        /*10e2*/ 	.short	(.L_759 - .L_758)
	.align		4
.L_758:
        /*10e4*/ 	.word	index@(_ZN2at6native27unrolled_elementwise_kernelINS0_13BinaryFunctorIN3c108BFloat16ES4_S4_ZZZNS0_17hypot_kernel_cudaERNS_18TensorIteratorBaseEENKUlvE_clEvENKUlvE2_clEvEUlS4_S4_E_EESt5arrayIPcLm3EELi4E23TrivialOffsetCalculatorILi2EjESE_ILi1EjENS0_6memory12LoadWithCastILi2EEENSH_13StoreWithCastILi1EEEEEviT_T0_T2_T3_T4_T5_)
        /*10e8*/ 	.word	0x00000000


	//----- nvinfo : EIATTR_MIN_STACK_SIZE
	.align		4
.L_759:
        /*10ec*/ 	.byte	0x04, 0x12
        /*10ee*/ 	.short	(.L_761 - .L_760)
	.align		4
.L_760:
        /*10f0*/ 	.word	index@(_ZN2at6native18elementwise_kernelILi128ELi4EZNS0_22gpu_kernel_impl_nocastINS0_13BinaryFunctorIN3c108BFloat16ES5_S5_ZZZNS0_17hypot_kernel_cudaERNS_18TensorIteratorBaseEENKUlvE_clEvENKUlvE2_clEvEUlS5_S5_E_EEEEvS7_RKT_EUliE_EEviT1_)
        /*10f4*/ 	.word	0x00000000


	//----- nvinfo : EIATTR_MIN_STACK_SIZE
	.align		4
.L_761:
        /*10f8*/ 	.byte	0x04, 0x12
        /*10fa*/ 	.short	(.L_763 - .L_762)
	.align		4
.L_762:
        /*10fc*/ 	.word	index@(_ZN2at6native27unrolled_elementwise_kernelINS0_13BinaryFunctorIN3c108BFloat16ES4_S4_ZZZNS0_17hypot_kernel_cudaERNS_18TensorIteratorBaseEENKUlvE_clEvENKUlvE2_clEvEUlS4_S4_E_EESt5arrayIPcLm3EELi4E23TrivialOffsetCalculatorILi2EjESE_ILi1EjENS0_6memory15LoadWithoutCastENSH_16StoreWithoutCastEEEviT_T0_T2_T3_T4_T5_)
        /*1100*/ 	.word	0x00000000


	//----- nvinfo : EIATTR_MIN_STACK_SIZE
	.align		4
.L_763:
        /*1104*/ 	.byte	0x04, 0x12
        /*1106*/ 	.short	(.L_765 - .L_764)
	.align		4
.L_764:
        /*1108*/ 	.word	index@(_ZN2at6native29vectorized_elementwise_kernelILi2ENS0_13BinaryFunctorIN3c108BFloat16ES4_S4_ZZZNS0_17hypot_kernel_cudaERNS_18TensorIteratorBaseEENKUlvE_clEvENKUlvE2_clEvEUlS4_S4_E_EESt5arrayIPcLm3EEEEviT0_T1_)
        /*110c*/ 	.word	0x00000000


	//----- nvinfo : EIATTR_MIN_STACK_SIZE
	.align		4
.L_765:
        /*1110*/ 	.byte	0x04, 0x12
        /*1112*/ 	.short	(.L_767 - .L_766)
	.align		4
.L_766:
        /*1114*/ 	.word	index@(_ZN2at6native29vectorized_elementwise_kernelILi4ENS0_13BinaryFunctorIN3c108BFloat16ES4_S4_ZZZNS0_17hypot_kernel_cudaERNS_18TensorIteratorBaseEENKUlvE_clEvENKUlvE2_clEvEUlS4_S4_E_EESt5arrayIPcLm3EEEEviT0_T1_)
        /*1118*/ 	.word	0x00000000


	//----- nvinfo : EIATTR_MIN_STACK_SIZE
	.align		4
.L_767:
        /*111c*/ 	.byte	0x04, 0x12
        /*111e*/ 	.short	(.L_769 - .L_768)
	.align		4
.L_768:
        /*1120*/ 	.word	index@(_ZN2at6native29vectorized_elementwise_kernelILi8ENS0_13BinaryFunctorIN3c108BFloat16ES4_S4_ZZZNS0_17hypot_kernel_cudaERNS_18TensorIteratorBaseEENKUlvE_clEvENKUlvE2_clEvEUlS4_S4_E_EESt5arrayIPcLm3EEEEviT0_T1_)
        /*1124*/ 	.word	0x00000000


	//----- nvinfo : EIATTR_MIN_STACK_SIZE
	.align		4
.L_769:
        /*1128*/ 	.byte	0x04, 0x12
        /*112a*/ 	.short	(.L_771 - .L_770)
	.align		4
.L_770:
        /*112c*/ 	.word	index@(_ZN2at6native18elementwise_kernelILi128ELi4EZNS0_15gpu_kernel_implINS0_13AUnaryFunctorIN3c104HalfES5_S5_ZZZNS0_17hypot_kernel_cudaERNS_18TensorIteratorBaseEENKUlvE_clEvENKUlvE1_clEvEUlS5_S5_E_EEEEvS7_RKT_EUliE_EEviT1_)
        /*1130*/ 	.word	0x00000000


	//----- nvinfo : EIATTR_MIN_STACK_SIZE
	.align		4
.L_771:
        /*1134*/ 	.byte	0x04, 0x12
        /*1136*/ 	.short	(.L_773 - .L_772)
	.align		4
.L_772:
        /*1138*/ 	.word	index@(_ZN2at6native27unrolled_elementwise_kernelINS0_13AUnaryFunctorIN3c104HalfES4_S4_ZZZNS0_17hypot_kernel_cudaERNS_18TensorIteratorBaseEENKUlvE_clEvENKUlvE1_clEvEUlS4_S4_E_EESt5arrayIPcLm2EELi4E23TrivialOffsetCalculatorILi1EjESF_NS0_6memory12LoadWithCastILi1EEENSG_13StoreWithCastILi1EEEEEviT_T0_T2_T3_T4_T5_)
        /*113c*/ 	.word	0x00000000


	//----- nvinfo : EIATTR_MIN_STACK_SIZE
	.align		4
.L_773:
        /*1140*/ 	.byte	0x04, 0x12
        /*1142*/ 	.short	(.L_775 - .L_774)
	.align		4
.L_774:
        /*1144*/ 	.word	index@(_ZN2at6native18elementwise_kernelILi128ELi4EZNS0_22gpu_kernel_impl_nocastINS0_13AUnaryFunctorIN3c104HalfES5_S5_ZZZNS0_17hypot_kernel_cudaERNS_18TensorIteratorBaseEENKUlvE_clEvENKUlvE1_clEvEUlS5_S5_E_EEEEvS7_RKT_EUliE_EEviT1_)
        /*1148*/ 	.word	0x00000000


	//----- nvinfo : EIATTR_MIN_STACK_SIZE
	.align		4
.L_775:
        /*114c*/ 	.byte	0x04, 0x12
        /*114e*/ 	.short	(.L_777 - .L_776)
	.align		4
.L_776:
        /*1150*/ 	.word	index@(_ZN2at6native27unrolled_elementwise_kernelINS0_13AUnaryFunctorIN3c104HalfES4_S4_ZZZNS0_17hypot_kernel_cudaERNS_18TensorIteratorBaseEENKUlvE_clEvENKUlvE1_clEvEUlS4_S4_E_EESt5arrayIPcLm2EELi4E23TrivialOffsetCalculatorILi1EjESF_NS0_6memory15LoadWithoutCastENSG_16StoreWithoutCastEEEviT_T0_T2_T3_T4_T5_)
        /*1154*/ 	.word	0x00000000


	//----- nvinfo : EIATTR_MIN_STACK_SIZE
	.align		4
.L_777:
        /*1158*/ 	.byte	0x04, 0x12
        /*115a*/ 	.short	(.L_779 - .L_778)
	.align		4
.L_778:
        /*115c*/ 	.word	index@(_ZN2at6native29vectorized_elementwise_kernelILi2ENS0_13AUnaryFunctorIN3c104HalfES4_S4_ZZZNS0_17hypot_kernel_cudaERNS_18TensorIteratorBaseEENKUlvE_clEvENKUlvE1_clEvEUlS4_S4_E_EESt5arrayIPcLm2EEEEviT0_T1_)
        /*1160*/ 	.word	0x00000000


	//----- nvinfo : EIATTR_MIN_STACK_SIZE
	.align		4
.L_779:
        /*1164*/ 	.byte	0x04, 0x12
        /*1166*/ 	.short	(.L_781 - .L_780)
	.align		4
.L_780:
        /*1168*/ 	.word	index@(_ZN2at6native29vectorized_elementwise_kernelILi4ENS0_13AUnaryFunctorIN3c104HalfES4_S4_ZZZNS0_17hypot_kernel_cudaERNS_18TensorIteratorBaseEENKUlvE_clEvENKUlvE1_clEvEUlS4_S4_E_EESt5arrayIPcLm2EEEEviT0_T1_)
        /*116c*/ 	.word	0x00000000


	//----- nvinfo : EIATTR_MIN_STACK_SIZE
	.align		4
.L_781:
        /*1170*/ 	.byte	0x04, 0x12
        /*1172*/ 	.short	(.L_783 - .L_782)
	.align		4
.L_782:
        /*1174*/ 	.word	index@(_ZN2at6native29vectorized_elementwise_kernelILi8ENS0_13AUnaryFunctorIN3c104HalfES4_S4_ZZZNS0_17hypot_kernel_cudaERNS_18TensorIteratorBaseEENKUlvE_clEvENKUlvE1_clEvEUlS4_S4_E_EESt5arrayIPcLm2EEEEviT0_T1_)
        /*1178*/ 	.word	0x00000000


	//----- nvinfo : EIATTR_MIN_STACK_SIZE
	.align		4
.L_783:
        /*117c*/ 	.byte	0x04, 0x12
        /*117e*/ 	.short	(.L_785 - .L_784)
	.align		4
.L_784:
        /*1180*/ 	.word	index@(_ZN2at6native18elementwise_kernelILi128ELi4EZNS0_15gpu_kernel_implINS0_13BinaryFunctorIN3c104HalfES5_S5_ZZZNS0_17hypot_kernel_cudaERNS_18TensorIteratorBaseEENKUlvE_clEvENKUlvE1_clEvEUlS5_S5_E_EEEEvS7_RKT_EUliE_EEviT1_)
        /*1184*/ 	.word	0x00000000


	//----- nvinfo : EIATTR_MIN_STACK_SIZE
	.align		4
.L_785:
        /*1188*/ 	.byte	0x04, 0x12
        /*118a*/ 	.short	(.L_787 - .L_786)
	.align		4
.L_786:
        /*118c*/ 	.word	index@(_ZN2at6native27unrolled_elementwise_kernelINS0_13BinaryFunctorIN3c104HalfES4_S4_ZZZNS0_17hypot_kernel_cudaERNS_18TensorIteratorBaseEENKUlvE_clEvENKUlvE1_clEvEUlS4_S4_E_EESt5arrayIPcLm3EELi4E23TrivialOffsetCalculatorILi2EjESE_ILi1EjENS0_6memory12LoadWithCastILi2EEENSH_13StoreWithCastILi1EEEEEviT_T0_T2_T3_T4_T5_)
        /*1190*/ 	.word	0x00000000


	//----- nvinfo : EIATTR_MIN_STACK_SIZE
	.align		4
.L_787:
        /*1194*/ 	.byte	0x04, 0x12
        /*1196*/ 	.short	(.L_789 - .L_788)
	.align		4
.L_788:
        /*1198*/ 	.word	index@(_ZN2at6native18elementwise_kernelILi128ELi4EZNS0_22gpu_kernel_impl_nocastINS0_13BinaryFunctorIN3c104HalfES5_S5_ZZZNS0_17hypot_kernel_cudaERNS_18TensorIteratorBaseEENKUlvE_clEvENKUlvE1_clEvEUlS5_S5_E_EEEEvS7_RKT_EUliE_EEviT1_)
        /*119c*/ 	.word	0x00000000


	//----- nvinfo : EIATTR_MIN_STACK_SIZE
	.align		4
.L_789:
        /*11a0*/ 	.byte	0x04, 0x12
        /*11a2*/ 	.short	(.L_791 - .L_790)
	.align		4
.L_790:
        /*11a4*/ 	.word	index@(_ZN2at6native27unrolled_elementwise_kernelINS0_13BinaryFunctorIN3c104HalfES4_S4_ZZZNS0_17hypot_kernel_cudaERNS_18TensorIteratorBaseEENKUlvE_clEvENKUlvE1_clEvEUlS4_S4_E_EESt5arrayIPcLm3EELi4E23TrivialOffsetCalculatorILi2EjESE_ILi1EjENS0_6memory15LoadWithoutCastENSH_16StoreWithoutCastEEEviT_T0_T2_T3_T4_T5_)
        /*11a8*/ 	.word	0x00000000


	//----- nvinfo : EIATTR_MIN_STACK_SIZE
	.align		4
.L_791:
        /*11ac*/ 	.byte	0x04, 0x12
        /*11ae*/ 	.short	(.L_793 - .L_792)
	.align		4
.L_792:
        /*11b0*/ 	.word	index@(_ZN2at6native29vectorized_elementwise_kernelILi2ENS0_13BinaryFunctorIN3c104HalfES4_S4_ZZZNS0_17hypot_kernel_cudaERNS_18TensorIteratorBaseEENKUlvE_clEvENKUlvE1_clEvEUlS4_S4_E_EESt5arrayIPcLm3EEEEviT0_T1_)
        /*11b4*/ 	.word	0x00000000


	//----- nvinfo : EIATTR_MIN_STACK_SIZE
	.align		4
.L_793:
        /*11b8*/ 	.byte	0x04, 0x12
        /*11ba*/ 	.short	(.L_795 - .L_794)
	.align		4
.L_794:
        /*11bc*/ 	.word	index@(_ZN2at6native29vectorized_elementwise_kernelILi4ENS0_13BinaryFunctorIN3c104HalfES4_S4_ZZZNS0_17hypot_kernel_cudaERNS_18TensorIteratorBaseEENKUlvE_clEvENKUlvE1_clEvEUlS4_S4_E_EESt5arrayIPcLm3EEEEviT0_T1_)
        /*11c0*/ 	.word	0x00000000


	//----- nvinfo : EIATTR_MIN_STACK_SIZE
	.align		4
.L_795:
        /*11c4*/ 	.byte	0x04, 0x12
        /*11c6*/ 	.short	(.L_797 - .L_796)
	.align		4
.L_796:
        /*11c8*/ 	.word	index@(_ZN2at6native29vectorized_elementwise_kernelILi8ENS0_13BinaryFunctorIN3c104HalfES4_S4_ZZZNS0_17hypot_kernel_cudaERNS_18TensorIteratorBaseEENKUlvE_clEvENKUlvE1_clEvEUlS4_S4_E_EESt5arrayIPcLm3EEEEviT0_T1_)
        /*11cc*/ 	.word	0x00000000


	//----- nvinfo : EIATTR_MIN_STACK_SIZE
	.align		4
.L_797:
        /*11d0*/ 	.byte	0x04, 0x12
        /*11d2*/ 	.short	(.L_799 - .L_798)
	.align		4
.L_798:
        /*11d4*/ 	.word	index@(_ZN2at6native18elementwise_kernelILi128ELi4EZNS0_15gpu_kernel_implINS0_13AUnaryFunctorIfffZZZNS0_17hypot_kernel_cudaERNS_18TensorIteratorBaseEENKUlvE_clEvENKUlvE0_clEvEUlffE_EEEEvS5_RKT_EUliE_EEviT1_)
        /*11d8*/ 	.word	0x00000000


	//----- nvinfo : EIATTR_MIN_STACK_SIZE
	.align		4
.L_799:
        /*11dc*/ 	.byte	0x04, 0x12
        /*11de*/ 	.short	(.L_801 - .L_800)
	.align		4
.L_800:
        /*11e0*/ 	.word	index@(_ZN2at6native27unrolled_elementwise_kernelINS0_13AUnaryFunctorIfffZZZNS0_17hypot_kernel_cudaERNS_18TensorIteratorBaseEENKUlvE_clEvENKUlvE0_clEvEUlffE_EESt5arrayIPcLm2EELi4E23TrivialOffsetCalculatorILi1EjESD_NS0_6memory12LoadWithCastILi1EEENSE_13StoreWithCastILi1EEEEEviT_T0_T2_T3_T4_T5_)
        /*11e4*/ 	.word	0x00000000


	//----- nvinfo : EIATTR_MIN_STACK_SIZE
	.align		4
.L_801:
        /*11e8*/ 	.byte	0x04, 0x12
        /*11ea*/ 	.short	(.L_803 - .L_802)
	.align		4
.L_802:
        /*11ec*/ 	.word	index@(_ZN2at6native18elementwise_kernelILi128ELi2EZNS0_22gpu_kernel_impl_nocastINS0_13AUnaryFunctorIfffZZZNS0_17hypot_kernel_cudaERNS_18TensorIteratorBaseEENKUlvE_clEvENKUlvE0_clEvEUlffE_EEEEvS5_RKT_EUliE_EEviT1_)
        /*11f0*/ 	.word	0x00000000


	//----- nvinfo : EIATTR_MIN_STACK_SIZE
	.align		4
.L_803:
        /*11f4*/ 	.byte	0x04, 0x12
        /*11f6*/ 	.short	(.L_805 - .L_804)
	.align		4
.L_804:
        /*11f8*/ 	.word	index@(_ZN2at6native27unrolled_elementwise_kernelINS0_13AUnaryFunctorIfffZZZNS0_17hypot_kernel_cudaERNS_18TensorIteratorBaseEENKUlvE_clEvENKUlvE0_clEvEUlffE_EESt5arrayIPcLm2EELi4E23TrivialOffsetCalculatorILi1EjESD_NS0_6memory15LoadWithoutCastENSE_16StoreWithoutCastEEEviT_T0_T2_T3_T4_T5_)
        /*11fc*/ 	.word	0x00000000


	//----- nvinfo : EIATTR_MIN_STACK_SIZE
	.align		4
.L_805:
        /*1200*/ 	.byte	0x04, 0x12
        /*1202*/ 	.short	(.L_807 - .L_806)
	.align		4
.L_806:
        /*1204*/ 	.word	index@(_ZN2at6native29vectorized_elementwise_kernelILi2ENS0_13AUnaryFunctorIfffZZZNS0_17hypot_kernel_cudaERNS_18TensorIteratorBaseEENKUlvE_clEvENKUlvE0_clEvEUlffE_EESt5arrayIPcLm2EEEEviT0_T1_)
        /*1208*/ 	.word	0x00000000


	//----- nvinfo : EIATTR_MIN_STACK_SIZE
	.align		4
.L_807:
        /*120c*/ 	.byte	0x04, 0x12
        /*120e*/ 	.short	(.L_809 - .L_808)
	.align		4
.L_808:
        /*1210*/ 	.word	index@(_ZN2at6native29vectorized_elementwise_kernelILi4ENS0_13AUnaryFunctorIfffZZZNS0_17hypot_kernel_cudaERNS_18TensorIteratorBaseEENKUlvE_clEvENKUlvE0_clEvEUlffE_EESt5arrayIPcLm2EEEEviT0_T1_)
        /*1214*/ 	.word	0x00000000


	//----- nvinfo : EIATTR_MIN_STACK_SIZE
	.align		4
.L_809:
        /*1218*/ 	.byte	0x04, 0x12
        /*121a*/ 	.short	(.L_811 - .L_810)
	.align		4
.L_810:
        /*121c*/ 	.word	index@(_ZN2at6native29vectorized_elementwise_kernelILi8ENS0_13AUnaryFunctorIfffZZZNS0_17hypot_kernel_cudaERNS_18TensorIteratorBaseEENKUlvE_clEvENKUlvE0_clEvEUlffE_EESt5arrayIPcLm2EEEEviT0_T1_)
        /*1220*/ 	.word	0x00000000


	//----- nvinfo : EIATTR_MIN_STACK_SIZE
	.align		4
.L_811:
        /*1224*/ 	.byte	0x04, 0x12
        /*1226*/ 	.short	(.L_813 - .L_812)
	.align		4
.L_812:
        /*1228*/ 	.word	index@(_ZN2at6native18elementwise_kernelILi128ELi4EZNS0_15gpu_kernel_implINS0_13BinaryFunctorIfffZZZNS0_17hypot_kernel_cudaERNS_18TensorIteratorBaseEENKUlvE_clEvENKUlvE0_clEvEUlffE_EEEEvS5_RKT_EUliE_EEviT1_)
        /*122c*/ 	.word	0x00000000


	//----- nvinfo : EIATTR_MIN_STACK_SIZE
	.align		4
.L_813:
        /*1230*/ 	.byte	0x04, 0x12
        /*1232*/ 	.short	(.L_815 - .L_814)
	.align		4
.L_814:
        /*1234*/ 	.word	index@(_ZN2at6native27unrolled_elementwise_kernelINS0_13BinaryFunctorIfffZZZNS0_17hypot_kernel_cudaERNS_18TensorIteratorBaseEENKUlvE_clEvENKUlvE0_clEvEUlffE_EESt5arrayIPcLm3EELi4E23TrivialOffsetCalculatorILi2EjESC_ILi1EjENS0_6memory12LoadWithCastILi2EEENSF_13StoreWithCastILi1EEEEEviT_T0_T2_T3_T4_T5_)
        /*1238*/ 	.word	0x00000000


	//----- nvinfo : EIATTR_MIN_STACK_SIZE
	.align		4
.L_815:
        /*123c*/ 	.byte	0x04, 0x12
        /*123e*/ 	.short	(.L_817 - .L_816)
	.align		4
.L_816:
        /*1240*/ 	.word	index@(_ZN2at6native18elementwise_kernelILi128ELi2EZNS0_22gpu_kernel_impl_nocastINS0_13BinaryFunctorIfffZZZNS0_17hypot_kernel_cudaERNS_18TensorIteratorBaseEENKUlvE_clEvENKUlvE0_clEvEUlffE_EEEEvS5_RKT_EUliE_EEviT1_)
        /*1244*/ 	.word	0x00000000


	//----- nvinfo : EIATTR_MIN_STACK_SIZE
	.align		4
.L_817:
        /*1248*/ 	.byte	0x04, 0x12
        /*124a*/ 	.short	(.L_819 - .L_818)
	.align		4
.L_818:
        /*124c*/ 	.word	index@(_ZN2at6native27unrolled_elementwise_kernelINS0_13BinaryFunctorIfffZZZNS0_17hypot_kernel_cudaERNS_18TensorIteratorBaseEENKUlvE_clEvENKUlvE0_clEvEUlffE_EESt5arrayIPcLm3EELi4E23TrivialOffsetCalculatorILi2EjESC_ILi1EjENS0_6memory15LoadWithoutCastENSF_16StoreWithoutCastEEEviT_T0_T2_T3_T4_T5_)
        /*1250*/ 	.word	0x00000000


	//----- nvinfo : EIATTR_MIN_STACK_SIZE
	.align		4
.L_819:
        /*1254*/ 	.byte	0x04, 0x12
        /*1256*/ 	.short	(.L_821 - .L_820)
	.align		4
.L_820:
        /*1258*/ 	.word	index@(_ZN2at6native29vectorized_elementwise_kernelILi2ENS0_13BinaryFunctorIfffZZZNS0_17hypot_kernel_cudaERNS_18TensorIteratorBaseEENKUlvE_clEvENKUlvE0_clEvEUlffE_EESt5arrayIPcLm3EEEEviT0_T1_)
        /*125c*/ 	.word	0x00000000


	//----- nvinfo : EIATTR_MIN_STACK_SIZE
	.align		4
.L_821:
        /*1260*/ 	.byte	0x04, 0x12
        /*1262*/ 	.short	(.L_823 - .L_822)
	.align		4
.L_822:
        /*1264*/ 	.word	index@(_ZN2at6native29vectorized_elementwise_kernelILi4ENS0_13BinaryFunctorIfffZZZNS0_17hypot_kernel_cudaERNS_18TensorIteratorBaseEENKUlvE_clEvENKUlvE0_clEvEUlffE_EESt5arrayIPcLm3EEEEviT0_T1_)
        /*1268*/ 	.word	0x00000000


	//----- nvinfo : EIATTR_MIN_STACK_SIZE
	.align		4
.L_823:
        /*126c*/ 	.byte	0x04, 0x12
        /*126e*/ 	.short	(.L_825 - .L_824)
	.align		4
.L_824:
        /*1270*/ 	.word	index@(_ZN2at6native29vectorized_elementwise_kernelILi8ENS0_13BinaryFunctorIfffZZZNS0_17hypot_kernel_cudaERNS_18TensorIteratorBaseEENKUlvE_clEvENKUlvE0_clEvEUlffE_EESt5arrayIPcLm3EEEEviT0_T1_)
        /*1274*/ 	.word	0x00000000


	//----- nvinfo : EIATTR_MIN_STACK_SIZE
	.align		4
.L_825:
        /*1278*/ 	.byte	0x04, 0x12
        /*127a*/ 	.short	(.L_827 - .L_826)
	.align		4
.L_826:
        /*127c*/ 	.word	index@(_ZN2at6native18elementwise_kernelILi128ELi4EZNS0_15gpu_kernel_implINS0_13AUnaryFunctorIdddZZZNS0_17hypot_kernel_cudaERNS_18TensorIteratorBaseEENKUlvE_clEvENKUlvE_clEvEUlddE_EEEEvS5_RKT_EUliE_EEviT1_)
        /*1280*/ 	.word	0x00000000


	//----- nvinfo : EIATTR_MIN_STACK_SIZE
	.align		4
.L_827:
        /*1284*/ 	.byte	0x04, 0x12
        /*1286*/ 	.short	(.L_829 - .L_828)
	.align		4
.L_828:
        /*1288*/ 	.word	index@(_ZN2at6native27unrolled_elementwise_kernelINS0_13AUnaryFunctorIdddZZZNS0_17hypot_kernel_cudaERNS_18TensorIteratorBaseEENKUlvE_clEvENKUlvE_clEvEUlddE_EESt5arrayIPcLm2EELi4E23TrivialOffsetCalculatorILi1EjESD_NS0_6memory12LoadWithCastILi1EEENSE_13StoreWithCastILi1EEEEEviT_T0_T2_T3_T4_T5_)
        /*128c*/ 	.word	0x00000000


	//----- nvinfo : EIATTR_MIN_STACK_SIZE
	.align		4
.L_829:
        /*1290*/ 	.byte	0x04, 0x12
        /*1292*/ 	.short	(.L_831 - .L_830)
	.align		4
.L_830:
        /*1294*/ 	.word	index@(_ZN2at6native18elementwise_kernelILi128ELi2EZNS0_22gpu_kernel_impl_nocastINS0_13AUnaryFunctorIdddZZZNS0_17hypot_kernel_cudaERNS_18TensorIteratorBaseEENKUlvE_clEvENKUlvE_clEvEUlddE_EEEEvS5_RKT_EUliE_EEviT1_)
        /*1298*/ 	.word	0x00000000


	//----- nvinfo : EIATTR_MIN_STACK_SIZE
	.align		4
.L_831:
        /*129c*/ 	.byte	0x04, 0x12
        /*129e*/ 	.short	(.L_833 - .L_832)
	.align		4
.L_832:
        /*12a0*/ 	.word	index@(_ZN2at6native27unrolled_elementwise_kernelINS0_13AUnaryFunctorIdddZZZNS0_17hypot_kernel_cudaERNS_18TensorIteratorBaseEENKUlvE_clEvENKUlvE_clEvEUlddE_EESt5arrayIPcLm2EELi4E23TrivialOffsetCalculatorILi1EjESD_NS0_6memory15LoadWithoutCastENSE_16StoreWithoutCastEEEviT_T0_T2_T3_T4_T5_)
        /*12a4*/ 	.word	0x00000000


	//----- nvinfo : EIATTR_MIN_STACK_SIZE
	.align		4
.L_833:
        /*12a8*/ 	.byte	0x04, 0x12
        /*12aa*/ 	.short	(.L_835 - .L_834)
	.align		4
.L_834:
        /*12ac*/ 	.word	index@(_ZN2at6native29vectorized_elementwise_kernelILi2ENS0_13AUnaryFunctorIdddZZZNS0_17hypot_kernel_cudaERNS_18TensorIteratorBaseEENKUlvE_clEvENKUlvE_clEvEUlddE_EESt5arrayIPcLm2EEEEviT0_T1_)
        /*12b0*/ 	.word	0x00000000


	//----- nvinfo : EIATTR_MIN_STACK_SIZE
	.align		4
.L_835:
        /*12b4*/ 	.byte	0x04, 0x12
        /*12b6*/ 	.short	(.L_837 - .L_836)
	.align		4
.L_836:
        /*12b8*/ 	.word	index@(_ZN2at6native29vectorized_elementwise_kernelILi4ENS0_13AUnaryFunctorIdddZZZNS0_17hypot_kernel_cudaERNS_18TensorIteratorBaseEENKUlvE_clEvENKUlvE_clEvEUlddE_EESt5arrayIPcLm2EEEEviT0_T1_)
        /*12bc*/ 	.word	0x00000000


	//----- nvinfo : EIATTR_MIN_STACK_SIZE
	.align		4
.L_837:
        /*12c0*/ 	.byte	0x04, 0x12
        /*12c2*/ 	.short	(.L_839 - .L_838)
	.align		4
.L_838:
        /*12c4*/ 	.word	index@(_ZN2at6native29vectorized_elementwise_kernelILi8ENS0_13AUnaryFunctorIdddZZZNS0_17hypot_kernel_cudaERNS_18TensorIteratorBaseEENKUlvE_clEvENKUlvE_clEvEUlddE_EESt5arrayIPcLm2EEEEviT0_T1_)
        /*12c8*/ 	.word	0x00000000


	//----- nvinfo : EIATTR_MIN_STACK_SIZE
	.align		4
.L_839:
        /*12cc*/ 	.byte	0x04, 0x12
        /*12ce*/ 	.short	(.L_841 - .L_840)
	.align		4
.L_840:
        /*12d0*/ 	.word	index@(_ZN2at6native18elementwise_kernelILi128ELi4EZNS0_15gpu_kernel_implINS0_13BinaryFunctorIdddZZZNS0_17hypot_kernel_cudaERNS_18TensorIteratorBaseEENKUlvE_clEvENKUlvE_clEvEUlddE_EEEEvS5_RKT_EUliE_EEviT1_)
        /*12d4*/ 	.word	0x00000000


	//----- nvinfo : EIATTR_MIN_STACK_SIZE
	.align		4
.L_841:
        /*12d8*/ 	.byte	0x04, 0x12
        /*12da*/ 	.short	(.L_843 - .L_842)
	.align		4
.L_842:
        /*12dc*/ 	.word	index@(_ZN2at6native27unrolled_elementwise_kernelINS0_13BinaryFunctorIdddZZZNS0_17hypot_kernel_cudaERNS_18TensorIteratorBaseEENKUlvE_clEvENKUlvE_clEvEUlddE_EESt5arrayIPcLm3EELi4E23TrivialOffsetCalculatorILi2EjESC_ILi1EjENS0_6memory12LoadWithCastILi2EEENSF_13StoreWithCastILi1EEEEEviT_T0_T2_T3_T4_T5_)
        /*12e0*/ 	.word	0x00000000


	//----- nvinfo : EIATTR_MIN_STACK_SIZE
	.align		4
.L_843:
        /*12e4*/ 	.byte	0x04, 0x12
        /*12e6*/ 	.short	(.L_845 - .L_844)
	.align		4
.L_844:
        /*12e8*/ 	.word	index@(_ZN2at6native18elementwise_kernelILi128ELi2EZNS0_22gpu_kernel_impl_nocastINS0_13BinaryFunctorIdddZZZNS0_17hypot_kernel_cudaERNS_18TensorIteratorBaseEENKUlvE_clEvENKUlvE_clEvEUlddE_EEEEvS5_RKT_EUliE_EEviT1_)
        /*12ec*/ 	.word	0x00000000


	//----- nvinfo : EIATTR_MIN_STACK_SIZE
	.align		4
.L_845:
        /*12f0*/ 	.byte	0x04, 0x12
        /*12f2*/ 	.short	(.L_847 - .L_846)
	.align		4
.L_846:
        /*12f4*/ 	.word	index@(_ZN2at6native27unrolled_elementwise_kernelINS0_13BinaryFunctorIdddZZZNS0_17hypot_kernel_cudaERNS_18TensorIteratorBaseEENKUlvE_clEvENKUlvE_clEvEUlddE_EESt5arrayIPcLm3EELi4E23TrivialOffsetCalculatorILi2EjESC_ILi1EjENS0_6memory15LoadWithoutCastENSF_16StoreWithoutCastEEEviT_T0_T2_T3_T4_T5_)
        /*12f8*/ 	.word	0x00000000


	//----- nvinfo : EIATTR_MIN_STACK_SIZE
	.align		4
.L_847:
        /*12fc*/ 	.byte	0x04, 0x12
        /*12fe*/ 	.short	(.L_849 - .L_848)
	.align		4
.L_848:
        /*1300*/ 	.word	index@(_ZN2at6native29vectorized_elementwise_kernelILi2ENS0_13BinaryFunctorIdddZZZNS0_17hypot_kernel_cudaERNS_18TensorIteratorBaseEENKUlvE_clEvENKUlvE_clEvEUlddE_EESt5arrayIPcLm3EEEEviT0_T1_)
        /*1304*/ 	.word	0x00000000


	//----- nvinfo : EIATTR_MIN_STACK_SIZE
	.align		4
.L_849:
        /*1308*/ 	.byte	0x04, 0x12
        /*130a*/ 	.short	(.L_851 - .L_850)
	.align		4
.L_850:
        /*130c*/ 	.word	index@(_ZN2at6native29vectorized_elementwise_kernelILi4ENS0_13BinaryFunctorIdddZZZNS0_17hypot_kernel_cudaERNS_18TensorIteratorBaseEENKUlvE_clEvENKUlvE_clEvEUlddE_EESt5arrayIPcLm3EEEEviT0_T1_)
        /*1310*/ 	.word	0x00000000


	//----- nvinfo : EIATTR_MIN_STACK_SIZE
	.align		4
.L_851:
        /*1314*/ 	.byte	0x04, 0x12
        /*1316*/ 	.short	(.L_853 - .L_852)
	.align		4
.L_852:
        /*1318*/ 	.word	index@(_ZN2at6native29vectorized_elementwise_kernelILi8ENS0_13BinaryFunctorIdddZZZNS0_17hypot_kernel_cudaERNS_18TensorIteratorBaseEENKUlvE_clEvENKUlvE_clEvEUlddE_EESt5arrayIPcLm3EEEEviT0_T1_)
        /*131c*/ 	.word	0x00000000


	//----- nvinfo : EIATTR_MIN_STACK_SIZE
	.align		4
.L_853:
        /*1320*/ 	.byte	0x04, 0x12
        /*1322*/ 	.short	(.L_855 - .L_854)
	.align		4
.L_854:
        /*1324*/ 	.word	index@(_ZN2at6native18elementwise_kernelILi128ELi4EZNS0_15gpu_kernel_implINS0_13BinaryFunctorIN3c108BFloat16ES5_S5_ZZZNS0_17atan2_kernel_cudaERNS_18TensorIteratorBaseEENKUlvE_clEvENKUlvE2_clEvEUlS5_S5_E_EEEEvS7_RKT_EUliE_EEviT1_)
        /*1328*/ 	.word	0x00000000


	//----- nvinfo : EIATTR_MIN_STACK_SIZE
	.align		4
.L_855:
        /*132c*/ 	.byte	0x04, 0x12
        /*132e*/ 	.short	(.L_857 - .L_856)
	.align		4
.L_856:
        /*1330*/ 	.word	index@(_ZN2at6native27unrolled_elementwise_kernelINS0_13BinaryFunctorIN3c108BFloat16ES4_S4_ZZZNS0_17atan2_kernel_cudaERNS_18TensorIteratorBaseEENKUlvE_clEvENKUlvE2_clEvEUlS4_S4_E_EESt5arrayIPcLm3EELi4E23TrivialOffsetCalculatorILi2EjESE_ILi1EjENS0_6memory12LoadWithCastILi2EEENSH_13StoreWithCastILi1EEEEEviT_T0_T2_T3_T4_T5_)
        /*1334*/ 	.word	0x00000000


	//----- nvinfo : EIATTR_MIN_STACK_SIZE
	.align		4
.L_857:
        /*1338*/ 	.byte	0x04, 0x12
        /*133a*/ 	.short	(.L_859 - .L_858)
	.align		4
.L_858:
        /*133c*/ 	.word	index@(_ZN2at6native18elementwise_kernelILi128ELi4EZNS0_22gpu_kernel_impl_nocastINS0_13BinaryFunctorIN3c108BFloat16ES5_S5_ZZZNS0_17atan2_kernel_cudaERNS_18TensorIteratorBaseEENKUlvE_clEvENKUlvE2_clEvEUlS5_S5_E_EEEEvS7_RKT_EUliE_EEviT1_)
        /*1340*/ 	.word	0x00000000


	//----- nvinfo : EIATTR_MIN_STACK_SIZE
	.align		4
.L_859:
        /*1344*/ 	.byte	0x04, 0x12
        /*1346*/ 	.short	(.L_861 - .L_860)
	.align		4
.L_860:
        /*1348*/ 	.word	index@(_ZN2at6native27unrolled_elementwise_kernelINS0_13BinaryFunctorIN3c108BFloat16ES4_S4_ZZZNS0_17atan2_kernel_cudaERNS_18TensorIteratorBaseEENKUlvE_clEvENKUlvE2_clEvEUlS4_S4_E_EESt5arrayIPcLm3EELi4E23TrivialOffsetCalculatorILi2EjESE_ILi1EjENS0_6memory15LoadWithoutCastENSH_16StoreWithoutCastEEEviT_T0_T2_T3_T4_T5_)
        /*134c*/ 	.word	0x00000000


	//----- nvinfo : EIATTR_MIN_STACK_SIZE
	.align		4
.L_861:
        /*1350*/ 	.byte	0x04, 0x12
        /*1352*/ 	.short	(.L_863 - .L_862)
	.align		4
.L_862:
        /*1354*/ 	.word	index@(_ZN2at6native29vectorized_elementwise_kernelILi2ENS0_13BinaryFunctorIN3c108BFloat16ES4_S4_ZZZNS0_17atan2_kernel_cudaERNS_18TensorIteratorBaseEENKUlvE_clEvENKUlvE2_clEvEUlS4_S4_E_EESt5arrayIPcLm3EEEEviT0_T1_)
        /*1358*/ 	.word	0x00000000


	//----- nvinfo : EIATTR_MIN_STACK_SIZE
	.align		4
.L_863:
        /*135c*/ 	.byte	0x04, 0x12
        /*135e*/ 	.short	(.L_865 - .L_864)
	.align		4
.L_864:
        /*1360*/ 	.word	index@(_ZN2at6native29vectorized_elementwise_kernelILi4ENS0_13BinaryFunctorIN3c108BFloat16ES4_S4_ZZZNS0_17atan2_kernel_cudaERNS_18TensorIteratorBaseEENKUlvE_clEvENKUlvE2_clEvEUlS4_S4_E_EESt5arrayIPcLm3EEEEviT0_T1_)
        /*1364*/ 	.word	0x00000000


	//----- nvinfo : EIATTR_MIN_STACK_SIZE
	.align		4
.L_865:
        /*1368*/ 	.byte	0x04, 0x12
        /*136a*/ 	.short	(.L_867 - .L_866)
	.align		4
.L_866:
        /*136c*/ 	.word	index@(_ZN2at6native29vectorized_elementwise_kernelILi8ENS0_13BinaryFunctorIN3c108BFloat16ES4_S4_ZZZNS0_17atan2_kernel_cudaERNS_18TensorIteratorBaseEENKUlvE_clEvENKUlvE2_clEvEUlS4_S4_E_EESt5arrayIPcLm3EEEEviT0_T1_)
        /*1370*/ 	.word	0x00000000


	//----- nvinfo : EIATTR_MIN_STACK_SIZE
	.align		4
.L_867:
        /*1374*/ 	.byte	0x04, 0x12
        /*1376*/ 	.short	(.L_869 - .L_868)
	.align		4
.L_868:
        /*1378*/ 	.word	index@(_ZN2at6native18elementwise_kernelILi128ELi4EZNS0_15gpu_kernel_implINS0_13BUnaryFunctorIN3c108BFloat16ES5_S5_ZZZNS0_17atan2_kernel_cudaERNS_18TensorIteratorBaseEENKUlvE_clEvENKUlvE2_clEvEUlS5_S5_E_EEEEvS7_RKT_EUliE_EEviT1_)
        /*137c*/ 	.word	0x00000000


	//----- nvinfo : EIATTR_MIN_STACK_SIZE
	.align		4
.L_869:
        /*1380*/ 	.byte	0x04, 0x12
        /*1382*/ 	.short	(.L_871 - .L_870)
	.align		4
.L_870:
        /*1384*/ 	.word	index@(_ZN2at6native27unrolled_elementwise_kernelINS0_13BUnaryFunctorIN3c108BFloat16ES4_S4_ZZZNS0_17atan2_kernel_cudaERNS_18TensorIteratorBaseEENKUlvE_clEvENKUlvE2_clEvEUlS4_S4_E_EESt5arrayIPcLm2EELi4E23TrivialOffsetCalculatorILi1EjESF_NS0_6memory12LoadWithCastILi1EEENSG_13StoreWithCastILi1EEEEEviT_T0_T2_T3_T4_T5_)
        /*1388*/ 	.word	0x00000000


	//----- nvinfo : EIATTR_MIN_STACK_SIZE
	.align		4
.L_871:
        /*138c*/ 	.byte	0x04, 0x12
        /*138e*/ 	.short	(.L_873 - .L_872)
	.align		4
.L_872:
        /*1390*/ 	.word	index@(_ZN2at6native18elementwise_kernelILi128ELi4EZNS0_22gpu_kernel_impl_nocastINS0_13BUnaryFunctorIN3c108BFloat16ES5_S5_ZZZNS0_17atan2_kernel_cudaERNS_18TensorIteratorBaseEENKUlvE_clEvENKUlvE2_clEvEUlS5_S5_E_EEEEvS7_RKT_EUliE_EEviT1_)
        /*1394*/ 	.word	0x00000000


	//----- nvinfo : EIATTR_MIN_STACK_SIZE
	.align		4
.L_873:
        /*1398*/ 	.byte	0x04, 0x12
        /*139a*/ 	.short	(.L_875 - .L_874)
	.align		4
.L_874:
        /*139c*/ 	.word	index@(_ZN2at6native27unrolled_elementwise_kernelINS0_13BUnaryFunctorIN3c108BFloat16ES4_S4_ZZZNS0_17atan2_kernel_cudaERNS_18TensorIteratorBaseEENKUlvE_clEvENKUlvE2_clEvEUlS4_S4_E_EESt5arrayIPcLm2EELi4E23TrivialOffsetCalculatorILi1EjESF_NS0_6memory15LoadWithoutCastENSG_16StoreWithoutCastEEEviT_T0_T2_T3_T4_T5_)
        /*13a0*/ 	.word	0x00000000


	//----- nvinfo : EIATTR_MIN_STACK_SIZE
	.align		4
.L_875:
        /*13a4*/ 	.byte	0x04, 0x12
        /*13a6*/ 	.short	(.L_877 - .L_876)
	.align		4
.L_876:
        /*13a8*/ 	.word	index@(_ZN2at6native29vectorized_elementwise_kernelILi2ENS0_13BUnaryFunctorIN3c108BFloat16ES4_S4_ZZZNS0_17atan2_kernel_cudaERNS_18TensorIteratorBaseEENKUlvE_clEvENKUlvE2_clEvEUlS4_S4_E_EESt5arrayIPcLm2EEEEviT0_T1_)
        /*13ac*/ 	.word	0x00000000


	//----- nvinfo : EIATTR_MIN_STACK_SIZE
	.align		4
.L_877:
        /*13b0*/ 	.byte	0x04, 0x12
        /*13b2*/ 	.short	(.L_879 - .L_878)
	.align		4
.L_878:
        /*13b4*/ 	.word	index@(_ZN2at6native29vectorized_elementwise_kernelILi4ENS0_13BUnaryFunctorIN3c108BFloat16ES4_S4_ZZZNS0_17atan2_kernel_cudaERNS_18TensorIteratorBaseEENKUlvE_clEvENKUlvE2_clEvEUlS4_S4_E_EESt5arrayIPcLm2EEEEviT0_T1_)
        /*13b8*/ 	.word	0x00000000


	//----- nvinfo : EIATTR_MIN_STACK_SIZE
	.align		4
.L_879:
        /*13bc*/ 	.byte	0x04, 0x12
        /*13be*/ 	.short	(.L_881 - .L_880)
	.align		4
.L_880:
        /*13c0*/ 	.word	index@(_ZN2at6native29vectorized_elementwise_kernelILi8ENS0_13BUnaryFunctorIN3c108BFloat16ES4_S4_ZZZNS0_17atan2_kernel_cudaERNS_18TensorIteratorBaseEENKUlvE_clEvENKUlvE2_clEvEUlS4_S4_E_EESt5arrayIPcLm2EEEEviT0_T1_)
        /*13c4*/ 	.word	0x00000000


	//----- nvinfo : EIATTR_MIN_STACK_SIZE
	.align		4
.L_881:
        /*13c8*/ 	.byte	0x04, 0x12
        /*13ca*/ 	.short	(.L_883 - .L_882)
	.align		4
.L_882:
        /*13cc*/ 	.word	index@(_ZN2at6native18elementwise_kernelILi128ELi4EZNS0_15gpu_kernel_implINS0_13AUnaryFunctorIN3c108BFloat16ES5_S5_ZZZNS0_17atan2_kernel_cudaERNS_18TensorIteratorBaseEENKUlvE_clEvENKUlvE2_clEvEUlS5_S5_E_EEEEvS7_RKT_EUliE_EEviT1_)
        /*13d0*/ 	.word	0x00000000


	//----- nvinfo : EIATTR_MIN_STACK_SIZE
	.align		4
.L_883:
        /*13d4*/ 	.byte	0x04, 0x12
        /*13d6*/ 	.short	(.L_885 - .L_884)
	.align		4
.L_884:
        /*13d8*/ 	.word	index@(_ZN2at6native27unrolled_elementwise_kernelINS0_13AUnaryFunctorIN3c108BFloat16ES4_S4_ZZZNS0_17atan2_kernel_cudaERNS_18TensorIteratorBaseEENKUlvE_clEvENKUlvE2_clEvEUlS4_S4_E_EESt5arrayIPcLm2EELi4E23TrivialOffsetCalculatorILi1EjESF_NS0_6memory12LoadWithCastILi1EEENSG_13StoreWithCastILi1EEEEEviT_T0_T2_T3_T4_T5_)
        /*13dc*/ 	.word	0x00000000


	//----- nvinfo : EIATTR_MIN_STACK_SIZE
	.align		4
.L_885:
        /*13e0*/ 	.byte	0x04, 0x12
        /*13e2*/ 	.short	(.L_887 - .L_886)
	.align		4
.L_886:
        /*13e4*/ 	.word	index@(_ZN2at6native18elementwise_kernelILi128ELi4EZNS0_22gpu_kernel_impl_nocastINS0_13AUnaryFunctorIN3c108BFloat16ES5_S5_ZZZNS0_17atan2_kernel_cudaERNS_18TensorIteratorBaseEENKUlvE_clEvENKUlvE2_clEvEUlS5_S5_E_EEEEvS7_RKT_EUliE_EEviT1_)
        /*13e8*/ 	.word	0x00000000


	//----- nvinfo : EIATTR_MIN_STACK_SIZE
	.align		4
.L_887:
        /*13ec*/ 	.byte	0x04, 0x12
        /*13ee*/ 	.short	(.L_889 - .L_888)
	.align		4
.L_888:
        /*13f0*/ 	.word	index@(_ZN2at6native27unrolled_elementwise_kernelINS0_13AUnaryFunctorIN3c108BFloat16ES4_S4_ZZZNS0_17atan2_kernel_cudaERNS_18TensorIteratorBaseEENKUlvE_clEvENKUlvE2_clEvEUlS4_S4_E_EESt5arrayIPcLm2EELi4E23TrivialOffsetCalculatorILi1EjESF_NS0_6memory15LoadWithoutCastENSG_16StoreWithoutCastEEEviT_T0_T2_T3_T4_T5_)
        /*13f4*/ 	.word	0x00000000


	//----- nvinfo : EIATTR_MIN_STACK_SIZE
	.align		4
.L_889:
        /*13f8*/ 	.byte	0x04, 0x12
        /*13fa*/ 	.short	(.L_891 - .L_890)
	.align		4
.L_890:
        /*13fc*/ 	.word	index@(_ZN2at6native29vectorized_elementwise_kernelILi2ENS0_13AUnaryFunctorIN3c108BFloat16ES4_S4_ZZZNS0_17atan2_kernel_cudaERNS_18TensorIteratorBaseEENKUlvE_clEvENKUlvE2_clEvEUlS4_S4_E_EESt5arrayIPcLm2EEEEviT0_T1_)
        /*1400*/ 	.word	0x00000000


	//----- nvinfo : EIATTR_MIN_STACK_SIZE
	.align		4
.L_891:
        /*1404*/ 	.byte	0x04, 0x12
        /*1406*/ 	.short	(.L_893 - .L_892)
	.align		4
.L_892:
        /*1408*/ 	.word	index@(_ZN2at6native29vectorized_elementwise_kernelILi4ENS0_13AUnaryFunctorIN3c108BFloat16ES4_S4_ZZZNS0_17atan2_kernel_cudaERNS_18TensorIteratorBaseEENKUlvE_clEvENKUlvE2_clEvEUlS4_S4_E_EESt5arrayIPcLm2EEEEviT0_T1_)
        /*140c*/ 	.word	0x00000000


	//----- nvinfo : EIATTR_MIN_STACK_SIZE
	.align		4
.L_893:
        /*1410*/ 	.byte	0x04, 0x12
        /*1412*/ 	.short	(.L_895 - .L_894)
	.align		4
.L_894:
        /*1414*/ 	.word	index@(_ZN2at6native29vectorized_elementwise_kernelILi8ENS0_13AUnaryFunctorIN3c108BFloat16ES4_S4_ZZZNS0_17atan2_kernel_cudaERNS_18TensorIteratorBaseEENKUlvE_clEvENKUlvE2_clEvEUlS4_S4_E_EESt5arrayIPcLm2EEEEviT0_T1_)
        /*1418*/ 	.word	0x00000000


	//----- nvinfo : EIATTR_MIN_STACK_SIZE
	.align		4
.L_895:
        /*141c*/ 	.byte	0x04, 0x12
        /*141e*/ 	.short	(.L_897 - .L_896)
	.align		4
.L_896:
        /*1420*/ 	.word	index@(_ZN2at6native18elementwise_kernelILi128ELi4EZNS0_15gpu_kernel_implINS0_13BinaryFunctorIN3c104HalfES5_S5_ZZZNS0_17atan2_kernel_cudaERNS_18TensorIteratorBaseEENKUlvE_clEvENKUlvE1_clEvEUlS5_S5_E_EEEEvS7_RKT_EUliE_EEviT1_)
        /*1424*/ 	.word	0x00000000


	//----- nvinfo : EIATTR_MIN_STACK_SIZE
	.align		4
.L_897:
        /*1428*/ 	.byte	0x04, 0x12
        /*142a*/ 	.short	(.L_899 - .L_898)
	.align		4
.L_898:
        /*142c*/ 	.word	index@(_ZN2at6native27unrolled_elementwise_kernelINS0_13BinaryFunctorIN3c104HalfES4_S4_ZZZNS0_17atan2_kernel_cudaERNS_18TensorIteratorBaseEENKUlvE_clEvENKUlvE1_clEvEUlS4_S4_E_EESt5arrayIPcLm3EELi4E23TrivialOffsetCalculatorILi2EjESE_ILi1EjENS0_6memory12LoadWithCastILi2EEENSH_13StoreWithCastILi1EEEEEviT_T0_T2_T3_T4_T5_)
        /*1430*/ 	.word	0x00000000


	//----- nvinfo : EIATTR_MIN_STACK_SIZE
	.align		4
.L_899:
        /*1434*/ 	.byte	0x04, 0x12
        /*1436*/ 	.short	(.L_901 - .L_900)
	.align		4
.L_900:
        /*1438*/ 	.word	index@(_ZN2at6native18elementwise_kernelILi128ELi4EZNS0_22gpu_kernel_impl_nocastINS0_13BinaryFunctorIN3c104HalfES5_S5_ZZZNS0_17atan2_kernel_cudaERNS_18TensorIteratorBaseEENKUlvE_clEvENKUlvE1_clEvEUlS5_S5_E_EEEEvS7_RKT_EUliE_EEviT1_)
        /*143c*/ 	.word	0x00000000


	//----- nvinfo : EIATTR_MIN_STACK_SIZE
	.align		4
.L_901:
        /*1440*/ 	.byte	0x04, 0x12
        /*1442*/ 	.short	(.L_903 - .L_902)
	.align		4
.L_902:
        /*1444*/ 	.word	index@(_ZN2at6native27unrolled_elementwise_kernelINS0_13BinaryFunctorIN3c104HalfES4_S4_ZZZNS0_17atan2_kernel_cudaERNS_18TensorIteratorBaseEENKUlvE_clEvENKUlvE1_clEvEUlS4_S4_E_EESt5arrayIPcLm3EELi4E23TrivialOffsetCalculatorILi2EjESE_ILi1EjENS0_6memory15LoadWithoutCastENSH_16StoreWithoutCastEEEviT_T0_T2_T3_T4_T5_)
        /*1448*/ 	.word	0x00000000


	//----- nvinfo : EIATTR_MIN_STACK_SIZE
	.align		4
.L_903:
        /*144c*/ 	.byte	0x04, 0x12
        /*144e*/ 	.short	(.L_905 - .L_904)
	.align		4
.L_904:
        /*1450*/ 	.word	index@(_ZN2at6native29vectorized_elementwise_kernelILi2ENS0_13BinaryFunctorIN3c104HalfES4_S4_ZZZNS0_17atan2_kernel_cudaERNS_18TensorIteratorBaseEENKUlvE_clEvENKUlvE1_clEvEUlS4_S4_E_EESt5arrayIPcLm3EEEEviT0_T1_)
        /*1454*/ 	.word	0x00000000


	//----- nvinfo : EIATTR_MIN_STACK_SIZE
	.align		4
.L_905:
        /*1458*/ 	.byte	0x04, 0x12
        /*145a*/ 	.short	(.L_907 - .L_906)
	.align		4
.L_906:
        /*145c*/ 	.word	index@(_ZN2at6native29vectorized_elementwise_kernelILi4ENS0_13BinaryFunctorIN3c104HalfES4_S4_ZZZNS0_17atan2_kernel_cudaERNS_18TensorIteratorBaseEENKUlvE_clEvENKUlvE1_clEvEUlS4_S4_E_EESt5arrayIPcLm3EEEEviT0_T1_)
        /*1460*/ 	.word	0x00000000


	//----- nvinfo : EIATTR_MIN_STACK_SIZE
	.align		4
.L_907:
        /*1464*/ 	.byte	0x04, 0x12
        /*1466*/ 	.short	(.L_909 - .L_908)
	.align		4
.L_908:
        /*1468*/ 	.word	index@(_ZN2at6native29vectorized_elementwise_kernelILi8ENS0_13BinaryFunctorIN3c104HalfES4_S4_ZZZNS0_17atan2_kernel_cudaERNS_18TensorIteratorBaseEENKUlvE_clEvENKUlvE1_clEvEUlS4_S4_E_EESt5arrayIPcLm3EEEEviT0_T1_)
        /*146c*/ 	.word	0x00000000


	//----- nvinfo : EIATTR_MIN_STACK_SIZE
	.align		4
.L_909:
        /*1470*/ 	.byte	0x04, 0x12
        /*1472*/ 	.short	(.L_911 - .L_910)
	.align		4
.L_910:
        /*1474*/ 	.word	index@(_ZN2at6native18elementwise_kernelILi128ELi4EZNS0_15gpu_kernel_implINS0_13BUnaryFunctorIN3c104HalfES5_S5_ZZZNS0_17atan2_kernel_cudaERNS_18TensorIteratorBaseEENKUlvE_clEvENKUlvE1_clEvEUlS5_S5_E_EEEEvS7_RKT_EUliE_EEviT1_)
        /*1478*/ 	.word	0x00000000


	//----- nvinfo : EIATTR_MIN_STACK_SIZE
	.align		4
.L_911:
        /*147c*/ 	.byte	0x04, 0x12
        /*147e*/ 	.short	(.L_913 - .L_912)
	.align		4
.L_912:
        /*1480*/ 	.word	index@(_ZN2at6native27unrolled_elementwise_kernelINS0_13BUnaryFunctorIN3c104HalfES4_S4_ZZZNS0_17atan2_kernel_cudaERNS_18TensorIteratorBaseEENKUlvE_clEvENKUlvE1_clEvEUlS4_S4_E_EESt5arrayIPcLm2EELi4E23TrivialOffsetCalculatorILi1EjESF_NS0_6memory12LoadWithCastILi1EEENSG_13StoreWithCastILi1EEEEEviT_T0_T2_T3_T4_T5_)
        /*1484*/ 	.word	0x00000000


	//----- nvinfo : EIATTR_MIN_STACK_SIZE
	.align		4
.L_913:
        /*1488*/ 	.byte	0x04, 0x12
        /*148a*/ 	.short	(.L_915 - .L_914)
	.align		4
.L_914:
        /*148c*/ 	.word	index@(_ZN2at6native18elementwise_kernelILi128ELi4EZNS0_22gpu_kernel_impl_nocastINS0_13BUnaryFunctorIN3c104HalfES5_S5_ZZZNS0_17atan2_kernel_cudaERNS_18TensorIteratorBaseEENKUlvE_clEvENKUlvE1_clEvEUlS5_S5_E_EEEEvS7_RKT_EUliE_EEviT1_)
        /*1490*/ 	.word	0x00000000


	//----- nvinfo : EIATTR_MIN_STACK_SIZE
	.align		4
.L_915:
        /*1494*/ 	.byte	0x04, 0x12
        /*1496*/ 	.short	(.L_917 - .L_916)
	.align		4
.L_916:
        /*1498*/ 	.word	index@(_ZN2at6native27unrolled_elementwise_kernelINS0_13BUnaryFunctorIN3c104HalfES4_S4_ZZZNS0_17atan2_kernel_cudaERNS_18TensorIteratorBaseEENKUlvE_clEvENKUlvE1_clEvEUlS4_S4_E_EESt5arrayIPcLm2EELi4E23TrivialOffsetCalculatorILi1EjESF_NS0_6memory15LoadWithoutCastENSG_16StoreWithoutCastEEEviT_T0_T2_T3_T4_T5_)
        /*149c*/ 	.word	0x00000000


	//----- nvinfo : EIATTR_MIN_STACK_SIZE
	.align		4
.L_917:
        /*14a0*/ 	.byte	0x04, 0x12
        /*14a2*/ 	.short	(.L_919 - .L_918)
	.align		4
.L_918:
        /*14a4*/ 	.word	index@(_ZN2at6native29vectorized_elementwise_kernelILi2ENS0_13BUnaryFunctorIN3c104HalfES4_S4_ZZZNS0_17atan2_kernel_cudaERNS_18TensorIteratorBaseEENKUlvE_clEvENKUlvE1_clEvEUlS4_S4_E_EESt5arrayIPcLm2EEEEviT0_T1_)
        /*14a8*/ 	.word	0x00000000


	//----- nvinfo : EIATTR_MIN_STACK_SIZE
	.align		4
.L_919:
        /*14ac*/ 	.byte	0x04, 0x12
        /*14ae*/ 	.short	(.L_921 - .L_920)
	.align		4
.L_920:
        /*14b0*/ 	.word	index@(_ZN2at6native29vectorized_elementwise_kernelILi4ENS0_13BUnaryFunctorIN3c104HalfES4_S4_ZZZNS0_17atan2_kernel_cudaERNS_18TensorIteratorBaseEENKUlvE_clEvENKUlvE1_clEvEUlS4_S4_E_EESt5arrayIPcLm2EEEEviT0_T1_)
        /*14b4*/ 	.word	0x00000000


	//----- nvinfo : EIATTR_MIN_STACK_SIZE
	.align		4
.L_921:
        /*14b8*/ 	.byte	0x04, 0x12
        /*14ba*/ 	.short	(.L_923 - .L_922)
	.align		4
.L_922:
        /*14bc*/ 	.word	index@(_ZN2at6native29vectorized_elementwise_kernelILi8ENS0_13BUnaryFunctorIN3c104HalfES4_S4_ZZZNS0_17atan2_kernel_cudaERNS_18TensorIteratorBaseEENKUlvE_clEvENKUlvE1_clEvEUlS4_S4_E_EESt5arrayIPcLm2EEEEviT0_T1_)
        /*14c0*/ 	.word	0x00000000


	//----- nvinfo : EIATTR_MIN_STACK_SIZE
	.align		4
.L_923:
        /*14c4*/ 	.byte	0x04, 0x12
        /*14c6*/ 	.short	(.L_925 - .L_924)
	.align		4
.L_924:
        /*14c8*/ 	.word	index@(_ZN2at6native18elementwise_kernelILi128ELi4EZNS0_15gpu_kernel_implINS0_13AUnaryFunctorIN3c104HalfES5_S5_ZZZNS0_17atan2_kernel_cudaERNS_18TensorIteratorBaseEENKUlvE_clEvENKUlvE1_clEvEUlS5_S5_E_EEEEvS7_RKT_EUliE_EEviT1_)
        /*14cc*/ 	.word	0x00000000


	//----- nvinfo : EIATTR_MIN_STACK_SIZE
	.align		4
.L_925:
        /*14d0*/ 	.byte	0x04, 0x12
        /*14d2*/ 	.short	(.L_927 - .L_926)
	.align		4
.L_926:
        /*14d4*/ 	.word	index@(_ZN2at6native27unrolled_elementwise_kernelINS0_13AUnaryFunctorIN3c104HalfES4_S4_ZZZNS0_17atan2_kernel_cudaERNS_18TensorIteratorBaseEENKUlvE_clEvENKUlvE1_clEvEUlS4_S4_E_EESt5arrayIPcLm2EELi4E23TrivialOffsetCalculatorILi1EjESF_NS0_6memory12LoadWithCastILi1EEENSG_13StoreWithCastILi1EEEEEviT_T0_T2_T3_T4_T5_)
        /*14d8*/ 	.word	0x00000000


	//----- nvinfo : EIATTR_MIN_STACK_SIZE
	.align		4
.L_927:
        /*14dc*/ 	.byte	0x04, 0x12
        /*14de*/ 	.short	(.L_929 - .L_928)
	.align		4
.L_928:
        /*14e0*/ 	.word	index@(_ZN2at6native18elementwise_kernelILi128ELi4EZNS0_22gpu_kernel_impl_nocastINS0_13AUnaryFunctorIN3c104HalfES5_S5_ZZZNS0_17atan2_kernel_cudaERNS_18TensorIteratorBaseEENKUlvE_clEvENKUlvE1_clEvEUlS5_S5_E_EEEEvS7_RKT_EUliE_EEviT1_)
        /*14e4*/ 	.word	0x00000000


	//----- nvinfo : EIATTR_MIN_STACK_SIZE
	.align		4
.L_929:
        /*14e8*/ 	.byte	0x04, 0x12
        /*14ea*/ 	.short	(.L_931 - .L_930)
	.align		4
.L_930:
        /*14ec*/ 	.word	index@(_ZN2at6native27unrolled_elementwise_kernelINS0_13AUnaryFunctorIN3c104HalfES4_S4_ZZZNS0_17atan2_kernel_cudaERNS_18TensorIteratorBaseEENKUlvE_clEvENKUlvE1_clEvEUlS4_S4_E_EESt5arrayIPcLm2EELi4E23TrivialOffsetCalculatorILi1EjESF_NS0_6memory15LoadWithoutCastENSG_16StoreWithoutCastEEEviT_T0_T2_T3_T4_T5_)
        /*14f0*/ 	.word	0x00000000


	//----- nvinfo : EIATTR_MIN_STACK_SIZE
	.align		4
.L_931:
        /*14f4*/ 	.byte	0x04, 0x12
        /*14f6*/ 	.short	(.L_933 - .L_932)
	.align		4
.L_932:
        /*14f8*/ 	.word	index@(_ZN2at6native29vectorized_elementwise_kernelILi2ENS0_13AUnaryFunctorIN3c104HalfES4_S4_ZZZNS0_17atan2_kernel_cudaERNS_18TensorIteratorBaseEENKUlvE_clEvENKUlvE1_clEvEUlS4_S4_E_EESt5arrayIPcLm2EEEEviT0_T1_)
        /*14fc*/ 	.word	0x00000000


	//----- nvinfo : EIATTR_MIN_STACK_SIZE
	.align		4
.L_933:
        /*1500*/ 	.byte	0x04, 0x12
        /*1502*/ 	.short	(.L_935 - .L_934)
	.align		4
.L_934:
        /*1504*/ 	.word	index@(_ZN2at6native29vectorized_elementwise_kernelILi4ENS0_13AUnaryFunctorIN3c104HalfES4_S4_ZZZNS0_17atan2_kernel_cudaERNS_18TensorIteratorBaseEENKUlvE_clEvENKUlvE1_clEvEUlS4_S4_E_EESt5arrayIPcLm2EEEEviT0_T1_)
        /*1508*/ 	.word	0x00000000


	//----- nvinfo : EIATTR_MIN_STACK_SIZE
	.align		4
.L_935:
        /*150c*/ 	.byte	0x04, 0x12
        /*150e*/ 	.short	(.L_937 - .L_936)
	.align		4
.L_936:
        /*1510*/ 	.word	index@(_ZN2at6native29vectorized_elementwise_kernelILi8ENS0_13AUnaryFunctorIN3c104HalfES4_S4_ZZZNS0_17atan2_kernel_cudaERNS_18TensorIteratorBaseEENKUlvE_clEvENKUlvE1_clEvEUlS4_S4_E_EESt5arrayIPcLm2EEEEviT0_T1_)
        /*1514*/ 	.word	0x00000000


	//----- nvinfo : EIATTR_MIN_STACK_SIZE
	.align		4
.L_937:
        /*1518*/ 	.byte	0x04, 0x12
        /*151a*/ 	.short	(.L_939 - .L_938)
	.align		4
.L_938:
        /*151c*/ 	.word	index@(_ZN2at6native18elementwise_kernelILi128ELi4EZNS0_15gpu_kernel_implINS0_13BinaryFunctorIfffZZZNS0_17atan2_kernel_cudaERNS_18TensorIteratorBaseEENKUlvE_clEvENKUlvE0_clEvEUlffE_EEEEvS5_RKT_EUliE_EEviT1_)
        /*1520*/ 	.word	0x00000000


	//----- nvinfo : EIATTR_MIN_STACK_SIZE
	.align		4
.L_939:
        /*1524*/ 	.byte	0x04, 0x12
        /*1526*/ 	.short	(.L_941 - .L_940)
	.align		4
.L_940:
        /*1528*/ 	.word	index@(_ZN2at6native27unrolled_elementwise_kernelINS0_13BinaryFunctorIfffZZZNS0_17atan2_kernel_cudaERNS_18TensorIteratorBaseEENKUlvE_clEvENKUlvE0_clEvEUlffE_EESt5arrayIPcLm3EELi4E23TrivialOffsetCalculatorILi2EjESC_ILi1EjENS0_6memory12LoadWithCastILi2EEENSF_13StoreWithCastILi1EEEEEviT_T0_T2_T3_T4_T5_)
        /*152c*/ 	.word	0x00000000


	//----- nvinfo : EIATTR_MIN_STACK_SIZE
	.align		4
.L_941:
        /*1530*/ 	.byte	0x04, 0x12
        /*1532*/ 	.short	(.L_943 - .L_942)
	.align		4
.L_942:
        /*1534*/ 	.word	index@(_ZN2at6native18elementwise_kernelILi128ELi2EZNS0_22gpu_kernel_impl_nocastINS0_13BinaryFunctorIfffZZZNS0_17atan2_kernel_cudaERNS_18TensorIteratorBaseEENKUlvE_clEvENKUlvE0_clEvEUlffE_EEEEvS5_RKT_EUliE_EEviT1_)
        /*1538*/ 	.word	0x00000000


	//----- nvinfo : EIATTR_MIN_STACK_SIZE
	.align		4
.L_943:
        /*153c*/ 	.byte	0x04, 0x12
        /*153e*/ 	.short	(.L_945 - .L_944)
	.align		4
.L_944:
        /*1540*/ 	.word	index@(_ZN2at6native27unrolled_elementwise_kernelINS0_13BinaryFunctorIfffZZZNS0_17atan2_kernel_cudaERNS_18TensorIteratorBaseEENKUlvE_clEvENKUlvE0_clEvEUlffE_EESt5arrayIPcLm3EELi4E23TrivialOffsetCalculatorILi2EjESC_ILi1EjENS0_6memory15LoadWithoutCastENSF_16StoreWithoutCastEEEviT_T0_T2_T3_T4_T5_)
        /*1544*/ 	.word	0x00000000


	//----- nvinfo : EIATTR_MIN_STACK_SIZE
	.align		4
.L_945:
        /*1548*/ 	.byte	0x04, 0x12
        /*154a*/ 	.short	(.L_947 - .L_946)
	.align		4
.L_946:
        /*154c*/ 	.word	index@(_ZN2at6native29vectorized_elementwise_kernelILi2ENS0_13BinaryFunctorIfffZZZNS0_17atan2_kernel_cudaERNS_18TensorIteratorBaseEENKUlvE_clEvENKUlvE0_clEvEUlffE_EESt5arrayIPcLm3EEEEviT0_T1_)
        /*1550*/ 	.word	0x00000000


	//----- nvinfo : EIATTR_MIN_STACK_SIZE
	.align		4
.L_947:
        /*1554*/ 	.byte	0x04, 0x12
        /*1556*/ 	.short	(.L_949 - .L_948)
	.align		4
.L_948:
        /*1558*/ 	.word	index@(_ZN2at6native29vectorized_elementwise_kernelILi4ENS0_13BinaryFunctorIfffZZZNS0_17atan2_kernel_cudaERNS_18TensorIteratorBaseEENKUlvE_clEvENKUlvE0_clEvEUlffE_EESt5arrayIPcLm3EEEEviT0_T1_)
        /*155c*/ 	.word	0x00000000


	//----- nvinfo : EIATTR_MIN_STACK_SIZE
	.align		4
.L_949:
        /*1560*/ 	.byte	0x04, 0x12
        /*1562*/ 	.short	(.L_951 - .L_950)
	.align		4
.L_950:
        /*1564*/ 	.word	index@(_ZN2at6native29vectorized_elementwise_kernelILi8ENS0_13BinaryFunctorIfffZZZNS0_17atan2_kernel_cudaERNS_18TensorIteratorBaseEENKUlvE_clEvENKUlvE0_clEvEUlffE_EESt5arrayIPcLm3EEEEviT0_T1_)
        /*1568*/ 	.word	0x00000000


	//----- nvinfo : EIATTR_MIN_STACK_SIZE
	.align		4
.L_951:
        /*156c*/ 	.byte	0x04, 0x12
        /*156e*/ 	.short	(.L_953 - .L_952)
	.align		4
.L_952:
        /*1570*/ 	.word	index@(_ZN2at6native18elementwise_kernelILi128ELi4EZNS0_15gpu_kernel_implINS0_13BUnaryFunctorIfffZZZNS0_17atan2_kernel_cudaERNS_18TensorIteratorBaseEENKUlvE_clEvENKUlvE0_clEvEUlffE_EEEEvS5_RKT_EUliE_EEviT1_)
        /*1574*/ 	.word	0x00000000


	//----- nvinfo : EIATTR_MIN_STACK_SIZE
	.align		4
.L_953:
        /*1578*/ 	.byte	0x04, 0x12
        /*157a*/ 	.short	(.L_955 - .L_954)
	.align		4
.L_954:
        /*157c*/ 	.word	index@(_ZN2at6native27unrolled_elementwise_kernelINS0_13BUnaryFunctorIfffZZZNS0_17atan2_kernel_cudaERNS_18TensorIteratorBaseEENKUlvE_clEvENKUlvE0_clEvEUlffE_EESt5arrayIPcLm2EELi4E23TrivialOffsetCalculatorILi1EjESD_NS0_6memory12LoadWithCastILi1EEENSE_13StoreWithCastILi1EEEEEviT_T0_T2_T3_T4_T5_)
        /*1580*/ 	.word	0x00000000


	//----- nvinfo : EIATTR_MIN_STACK_SIZE
	.align		4
.L_955:
        /*1584*/ 	.byte	0x04, 0x12
        /*1586*/ 	.short	(.L_957 - .L_956)
	.align		4
.L_956:
        /*1588*/ 	.word	index@(_ZN2at6native18elementwise_kernelILi128ELi2EZNS0_22gpu_kernel_impl_nocastINS0_13BUnaryFunctorIfffZZZNS0_17atan2_kernel_cudaERNS_18TensorIteratorBaseEENKUlvE_clEvENKUlvE0_clEvEUlffE_EEEEvS5_RKT_EUliE_EEviT1_)
        /*158c*/ 	.word	0x00000000


	//----- nvinfo : EIATTR_MIN_STACK_SIZE
	.align		4
.L_957:
        /*1590*/ 	.byte	0x04, 0x12
        /*1592*/ 	.short	(.L_959 - .L_958)
	.align		4
.L_958:
        /*1594*/ 	.word	index@(_ZN2at6native27unrolled_elementwise_kernelINS0_13BUnaryFunctorIfffZZZNS0_17atan2_kernel_cudaERNS_18TensorIteratorBaseEENKUlvE_clEvENKUlvE0_clEvEUlffE_EESt5arrayIPcLm2EELi4E23TrivialOffsetCalculatorILi1EjESD_NS0_6memory15LoadWithoutCastENSE_16StoreWithoutCastEEEviT_T0_T2_T3_T4_T5_)
        /*1598*/ 	.word	0x00000000


	//----- nvinfo : EIATTR_MIN_STACK_SIZE
	.align		4
.L_959:
        /*159c*/ 	.byte	0x04, 0x12
        /*159e*/ 	.short	(.L_961 - .L_960)
	.align		4
.L_960:
        /*15a0*/ 	.word	index@(_ZN2at6native29vectorized_elementwise_kernelILi2ENS0_13BUnaryFunctorIfffZZZNS0_17atan2_kernel_cudaERNS_18TensorIteratorBaseEENKUlvE_clEvENKUlvE0_clEvEUlffE_EESt5arrayIPcLm2EEEEviT0_T1_)
        /*15a4*/ 	.word	0x00000000


	//----- nvinfo : EIATTR_MIN_STACK_SIZE
	.align		4
.L_961:
        /*15a8*/ 	.byte	0x04, 0x12
        /*15aa*/ 	.short	(.L_963 - .L_962)
	.align		4
.L_962:
        /*15ac*/ 	.word	index@(_ZN2at6native29vectorized_elementwise_kernelILi4ENS0_13BUnaryFunctorIfffZZZNS0_17atan2_kernel_cudaERNS_18TensorIteratorBaseEENKUlvE_clEvENKUlvE0_clEvEUlffE_EESt5arrayIPcLm2EEEEviT0_T1_)
        /*15b0*/ 	.word	0x00000000


	//----- nvinfo : EIATTR_MIN_STACK_SIZE
	.align		4
.L_963:
        /*15b4*/ 	.byte	0x04, 0x12
        /*15b6*/ 	.short	(.L_965 - .L_964)
	.align		4
.L_964:
        /*15b8*/ 	.word	index@(_ZN2at6native29vectorized_elementwise_kernelILi8ENS0_13BUnaryFunctorIfffZZZNS0_17atan2_kernel_cudaERNS_18TensorIteratorBaseEENKUlvE_clEvENKUlvE0_clEvEUlffE_EESt5arrayIPcLm2EEEEviT0_T1_)
        /*15bc*/ 	.word	0x00000000


	//----- nvinfo : EIATTR_MIN_STACK_SIZE
	.align		4
.L_965:
        /*15c0*/ 	.byte	0x04, 0x12
        /*15c2*/ 	.short	(.L_967 - .L_966)
	.align		4
.L_966:
        /*15c4*/ 	.word	index@(_ZN2at6native18elementwise_kernelILi128ELi4EZNS0_15gpu_kernel_implINS0_13AUnaryFunctorIfffZZZNS0_17atan2_kernel_cudaERNS_18TensorIteratorBaseEENKUlvE_clEvENKUlvE0_clEvEUlffE_EEEEvS5_RKT_EUliE_EEviT1_)
        /*15c8*/ 	.word	0x00000000


	//----- nvinfo : EIATTR_MIN_STACK_SIZE
	.align		4
.L_967:
        /*15cc*/ 	.byte	0x04, 0x12
        /*15ce*/ 	.short	(.L_969 - .L_968)
	.align		4
.L_968:
        /*15d0*/ 	.word	index@(_ZN2at6native27unrolled_elementwise_kernelINS0_13AUnaryFunctorIfffZZZNS0_17atan2_kernel_cudaERNS_18TensorIteratorBaseEENKUlvE_clEvENKUlvE0_clEvEUlffE_EESt5arrayIPcLm2EELi4E23TrivialOffsetCalculatorILi1EjESD_NS0_6memory12LoadWithCastILi1EEENSE_13StoreWithCastILi1EEEEEviT_T0_T2_T3_T4_T5_)
        /*15d4*/ 	.word	0x00000000


	//----- nvinfo : EIATTR_MIN_STACK_SIZE
	.align		4
.L_969:
        /*15d8*/ 	.byte	0x04, 0x12
        /*15da*/ 	.short	(.L_971 - .L_970)
	.align		4
.L_970:
        /*15dc*/ 	.word	index@(_ZN2at6native18elementwise_kernelILi128ELi2EZNS0_22gpu_kernel_impl_nocastINS0_13AUnaryFunctorIfffZZZNS0_17atan2_kernel_cudaERNS_18TensorIteratorBaseEENKUlvE_clEvENKUlvE0_clEvEUlffE_EEEEvS5_RKT_EUliE_EEviT1_)
        /*15e0*/ 	.word	0x00000000


	//----- nvinfo : EIATTR_MIN_STACK_SIZE
	.align		4
.L_971:
        /*15e4*/ 	.byte	0x04, 0x12
        /*15e6*/ 	.short	(.L_973 - .L_972)
	.align		4
.L_972:
        /*15e8*/ 	.word	index@(_ZN2at6native27unrolled_elementwise_kernelINS0_13AUnaryFunctorIfffZZZNS0_17atan2_kernel_cudaERNS_18TensorIteratorBaseEENKUlvE_clEvENKUlvE0_clEvEUlffE_EESt5arrayIPcLm2EELi4E23TrivialOffsetCalculatorILi1EjESD_NS0_6memory15LoadWithoutCastENSE_16StoreWithoutCastEEEviT_T0_T2_T3_T4_T5_)
        /*15ec*/ 	.word	0x00000000


	//----- nvinfo : EIATTR_MIN_STACK_SIZE
	.align		4
.L_973:
        /*15f0*/ 	.byte	0x04, 0x12
        /*15f2*/ 	.short	(.L_975 - .L_974)
	.align		4
.L_974:
        /*15f4*/ 	.word	index@(_ZN2at6native29vectorized_elementwise_kernelILi2ENS0_13AUnaryFunctorIfffZZZNS0_17atan2_kernel_cudaERNS_18TensorIteratorBaseEENKUlvE_clEvENKUlvE0_clEvEUlffE_EESt5arrayIPcLm2EEEEviT0_T1_)
        /*15f8*/ 	.word	0x00000000


	//----- nvinfo : EIATTR_MIN_STACK_SIZE
	.align		4
.L_975:
        /*15fc*/ 	.byte	0x04, 0x12
        /*15fe*/ 	.short	(.L_977 - .L_976)
	.align		4
.L_976:
        /*1600*/ 	.word	index@(_ZN2at6native29vectorized_elementwise_kernelILi4ENS0_13AUnaryFunctorIfffZZZNS0_17atan2_kernel_cudaERNS_18TensorIteratorBaseEENKUlvE_clEvENKUlvE0_clEvEUlffE_EESt5arrayIPcLm2EEEEviT0_T1_)
        /*1604*/ 	.word	0x00000000


	//----- nvinfo : EIATTR_MIN_STACK_SIZE
	.align		4
.L_977:
        /*1608*/ 	.byte	0x04, 0x12
        /*160a*/ 	.short	(.L_979 - .L_978)
	.align		4
.L_978:
        /*160c*/ 	.word	index@(_ZN2at6native29vectorized_elementwise_kernelILi8ENS0_13AUnaryFunctorIfffZZZNS0_17atan2_kernel_cudaERNS_18TensorIteratorBaseEENKUlvE_clEvENKUlvE0_clEvEUlffE_EESt5arrayIPcLm2EEEEviT0_T1_)
        /*1610*/ 	.word	0x00000000


	//----- nvinfo : EIATTR_MIN_STACK_SIZE
	.align		4
.L_979:
        /*1614*/ 	.byte	0x04, 0x12
        /*1616*/ 	.short	(.L_981 - .L_980)
	.align		4
.L_980:
        /*1618*/ 	.word	index@(_ZN2at6native18elementwise_kernelILi128ELi4EZNS0_15gpu_kernel_implINS0_13BinaryFunctorIdddZZZNS0_17atan2_kernel_cudaERNS_18TensorIteratorBaseEENKUlvE_clEvENKUlvE_clEvEUlddE_EEEEvS5_RKT_EUliE_EEviT1_)
        /*161c*/ 	.word	0x00000000


	//----- nvinfo : EIATTR_MIN_STACK_SIZE
	.align		4
.L_981:
        /*1620*/ 	.byte	0x04, 0x12
        /*1622*/ 	.short	(.L_983 - .L_982)
	.align		4
.L_982:
        /*1624*/ 	.word	index@(_ZN2at6native27unrolled_elementwise_kernelINS0_13BinaryFunctorIdddZZZNS0_17atan2_kernel_cudaERNS_18TensorIteratorBaseEENKUlvE_clEvENKUlvE_clEvEUlddE_EESt5arrayIPcLm3EELi4E23TrivialOffsetCalculatorILi2EjESC_ILi1EjENS0_6memory12LoadWithCastILi2EEENSF_13StoreWithCastILi1EEEEEviT_T0_T2_T3_T4_T5_)
        /*1628*/ 	.word	0x00000000


	//----- nvinfo : EIATTR_MIN_STACK_SIZE
	.align		4
.L_983:
        /*162c*/ 	.byte	0x04, 0x12
        /*162e*/ 	.short	(.L_985 - .L_984)
	.align		4
.L_984:
        /*1630*/ 	.word	index@(_ZN2at6native18elementwise_kernelILi128ELi2EZNS0_22gpu_kernel_impl_nocastINS0_13BinaryFunctorIdddZZZNS0_17atan2_kernel_cudaERNS_18TensorIteratorBaseEENKUlvE_clEvENKUlvE_clEvEUlddE_EEEEvS5_RKT_EUliE_EEviT1_)
        /*1634*/ 	.word	0x00000000


	//----- nvinfo : EIATTR_MIN_STACK_SIZE
	.align		4
.L_985:
        /*1638*/ 	.byte	0x04, 0x12
        /*163a*/ 	.short	(.L_987 - .L_986)
	.align		4
.L_986:
        /*163c*/ 	.word	index@(_ZN2at6native27unrolled_elementwise_kernelINS0_13BinaryFunctorIdddZZZNS0_17atan2_kernel_cudaERNS_18TensorIteratorBaseEENKUlvE_clEvENKUlvE_clEvEUlddE_EESt5arrayIPcLm3EELi4E23TrivialOffsetCalculatorILi2EjESC_ILi1EjENS0_6memory15LoadWithoutCastENSF_16StoreWithoutCastEEEviT_T0_T2_T3_T4_T5_)
        /*1640*/ 	.word	0x00000000


	//----- nvinfo : EIATTR_MIN_STACK_SIZE
	.align		4
.L_987:
        /*1644*/ 	.byte	0x04, 0x12
        /*1646*/ 	.short	(.L_989 - .L_988)
	.align		4
.L_988:
        /*1648*/ 	.word	index@(_ZN2at6native29vectorized_elementwise_kernelILi2ENS0_13BinaryFunctorIdddZZZNS0_17atan2_kernel_cudaERNS_18TensorIteratorBaseEENKUlvE_clEvENKUlvE_clEvEUlddE_EESt5arrayIPcLm3EEEEviT0_T1_)
        /*164c*/ 	.word	0x00000000


	//----- nvinfo : EIATTR_MIN_STACK_SIZE
	.align		4
.L_989:
        /*1650*/ 	.byte	0x04, 0x12
        /*1652*/ 	.short	(.L_991 - .L_990)
	.align		4
.L_990:
        /*1654*/ 	.word	index@(_ZN2at6native29vectorized_elementwise_kernelILi4ENS0_13BinaryFunctorIdddZZZNS0_17atan2_kernel_cudaERNS_18TensorIteratorBaseEENKUlvE_clEvENKUlvE_clEvEUlddE_EESt5arrayIPcLm3EEEEviT0_T1_)
        /*1658*/ 	.word	0x00000000


	//----- nvinfo : EIATTR_MIN_STACK_SIZE
	.align		4
.L_991:
        /*165c*/ 	.byte	0x04, 0x12
        /*165e*/ 	.short	(.L_993 - .L_992)
	.align		4
.L_992:
        /*1660*/ 	.word	index@(_ZN2at6native29vectorized_elementwise_kernelILi8ENS0_13BinaryFunctorIdddZZZNS0_17atan2_kernel_cudaERNS_18TensorIteratorBaseEENKUlvE_clEvENKUlvE_clEvEUlddE_EESt5arrayIPcLm3EEEEviT0_T1_)
        /*1664*/ 	.word	0x00000000


	//----- nvinfo : EIATTR_MIN_STACK_SIZE
	.align		4
.L_993:
        /*1668*/ 	.byte	0x04, 0x12
        /*166a*/ 	.short	(.L_995 - .L_994)
	.align		4
.L_994:
        /*166c*/ 	.word	index@(_ZN2at6native18elementwise_kernelILi128ELi4EZNS0_15gpu_kernel_implINS0_13BUnaryFunctorIdddZZZNS0_17atan2_kernel_cudaERNS_18TensorIteratorBaseEENKUlvE_clEvENKUlvE_clEvEUlddE_EEEEvS5_RKT_EUliE_EEviT1_)
        /*1670*/ 	.word	0x00000000


	//----- nvinfo : EIATTR_MIN_STACK_SIZE
	.align		4
.L_995:
        /*1674*/ 	.byte	0x04, 0x12
        /*1676*/ 	.short	(.L_997 - .L_996)
	.align		4
.L_996:
        /*1678*/ 	.word	index@(_ZN2at6native27unrolled_elementwise_kernelINS0_13BUnaryFunctorIdddZZZNS0_17atan2_kernel_cudaERNS_18TensorIteratorBaseEENKUlvE_clEvENKUlvE_clEvEUlddE_EESt5arrayIPcLm2EELi4E23TrivialOffsetCalculatorILi1EjESD_NS0_6memory12LoadWithCastILi1EEENSE_13StoreWithCastILi1EEEEEviT_T0_T2_T3_T4_T5_)
        /*167c*/ 	.word	0x00000000


	//----- nvinfo : EIATTR_MIN_STACK_SIZE
	.align		4
.L_997:
        /*1680*/ 	.byte	0x04, 0x12
        /*1682*/ 	.short	(.L_999 - .L_998)
	.align		4
.L_998:
        /*1684*/ 	.word	index@(_ZN2at6native18elementwise_kernelILi128ELi2EZNS0_22gpu_kernel_impl_nocastINS0_13BUnaryFunctorIdddZZZNS0_17atan2_kernel_cudaERNS_18TensorIteratorBaseEENKUlvE_clEvENKUlvE_clEvEUlddE_EEEEvS5_RKT_EUliE_EEviT1_)
        /*1688*/ 	.word	0x00000000


	//----- nvinfo : EIATTR_MIN_STACK_SIZE
	.align		4
.L_999:
        /*168c*/ 	.byte	0x04, 0x12
        /*168e*/ 	.short	(.L_1001 - .L_1000)
	.align		4
.L_1000:
        /*1690*/ 	.word	index@(_ZN2at6native27unrolled_elementwise_kernelINS0_13BUnaryFunctorIdddZZZNS0_17atan2_kernel_cudaERNS_18TensorIteratorBaseEENKUlvE_clEvENKUlvE_clEvEUlddE_EESt5arrayIPcLm2EELi4E23TrivialOffsetCalculatorILi1EjESD_NS0_6memory15LoadWithoutCastENSE_16StoreWithoutCastEEEviT_T0_T2_T3_T4_T5_)
        /*1694*/ 	.word	0x00000000


	//----- nvinfo : EIATTR_MIN_STACK_SIZE
	.align		4
.L_1001:
        /*1698*/ 	.byte	0x04, 0x12
        /*169a*/ 	.short	(.L_1003 - .L_1002)
	.align		4
.L_1002:
        /*169c*/ 	.word	index@(_ZN2at6native29vectorized_elementwise_kernelILi2ENS0_13BUnaryFunctorIdddZZZNS0_17atan2_kernel_cudaERNS_18TensorIteratorBaseEENKUlvE_clEvENKUlvE_clEvEUlddE_EESt5arrayIPcLm2EEEEviT0_T1_)
        /*16a0*/ 	.word	0x00000000


	//----- nvinfo : EIATTR_MIN_STACK_SIZE
	.align		4
.L_1003:
        /*16a4*/ 	.byte	0x04, 0x12
        /*16a6*/ 	.short	(.L_1005 - .L_1004)
	.align		4
.L_1004:
        /*16a8*/ 	.word	index@(_ZN2at6native29vectorized_elementwise_kernelILi4ENS0_13BUnaryFunctorIdddZZZNS0_17atan2_kernel_cudaERNS_18TensorIteratorBaseEENKUlvE_clEvENKUlvE_clEvEUlddE_EESt5arrayIPcLm2EEEEviT0_T1_)
        /*16ac*/ 	.word	0x00000000


	//----- nvinfo : EIATTR_MIN_STACK_SIZE
	.align		4
.L_1005:
        /*16b0*/ 	.byte	0x04, 0x12
        /*16b2*/ 	.short	(.L_1007 - .L_1006)
	.align		4
.L_1006:
        /*16b4*/ 	.word	index@(_ZN2at6native29vectorized_elementwise_kernelILi8ENS0_13BUnaryFunctorIdddZZZNS0_17atan2_kernel_cudaERNS_18TensorIteratorBaseEENKUlvE_clEvENKUlvE_clEvEUlddE_EESt5arrayIPcLm2EEEEviT0_T1_)
        /*16b8*/ 	.word	0x00000000


	//----- nvinfo : EIATTR_MIN_STACK_SIZE
	.align		4
.L_1007:
        /*16bc*/ 	.byte	0x04, 0x12
        /*16be*/ 	.short	(.L_1009 - .L_1008)
	.align		4
.L_1008:
        /*16c0*/ 	.word	index@(_ZN2at6native18elementwise_kernelILi128ELi4EZNS0_15gpu_kernel_implINS0_13AUnaryFunctorIdddZZZNS0_17atan2_kernel_cudaERNS_18TensorIteratorBaseEENKUlvE_clEvENKUlvE_clEvEUlddE_EEEEvS5_RKT_EUliE_EEviT1_)
        /*16c4*/ 	.word	0x00000000


	//----- nvinfo : EIATTR_MIN_STACK_SIZE
	.align		4
.L_1009:
        /*16c8*/ 	.byte	0x04, 0x12
        /*16ca*/ 	.short	(.L_1011 - .L_1010)
	.align		4
.L_1010:
        /*16cc*/ 	.word	index@(_ZN2at6native27unrolled_elementwise_kernelINS0_13AUnaryFunctorIdddZZZNS0_17atan2_kernel_cudaERNS_18TensorIteratorBaseEENKUlvE_clEvENKUlvE_clEvEUlddE_EESt5arrayIPcLm2EELi4E23TrivialOffsetCalculatorILi1EjESD_NS0_6memory12LoadWithCastILi1EEENSE_13StoreWithCastILi1EEEEEviT_T0_T2_T3_T4_T5_)
        /*16d0*/ 	.word	0x00000000


	//----- nvinfo : EIATTR_MIN_STACK_SIZE
	.align		4
.L_1011:
        /*16d4*/ 	.byte	0x04, 0x12
        /*16d6*/ 	.short	(.L_1013 - .L_1012)
	.align		4
.L_1012:
        /*16d8*/ 	.word	index@(_ZN2at6native18elementwise_kernelILi128ELi2EZNS0_22gpu_kernel_impl_nocastINS0_13AUnaryFunctorIdddZZZNS0_17atan2_kernel_cudaERNS_18TensorIteratorBaseEENKUlvE_clEvENKUlvE_clEvEUlddE_EEEEvS5_RKT_EUliE_EEviT1_)
        /*16dc*/ 	.word	0x00000000


	//----- nvinfo : EIATTR_MIN_STACK_SIZE
	.align		4
.L_1013:
        /*16e0*/ 	.byte	0x04, 0x12
        /*16e2*/ 	.short	(.L_1015 - .L_1014)
	.align		4
.L_1014:
        /*16e4*/ 	.word	index@(_ZN2at6native27unrolled_elementwise_kernelINS0_13AUnaryFunctorIdddZZZNS0_17atan2_kernel_cudaERNS_18TensorIteratorBaseEENKUlvE_clEvENKUlvE_clEvEUlddE_EESt5arrayIPcLm2EELi4E23TrivialOffsetCalculatorILi1EjESD_NS0_6memory15LoadWithoutCastENSE_16StoreWithoutCastEEEviT_T0_T2_T3_T4_T5_)
        /*16e8*/ 	.word	0x00000000


	//----- nvinfo : EIATTR_MIN_STACK_SIZE
	.align		4
.L_1015:
        /*16ec*/ 	.byte	0x04, 0x12
        /*16ee*/ 	.short	(.L_1017 - .L_1016)
	.align		4
.L_1016:
        /*16f0*/ 	.word	index@(_ZN2at6native29vectorized_elementwise_kernelILi2ENS0_13AUnaryFunctorIdddZZZNS0_17atan2_kernel_cudaERNS_18TensorIteratorBaseEENKUlvE_clEvENKUlvE_clEvEUlddE_EESt5arrayIPcLm2EEEEviT0_T1_)
        /*16f4*/ 	.word	0x00000000


	//----- nvinfo : EIATTR_MIN_STACK_SIZE
	.align		4
.L_1017:
        /*16f8*/ 	.byte	0x04, 0x12
        /*16fa*/ 	.short	(.L_1019 - .L_1018)
	.align		4
.L_1018:
        /*16fc*/ 	.word	index@(_ZN2at6native29vectorized_elementwise_kernelILi4ENS0_13AUnaryFunctorIdddZZZNS0_17atan2_kernel_cudaERNS_18TensorIteratorBaseEENKUlvE_clEvENKUlvE_clEvEUlddE_EESt5arrayIPcLm2EEEEviT0_T1_)
        /*1700*/ 	.word	0x00000000


	//----- nvinfo : EIATTR_MIN_STACK_SIZE
	.align		4
.L_1019:
        /*1704*/ 	.byte	0x04, 0x12
        /*1706*/ 	.short	(.L_1021 - .L_1020)
	.align		4
.L_1020:
        /*1708*/ 	.word	index@(_ZN2at6native29vectorized_elementwise_kernelILi8ENS0_13AUnaryFunctorIdddZZZNS0_17atan2_kernel_cudaERNS_18TensorIteratorBaseEENKUlvE_clEvENKUlvE_clEvEUlddE_EESt5arrayIPcLm2EEEEviT0_T1_)
        /*170c*/ 	.word	0x00000000
.L_1021:


//--------------------- .nv.info._ZN2at6native18elementwise_kernelILi128ELi4EZNS0_15gpu_kernel_implINS0_13AUnaryFunctorIN3c108BFloat16ES5_S5_ZZZNS0_17hypot_kernel_cudaERNS_18TensorIteratorBaseEENKUlvE_clEvENKUlvE2_clEvEUlS5_S5_E_EEEEvS7_RKT_EUliE_EEviT1_ --------------------------
	.section	.nv.info._ZN2at6native18elementwise_kernelILi128ELi4EZNS0_15gpu_kernel_implINS0_13AUnaryFunctorIN3c108BFloat16ES5_S5_ZZZNS0_17hypot_kernel_cudaERNS_18TensorIteratorBaseEENKUlvE_clEvENKUlvE2_clEvEUlS5_S5_E_EEEEvS7_RKT_EUliE_EEviT1_,"",@"SHT_CUDA_INFO"
	.sectionflags	@""
	.align	4


	//----- nvinfo : EIATTR_CUDA_API_VERSION
	.align		4
        /*0000*/ 	.byte	0x04, 0x37
        /*0002*/ 	.short	(.L_1023 - .L_1022)
.L_1022:
        /*0004*/ 	.word	0x00000082


	//----- nvinfo : EIATTR_SW2861232_WAR
	.align		4
.L_1023:
        /*0008*/ 	.byte	0x01, 0x35
	.zero		2


	//----- nvinfo : EIATTR_PARAM_CBANK
	.align		4
        /*000c*/ 	.byte	0x04, 0x0a
        /*000e*/ 	.short	(.L_1025 - .L_1024)
	.align		4
.L_1024:
        /*0010*/ 	.word	index@(.nv.constant0._ZN2at6native18elementwise_kernelILi128ELi4EZNS0_15gpu_kernel_implINS0_13AUnaryFunctorIN3c108BFloat16ES5_S5_ZZZNS0_17hypot_kernel_cudaERNS_18TensorIteratorBaseEENKUlvE_clEvENKUlvE2_clEvEUlS5_S5_E_EEEEvS7_RKT_EUliE_EEviT1_)
        /*0014*/ 	.short	0x0160
        /*0016*/ 	.short	0x0220


	//----- nvinfo : EIATTR_CBANK_PARAM_SIZE
	.align		4
.L_1025:
        /*0018*/ 	.byte	0x03, 0x19
        /*001a*/ 	.short	0x0220


	//----- nvinfo : EIATTR_KPARAM_INFO
	.align		4
        /*001c*/ 	.byte	0x04, 0x17
        /*001e*/ 	.short	(.L_1027 - .L_1026)
.L_1026:
        /*0020*/ 	.word	0x00000000
        /*0024*/ 	.short	0x0001
        /*0026*/ 	.short	0x0008
        /*0028*/ 	.byte	0x00, 0xf0, 0x61, 0x08


	//----- nvinfo : EIATTR_KPARAM_INFO
	.align		4
.L_1027:
        /*002c*/ 	.byte	0x04, 0x17
        /*002e*/ 	.short	(.L_1029 - .L_1028)
.L_1028:
        /*0030*/ 	.word	0x00000000
        /*0034*/ 	.short	0x0000
        /*0036*/ 	.short	0x0000
        /*0038*/ 	.byte	0x00, 0xf0, 0x11, 0x00


	//----- nvinfo : EIATTR_MAXREG_COUNT
	.align		4
.L_1029:
        /*003c*/ 	.byte	0x03, 0x1b
        /*003e*/ 	.short	0x0080


	//----- nvinfo : EIATTR_EXTERNS
	.align		4
        /*0040*/ 	.byte	0x04, 0x0f
        /*0042*/ 	.short	(.L_1031 - .L_1030)


	//   ....[0]....
	.align		4
.L_1030:
        /*0044*/ 	.word	index@(__assertfail)


	//----- nvinfo : EIATTR_MERCURY_ISA_VERSION
	.align		4
.L_1031:
        /*0048*/ 	.byte	0x03, 0x5f
        /*004a*/ 	.short	0x0000


	//----- nvinfo : EIATTR_SYSCALL_OFFSETS
	.align		4
        /*004c*/ 	.byte	0x04, 0x46
        /*004e*/ 	.short	(.L_1033 - .L_1032)


	//   ....[0]....
.L_1032:
        /*0050*/ 	.word	0x00001de0


	//   ....[1]....
        /*0054*/ 	.word	0x00002ec0


	//   ....[2]....
        /*0058*/ 	.word	0x00004d00


	//   ....[3]....
        /*005c*/ 	.word	0x00005dd0


	//   ....[4]....
        /*0060*/ 	.word	0x00007be0


	//   ....[5]....
        /*0064*/ 	.word	0x00008cb0


	//   ....[6]....
        /*0068*/ 	.word	0x0000aad0


	//   ....[7]....
        /*006c*/ 	.word	0x0000bba0


	//----- nvinfo : EIATTR_EXIT_INSTR_OFFSETS
	.align		4
.L_1033:
        /*0070*/ 	.byte	0x04, 0x1c
        /*0072*/ 	.short	(.L_1035 - .L_1034)


	//   ....[0]....
.L_1034:
        /*0074*/ 	.word	0x00008d70


	//   ....[1]....
        /*0078*/ 	.word	0x0000ada0


	//   ....[2]....
        /*007c*/ 	.word	0x0000ade0


	//   ....[3]....
        /*0080*/ 	.word	0x0000ae80


	//   ....[4]....
        /*0084*/ 	.word	0x0000aec0


	//   ....[5]....
        /*0088*/ 	.word	0x0000af00


	//   ....[6]....
        /*008c*/ 	.word	0x0000af90


	//   ....[7]....
        /*0090*/ 	.word	0x0000afd0


	//   ....[8]....
        /*0094*/ 	.word	0x0000b070


	//   ....[9]....
        /*0098*/ 	.word	0x0000b0c0


	//   ....[10]....
        /*009c*/ 	.word	0x0000b110


	//   ....[11]....
        /*00a0*/ 	.word	0x0000b1e0


	//   ....[12]....
        /*00a4*/ 	.word	0x0000b240


	//   ....[13]....
        /*00a8*/ 	.word	0x0000b3d0


	//   ....[14]....
        /*00ac*/ 	.word	0x0000b530


	//   ....[15]....
        /*00b0*/ 	.word	0x0000b550


	//   ....[16]....
        /*00b4*/ 	.word	0x0000b610


	//   ....[17]....
        /*00b8*/ 	.word	0x0000b790


	//   ....[18]....
        /*00bc*/ 	.word	0x0000b910


	//   ....[19]....
        /*00c0*/ 	.word	0x0000ba70


	//   ....[20]....
        /*00c4*/ 	.word	0x0000bbb0


	//   ....[21]....
        /*00c8*/ 	.word	0x0000bbf0


	//   ....[22]....
        /*00cc*/ 	.word	0x0000bc30


	//----- nvinfo : EIATTR_MAX_THREADS
	.align		4
.L_1035:
        /*00d0*/ 	.byte	0x04, 0x05
        /*00d2*/ 	.short	(.L_1037 - .L_1036)
.L_1036:
        /*00d4*/ 	.word	0x00000080
        /*00d8*/ 	.word	0x00000001
        /*00dc*/ 	.word	0x00000001


	//----- nvinfo : EIATTR_CRS_STACK_SIZE
	.align		4
.L_1037:
        /*00e0*/ 	.byte	0x04, 0x1e
        /*00e2*/ 	.short	(.L_1039 - .L_1038)
.L_1038:
        /*00e4*/ 	.word	0x00000000
.L_1039:


//--------------------- .nv.info._ZN2at6native27unrolled_elementwise_kernelINS0_13AUnaryFunctorIN3c108BFloat16ES4_S4_ZZZNS0_17hypot_kernel_cudaERNS_18TensorIteratorBaseEENKUlvE_clEvENKUlvE2_clEvEUlS4_S4_E_EESt5arrayIPcLm2EELi4E23TrivialOffsetCalculatorILi1EjESF_NS0_6memory12LoadWithCastILi1EEENSG_13StoreWithCastILi1EEEEEviT_T0_T2_T3_T4_T5_ --------------------------
	.section	.nv.info._ZN2at6native27unrolled_elementwise_kernelINS0_13AUnaryFunctorIN3c108BFloat16ES4_S4_ZZZNS0_17hypot_kernel_cudaERNS_18TensorIteratorBaseEENKUlvE_clEvENKUlvE2_clEvEUlS4_S4_E_EESt5arrayIPcLm2EELi4E23TrivialOffsetCalculatorILi1EjESF_NS0_6memory12LoadWithCastILi1EEENSG_13StoreWithCastILi1EEEEEviT_T0_T2_T3_T4_T5_,"",@"SHT_CUDA_INFO"
	.sectionflags	@""
	.align	4


	//----- nvinfo : EIATTR_CUDA_API_VERSION
	.align		4
        /*0000*/ 	.byte	0x04, 0x37
        /*0002*/ 	.short	(.L_1041 - .L_1040)
.L_1040:
        /*0004*/ 	.word	0x00000082


	//----- nvinfo : EIATTR_SW2861232_WAR
	.align		4
.L_1041:
        /*0008*/ 	.byte	0x01, 0x35
	.zero		2


	//----- nvinfo : EIATTR_PARAM_CBANK
	.align		4
        /*000c*/ 	.byte	0x04, 0x0a
        /*000e*/ 	.short	(.L_1043 - .L_1042)
	.align		4
.L_1042:
        /*0010*/ 	.word	index@(.nv.constant0._ZN2at6native27unrolled_elementwise_kernelINS0_13AUnaryFunctorIN3c108BFloat16ES4_S4_ZZZNS0_17hypot_kernel_cudaERNS_18TensorIteratorBaseEENKUlvE_clEvENKUlvE2_clEvEUlS4_S4_E_EESt5arrayIPcLm2EELi4E23TrivialOffsetCalculatorILi1EjESF_NS0_6memory12LoadWithCastILi1EEENSG_13StoreWithCastILi1EEEEEviT_T0_T2_T3_T4_T5_)
        /*0014*/ 	.short	0x0160
        /*0016*/ 	.short	0x002c


	//----- nvinfo : EIATTR_CBANK_PARAM_SIZE
	.align		4
.L_1043:
        /*0018*/ 	.byte	0x03, 0x19
        /*001a*/ 	.short	0x002c


	//----- nvinfo : EIATTR_KPARAM_INFO
	.align		4
        /*001c*/ 	.byte	0x04, 0x17
        /*001e*/ 	.short	(.L_1045 - .L_1044)
.L_1044:
        /*0020*/ 	.word	0x00000000
        /*0024*/ 	.short	0x0006
        /*0026*/ 	.short	0x0024
        /*0028*/ 	.byte	0x00, 0xf0, 0x21, 0x00


	//----- nvinfo : EIATTR_KPARAM_INFO
	.align		4
.L_1045:
        /*002c*/ 	.byte	0x04, 0x17
        /*002e*/ 	.short	(.L_1047 - .L_1046)
.L_1046:
        /*0030*/ 	.word	0x00000000
        /*0034*/ 	.short	0x0005
        /*0036*/ 	.short	0x001c
        /*0038*/ 	.byte	0x00, 0xf0, 0x21, 0x00


	//----- nvinfo : EIATTR_KPARAM_INFO
	.align		4
.L_1047:
        /*003c*/ 	.byte	0x04, 0x17
        /*003e*/ 	.short	(.L_1049 - .L_1048)
.L_1048:
        /*0040*/ 	.word	0x00000000
        /*0044*/ 	.short	0x0004
        /*0046*/ 	.short	0x0019
        /*0048*/ 	.byte	0x00, 0xf0, 0x05, 0x00


	//----- nvinfo : EIATTR_KPARAM_INFO
	.align		4
.L_1049:
        /*004c*/ 	.byte	0x04, 0x17
        /*004e*/ 	.short	(.L_1051 - .L_1050)
.L_1050:
        /*0050*/ 	.word	0x00000000
        /*0054*/ 	.short	0x0003
        /*0056*/ 	.short	0x0018
        /*0058*/ 	.byte	0x00, 0xf0, 0x05, 0x00


	//----- nvinfo : EIATTR_KPARAM_INFO
	.align		4
.L_1051:
        /*005c*/ 	.byte	0x04, 0x17
        /*005e*/ 	.short	(.L_1053 - .L_1052)
.L_1052:
        /*0060*/ 	.word	0x00000000
        /*0064*/ 	.short	0x0002
        /*0066*/ 	.short	0x0008
        /*0068*/ 	.byte	0x00, 0xf0, 0x41, 0x00


	//----- nvinfo : EIATTR_KPARAM_INFO
	.align		4
.L_1053:
        /*006c*/ 	.byte	0x04, 0x17
        /*006e*/ 	.short	(.L_1055 - .L_1054)
.L_1054:
        /*0070*/ 	.word	0x00000000
        /*0074*/ 	.short	0x0001
        /*0076*/ 	.short	0x0004
        /*0078*/ 	.byte	0x00, 0xf0, 0x11, 0x00


	//----- nvinfo : EIATTR_KPARAM_INFO
	.align		4
.L_1055:
        /*007c*/ 	.byte	0x04, 0x17
        /*007e*/ 	.short	(.L_1057 - .L_1056)
.L_1056:
        /*0080*/ 	.word	0x00000000
        /*0084*/ 	.short	0x0000
        /*0086*/ 	.short	0x0000
        /*0088*/ 	.byte	0x00, 0xf0, 0x11, 0x00


	//----- nvinfo : EIATTR_MAXREG_COUNT
	.align		4
.L_1057:
        /*008c*/ 	.byte	0x03, 0x1b
        /*008e*/ 	.short	0x00ff


	//----- nvinfo : EIATTR_EXTERNS
	.align		4
        /*0090*/ 	.byte	0x04, 0x0f
        /*0092*/ 	.short	(.L_1059 - .L_1058)


	//   ....[0]....
	.align		4
.L_1058:
        /*0094*/ 	.word	index@(__assertfail)


	//----- nvinfo : EIATTR_MERCURY_ISA_VERSION
	.align		4
.L_1059:
        /*0098*/ 	.byte	0x03, 0x5f
        /*009a*/ 	.short	0x0000


	//----- nvinfo : EIATTR_SYSCALL_OFFSETS
	.align		4
        /*009c*/ 	.byte	0x04, 0x46
        /*009e*/ 	.short	(.L_1061 - .L_1060)


	//   ....[0]....
.L_1060:
        /*00a0*/ 	.word	0x000010a0


	//   ....[1]....
        /*00a4*/ 	.word	0x000021a0


	//   ....[2]....
        /*00a8*/ 	.word	0x000032b0


	//   ....[3]....
        /*00ac*/ 	.word	0x00004390


	//   ....[4]....
        /*00b0*/ 	.word	0x00005b20


	//   ....[5]....
        /*00b4*/ 	.word	0x00006b50


	//   ....[6]....
        /*00b8*/ 	.word	0x00007b40


	//   ....[7]....
        /*00bc*/ 	.word	0x00008b30


	//----- nvinfo : EIATTR_EXIT_INSTR_OFFSETS
	.align		4
.L_1061:
        /*00c0*/ 	.byte	0x04, 0x1c
        /*00c2*/ 	.short	(.L_1063 - .L_1062)


	//   ....[0]....
.L_1062:
        /*00c4*/ 	.word	0x00007c00


	//   ....[1]....
        /*00c8*/ 	.word	0x00007d30


	//   ....[2]....
        /*00cc*/ 	.word	0x00007d70


	//   ....[3]....
        /*00d0*/ 	.word	0x00007e10


	//   ....[4]....
        /*00d4*/ 	.word	0x00007e50


	//   ....[5]....
        /*00d8*/ 	.word	0x00007e90


	//   ....[6]....
        /*00dc*/ 	.word	0x00007f20


	//   ....[7]....
        /*00e0*/ 	.word	0x00007f60


	//   ....[8]....
        /*00e4*/ 	.word	0x00008000


	//   ....[9]....
        /*00e8*/ 	.word	0x00008050


	//   ....[10]....
        /*00ec*/ 	.word	0x000080a0


	//   ....[11]....
        /*00f0*/ 	.word	0x00008170


	//   ....[12]....
        /*00f4*/ 	.word	0x000081d0


	//   ....[13]....
        /*00f8*/ 	.word	0x00008360


	//   ....[14]....
        /*00fc*/ 	.word	0x000084c0


	//   ....[15]....
        /*0100*/ 	.word	0x000084e0


	//   ....[16]....
        /*0104*/ 	.word	0x000085a0


	//   ....[17]....
        /*0108*/ 	.word	0x00008720


	//   ....[18]....
        /*010c*/ 	.word	0x000088a0


	//   ....[19]....
        /*0110*/ 	.word	0x00008a00


	//   ....[20]....
        /*0114*/ 	.word	0x00008b40


	//   ....[21]....
        /*0118*/ 	.word	0x00008b80


	//   ....[22]....
        /*011c*/ 	.word	0x00008bc0


	//----- nvinfo : EIATTR_MAX_THREADS
	.align		4
.L_1063:
        /*0120*/ 	.byte	0x04, 0x05
        /*0122*/ 	.short	(.L_1065 - .L_1064)
.L_1064:
        /*0124*/ 	.word	0x00000080
        /*0128*/ 	.word	0x00000001
        /*012c*/ 	.word	0x00000001


	//----- nvinfo : EIATTR_CRS_STACK_SIZE
	.align		4
.L_1065:
        /*0130*/ 	.byte	0x04, 0x1e
        /*0132*/ 	.short	(.L_1067 - .L_1066)
.L_1066:
        /*0134*/ 	.word	0x00000000
.L_1067:


//--------------------- .nv.info._ZN2at6native18elementwise_kernelILi128ELi4EZNS0_22gpu_kernel_impl_nocastINS0_13AUnaryFunctorIN3c108BFloat16ES5_S5_ZZZNS0_17hypot_kernel_cudaERNS_18TensorIteratorBaseEENKUlvE_clEvENKUlvE2_clEvEUlS5_S5_E_EEEEvS7_RKT_EUliE_EEviT1_ --------------------------
	.section	.nv.info._ZN2at6native18elementwise_kernelILi128ELi4EZNS0_22gpu_kernel_impl_nocastINS0_13AUnaryFunctorIN3c108BFloat16ES5_S5_ZZZNS0_17hypot_kernel_cudaERNS_18TensorIteratorBaseEENKUlvE_clEvENKUlvE2_clEvEUlS5_S5_E_EEEEvS7_RKT_EUliE_EEviT1_,"",@"SHT_CUDA_INFO"
	.sectionflags	@""
	.align	4


	//----- nvinfo : EIATTR_CUDA_API_VERSION
	.align		4
        /*0000*/ 	.byte	0x04, 0x37
        /*0002*/ 	.short	(.L_1069 - .L_1068)
.L_1068:
        /*0004*/ 	.word	0x00000082


	//----- nvinfo : EIATTR_SW2861232_WAR
	.align		4
.L_1069:
        /*0008*/ 	.byte	0x01, 0x35
	.zero		2


	//----- nvinfo : EIATTR_PARAM_CBANK
	.align		4
        /*000c*/ 	.byte	0x04, 0x0a
        /*000e*/ 	.short	(.L_1071 - .L_1070)
	.align		4
.L_1070:
        /*0010*/ 	.word	index@(.nv.constant0._ZN2at6native18elementwise_kernelILi128ELi4EZNS0_22gpu_kernel_impl_nocastINS0_13AUnaryFunctorIN3c108BFloat16ES5_S5_ZZZNS0_17hypot_kernel_cudaERNS_18TensorIteratorBaseEENKUlvE_clEvENKUlvE2_clEvEUlS5_S5_E_EEEEvS7_RKT_EUliE_EEviT1_)
        /*0014*/ 	.short	0x0160
        /*0016*/ 	.short	0x0220


	//----- nvinfo : EIATTR_CBANK_PARAM_SIZE
	.align		4
.L_1071:
        /*0018*/ 	.byte	0x03, 0x19
        /*001a*/ 	.short	0x0220


	//----- nvinfo : EIATTR_KPARAM_INFO
	.align		4
        /*001c*/ 	.byte	0x04, 0x17
        /*001e*/ 	.short	(.L_1073 - .L_1072)
.L_1072:
        /*0020*/ 	.word	0x00000000
        /*0024*/ 	.short	0x0001
        /*0026*/ 	.short	0x0008
        /*0028*/ 	.byte	0x00, 0xf0, 0x61, 0x08


	//----- nvinfo : EIATTR_KPARAM_INFO
	.align		4
.L_1073:
        /*002c*/ 	.byte	0x04, 0x17
        /*002e*/ 	.short	(.L_1075 - .L_1074)
.L_1074:
        /*0030*/ 	.word	0x00000000
        /*0034*/ 	.short	0x0000
        /*0036*/ 	.short	0x0000
        /*0038*/ 	.byte	0x00, 0xf0, 0x11, 0x00


	//----- nvinfo : EIATTR_MAXREG_COUNT
	.align		4
.L_1075:
        /*003c*/ 	.byte	0x03, 0x1b
        /*003e*/ 	.short	0x0080


	//----- nvinfo : EIATTR_MERCURY_ISA_VERSION
	.align		4
        /*0040*/ 	.byte	0x03, 0x5f
        /*0042*/ 	.short	0x0000


	//----- nvinfo : EIATTR_EXIT_INSTR_OFFSETS
	.align		4
        /*0044*/ 	.byte	0x04, 0x1c
        /*0046*/ 	.short	(.L_1077 - .L_1076)


	//   ....[0]....
.L_1076:
        /*0048*/ 	.word	0x000030a0


	//   ....[1]....
        /*004c*/ 	.word	0x00004080


	//----- nvinfo : EIATTR_MAX_THREADS
	.align		4
.L_1077:
        /*0050*/ 	.byte	0x04, 0x05
        /*0052*/ 	.short	(.L_1079 - .L_1078)
.L_1078:
        /*0054*/ 	.word	0x00000080
        /*0058*/ 	.word	0x00000001
        /*005c*/ 	.word	0x00000001


	//----- nvinfo : EIATTR_CRS_STACK_SIZE
	.align		4
.L_1079:
        /*0060*/ 	.byte	0x04, 0x1e
        /*0062*/ 	.short	(.L_1081 - .L_1080)
.L_1080:
        /*0064*/ 	.word	0x00000000
.L_1081:


//--------------------- .nv.info._ZN2at6native27unrolled_elementwise_kernelINS0_13AUnaryFunctorIN3c108BFloat16ES4_S4_ZZZNS0_17hypot_kernel_cudaERNS_18TensorIteratorBaseEENKUlvE_clEvENKUlvE2_clEvEUlS4_S4_E_EESt5arrayIPcLm2EELi4E23TrivialOffsetCalculatorILi1EjESF_NS0_6memory15LoadWithoutCastENSG_16StoreWithoutCastEEEviT_T0_T2_T3_T4_T5_ --------------------------
	.section	.nv.info._ZN2at6native27unrolled_elementwise_kernelINS0_13AUnaryFunctorIN3c108BFloat16ES4_S4_ZZZNS0_17hypot_kernel_cudaERNS_18TensorIteratorBaseEENKUlvE_clEvENKUlvE2_clEvEUlS4_S4_E_EESt5arrayIPcLm2EELi4E23TrivialOffsetCalculatorILi1EjESF_NS0_6memory15LoadWithoutCastENSG_16StoreWithoutCastEEEviT_T0_T2_T3_T4_T5_,"",@"SHT_CUDA_INFO"
	.sectionflags	@""
	.align	4


	//----- nvinfo : EIATTR_CUDA_API_VERSION
	.align		4
        /*0000*/ 	.byte	0x04, 0x37
        /*0002*/ 	.short	(.L_1083 - .L_1082)
.L_1082:
        /*0004*/ 	.word	0x00000082


	//----- nvinfo : EIATTR_SW2861232_WAR
	.align		4
.L_1083:
        /*0008*/ 	.byte	0x01, 0x35
	.zero		2


	//----- nvinfo : EIATTR_PARAM_CBANK
	.align		4
        /*000c*/ 	.byte	0x04, 0x0a
        /*000e*/ 	.short	(.L_1085 - .L_1084)
	.align		4
.L_1084:
        /*0010*/ 	.word	index@(.nv.constant0._ZN2at6native27unrolled_elementwise_kernelINS0_13AUnaryFunctorIN3c108BFloat16ES4_S4_ZZZNS0_17hypot_kernel_cudaERNS_18TensorIteratorBaseEENKUlvE_clEvENKUlvE2_clEvEUlS4_S4_E_EESt5arrayIPcLm2EELi4E23TrivialOffsetCalculatorILi1EjESF_NS0_6memory15LoadWithoutCastENSG_16StoreWithoutCastEEEviT_T0_T2_T3_T4_T5_)
        /*0014*/ 	.short	0x0160
        /*0016*/ 	.short	0x001c


	//----- nvinfo : EIATTR_CBANK_PARAM_SIZE
	.align		4
.L_1085:
        /*0018*/ 	.byte	0x03, 0x19
        /*001a*/ 	.short	0x001c


	//----- nvinfo : EIATTR_KPARAM_INFO
	.align		4
        /*001c*/ 	.byte	0x04, 0x17
        /*001e*/ 	.short	(.L_1087 - .L_1086)
.L_1086:
        /*0020*/ 	.word	0x00000000
        /*0024*/ 	.short	0x0006
        /*0026*/ 	.short	0x001b
        /*0028*/ 	.byte	0x00, 0xf0, 0x05, 0x00


	//----- nvinfo : EIATTR_KPARAM_INFO
	.align		4
.L_1087:
        /*002c*/ 	.byte	0x04, 0x17
        /*002e*/ 	.short	(.L_1089 - .L_1088)
.L_1088:
        /*0030*/ 	.word	0x00000000
        /*0034*/ 	.short	0x0005
        /*0036*/ 	.short	0x001a
        /*0038*/ 	.byte	0x00, 0xf0, 0x05, 0x00


	//----- nvinfo : EIATTR_KPARAM_INFO
	.align		4
.L_1089:
        /*003c*/ 	.byte	0x04, 0x17
        /*003e*/ 	.short	(.L_1091 - .L_1090)
.L_1090:
        /*0040*/ 	.word	0x00000000
        /*0044*/ 	.short	0x0004
        /*0046*/ 	.short	0x0019
        /*0048*/ 	.byte	0x00, 0xf0, 0x05, 0x00


	//----- nvinfo : EIATTR_KPARAM_INFO
	.align		4
.L_1091:
        /*004c*/ 	.byte	0x04, 0x17
        /*004e*/ 	.short	(.L_1093 - .L_1092)
.L_1092:
        /*0050*/ 	.word	0x00000000
        /*0054*/ 	.short	0x0003
        /*0056*/ 	.short	0x0018
        /*0058*/ 	.byte	0x00, 0xf0, 0x05, 0x00


	//----- nvinfo : EIATTR_KPARAM_INFO
	.align		4
.L_1093:
        /*005c*/ 	.byte	0x04, 0x17
        /*005e*/ 	.short	(.L_1095 - .L_1094)
.L_1094:
        /*0060*/ 	.word	0x00000000
        /*0064*/ 	.short	0x0002
        /*0066*/ 	.short	0x0008
        /*0068*/ 	.byte	0x00, 0xf0, 0x41, 0x00


	//----- nvinfo : EIATTR_KPARAM_INFO
	.align		4
.L_1095:
        /*006c*/ 	.byte	0x04, 0x17
        /*006e*/ 	.short	(.L_1097 - .L_1096)
.L_1096:
        /*0070*/ 	.word	0x00000000
        /*0074*/ 	.short	0x0001
        /*0076*/ 	.short	0x0004
        /*0078*/ 	.byte	0x00, 0xf0, 0x11, 0x00


	//----- nvinfo : EIATTR_KPARAM_INFO
	.align		4
.L_1097:
        /*007c*/ 	.byte	0x04, 0x17
        /*007e*/ 	.short	(.L_1099 - .L_1098)
.L_1098:
        /*0080*/ 	.word	0x00000000
        /*0084*/ 	.short	0x0000
        /*0086*/ 	.short	0x0000
        /*0088*/ 	.byte	0x00, 0xf0, 0x11, 0x00


	//----- nvinfo : EIATTR_MAXREG_COUNT
	.align		4
.L_1099:
        /*008c*/ 	.byte	0x03, 0x1b
        /*008e*/ 	.short	0x00ff


	//----- nvinfo : EIATTR_MERCURY_ISA_VERSION
	.align		4
        /*0090*/ 	.byte	0x03, 0x5f
        /*0092*/ 	.short	0x0000


	//----- nvinfo : EIATTR_EXIT_INSTR_OFFSETS
	.align		4
        /*0094*/ 	.byte	0x04, 0x1c
        /*0096*/ 	.short	(.L_1101 - .L_1100)


	//   ....[0]....
.L_1100:
        /*0098*/ 	.word	0x000009a0


	//   ....[1]....
        /*009c*/ 	.word	0x000009f0


	//----- nvinfo : EIATTR_MAX_THREADS
	.align		4
.L_1101:
        /*00a0*/ 	.byte	0x04, 0x05
        /*00a2*/ 	.short	(.L_1103 - .L_1102)
.L_1102:
        /*00a4*/ 	.word	0x00000080
        /*00a8*/ 	.word	0x00000001
        /*00ac*/ 	.word	0x00000001


	//----- nvinfo : EIATTR_CRS_STACK_SIZE
	.align		4
.L_1103:
        /*00b0*/ 	.byte	0x04, 0x1e
        /*00b2*/ 	.short	(.L_1105 - .L_1104)
.L_1104:
        /*00b4*/ 	.word	0x00000000
.L_1105:


//--------------------- .nv.info._ZN2at6native29vectorized_elementwise_kernelILi2ENS0_13AUnaryFunctorIN3c108BFloat16ES4_S4_ZZZNS0_17hypot_kernel_cudaERNS_18TensorIteratorBaseEENKUlvE_clEvENKUlvE2_clEvEUlS4_S4_E_EESt5arrayIPcLm2EEEEviT0_T1_ --------------------------
	.section	.nv.info._ZN2at6native29vectorized_elementwise_kernelILi2ENS0_13AUnaryFunctorIN3c108BFloat16ES4_S4_ZZZNS0_17hypot_kernel_cudaERNS_18TensorIteratorBaseEENKUlvE_clEvENKUlvE2_clEvEUlS4_S4_E_EESt5arrayIPcLm2EEEEviT0_T1_,"",@"SHT_CUDA_INFO"
	.sectionflags	@""
	.align	4


	//----- nvinfo : EIATTR_CUDA_API_VERSION
	.align		4
        /*0000*/ 	.byte	0x04, 0x37
        /*0002*/ 	.short	(.L_1107 - .L_1106)
.L_1106:
        /*0004*/ 	.word	0x00000082


	//----- nvinfo : EIATTR_SW2861232_WAR
	.align		4
.L_1107:
        /*0008*/ 	.byte	0x01, 0x35
	.zero		2


	//----- nvinfo : EIATTR_PARAM_CBANK
	.align		4
        /*000c*/ 	.byte	0x04, 0x0a
        /*000e*/ 	.short	(.L_1109 - .L_1108)
	.align		4
.L_1108:
        /*0010*/ 	.word	index@(.nv.constant0._ZN2at6native29vectorized_elementwise_kernelILi2ENS0_13AUnaryFunctorIN3c108BFloat16ES4_S4_ZZZNS0_17hypot_kernel_cudaERNS_18TensorIteratorBaseEENKUlvE_clEvENKUlvE2_clEvEUlS4_S4_E_EESt5arrayIPcLm2EEEEviT0_T1_)
        /*0014*/ 	.short	0x0160
        /*0016*/ 	.short	0x0018


	//----- nvinfo : EIATTR_CBANK_PARAM_SIZE
	.align		4
.L_1109:
        /*0018*/ 	.byte	0x03, 0x19
        /*001a*/ 	.short	0x0018


	//----- nvinfo : EIATTR_KPARAM_INFO
	.align		4
        /*001c*/ 	.byte	0x04, 0x17
        /*001e*/ 	.short	(.L_1111 - .L_1110)
.L_1110:
        /*0020*/ 	.word	0x00000000
        /*0024*/ 	.short	0x0002
        /*0026*/ 	.short	0x0008
        /*0028*/ 	.byte	0x00, 0xf0, 0x41, 0x00


	//----- nvinfo : EIATTR_KPARAM_INFO
	.align		4
.L_1111:
        /*002c*/ 	.byte	0x04, 0x17
        /*002e*/ 	.short	(.L_1113 - .L_1112)
.L_1112:
        /*0030*/ 	.word	0x00000000
        /*0034*/ 	.short	0x0001
        /*0036*/ 	.short	0x0004
        /*0038*/ 	.byte	0x00, 0xf0, 0x11, 0x00


	//----- nvinfo : EIATTR_KPARAM_INFO
	.align		4
.L_1113:
        /*003c*/ 	.byte	0x04, 0x17
        /*003e*/ 	.short	(.L_1115 - .L_1114)
.L_1114:
        /*0040*/ 	.word	0x00000000
        /*0044*/ 	.short	0x0000
        /*0046*/ 	.short	0x0000
        /*0048*/ 	.byte	0x00, 0xf0, 0x11, 0x00


	//----- nvinfo : EIATTR_MAXREG_COUNT
	.align		4
.L_1115:
        /*004c*/ 	.byte	0x03, 0x1b
        /*004e*/ 	.short	0x00ff


	//----- nvinfo : EIATTR_MERCURY_ISA_VERSION
	.align		4
        /*0050*/ 	.byte	0x03, 0x5f
        /*0052*/ 	.short	0x0000


	//----- nvinfo : EIATTR_EXIT_INSTR_OFFSETS
	.align		4
        /*0054*/ 	.byte	0x04, 0x1c
        /*0056*/ 	.short	(.L_1117 - .L_1116)


	//   ....[0]....
.L_1116:
        /*0058*/ 	.word	0x000009c0


	//   ....[1]....
        /*005c*/ 	.word	0x00001d10


	//   ....[2]....
        /*0060*/ 	.word	0x00001d60


	//----- nvinfo : EIATTR_MAX_THREADS
	.align		4
.L_1117:
        /*0064*/ 	.byte	0x04, 0x05
        /*0066*/ 	.short	(.L_1119 - .L_1118)
.L_1118:
        /*0068*/ 	.word	0x00000080
        /*006c*/ 	.word	0x00000001
        /*0070*/ 	.word	0x00000001


	//----- nvinfo : EIATTR_CRS_STACK_SIZE
	.align		4
.L_1119:
        /*0074*/ 	.byte	0x04, 0x1e
        /*0076*/ 	.short	(.L_1121 - .L_1120)
.L_1120:
        /*0078*/ 	.word	0x00000000
.L_1121:


//--------------------- .nv.info._ZN2at6native29vectorized_elementwise_kernelILi4ENS0_13AUnaryFunctorIN3c108BFloat16ES4_S4_ZZZNS0_17hypot_kernel_cudaERNS_18TensorIteratorBaseEENKUlvE_clEvENKUlvE2_clEvEUlS4_S4_E_EESt5arrayIPcLm2EEEEviT0_T1_ --------------------------
	.section	.nv.info._ZN2at6native29vectorized_elementwise_kernelILi4ENS0_13AUnaryFunctorIN3c108BFloat16ES4_S4_ZZZNS0_17hypot_kernel_cudaERNS_18TensorIteratorBaseEENKUlvE_clEvENKUlvE2_clEvEUlS4_S4_E_EESt5arrayIPcLm2EEEEviT0_T1_,"",@"SHT_CUDA_INFO"
	.sectionflags	@""
	.align	4


	//----- nvinfo : EIATTR_CUDA_API_VERSION
	.align		4
        /*0000*/ 	.byte	0x04, 0x37
        /*0002*/ 	.short	(.L_1123 - .L_1122)
.L_1122:
        /*0004*/ 	.word	0x00000082


	//----- nvinfo : EIATTR_SW2861232_WAR
	.align		4
.L_1123:
        /*0008*/ 	.byte	0x01, 0x35
	.zero		2


	//----- nvinfo : EIATTR_PARAM_CBANK
	.align		4
        /*000c*/ 	.byte	0x04, 0x0a
        /*000e*/ 	.short	(.L_1125 - .L_1124)
	.align		4
.L_1124:
        /*0010*/ 	.word	index@(.nv.constant0._ZN2at6native29vectorized_elementwise_kernelILi4ENS0_13AUnaryFunctorIN3c108BFloat16ES4_S4_ZZZNS0_17hypot_kernel_cudaERNS_18TensorIteratorBaseEENKUlvE_clEvENKUlvE2_clEvEUlS4_S4_E_EESt5arrayIPcLm2EEEEviT0_T1_)
        /*0014*/ 	.short	0x0160
        /*0016*/ 	.short	0x0018


	//----- nvinfo : EIATTR_CBANK_PARAM_SIZE
	.align		4
.L_1125:
        /*0018*/ 	.byte	0x03, 0x19
        /*001a*/ 	.short	0x0018


	//----- nvinfo : EIATTR_KPARAM_INFO
	.align		4
        /*001c*/ 	.byte	0x04, 0x17
        /*001e*/ 	.short	(.L_1127 - .L_1126)
.L_1126:
        /*0020*/ 	.word	0x00000000
        /*0024*/ 	.short	0x0002
        /*0026*/ 	.short	0x0008
        /*0028*/ 	.byte	0x00, 0xf0, 0x41, 0x00


	//----- nvinfo : EIATTR_KPARAM_INFO
	.align		4
.L_1127:
        /*002c*/ 	.byte	0x04, 0x17
        /*002e*/ 	.short	(.L_1129 - .L_1128)
.L_1128:
        /*0030*/ 	.word	0x00000000
        /*0034*/ 	.short	0x0001
        /*0036*/ 	.short	0x0004
        /*0038*/ 	.byte	0x00, 0xf0, 0x11, 0x00


	//----- nvinfo : EIATTR_KPARAM_INFO
	.align		4
.L_1129:
        /*003c*/ 	.byte	0x04, 0x17
        /*003e*/ 	.short	(.L_1131 - .L_1130)
.L_1130:
        /*0040*/ 	.word	0x00000000
        /*0044*/ 	.short	0x0000
        /*0046*/ 	.short	0x0000
        /*0048*/ 	.byte	0x00, 0xf0, 0x11, 0x00


	//----- nvinfo : EIATTR_MAXREG_COUNT
	.align		4
.L_1131:
        /*004c*/ 	.byte	0x03, 0x1b
        /*004e*/ 	.short	0x00ff


	//----- nvinfo : EIATTR_MERCURY_ISA_VERSION
	.align		4
        /*0050*/ 	.byte	0x03, 0x5f
        /*0052*/ 	.short	0x0000


	//----- nvinfo : EIATTR_EXIT_INSTR_OFFSETS
	.align		4
        /*0054*/ 	.byte	0x04, 0x1c
        /*0056*/ 	.short	(.L_1133 - .L_1132)


	//   ....[0]....
.L_1132:
        /*0058*/ 	.word	0x00000980


	//   ....[1]....
        /*005c*/ 	.word	0x00001cd0


	//   ....[2]....
        /*0060*/ 	.word	0x00001d20


	//----- nvinfo : EIATTR_MAX_THREADS
	.align		4
.L_1133:
        /*0064*/ 	.byte	0x04, 0x05
        /*0066*/ 	.short	(.L_1135 - .L_1134)
.L_1134:
        /*0068*/ 	.word	0x00000080
        /*006c*/ 	.word	0x00000001
        /*0070*/ 	.word	0x00000001


	//----- nvinfo : EIATTR_CRS_STACK_SIZE
	.align		4
.L_1135:
        /*0074*/ 	.byte	0x04, 0x1e
        /*0076*/ 	.short	(.L_1137 - .L_1136)
.L_1136:
        /*0078*/ 	.word	0x00000000
.L_1137:


//--------------------- .nv.info._ZN2at6native29vectorized_elementwise_kernelILi8ENS0_13AUnaryFunctorIN3c108BFloat16ES4_S4_ZZZNS0_17hypot_kernel_cudaERNS_18TensorIteratorBaseEENKUlvE_clEvENKUlvE2_clEvEUlS4_S4_E_EESt5arrayIPcLm2EEEEviT0_T1_ --------------------------
	.section	.nv.info._ZN2at6native29vectorized_elementwise_kernelILi8ENS0_13AUnaryFunctorIN3c108BFloat16ES4_S4_ZZZNS0_17hypot_kernel_cudaERNS_18TensorIteratorBaseEENKUlvE_clEvENKUlvE2_clEvEUlS4_S4_E_EESt5arrayIPcLm2EEEEviT0_T1_,"",@"SHT_CUDA_INFO"
	.sectionflags	@""
	.align	4


	//----- nvinfo : EIATTR_CUDA_API_VERSION
	.align		4
        /*0000*/ 	.byte	0x04, 0x37
        /*0002*/ 	.short	(.L_1139 - .L_1138)
.L_1138:
        /*0004*/ 	.word	0x00000082


	//----- nvinfo : EIATTR_SW2861232_WAR
	.align		4
.L_1139:
        /*0008*/ 	.byte	0x01, 0x35
	.zero		2


	//----- nvinfo : EIATTR_PARAM_CBANK
	.align		4
        /*000c*/ 	.byte	0x04, 0x0a
        /*000e*/ 	.short	(.L_1141 - .L_1140)
	.align		4
.L_1140:
        /*0010*/ 	.word	index@(.nv.constant0._ZN2at6native29vectorized_elementwise_kernelILi8ENS0_13AUnaryFunctorIN3c108BFloat16ES4_S4_ZZZNS0_17hypot_kernel_cudaERNS_18TensorIteratorBaseEENKUlvE_clEvENKUlvE2_clEvEUlS4_S4_E_EESt5arrayIPcLm2EEEEviT0_T1_)
        /*0014*/ 	.short	0x0160
        /*0016*/ 	.short	0x0018


	//----- nvinfo : EIATTR_CBANK_PARAM_SIZE
	.align		4
.L_1141:
        /*0018*/ 	.byte	0x03, 0x19
        /*001a*/ 	.short	0x0018


	//----- nvinfo : EIATTR_KPARAM_INFO
	.align		4
        /*001c*/ 	.byte	0x04, 0x17
        /*001e*/ 	.short	(.L_1143 - .L_1142)
.L_1142:
        /*0020*/ 	.word	0x00000000
        /*0024*/ 	.short	0x0002
        /*0026*/ 	.short	0x0008
        /*0028*/ 	.byte	0x00, 0xf0, 0x41, 0x00


	//----- nvinfo : EIATTR_KPARAM_INFO
	.align		4
.L_1143:
        /*002c*/ 	.byte	0x04, 0x17
        /*002e*/ 	.short	(.L_1145 - .L_1144)
.L_1144:
        /*0030*/ 	.word	0x00000000
        /*0034*/ 	.short	0x0001
        /*0036*/ 	.short	0x0004
        /*0038*/ 	.byte	0x00, 0xf0, 0x11, 0x00


	//----- nvinfo : EIATTR_KPARAM_INFO
	.align		4
.L_1145:
        /*003c*/ 	.byte	0x04, 0x17
        /*003e*/ 	.short	(.L_1147 - .L_1146)
.L_1146:
        /*0040*/ 	.word	0x00000000
        /*0044*/ 	.short	0x0000
        /*0046*/ 	.short	0x0000
        /*0048*/ 	.byte	0x00, 0xf0, 0x11, 0x00


	//----- nvinfo : EIATTR_MAXREG_COUNT
	.align		4
.L_1147:
        /*004c*/ 	.byte	0x03, 0x1b
        /*004e*/ 	.short	0x00ff


	//----- nvinfo : EIATTR_MERCURY_ISA_VERSION
	.align		4
        /*0050*/ 	.byte	0x03, 0x5f
        /*0052*/ 	.short	0x0000


	//----- nvinfo : EIATTR_EXIT_INSTR_OFFSETS
	.align		4
        /*0054*/ 	.byte	0x04, 0x1c
        /*0056*/ 	.short	(.L_1149 - .L_1148)


	//   ....[0]....
.L_1148:
        /*0058*/ 	.word	0x00000010


	//----- nvinfo : EIATTR_MAX_THREADS
	.align		4
.L_1149:
        /*005c*/ 	.byte	0x04, 0x05
        /*005e*/ 	.short	(.L_1151 - .L_1150)
.L_1150:
        /*0060*/ 	.word	0x00000080
        /*0064*/ 	.word	0x00000001
        /*0068*/ 	.word	0x00000001
.L_1151:


//--------------------- .nv.info._ZN2at6native18elementwise_kernelILi128ELi4EZNS0_15gpu_kernel_implINS0_13BinaryFunctorIN3c108BFloat16ES5_S5_ZZZNS0_17hypot_kernel_cudaERNS_18TensorIteratorBaseEENKUlvE_clEvENKUlvE2_clEvEUlS5_S5_E_EEEEvS7_RKT_EUliE_EEviT1_ --------------------------
	.section	.nv.info._ZN2at6native18elementwise_kernelILi128ELi4EZNS0_15gpu_kernel_implINS0_13BinaryFunctorIN3c108BFloat16ES5_S5_ZZZNS0_17hypot_kernel_cudaERNS_18TensorIteratorBaseEENKUlvE_clEvENKUlvE2_clEvEUlS5_S5_E_EEEEvS7_RKT_EUliE_EEviT1_,"",@"SHT_CUDA_INFO"
	.sectionflags	@""
	.align	4


	//----- nvinfo : EIATTR_CUDA_API_VERSION
	.align		4
        /*0000*/ 	.byte	0x04, 0x37
        /*0002*/ 	.short	(.L_1153 - .L_1152)
.L_1152:
        /*0004*/ 	.word	0x00000082


	//----- nvinfo : EIATTR_SW2861232_WAR
	.align		4
.L_1153:
        /*0008*/ 	.byte	0x01, 0x35
	.zero		2


	//----- nvinfo : EIATTR_PARAM_CBANK
	.align		4
        /*000c*/ 	.byte	0x04, 0x0a
        /*000e*/ 	.short	(.L_1155 - .L_1154)
	.align		4
.L_1154:
        /*0010*/ 	.word	index@(.nv.constant0._ZN2at6native18elementwise_kernelILi128ELi4EZNS0_15gpu_kernel_implINS0_13BinaryFunctorIN3c108BFloat16ES5_S5_ZZZNS0_17hypot_kernel_cudaERNS_18TensorIteratorBaseEENKUlvE_clEvENKUlvE2_clEvEUlS5_S5_E_EEEEvS7_RKT_EUliE_EEviT1_)
        /*0014*/ 	.short	0x0160
        /*0016*/ 	.short	0x0290


	//----- nvinfo : EIATTR_CBANK_PARAM_SIZE
	.align		4
.L_1155:
        /*0018*/ 	.byte	0x03, 0x19
        /*001a*/ 	.short	0x0290


	//----- nvinfo : EIATTR_KPARAM_INFO
	.align		4
        /*001c*/ 	.byte	0x04, 0x17
        /*001e*/ 	.short	(.L_1157 - .L_1156)
.L_1156:
        /*0020*/ 	.word	0x00000000
        /*0024*/ 	.short	0x0001
        /*0026*/ 	.short	0x0008
        /*0028*/ 	.byte	0x00, 0xf0, 0x21, 0x0a


	//----- nvinfo : EIATTR_KPARAM_INFO
	.align		4
.L_1157:
        /*002c*/ 	.byte	0x04, 0x17
        /*002e*/ 	.short	(.L_1159 - .L_1158)
.L_1158:
        /*0030*/ 	.word	0x00000000
        /*0034*/ 	.short	0x0000
        /*0036*/ 	.short	0x0000
        /*0038*/ 	.byte	0x00, 0xf0, 0x11, 0x00


	//----- nvinfo : EIATTR_MAXREG_COUNT
	.align		4
.L_1159:
        /*003c*/ 	.byte	0x03, 0x1b
        /*003e*/ 	.short	0x0080


	//----- nvinfo : EIATTR_EXTERNS
	.align		4
        /*0040*/ 	.byte	0x04, 0x0f
        /*0042*/ 	.short	(.L_1161 - .L_1160)


	//   ....[0]....
	.align		4
.L_1160:
        /*0044*/ 	.word	index@(__assertfail)


	//----- nvinfo : EIATTR_MERCURY_ISA_VERSION
	.align		4
.L_1161:
        /*0048*/ 	.byte	0x03, 0x5f
        /*004a*/ 	.short	0x0000


	//----- nvinfo : EIATTR_SYSCALL_OFFSETS
	.align		4
        /*004c*/ 	.byte	0x04, 0x46
        /*004e*/ 	.short	(.L_1163 - .L_1162)


	//   ....[0]....
.L_1162:
        /*0050*/ 	.word	0x00002070


	//   ....[1]....
        /*0054*/ 	.word	0x00003020


	//   ....[2]....
        /*0058*/ 	.word	0x000040e0


	//   ....[3]....
        /*005c*/ 	.word	0x000061a0


	//   ....[4]....
        /*0060*/ 	.word	0x00007150


	//   ....[5]....
        /*0064*/ 	.word	0x00008210


	//   ....[6]....
        /*0068*/ 	.word	0x0000a2a0


	//   ....[7]....
        /*006c*/ 	.word	0x0000b250


	//   ....[8]....
        /*0070*/ 	.word	0x0000c310


	//   ....[9]....
        /*0074*/ 	.word	0x0000e3b0


	//   ....[10]....
        /*0078*/ 	.word	0x0000f360


	//   ....[11]....
        /*007c*/ 	.word	0x00010420


	//----- nvinfo : EIATTR_EXIT_INSTR_OFFSETS
	.align		4
.L_1163:
        /*0080*/ 	.byte	0x04, 0x1c
        /*0082*/ 	.short	(.L_1165 - .L_1164)


	//   ....[0]....
.L_1164:
        /*0084*/ 	.word	0x0000c3d0


	//   ....[1]....
        /*0088*/ 	.word	0x0000f620


	//   ....[2]....
        /*008c*/ 	.word	0x0000f660


	//   ....[3]....
        /*0090*/ 	.word	0x0000f700


	//   ....[4]....
        /*0094*/ 	.word	0x0000f740


	//   ....[5]....
        /*0098*/ 	.word	0x0000f780


	//   ....[6]....
        /*009c*/ 	.word	0x0000f810


	//   ....[7]....
        /*00a0*/ 	.word	0x0000f850


	//   ....[8]....
        /*00a4*/ 	.word	0x0000f8f0


	//   ....[9]....
        /*00a8*/ 	.word	0x0000f940


	//   ....[10]....
        /*00ac*/ 	.word	0x0000f990


	//   ....[11]....
        /*00b0*/ 	.word	0x0000fa60


	//   ....[12]....
        /*00b4*/ 	.word	0x0000fac0


	//   ....[13]....
        /*00b8*/ 	.word	0x0000fc50


	//   ....[14]....
        /*00bc*/ 	.word	0x0000fdb0


	//   ....[15]....
        /*00c0*/ 	.word	0x0000fdd0


	//   ....[16]....
        /*00c4*/ 	.word	0x0000fe90


	//   ....[17]....
        /*00c8*/ 	.word	0x00010010


	//   ....[18]....
        /*00cc*/ 	.word	0x00010190


	//   ....[19]....
        /*00d0*/ 	.word	0x000102f0


	//   ....[20]....
        /*00d4*/ 	.word	0x00010430


	//   ....[21]....
        /*00d8*/ 	.word	0x00010470


	//   ....[22]....
        /*00dc*/ 	.word	0x000104b0


	//----- nvinfo : EIATTR_MAX_THREADS
	.align		4
.L_1165:
        /*00e0*/ 	.byte	0x04, 0x05
        /*00e2*/ 	.short	(.L_1167 - .L_1166)
.L_1166:
        /*00e4*/ 	.word	0x00000080
        /*00e8*/ 	.word	0x00000001
        /*00ec*/ 	.word	0x00000001


	//----- nvinfo : EIATTR_CRS_STACK_SIZE
	.align		4
.L_1167:
        /*00f0*/ 	.byte	0x04, 0x1e
        /*00f2*/ 	.short	(.L_1169 - .L_1168)
.L_1168:
        /*00f4*/ 	.word	0x00000000
.L_1169:


//--------------------- .nv.info._ZN2at6native27unrolled_elementwise_kernelINS0_13BinaryFunctorIN3c108BFloat16ES4_S4_ZZZNS0_17hypot_kernel_cudaERNS_18TensorIteratorBaseEENKUlvE_clEvENKUlvE2_clEvEUlS4_S4_E_EESt5arrayIPcLm3EELi4E23TrivialOffsetCalculatorILi2EjESE_ILi1EjENS0_6memory12LoadWithCastILi2EEENSH_13StoreWithCastILi1EEEEEviT_T0_T2_T3_T4_T5_ --------------------------
	.section	.nv.info._ZN2at6native27unrolled_elementwise_kernelINS0_13BinaryFunctorIN3c108BFloat16ES4_S4_ZZZNS0_17hypot_kernel_cudaERNS_18TensorIteratorBaseEENKUlvE_clEvENKUlvE2_clEvEUlS4_S4_E_EESt5arrayIPcLm3EELi4E23TrivialOffsetCalculatorILi2EjESE_ILi1EjENS0_6memory12LoadWithCastILi2EEENSH_13StoreWithCastILi1EEEEEviT_T0_T2_T3_T4_T5_,"",@"SHT_CUDA_INFO"
	.sectionflags	@""
	.align	4


	//----- nvinfo : EIATTR_CUDA_API_VERSION
	.align		4
        /*0000*/ 	.byte	0x04, 0x37
        /*0002*/ 	.short	(.L_1171 - .L_1170)
.L_1170:
        /*0004*/ 	.word	0x00000082


	//----- nvinfo : EIATTR_SW2861232_WAR
	.align		4
.L_1171:
        /*0008*/ 	.byte	0x01, 0x35
	.zero		2


	//----- nvinfo : EIATTR_PARAM_CBANK
	.align		4
        /*000c*/ 	.byte	0x04, 0x0a
        /*000e*/ 	.short	(.L_1173 - .L_1172)
	.align		4
.L_1172:
        /*0010*/ 	.word	index@(.nv.constant0._ZN2at6native27unrolled_elementwise_kernelINS0_13BinaryFunctorIN3c108BFloat16ES4_S4_ZZZNS0_17hypot_kernel_cudaERNS_18TensorIteratorBaseEENKUlvE_clEvENKUlvE2_clEvEUlS4_S4_E_EESt5arrayIPcLm3EELi4E23TrivialOffsetCalculatorILi2EjESE_ILi1EjENS0_6memory12LoadWithCastILi2EEENSH_13StoreWithCastILi1EEEEEviT_T0_T2_T3_T4_T5_)
        /*0014*/ 	.short	0x0160
        /*0016*/ 	.short	0x0038


	//----- nvinfo : EIATTR_CBANK_PARAM_SIZE
	.align		4
.L_1173:
        /*0018*/ 	.byte	0x03, 0x19
        /*001a*/ 	.short	0x0038


	//----- nvinfo : EIATTR_KPARAM_INFO
	.align		4
        /*001c*/ 	.byte	0x04, 0x17
        /*001e*/ 	.short	(.L_1175 - .L_1174)
.L_1174:
        /*0020*/ 	.word	0x00000000
        /*0024*/ 	.short	0x0006
        /*0026*/ 	.short	0x0030
        /*0028*/ 	.byte	0x00, 0xf0, 0x21, 0x00


	//----- nvinfo : EIATTR_KPARAM_INFO
	.align		4
.L_1175:
        /*002c*/ 	.byte	0x04, 0x17
        /*002e*/ 	.short	(.L_1177 - .L_1176)
.L_1176:
        /*0030*/ 	.word	0x00000000
        /*0034*/ 	.short	0x0005
        /*0036*/ 	.short	0x0024
        /*0038*/ 	.byte	0x00, 0xf0, 0x31, 0x00


	//----- nvinfo : EIATTR_KPARAM_INFO
	.align		4
.L_1177:
        /*003c*/ 	.byte	0x04, 0x17
        /*003e*/ 	.short	(.L_1179 - .L_1178)
.L_1178:
        /*0040*/ 	.word	0x00000000
        /*0044*/ 	.short	0x0004
        /*0046*/ 	.short	0x0021
        /*0048*/ 	.byte	0x00, 0xf0, 0x05, 0x00


	//----- nvinfo : EIATTR_KPARAM_INFO
	.align		4
.L_1179:
        /*004c*/ 	.byte	0x04, 0x17
        /*004e*/ 	.short	(.L_1181 - .L_1180)
.L_1180:
        /*0050*/ 	.word	0x00000000
        /*0054*/ 	.short	0x0003
        /*0056*/ 	.short	0x0020
        /*0058*/ 	.byte	0x00, 0xf0, 0x05, 0x00


	//----- nvinfo : EIATTR_KPARAM_INFO
	.align		4
.L_1181:
        /*005c*/ 	.byte	0x04, 0x17
        /*005e*/ 	.short	(.L_1183 - .L_1182)
.L_1182:
        /*0060*/ 	.word	0x00000000
        /*0064*/ 	.short	0x0002
        /*0066*/ 	.short	0x0008
        /*0068*/ 	.byte	0x00, 0xf0, 0x61, 0x00


	//----- nvinfo : EIATTR_KPARAM_INFO
	.align		4
.L_1183:
        /*006c*/ 	.byte	0x04, 0x17
        /*006e*/ 	.short	(.L_1185 - .L_1184)
.L_1184:
        /*0070*/ 	.word	0x00000000
        /*0074*/ 	.short	0x0001
        /*0076*/ 	.short	0x0004
        /*0078*/ 	.byte	0x00, 0xf0, 0x05, 0x00


	//----- nvinfo : EIATTR_KPARAM_INFO
	.align		4
.L_1185:
        /*007c*/ 	.byte	0x04, 0x17
        /*007e*/ 	.short	(.L_1187 - .L_1186)
.L_1186:
        /*0080*/ 	.word	0x00000000
        /*0084*/ 	.short	0x0000
        /*0086*/ 	.short	0x0000
        /*0088*/ 	.byte	0x00, 0xf0, 0x11, 0x00


	//----- nvinfo : EIATTR_MAXREG_COUNT
	.align		4
.L_1187:
        /*008c*/ 	.byte	0x03, 0x1b
        /*008e*/ 	.short	0x00ff


	//----- nvinfo : EIATTR_EXTERNS
	.align		4
        /*0090*/ 	.byte	0x04, 0x0f
        /*0092*/ 	.short	(.L_1189 - .L_1188)


	//   ....[0]....
	.align		4
.L_1188:
        /*0094*/ 	.word	index@(__assertfail)


	//----- nvinfo : EIATTR_MERCURY_ISA_VERSION
	.align		4
.L_1189:
        /*0098*/ 	.byte	0x03, 0x5f
        /*009a*/ 	.short	0x0000


	//----- nvinfo : EIATTR_SYSCALL_OFFSETS
	.align		4
        /*009c*/ 	.byte	0x04, 0x46
        /*009e*/ 	.short	(.L_1191 - .L_1190)


	//   ....[0]....
.L_1190:
        /*00a0*/ 	.word	0x000010b0


	//   ....[1]....
        /*00a4*/ 	.word	0x00002130


	//   ....[2]....
        /*00a8*/ 	.word	0x00003230


	//   ....[3]....
        /*00ac*/ 	.word	0x000042b0


	//   ....[4]....
        /*00b0*/ 	.word	0x000053c0


	//   ....[5]....
        /*00b4*/ 	.word	0x00006430


	//   ....[6]....
        /*00b8*/ 	.word	0x00007520


	//   ....[7]....
        /*00bc*/ 	.word	0x000084c0


	//   ....[8]....
        /*00c0*/ 	.word	0x00009bf0


	//   ....[9]....
        /*00c4*/ 	.word	0x0000ac20


	//   ....[10]....
        /*00c8*/ 	.word	0x0000bc10


	//   ....[11]....
        /*00cc*/ 	.word	0x0000cc00


	//----- nvinfo : EIATTR_EXIT_INSTR_OFFSETS
	.align		4
.L_1191:
        /*00d0*/ 	.byte	0x04, 0x1c
        /*00d2*/ 	.short	(.L_1193 - .L_1192)


	//   ....[0]....
.L_1192:
        /*00d4*/ 	.word	0x0000bcd0


	//   ....[1]....
        /*00d8*/ 	.word	0x0000be00


	//   ....[2]....
        /*00dc*/ 	.word	0x0000be40


	//   ....[3]....
        /*00e0*/ 	.word	0x0000bee0


	//   ....[4]....
        /*00e4*/ 	.word	0x0000bf20


	//   ....[5]....
        /*00e8*/ 	.word	0x0000bf60


	//   ....[6]....
        /*00ec*/ 	.word	0x0000bff0


	//   ....[7]....
        /*00f0*/ 	.word	0x0000c030


	//   ....[8]....
        /*00f4*/ 	.word	0x0000c0d0


	//   ....[9]....
        /*00f8*/ 	.word	0x0000c120


	//   ....[10]....
        /*00fc*/ 	.word	0x0000c170


	//   ....[11]....
        /*0100*/ 	.word	0x0000c240


	//   ....[12]....
        /*0104*/ 	.word	0x0000c2a0


	//   ....[13]....
        /*0108*/ 	.word	0x0000c430


	//   ....[14]....
        /*010c*/ 	.word	0x0000c590


	//   ....[15]....
        /*0110*/ 	.word	0x0000c5b0


	//   ....[16]....
        /*0114*/ 	.word	0x0000c670


	//   ....[17]....
        /*0118*/ 	.word	0x0000c7f0


	//   ....[18]....
        /*011c*/ 	.word	0x0000c970


	//   ....[19]....
        /*0120*/ 	.word	0x0000cad0


	//   ....[20]....
        /*0124*/ 	.word	0x0000cc10


	//   ....[21]....
        /*0128*/ 	.word	0x0000cc50


	//   ....[22]....
        /*012c*/ 	.word	0x0000cc90


	//----- nvinfo : EIATTR_MAX_THREADS
	.align		4
.L_1193:
        /*0130*/ 	.byte	0x04, 0x05
        /*0132*/ 	.short	(.L_1195 - .L_1194)
.L_1194:
        /*0134*/ 	.word	0x00000080
        /*0138*/ 	.word	0x00000001
        /*013c*/ 	.word	0x00000001


	//----- nvinfo : EIATTR_CRS_STACK_SIZE
	.align		4
.L_1195:
        /*0140*/ 	.byte	0x04, 0x1e
        /*0142*/ 	.short	(.L_1197 - .L_1196)
.L_1196:
        /*0144*/ 	.word	0x00000000
.L_1197:


//--------------------- .nv.info._ZN2at6native18elementwise_kernelILi128ELi4EZNS0_22gpu_kernel_impl_nocastINS0_13BinaryFunctorIN3c108BFloat16ES5_S5_ZZZNS0_17hypot_kernel_cudaERNS_18TensorIteratorBaseEENKUlvE_clEvENKUlvE2_clEvEUlS5_S5_E_EEEEvS7_RKT_EUliE_EEviT1_ --------------------------
	.section	.nv.info._ZN2at6native18elementwise_kernelILi128ELi4EZNS0_22gpu_kernel_impl_nocastINS0_13BinaryFunctorIN3c108BFloat16ES5_S5_ZZZNS0_17hypot_kernel_cudaERNS_18TensorIteratorBaseEENKUlvE_clEvENKUlvE2_clEvEUlS5_S5_E_EEEEvS7_RKT_EUliE_EEviT1_,"",@"SHT_CUDA_INFO"
	.sectionflags	@""
	.align	4


	//----- nvinfo : EIATTR_CUDA_API_VERSION
	.align		4
        /*0000*/ 	.byte	0x04, 0x37
        /*0002*/ 	.short	(.L_1199 - .L_1198)
.L_1198:
        /*0004*/ 	.word	0x00000082


	//----- nvinfo : EIATTR_SW2861232_WAR
	.align		4
.L_1199:
        /*0008*/ 	.byte	0x01, 0x35
	.zero		2


	//----- nvinfo : EIATTR_PARAM_CBANK
	.align		4
        /*000c*/ 	.byte	0x04, 0x0a
        /*000e*/ 	.short	(.L_1201 - .L_1200)
	.align		4
.L_1200:
        /*0010*/ 	.word	index@(.nv.constant0._ZN2at6native18elementwise_kernelILi128ELi4EZNS0_22gpu_kernel_impl_nocastINS0_13BinaryFunctorIN3c108BFloat16ES5_S5_ZZZNS0_17hypot_kernel_cudaERNS_18TensorIteratorBaseEENKUlvE_clEvENKUlvE2_clEvEUlS5_S5_E_EEEEvS7_RKT_EUliE_EEviT1_)
        /*0014*/ 	.short	0x0160
        /*0016*/ 	.short	0x0290


	//----- nvinfo : EIATTR_CBANK_PARAM_SIZE
	.align		4
.L_1201:
        /*0018*/ 	.byte	0x03, 0x19
        /*001a*/ 	.short	0x0290


	//----- nvinfo : EIATTR_KPARAM_INFO
	.align		4
        /*001c*/ 	.byte	0x04, 0x17
        /*001e*/ 	.short	(.L_1203 - .L_1202)
.L_1202:
        /*0020*/ 	.word	0x00000000
        /*0024*/ 	.short	0x0001
        /*0026*/ 	.short	0x0008
        /*0028*/ 	.byte	0x00, 0xf0, 0x21, 0x0a


	//----- nvinfo : EIATTR_KPARAM_INFO
	.align		4
.L_1203:
        /*002c*/ 	.byte	0x04, 0x17
        /*002e*/ 	.short	(.L_1205 - .L_1204)
.L_1204:
        /*0030*/ 	.word	0x00000000
        /*0034*/ 	.short	0x0000
        /*0036*/ 	.short	0x0000
        /*0038*/ 	.byte	0x00, 0xf0, 0x11, 0x00


	//----- nvinfo : EIATTR_MAXREG_COUNT
	.align		4
.L_1205:
        /*003c*/ 	.byte	0x03, 0x1b
        /*003e*/ 	.short	0x0080


	//----- nvinfo : EIATTR_MERCURY_ISA_VERSION
	.align		4
        /*0040*/ 	.byte	0x03, 0x5f
        /*0042*/ 	.short	0x0000


	//----- nvinfo : EIATTR_EXIT_INSTR_OFFSETS
	.align		4
        /*0044*/ 	.byte	0x04, 0x1c
        /*0046*/ 	.short	(.L_1207 - .L_1206)


	//   ....[0]....
.L_1206:
        /*0048*/ 	.word	0x000035e0


	//   ....[1]....
        /*004c*/ 	.word	0x00004780


	//----- nvinfo : EIATTR_MAX_THREADS
	.align		4
.L_1207:
        /*0050*/ 	.byte	0x04, 0x05
        /*0052*/ 	.short	(.L_1209 - .L_1208)
.L_1208:
        /*0054*/ 	.word	0x00000080
        /*0058*/ 	.word	0x00000001
        /*005c*/ 	.word	0x00000001


	//----- nvinfo : EIATTR_CRS_STACK_SIZE
	.align		4
.L_1209:
        /*0060*/ 	.byte	0x04, 0x1e
        /*0062*/ 	.short	(.L_1211 - .L_1210)
.L_1210:
        /*0064*/ 	.word	0x00000000
.L_1211:


//--------------------- .nv.info._ZN2at6native27unrolled_elementwise_kernelINS0_13BinaryFunctorIN3c108BFloat16ES4_S4_ZZZNS0_17hypot_kernel_cudaERNS_18TensorIteratorBaseEENKUlvE_clEvENKUlvE2_clEvEUlS4_S4_E_EESt5arrayIPcLm3EELi4E23TrivialOffsetCalculatorILi2EjESE_ILi1EjENS0_6memory15LoadWithoutCastENSH_16StoreWithoutCastEEEviT_T0_T2_T3_T4_T5_ --------------------------
	.section	.nv.info._ZN2at6native27unrolled_elementwise_kernelINS0_13BinaryFunctorIN3c108BFloat16ES4_S4_ZZZNS0_17hypot_kernel_cudaERNS_18TensorIteratorBaseEENKUlvE_clEvENKUlvE2_clEvEUlS4_S4_E_EESt5arrayIPcLm3EELi4E23TrivialOffsetCalculatorILi2EjESE_ILi1EjENS0_6memory15LoadWithoutCastENSH_16StoreWithoutCastEEEviT_T0_T2_T3_T4_T5_,"",@"SHT_CUDA_INFO"
	.sectionflags	@""
	.align	4


	//----- nvinfo : EIATTR_CUDA_API_VERSION
	.align		4
        /*0000*/ 	.byte	0x04, 0x37
        /*0002*/ 	.short	(.L_1213 - .L_1212)
.L_1212:
        /*0004*/ 	.word	0x00000082


	//----- nvinfo : EIATTR_SW2861232_WAR
	.align		4
.L_1213:
        /*0008*/ 	.byte	0x01, 0x35
	.zero		2


	//----- nvinfo : EIATTR_PARAM_CBANK
	.align		4
        /*000c*/ 	.byte	0x04, 0x0a
        /*000e*/ 	.short	(.L_1215 - .L_1214)
	.align		4
.L_1214:
        /*0010*/ 	.word	index@(.nv.constant0._ZN2at6native27unrolled_elementwise_kernelINS0_13BinaryFunctorIN3c108BFloat16ES4_S4_ZZZNS0_17hypot_kernel_cudaERNS_18TensorIteratorBaseEENKUlvE_clEvENKUlvE2_clEvEUlS4_S4_E_EESt5arrayIPcLm3EELi4E23TrivialOffsetCalculatorILi2EjESE_ILi1EjENS0_6memory15LoadWithoutCastENSH_16StoreWithoutCastEEEviT_T0_T2_T3_T4_T5_)
        /*0014*/ 	.short	0x0160
        /*0016*/ 	.short	0x0024


	//----- nvinfo : EIATTR_CBANK_PARAM_SIZE
	.align		4
.L_1215:
        /*0018*/ 	.byte	0x03, 0x19
        /*001a*/ 	.short	0x0024


	//----- nvinfo : EIATTR_KPARAM_INFO
	.align		4
        /*001c*/ 	.byte	0x04, 0x17
        /*001e*/ 	.short	(.L_1217 - .L_1216)
.L_1216:
        /*0020*/ 	.word	0x00000000
        /*0024*/ 	.short	0x0006
        /*0026*/ 	.short	0x0023
        /*0028*/ 	.byte	0x00, 0xf0, 0x05, 0x00


	//----- nvinfo : EIATTR_KPARAM_INFO
	.align		4
.L_1217:
        /*002c*/ 	.byte	0x04, 0x17
        /*002e*/ 	.short	(.L_1219 - .L_1218)
.L_1218:
        /*0030*/ 	.word	0x00000000
        /*0034*/ 	.short	0x0005
        /*0036*/ 	.short	0x0022
        /*0038*/ 	.byte	0x00, 0xf0, 0x05, 0x00


	//----- nvinfo : EIATTR_KPARAM_INFO
	.align		4
.L_1219:
        /*003c*/ 	.byte	0x04, 0x17
        /*003e*/ 	.short	(.L_1221 - .L_1220)
.L_1220:
        /*0040*/ 	.word	0x00000000
        /*0044*/ 	.short	0x0004
        /*0046*/ 	.short	0x0021
        /*0048*/ 	.byte	0x00, 0xf0, 0x05, 0x00


	//----- nvinfo : EIATTR_KPARAM_INFO
	.align		4
.L_1221:
        /*004c*/ 	.byte	0x04, 0x17
        /*004e*/ 	.short	(.L_1223 - .L_1222)
.L_1222:
        /*0050*/ 	.word	0x00000000
        /*0054*/ 	.short	0x0003
        /*0056*/ 	.short	0x0020
        /*0058*/ 	.byte	0x00, 0xf0, 0x05, 0x00


	//----- nvinfo : EIATTR_KPARAM_INFO
	.align		4
.L_1223:
        /*005c*/ 	.byte	0x04, 0x17
        /*005e*/ 	.short	(.L_1225 - .L_1224)
.L_1224:
        /*0060*/ 	.word	0x00000000
        /*0064*/ 	.short	0x0002
        /*0066*/ 	.short	0x0008
        /*0068*/ 	.byte	0x00, 0xf0, 0x61, 0x00


	//----- nvinfo : EIATTR_KPARAM_INFO
	.align		4
.L_1225:
        /*006c*/ 	.byte	0x04, 0x17
        /*006e*/ 	.short	(.L_1227 - .L_1226)
.L_1226:
        /*0070*/ 	.word	0x00000000
        /*0074*/ 	.short	0x0001
        /*0076*/ 	.short	0x0004
        /*0078*/ 	.byte	0x00, 0xf0, 0x05, 0x00


	//----- nvinfo : EIATTR_KPARAM_INFO
	.align		4
.L_1227:
        /*007c*/ 	.byte	0x04, 0x17
        /*007e*/ 	.short	(.L_1229 - .L_1228)
.L_1228:
        /*0080*/ 	.word	0x00000000
        /*0084*/ 	.short	0x0000
        /*0086*/ 	.short	0x0000
        /*0088*/ 	.byte	0x00, 0xf0, 0x11, 0x00


	//----- nvinfo : EIATTR_MAXREG_COUNT
	.align		4
.L_1229:
        /*008c*/ 	.byte	0x03, 0x1b
        /*008e*/ 	.short	0x00ff


	//----- nvinfo : EIATTR_MERCURY_ISA_VERSION
	.align		4
        /*0090*/ 	.byte	0x03, 0x5f
        /*0092*/ 	.short	0x0000


	//----- nvinfo : EIATTR_EXIT_INSTR_OFFSETS
	.align		4
        /*0094*/ 	.byte	0x04, 0x1c
        /*0096*/ 	.short	(.L_1231 - .L_1230)


	//   ....[0]....
.L_1230:
        /*0098*/ 	.word	0x00000a30


	//   ....[1]....
        /*009c*/ 	.word	0x00000a80


	//----- nvinfo : EIATTR_MAX_THREADS
	.align		4
.L_1231:
        /*00a0*/ 	.byte	0x04, 0x05
        /*00a2*/ 	.short	(.L_1233 - .L_1232)
.L_1232:
        /*00a4*/ 	.word	0x00000080
        /*00a8*/ 	.word	0x00000001
        /*00ac*/ 	.word	0x00000001


	//----- nvinfo : EIATTR_CRS_STACK_SIZE
	.align		4
.L_1233:
        /*00b0*/ 	.byte	0x04, 0x1e
        /*00b2*/ 	.short	(.L_1235 - .L_1234)
.L_1234:
        /*00b4*/ 	.word	0x00000000
.L_1235:


//--------------------- .nv.info._ZN2at6native29vectorized_elementwise_kernelILi2ENS0_13BinaryFunctorIN3c108BFloat16ES4_S4_ZZZNS0_17hypot_kernel_cudaERNS_18TensorIteratorBaseEENKUlvE_clEvENKUlvE2_clEvEUlS4_S4_E_EESt5arrayIPcLm3EEEEviT0_T1_ --------------------------
	.section	.nv.info._ZN2at6native29vectorized_elementwise_kernelILi2ENS0_13BinaryFunctorIN3c108BFloat16ES4_S4_ZZZNS0_17hypot_kernel_cudaERNS_18TensorIteratorBaseEENKUlvE_clEvENKUlvE2_clEvEUlS4_S4_E_EESt5arrayIPcLm3EEEEviT0_T1_,"",@"SHT_CUDA_INFO"
	.sectionflags	@""
	.align	4


	//----- nvinfo : EIATTR_CUDA_API_VERSION
	.align		4
        /*0000*/ 	.byte	0x04, 0x37
        /*0002*/ 	.short	(.L_1237 - .L_1236)
.L_1236:
        /*0004*/ 	.word	0x00000082


	//----- nvinfo : EIATTR_SW2861232_WAR
	.align		4
.L_1237:
        /*0008*/ 	.byte	0x01, 0x35
	.zero		2


	//----- nvinfo : EIATTR_PARAM_CBANK
	.align		4
        /*000c*/ 	.byte	0x04, 0x0a
        /*000e*/ 	.short	(.L_1239 - .L_1238)
	.align		4
.L_1238:
        /*0010*/ 	.word	index@(.nv.constant0._ZN2at6native29vectorized_elementwise_kernelILi2ENS0_13BinaryFunctorIN3c108BFloat16ES4_S4_ZZZNS0_17hypot_kernel_cudaERNS_18TensorIteratorBaseEENKUlvE_clEvENKUlvE2_clEvEUlS4_S4_E_EESt5arrayIPcLm3EEEEviT0_T1_)
        /*0014*/ 	.short	0x0160
        /*0016*/ 	.short	0x0020


	//----- nvinfo : EIATTR_CBANK_PARAM_SIZE
	.align		4
.L_1239:
        /*0018*/ 	.byte	0x03, 0x19
        /*001a*/ 	.short	0x0020


	//----- nvinfo : EIATTR_KPARAM_INFO
	.align		4
        /*001c*/ 	.byte	0x04, 0x17
        /*001e*/ 	.short	(.L_1241 - .L_1240)
.L_1240:
        /*0020*/ 	.word	0x00000000
        /*0024*/ 	.short	0x0002
        /*0026*/ 	.short	0x0008
        /*0028*/ 	.byte	0x00, 0xf0, 0x61, 0x00


	//----- nvinfo : EIATTR_KPARAM_INFO
	.align		4
.L_1241:
        /*002c*/ 	.byte	0x04, 0x17
        /*002e*/ 	.short	(.L_1243 - .L_1242)
.L_1242:
        /*0030*/ 	.word	0x00000000
        /*0034*/ 	.short	0x0001
        /*0036*/ 	.short	0x0004
        /*0038*/ 	.byte	0x00, 0xf0, 0x05, 0x00


	//----- nvinfo : EIATTR_KPARAM_INFO
	.align		4
.L_1243:
        /*003c*/ 	.byte	0x04, 0x17
        /*003e*/ 	.short	(.L_1245 - .L_1244)
.L_1244:
        /*0040*/ 	.word	0x00000000
        /*0044*/ 	.short	0x0000
        /*0046*/ 	.short	0x0000
        /*0048*/ 	.byte	0x00, 0xf0, 0x11, 0x00


	//----- nvinfo : EIATTR_MAXREG_COUNT
	.align		4
.L_1245:
        /*004c*/ 	.byte	0x03, 0x1b
        /*004e*/ 	.short	0x00ff


	//----- nvinfo : EIATTR_MERCURY_ISA_VERSION
	.align		4
        /*0050*/ 	.byte	0x03, 0x5f
        /*0052*/ 	.short	0x0000


	//----- nvinfo : EIATTR_EXIT_INSTR_OFFSETS
	.align		4
        /*0054*/ 	.byte	0x04, 0x1c
        /*0056*/ 	.short	(.L_1247 - .L_1246)


	//   ....[0]....
.L_1246:
        /*0058*/ 	.word	0x00000af0


	//   ....[1]....
        /*005c*/ 	.word	0x00001f40


	//   ....[2]....
        /*0060*/ 	.word	0x00001f90


	//----- nvinfo : EIATTR_MAX_THREADS
	.align		4
.L_1247:
        /*0064*/ 	.byte	0x04, 0x05
        /*0066*/ 	.short	(.L_1249 - .L_1248)
.L_1248:
        /*0068*/ 	.word	0x00000080
        /*006c*/ 	.word	0x00000001
        /*0070*/ 	.word	0x00000001


	//----- nvinfo : EIATTR_CRS_STACK_SIZE
	.align		4
.L_1249:
        /*0074*/ 	.byte	0x04, 0x1e
        /*0076*/ 	.short	(.L_1251 - .L_1250)
.L_1250:
        /*0078*/ 	.word	0x00000000
.L_1251:


//--------------------- .nv.info._ZN2at6native29vectorized_elementwise_kernelILi4ENS0_13BinaryFunctorIN3c108BFloat16ES4_S4_ZZZNS0_17hypot_kernel_cudaERNS_18TensorIteratorBaseEENKUlvE_clEvENKUlvE2_clEvEUlS4_S4_E_EESt5arrayIPcLm3EEEEviT0_T1_ --------------------------
	.section	.nv.info._ZN2at6native29vectorized_elementwise_kernelILi4ENS0_13BinaryFunctorIN3c108BFloat16ES4_S4_ZZZNS0_17hypot_kernel_cudaERNS_18TensorIteratorBaseEENKUlvE_clEvENKUlvE2_clEvEUlS4_S4_E_EESt5arrayIPcLm3EEEEviT0_T1_,"",@"SHT_CUDA_INFO"
	.sectionflags	@""
	.align	4


	//----- nvinfo : EIATTR_CUDA_API_VERSION
	.align		4
        /*0000*/ 	.byte	0x04, 0x37
        /*0002*/ 	.short	(.L_1253 - .L_1252)
.L_1252:
        /*0004*/ 	.word	0x00000082


	//----- nvinfo : EIATTR_SW2861232_WAR
	.align		4
.L_1253:
        /*0008*/ 	.byte	0x01, 0x35
	.zero		2


	//----- nvinfo : EIATTR_PARAM_CBANK
	.align		4
        /*000c*/ 	.byte	0x04, 0x0a
        /*000e*/ 	.short	(.L_1255 - .L_1254)
	.align		4
.L_1254:
        /*0010*/ 	.word	index@(.nv.constant0._ZN2at6native29vectorized_elementwise_kernelILi4ENS0_13BinaryFunctorIN3c108BFloat16ES4_S4_ZZZNS0_17hypot_kernel_cudaERNS_18TensorIteratorBaseEENKUlvE_clEvENKUlvE2_clEvEUlS4_S4_E_EESt5arrayIPcLm3EEEEviT0_T1_)
        /*0014*/ 	.short	0x0160
        /*0016*/ 	.short	0x0020


	//----- nvinfo : EIATTR_CBANK_PARAM_SIZE
	.align		4
.L_1255:
        /*0018*/ 	.byte	0x03, 0x19
        /*001a*/ 	.short	0x0020


	//----- nvinfo : EIATTR_KPARAM_INFO
	.align		4
        /*001c*/ 	.byte	0x04, 0x17
        /*001e*/ 	.short	(.L_1257 - .L_1256)
.L_1256:
        /*0020*/ 	.word	0x00000000
        /*0024*/ 	.short	0x0002
        /*0026*/ 	.short	0x0008
        /*0028*/ 	.byte	0x00, 0xf0, 0x61, 0x00


	//----- nvinfo : EIATTR_KPARAM_INFO
	.align		4
.L_1257:
        /*002c*/ 	.byte	0x04, 0x17
        /*002e*/ 	.short	(.L_1259 - .L_1258)
.L_1258:
        /*0030*/ 	.word	0x00000000
        /*0034*/ 	.short	0x0001
        /*0036*/ 	.short	0x0004
        /*0038*/ 	.byte	0x00, 0xf0, 0x05, 0x00


	//----- nvinfo : EIATTR_KPARAM_INFO
	.align		4
.L_1259:
        /*003c*/ 	.byte	0x04, 0x17
        /*003e*/ 	.short	(.L_1261 - .L_1260)
.L_1260:
        /*0040*/ 	.word	0x00000000
        /*0044*/ 	.short	0x0000
        /*0046*/ 	.short	0x0000
        /*0048*/ 	.byte	0x00, 0xf0, 0x11, 0x00


	//----- nvinfo : EIATTR_MAXREG_COUNT
	.align		4
.L_1261:
        /*004c*/ 	.byte	0x03, 0x1b
        /*004e*/ 	.short	0x00ff


	//----- nvinfo : EIATTR_MERCURY_ISA_VERSION
	.align		4
        /*0050*/ 	.byte	0x03, 0x5f
        /*0052*/ 	.short	0x0000


	//----- nvinfo : EIATTR_EXIT_INSTR_OFFSETS
	.align		4
        /*0054*/ 	.byte	0x04, 0x1c
        /*0056*/ 	.short	(.L_1263 - .L_1262)


	//   ....[0]....
.L_1262:
        /*0058*/ 	.word	0x00000a90


	//   ....[1]....
        /*005c*/ 	.word	0x00001ee0


	//   ....[2]....
        /*0060*/ 	.word	0x00001f30


	//----- nvinfo : EIATTR_MAX_THREADS
	.align		4
.L_1263:
        /*0064*/ 	.byte	0x04, 0x05
        /*0066*/ 	.short	(.L_1265 - .L_1264)
.L_1264:
        /*0068*/ 	.word	0x00000080
        /*006c*/ 	.word	0x00000001
        /*0070*/ 	.word	0x00000001


	//----- nvinfo : EIATTR_CRS_STACK_SIZE
	.align		4
.L_1265:
        /*0074*/ 	.byte	0x04, 0x1e
        /*0076*/ 	.short	(.L_1267 - .L_1266)
.L_1266:
        /*0078*/ 	.word	0x00000000
.L_1267:


//--------------------- .nv.info._ZN2at6native29vectorized_elementwise_kernelILi8ENS0_13BinaryFunctorIN3c108BFloat16ES4_S4_ZZZNS0_17hypot_kernel_cudaERNS_18TensorIteratorBaseEENKUlvE_clEvENKUlvE2_clEvEUlS4_S4_E_EESt5arrayIPcLm3EEEEviT0_T1_ --------------------------
	.section	.nv.info._ZN2at6native29vectorized_elementwise_kernelILi8ENS0_13BinaryFunctorIN3c108BFloat16ES4_S4_ZZZNS0_17hypot_kernel_cudaERNS_18TensorIteratorBaseEENKUlvE_clEvENKUlvE2_clEvEUlS4_S4_E_EESt5arrayIPcLm3EEEEviT0_T1_,"",@"SHT_CUDA_INFO"
	.sectionflags	@""
	.align	4


	//----- nvinfo : EIATTR_CUDA_API_VERSION
	.align		4
        /*0000*/ 	.byte	0x04, 0x37
        /*0002*/ 	.short	(.L_1269 - .L_1268)
.L_1268:
        /*0004*/ 	.word	0x00000082


	//----- nvinfo : EIATTR_SW2861232_WAR
	.align		4
.L_1269:
        /*0008*/ 	.byte	0x01, 0x35
	.zero		2


	//----- nvinfo : EIATTR_PARAM_CBANK
	.align		4
        /*000c*/ 	.byte	0x04, 0x0a
        /*000e*/ 	.short	(.L_1271 - .L_1270)
	.align		4
.L_1270:
        /*0010*/ 	.word	index@(.nv.constant0._ZN2at6native29vectorized_elementwise_kernelILi8ENS0_13BinaryFunctorIN3c108BFloat16ES4_S4_ZZZNS0_17hypot_kernel_cudaERNS_18TensorIteratorBaseEENKUlvE_clEvENKUlvE2_clEvEUlS4_S4_E_EESt5arrayIPcLm3EEEEviT0_T1_)
        /*0014*/ 	.short	0x0160
        /*0016*/ 	.short	0x0020


	//----- nvinfo : EIATTR_CBANK_PARAM_SIZE
	.align		4
.L_1271:
        /*0018*/ 	.byte	0x03, 0x19
        /*001a*/ 	.short	0x0020


	//----- nvinfo : EIATTR_KPARAM_INFO
	.align		4
        /*001c*/ 	.byte	0x04, 0x17
        /*001e*/ 	.short	(.L_1273 - .L_1272)
.L_1272:
        /*0020*/ 	.word	0x00000000
        /*0024*/ 	.short	0x0002
        /*0026*/ 	.short	0x0008
        /*0028*/ 	.byte	0x00, 0xf0, 0x61, 0x00


	//----- nvinfo : EIATTR_KPARAM_INFO
	.align		4
.L_1273:
        /*002c*/ 	.byte	0x04, 0x17
        /*002e*/ 	.short	(.L_1275 - .L_1274)
.L_1274:
        /*0030*/ 	.word	0x00000000
        /*0034*/ 	.short	0x0001
        /*0036*/ 	.short	0x0004
        /*0038*/ 	.byte	0x00, 0xf0, 0x05, 0x00


	//----- nvinfo : EIATTR_KPARAM_INFO
	.align		4
.L_1275:
        /*003c*/ 	.byte	0x04, 0x17
        /*003e*/ 	.short	(.L_1277 - .L_1276)
.L_1276:
        /*0040*/ 	.word	0x00000000
        /*0044*/ 	.short	0x0000
        /*0046*/ 	.short	0x0000
        /*0048*/ 	.byte	0x00, 0xf0, 0x11, 0x00


	//----- nvinfo : EIATTR_MAXREG_COUNT
	.align		4
.L_1277:
        /*004c*/ 	.byte	0x03, 0x1b
        /*004e*/ 	.short	0x00ff


	//----- nvinfo : EIATTR_MERCURY_ISA_VERSION
	.align		4
        /*0050*/ 	.byte	0x03, 0x5f
        /*0052*/ 	.short	0x0000


	//----- nvinfo : EIATTR_EXIT_INSTR_OFFSETS
	.align		4
        /*0054*/ 	.byte	0x04, 0x1c
        /*0056*/ 	.short	(.L_1279 - .L_1278)


	//   ....[0]....
.L_1278:
        /*0058*/ 	.word	0x00000010


	//----- nvinfo : EIATTR_MAX_THREADS
	.align		4
.L_1279:
        /*005c*/ 	.byte	0x04, 0x05
        /*005e*/ 	.short	(.L_1281 - .L_1280)
.L_1280:
        /*0060*/ 	.word	0x00000080
        /*0064*/ 	.word	0x00000001
        /*0068*/ 	.word	0x00000001
.L_1281:


//--------------------- .nv.info._ZN2at6native18elementwise_kernelILi128ELi4EZNS0_15gpu_kernel_implINS0_13AUnaryFunctorIN3c104HalfES5_S5_ZZZNS0_17hypot_kernel_cudaERNS_18TensorIteratorBaseEENKUlvE_clEvENKUlvE1_clEvEUlS5_S5_E_EEEEvS7_RKT_EUliE_EEviT1_ --------------------------
	.section	.nv.info._ZN2at6native18elementwise_kernelILi128ELi4EZNS0_15gpu_kernel_implINS0_13AUnaryFunctorIN3c104HalfES5_S5_ZZZNS0_17hypot_kernel_cudaERNS_18TensorIteratorBaseEENKUlvE_clEvENKUlvE1_clEvEUlS5_S5_E_EEEEvS7_RKT_EUliE_EEviT1_,"",@"SHT_CUDA_INFO"
	.sectionflags	@""
	.align	4


	//----- nvinfo : EIATTR_CUDA_API_VERSION
	.align		4
        /*0000*/ 	.byte	0x04, 0x37
        /*0002*/ 	.short	(.L_1283 - .L_1282)
.L_1282:
        /*0004*/ 	.word	0x00000082


	//----- nvinfo : EIATTR_SW2861232_WAR
	.align		4
.L_1283:
        /*0008*/ 	.byte	0x01, 0x35
	.zero		2


	//----- nvinfo : EIATTR_PARAM_CBANK
	.align		4
        /*000c*/ 	.byte	0x04, 0x0a
        /*000e*/ 	.short	(.L_1285 - .L_1284)
	.align		4
.L_1284:
        /*0010*/ 	.word	index@(.nv.constant0._ZN2at6native18elementwise_kernelILi128ELi4EZNS0_15gpu_kernel_implINS0_13AUnaryFunctorIN3c104HalfES5_S5_ZZZNS0_17hypot_kernel_cudaERNS_18TensorIteratorBaseEENKUlvE_clEvENKUlvE1_clEvEUlS5_S5_E_EEEEvS7_RKT_EUliE_EEviT1_)
        /*0014*/ 	.short	0x0160
        /*0016*/ 	.short	0x0220


	//----- nvinfo : EIATTR_CBANK_PARAM_SIZE
	.align		4
.L_1285:
        /*0018*/ 	.byte	0x03, 0x19
        /*001a*/ 	.short	0x0220


	//----- nvinfo : EIATTR_KPARAM_INFO
	.align		4
        /*001c*/ 	.byte	0x04, 0x17
        /*001e*/ 	.short	(.L_1287 - .L_1286)
.L_1286:
        /*0020*/ 	.word	0x00000000
        /*0024*/ 	.short	0x0001
        /*0026*/ 	.short	0x0008
        /*0028*/ 	.byte	0x00, 0xf0, 0x61, 0x08


	//----- nvinfo : EIATTR_KPARAM_INFO
	.align		4
.L_1287:
        /*002c*/ 	.byte	0x04, 0x17
        /*002e*/ 	.short	(.L_1289 - .L_1288)
.L_1288:
        /*0030*/ 	.word	0x00000000
        /*0034*/ 	.short	0x0000
        /*0036*/ 	.short	0x0000
        /*0038*/ 	.byte	0x00, 0xf0, 0x11, 0x00


	//----- nvinfo : EIATTR_MAXREG_COUNT
	.align		4
.L_1289:
        /*003c*/ 	.byte	0x03, 0x1b
        /*003e*/ 	.short	0x0080


	//----- nvinfo : EIATTR_EXTERNS
	.align		4
        /*0040*/ 	.byte	0x04, 0x0f
        /*0042*/ 	.short	(.L_1291 - .L_1290)


	//   ....[0]....
	.align		4
.L_1290:
        /*0044*/ 	.word	index@(__assertfail)


	//----- nvinfo : EIATTR_MERCURY_ISA_VERSION
	.align		4
.L_1291:
        /*0048*/ 	.byte	0x03, 0x5f
        /*004a*/ 	.short	0x0000


	//----- nvinfo : EIATTR_SYSCALL_OFFSETS
	.align		4
        /*004c*/ 	.byte	0x04, 0x46
        /*004e*/ 	.short	(.L_1293 - .L_1292)


	//   ....[0]....
.L_1292:
        /*0050*/ 	.word	0x00001dc0


	//   ....[1]....
        /*0054*/ 	.word	0x00002ea0


	//   ....[2]....
        /*0058*/ 	.word	0x00004cc0


	//   ....[3]....
        /*005c*/ 	.word	0x00005d90


	//   ....[4]....
        /*0060*/ 	.word	0x00007b80


	//   ....[5]....
        /*0064*/ 	.word	0x00008c50


	//   ....[6]....
        /*0068*/ 	.word	0x0000aa50


	//   ....[7]....
        /*006c*/ 	.word	0x0000bb20


	//----- nvinfo : EIATTR_EXIT_INSTR_OFFSETS
	.align		4
.L_1293:
        /*0070*/ 	.byte	0x04, 0x1c
        /*0072*/ 	.short	(.L_1295 - .L_1294)


	//   ....[0]....
.L_1294:
        /*0074*/ 	.word	0x00008d10


	//   ....[1]....
        /*0078*/ 	.word	0x0000ad20


	//   ....[2]....
        /*007c*/ 	.word	0x0000ad60


	//   ....[3]....
        /*0080*/ 	.word	0x0000ae00


	//   ....[4]....
        /*0084*/ 	.word	0x0000ae40


	//   ....[5]....
        /*0088*/ 	.word	0x0000ae80


	//   ....[6]....
        /*008c*/ 	.word	0x0000af10


	//   ....[7]....
        /*0090*/ 	.word	0x0000af30


	//   ....[8]....
        /*0094*/ 	.word	0x0000afd0


	//   ....[9]....
        /*0098*/ 	.word	0x0000b020


	//   ....[10]....
        /*009c*/ 	.word	0x0000b070


	//   ....[11]....
        /*00a0*/ 	.word	0x0000b140


	//   ....[12]....
        /*00a4*/ 	.word	0x0000b1a0


	//   ....[13]....
        /*00a8*/ 	.word	0x0000b330


	//   ....[14]....
        /*00ac*/ 	.word	0x0000b490


	//   ....[15]....
        /*00b0*/ 	.word	0x0000b4d0


	//   ....[16]....
        /*00b4*/ 	.word	0x0000b590


	//   ....[17]....
        /*00b8*/ 	.word	0x0000b710


	//   ....[18]....
        /*00bc*/ 	.word	0x0000b890


	//   ....[19]....
        /*00c0*/ 	.word	0x0000b9f0


	//   ....[20]....
        /*00c4*/ 	.word	0x0000bb30


	//   ....[21]....
        /*00c8*/ 	.word	0x0000bb70


	//   ....[22]....
        /*00cc*/ 	.word	0x0000bbb0


	//----- nvinfo : EIATTR_MAX_THREADS
	.align		4
.L_1295:
        /*00d0*/ 	.byte	0x04, 0x05
        /*00d2*/ 	.short	(.L_1297 - .L_1296)
.L_1296:
        /*00d4*/ 	.word	0x00000080
        /*00d8*/ 	.word	0x00000001
        /*00dc*/ 	.word	0x00000001


	//----- nvinfo : EIATTR_CRS_STACK_SIZE
	.align		4
.L_1297:
        /*00e0*/ 	.byte	0x04, 0x1e
        /*00e2*/ 	.short	(.L_1299 - .L_1298)
.L_1298:
        /*00e4*/ 	.word	0x00000000
.L_1299:


//--------------------- .nv.info._ZN2at6native27unrolled_elementwise_kernelINS0_13AUnaryFunctorIN3c104HalfES4_S4_ZZZNS0_17hypot_kernel_cudaERNS_18TensorIteratorBaseEENKUlvE_clEvENKUlvE1_clEvEUlS4_S4_E_EESt5arrayIPcLm2EELi4E23TrivialOffsetCalculatorILi1EjESF_NS0_6memory12LoadWithCastILi1EEENSG_13StoreWithCastILi1EEEEEviT_T0_T2_T3_T4_T5_ --------------------------
	.section	.nv.info._ZN2at6native27unrolled_elementwise_kernelINS0_13AUnaryFunctorIN3c104HalfES4_S4_ZZZNS0_17hypot_kernel_cudaERNS_18TensorIteratorBaseEENKUlvE_clEvENKUlvE1_clEvEUlS4_S4_E_EESt5arrayIPcLm2EELi4E23TrivialOffsetCalculatorILi1EjESF_NS0_6memory12LoadWithCastILi1EEENSG_13StoreWithCastILi1EEEEEviT_T0_T2_T3_T4_T5_,"",@"SHT_CUDA_INFO"
	.sectionflags	@""
	.align	4


	//----- nvinfo : EIATTR_CUDA_API_VERSION
	.align		4
        /*0000*/ 	.byte	0x04, 0x37
        /*0002*/ 	.short	(.L_1301 - .L_1300)
.L_1300:
        /*0004*/ 	.word	0x00000082


	//----- nvinfo : EIATTR_SW2861232_WAR
	.align		4
.L_1301:
        /*0008*/ 	.byte	0x01, 0x35
	.zero		2


	//----- nvinfo : EIATTR_PARAM_CBANK
	.align		4
        /*000c*/ 	.byte	0x04, 0x0a
        /*000e*/ 	.short	(.L_1303 - .L_1302)
	.align		4
.L_1302:
        /*0010*/ 	.word	index@(.nv.constant0._ZN2at6native27unrolled_elementwise_kernelINS0_13AUnaryFunctorIN3c104HalfES4_S4_ZZZNS0_17hypot_kernel_cudaERNS_18TensorIteratorBaseEENKUlvE_clEvENKUlvE1_clEvEUlS4_S4_E_EESt5arrayIPcLm2EELi4E23TrivialOffsetCalculatorILi1EjESF_NS0_6memory12LoadWithCastILi1EEENSG_13StoreWithCastILi1EEEEEviT_T0_T2_T3_T4_T5_)
        /*0014*/ 	.short	0x0160
        /*0016*/ 	.short	0x002c


	//----- nvinfo : EIATTR_CBANK_PARAM_SIZE
	.align		4
.L_1303:
        /*0018*/ 	.byte	0x03, 0x19
        /*001a*/ 	.short	0x002c


	//----- nvinfo : EIATTR_KPARAM_INFO
	.align		4
        /*001c*/ 	.byte	0x04, 0x17
        /*001e*/ 	.short	(.L_1305 - .L_1304)
.L_1304:
        /*0020*/ 	.word	0x00000000
        /*0024*/ 	.short	0x0006
        /*0026*/ 	.short	0x0024
        /*0028*/ 	.byte	0x00, 0xf0, 0x21, 0x00


	//----- nvinfo : EIATTR_KPARAM_INFO
	.align		4
.L_1305:
        /*002c*/ 	.byte	0x04, 0x17
        /*002e*/ 	.short	(.L_1307 - .L_1306)
.L_1306:
        /*0030*/ 	.word	0x00000000
        /*0034*/ 	.short	0x0005
        /*0036*/ 	.short	0x001c
        /*0038*/ 	.byte	0x00, 0xf0, 0x21, 0x00


	//----- nvinfo : EIATTR_KPARAM_INFO
	.align		4
.L_1307:
        /*003c*/ 	.byte	0x04, 0x17
        /*003e*/ 	.short	(.L_1309 - .L_1308)
.L_1308:
        /*0040*/ 	.word	0x00000000
        /*0044*/ 	.short	0x0004
        /*0046*/ 	.short	0x0019
        /*0048*/ 	.byte	0x00, 0xf0, 0x05, 0x00


	//----- nvinfo : EIATTR_KPARAM_INFO
	.align		4
.L_1309:
        /*004c*/ 	.byte	0x04, 0x17
        /*004e*/ 	.short	(.L_1311 - .L_1310)
.L_1310:
        /*0050*/ 	.word	0x00000000
        /*0054*/ 	.short	0x0003
        /*0056*/ 	.short	0x0018
        /*0058*/ 	.byte	0x00, 0xf0, 0x05, 0x00


	//----- nvinfo : EIATTR_KPARAM_INFO
	.align		4
.L_1311:
        /*005c*/ 	.byte	0x04, 0x17
        /*005e*/ 	.short	(.L_1313 - .L_1312)
.L_1312:
        /*0060*/ 	.word	0x00000000
        /*0064*/ 	.short	0x0002
        /*0066*/ 	.short	0x0008
        /*0068*/ 	.byte	0x00, 0xf0, 0x41, 0x00


	//----- nvinfo : EIATTR_KPARAM_INFO
	.align		4
.L_1313:
        /*006c*/ 	.byte	0x04, 0x17
        /*006e*/ 	.short	(.L_1315 - .L_1314)
.L_1314:
        /*0070*/ 	.word	0x00000000
        /*0074*/ 	.short	0x0001
        /*0076*/ 	.short	0x0004
        /*0078*/ 	.byte	0x00, 0xf0, 0x11, 0x00


	//----- nvinfo : EIATTR_KPARAM_INFO
	.align		4
.L_1315:
        /*007c*/ 	.byte	0x04, 0x17
        /*007e*/ 	.short	(.L_1317 - .L_1316)
.L_1316:
        /*0080*/ 	.word	0x00000000
        /*0084*/ 	.short	0x0000
        /*0086*/ 	.short	0x0000
        /*0088*/ 	.byte	0x00, 0xf0, 0x11, 0x00


	//----- nvinfo : EIATTR_MAXREG_COUNT
	.align		4
.L_1317:
        /*008c*/ 	.byte	0x03, 0x1b
        /*008e*/ 	.short	0x00ff


	//----- nvinfo : EIATTR_EXTERNS
	.align		4
        /*0090*/ 	.byte	0x04, 0x0f
        /*0092*/ 	.short	(.L_1319 - .L_1318)


	//   ....[0]....
	.align		4
.L_1318:
        /*0094*/ 	.word	index@(__assertfail)


	//----- nvinfo : EIATTR_MERCURY_ISA_VERSION
	.align		4
.L_1319:
        /*0098*/ 	.byte	0x03, 0x5f
        /*009a*/ 	.short	0x0000


	//----- nvinfo : EIATTR_SYSCALL_OFFSETS
	.align		4
        /*009c*/ 	.byte	0x04, 0x46
        /*009e*/ 	.short	(.L_1321 - .L_1320)


	//   ....[0]....
.L_1320:
        /*00a0*/ 	.word	0x00001070


	//   ....[1]....
        /*00a4*/ 	.word	0x00002140


	//   ....[2]....
        /*00a8*/ 	.word	0x00003220


	//   ....[3]....
        /*00ac*/ 	.word	0x000042d0


	//   ....[4]....
        /*00b0*/ 	.word	0x00005a60


	//   ....[5]....
        /*00b4*/ 	.word	0x00006a90


	//   ....[6]....
        /*00b8*/ 	.word	0x00007a80


	//   ....[7]....
        /*00bc*/ 	.word	0x00008a70


	//----- nvinfo : EIATTR_EXIT_INSTR_OFFSETS
	.align		4
.L_1321:
        /*00c0*/ 	.byte	0x04, 0x1c
        /*00c2*/ 	.short	(.L_1323 - .L_1322)


	//   ....[0]....
.L_1322:
        /*00c4*/ 	.word	0x00007b40


	//   ....[1]....
        /*00c8*/ 	.word	0x00007c70


	//   ....[2]....
        /*00cc*/ 	.word	0x00007cb0


	//   ....[3]....
        /*00d0*/ 	.word	0x00007d50


	//   ....[4]....
        /*00d4*/ 	.word	0x00007d90


	//   ....[5]....
        /*00d8*/ 	.word	0x00007dd0


	//   ....[6]....
        /*00dc*/ 	.word	0x00007e60


	//   ....[7]....
        /*00e0*/ 	.word	0x00007e80


	//   ....[8]....
        /*00e4*/ 	.word	0x00007f20


	//   ....[9]....
        /*00e8*/ 	.word	0x00007f70


	//   ....[10]....
        /*00ec*/ 	.word	0x00007fc0


	//   ....[11]....
        /*00f0*/ 	.word	0x00008090


	//   ....[12]....
        /*00f4*/ 	.word	0x000080f0


	//   ....[13]....
        /*00f8*/ 	.word	0x00008280


	//   ....[14]....
        /*00fc*/ 	.word	0x000083e0


	//   ....[15]....
        /*0100*/ 	.word	0x00008420


	//   ....[16]....
        /*0104*/ 	.word	0x000084e0


	//   ....[17]....
        /*0108*/ 	.word	0x00008660


	//   ....[18]....
        /*010c*/ 	.word	0x000087e0


	//   ....[19]....
        /*0110*/ 	.word	0x00008940


	//   ....[20]....
        /*0114*/ 	.word	0x00008a80


	//   ....[21]....
        /*0118*/ 	.word	0x00008ac0


	//   ....[22]....
        /*011c*/ 	.word	0x00008b00


	//----- nvinfo : EIATTR_MAX_THREADS
	.align		4
.L_1323:
        /*0120*/ 	.byte	0x04, 0x05
        /*0122*/ 	.short	(.L_1325 - .L_1324)
.L_1324:
        /*0124*/ 	.word	0x00000080
        /*0128*/ 	.word	0x00000001
        /*012c*/ 	.word	0x00000001


	//----- nvinfo : EIATTR_CRS_STACK_SIZE
	.align		4
.L_1325:
        /*0130*/ 	.byte	0x04, 0x1e
        /*0132*/ 	.short	(.L_1327 - .L_1326)
.L_1326:
        /*0134*/ 	.word	0x00000000
.L_1327:


//--------------------- .nv.info._ZN2at6native18elementwise_kernelILi128ELi4EZNS0_22gpu_kernel_impl_nocastINS0_13AUnaryFunctorIN3c104HalfES5_S5_ZZZNS0_17hypot_kernel_cudaERNS_18TensorIteratorBaseEENKUlvE_clEvENKUlvE1_clEvEUlS5_S5_E_EEEEvS7_RKT_EUliE_EEviT1_ --------------------------
	.section	.nv.info._ZN2at6native18elementwise_kernelILi128ELi4EZNS0_22gpu_kernel_impl_nocastINS0_13AUnaryFunctorIN3c104HalfES5_S5_ZZZNS0_17hypot_kernel_cudaERNS_18TensorIteratorBaseEENKUlvE_clEvENKUlvE1_clEvEUlS5_S5_E_EEEEvS7_RKT_EUliE_EEviT1_,"",@"SHT_CUDA_INFO"
	.sectionflags	@""
	.align	4


	//----- nvinfo : EIATTR_CUDA_API_VERSION
	.align		4
        /*0000*/ 	.byte	0x04, 0x37
        /*0002*/ 	.short	(.L_1329 - .L_1328)
.L_1328:
        /*0004*/ 	.word	0x00000082


	//----- nvinfo : EIATTR_SW2861232_WAR
	.align		4
.L_1329:
        /*0008*/ 	.byte	0x01, 0x35
	.zero		2


	//----- nvinfo : EIATTR_PARAM_CBANK
	.align		4
        /*000c*/ 	.byte	0x04, 0x0a
        /*000e*/ 	.short	(.L_1331 - .L_1330)
	.align		4
.L_1330:
        /*0010*/ 	.word	index@(.nv.constant0._ZN2at6native18elementwise_kernelILi128ELi4EZNS0_22gpu_kernel_impl_nocastINS0_13AUnaryFunctorIN3c104HalfES5_S5_ZZZNS0_17hypot_kernel_cudaERNS_18TensorIteratorBaseEENKUlvE_clEvENKUlvE1_clEvEUlS5_S5_E_EEEEvS7_RKT_EUliE_EEviT1_)
        /*0014*/ 	.short	0x0160
        /*0016*/ 	.short	0x0220


	//----- nvinfo : EIATTR_CBANK_PARAM_SIZE
	.align		4
.L_1331:
        /*0018*/ 	.byte	0x03, 0x19
        /*001a*/ 	.short	0x0220


	//----- nvinfo : EIATTR_KPARAM_INFO
	.align		4
        /*001c*/ 	.byte	0x04, 0x17
        /*001e*/ 	.short	(.L_1333 - .L_1332)
.L_1332:
        /*0020*/ 	.word	0x00000000
        /*0024*/ 	.short	0x0001
        /*0026*/ 	.short	0x0008
        /*0028*/ 	.byte	0x00, 0xf0, 0x61, 0x08


	//----- nvinfo : EIATTR_KPARAM_INFO
	.align		4
.L_1333:
        /*002c*/ 	.byte	0x04, 0x17
        /*002e*/ 	.short	(.L_1335 - .L_1334)
.L_1334:
        /*0030*/ 	.word	0x00000000
        /*0034*/ 	.short	0x0000
        /*0036*/ 	.short	0x0000
        /*0038*/ 	.byte	0x00, 0xf0, 0x11, 0x00


	//----- nvinfo : EIATTR_MAXREG_COUNT
	.align		4
.L_1335:
        /*003c*/ 	.byte	0x03, 0x1b
        /*003e*/ 	.short	0x0080


	//----- nvinfo : EIATTR_MERCURY_ISA_VERSION
	.align		4
        /*0040*/ 	.byte	0x03, 0x5f
        /*0042*/ 	.short	0x0000


	//----- nvinfo : EIATTR_EXIT_INSTR_OFFSETS
	.align		4
        /*0044*/ 	.byte	0x04, 0x1c
        /*0046*/ 	.short	(.L_1337 - .L_1336)


	//   ....[0]....
.L_1336:
        /*0048*/ 	.word	0x000030a0


	//   ....[1]....
        /*004c*/ 	.word	0x00004080


	//----- nvinfo : EIATTR_MAX_THREADS
	.align		4
.L_1337:
        /*0050*/ 	.byte	0x04, 0x05
        /*0052*/ 	.short	(.L_1339 - .L_1338)
.L_1338:
        /*0054*/ 	.word	0x00000080
        /*0058*/ 	.word	0x00000001
        /*005c*/ 	.word	0x00000001


	//----- nvinfo : EIATTR_CRS_STACK_SIZE
	.align		4
.L_1339:
        /*0060*/ 	.byte	0x04, 0x1e
        /*0062*/ 	.short	(.L_1341 - .L_1340)
.L_1340:
        /*0064*/ 	.word	0x00000000
.L_1341:


//--------------------- .nv.info._ZN2at6native27unrolled_elementwise_kernelINS0_13AUnaryFunctorIN3c104HalfES4_S4_ZZZNS0_17hypot_kernel_cudaERNS_18TensorIteratorBaseEENKUlvE_clEvENKUlvE1_clEvEUlS4_S4_E_EESt5arrayIPcLm2EELi4E23TrivialOffsetCalculatorILi1EjESF_NS0_6memory15LoadWithoutCastENSG_16StoreWithoutCastEEEviT_T0_T2_T3_T4_T5_ --------------------------
	.section	.nv.info._ZN2at6native27unrolled_elementwise_kernelINS0_13AUnaryFunctorIN3c104HalfES4_S4_ZZZNS0_17hypot_kernel_cudaERNS_18TensorIteratorBaseEENKUlvE_clEvENKUlvE1_clEvEUlS4_S4_E_EESt5arrayIPcLm2EELi4E23TrivialOffsetCalculatorILi1EjESF_NS0_6memory15LoadWithoutCastENSG_16StoreWithoutCastEEEviT_T0_T2_T3_T4_T5_,"",@"SHT_CUDA_INFO"
	.sectionflags	@""
	.align	4


	//----- nvinfo : EIATTR_CUDA_API_VERSION
	.align		4
        /*0000*/ 	.byte	0x04, 0x37
        /*0002*/ 	.short	(.L_1343 - .L_1342)
.L_1342:
        /*0004*/ 	.word	0x00000082


	//----- nvinfo : EIATTR_SW2861232_WAR
	.align		4
.L_1343:
        /*0008*/ 	.byte	0x01, 0x35
	.zero		2


	//----- nvinfo : EIATTR_PARAM_CBANK
	.align		4
        /*000c*/ 	.byte	0x04, 0x0a
        /*000e*/ 	.short	(.L_1345 - .L_1344)
	.align		4
.L_1344:
        /*0010*/ 	.word	index@(.nv.constant0._ZN2at6native27unrolled_elementwise_kernelINS0_13AUnaryFunctorIN3c104HalfES4_S4_ZZZNS0_17hypot_kernel_cudaERNS_18TensorIteratorBaseEENKUlvE_clEvENKUlvE1_clEvEUlS4_S4_E_EESt5arrayIPcLm2EELi4E23TrivialOffsetCalculatorILi1EjESF_NS0_6memory15LoadWithoutCastENSG_16StoreWithoutCastEEEviT_T0_T2_T3_T4_T5_)
        /*0014*/ 	.short	0x0160
        /*0016*/ 	.short	0x001c


	//----- nvinfo : EIATTR_CBANK_PARAM_SIZE
	.align		4
.L_1345:
        /*0018*/ 	.byte	0x03, 0x19
        /*001a*/ 	.short	0x001c


	//----- nvinfo : EIATTR_KPARAM_INFO
	.align		4
        /*001c*/ 	.byte	0x04, 0x17
        /*001e*/ 	.short	(.L_1347 - .L_1346)
.L_1346:
        /*0020*/ 	.word	0x00000000
        /*0024*/ 	.short	0x0006
        /*0026*/ 	.short	0x001b
        /*0028*/ 	.byte	0x00, 0xf0, 0x05, 0x00


	//----- nvinfo : EIATTR_KPARAM_INFO
	.align		4
.L_1347:
        /*002c*/ 	.byte	0x04, 0x17
        /*002e*/ 	.short	(.L_1349 - .L_1348)
.L_1348:
        /*0030*/ 	.word	0x00000000
        /*0034*/ 	.short	0x0005
        /*0036*/ 	.short	0x001a
        /*0038*/ 	.byte	0x00, 0xf0, 0x05, 0x00


	//----- nvinfo : EIATTR_KPARAM_INFO
	.align		4
.L_1349:
        /*003c*/ 	.byte	0x04, 0x17
        /*003e*/ 	.short	(.L_1351 - .L_1350)
.L_1350:
        /*0040*/ 	.word	0x00000000
        /*0044*/ 	.short	0x0004
        /*0046*/ 	.short	0x0019
        /*0048*/ 	.byte	0x00, 0xf0, 0x05, 0x00


	//----- nvinfo : EIATTR_KPARAM_INFO
	.align		4
.L_1351:
        /*004c*/ 	.byte	0x04, 0x17
        /*004e*/ 	.short	(.L_1353 - .L_1352)
.L_1352:
        /*0050*/ 	.word	0x00000000
        /*0054*/ 	.short	0x0003
        /*0056*/ 	.short	0x0018
        /*0058*/ 	.byte	0x00, 0xf0, 0x05, 0x00


	//----- nvinfo : EIATTR_KPARAM_INFO
	.align		4
.L_1353:
        /*005c*/ 	.byte	0x04, 0x17
        /*005e*/ 	.short	(.L_1355 - .L_1354)
.L_1354:
        /*0060*/ 	.word	0x00000000
        /*0064*/ 	.short	0x0002
        /*0066*/ 	.short	0x0008
        /*0068*/ 	.byte	0x00, 0xf0, 0x41, 0x00


	//----- nvinfo : EIATTR_KPARAM_INFO
	.align		4
.L_1355:
        /*006c*/ 	.byte	0x04, 0x17
        /*006e*/ 	.short	(.L_1357 - .L_1356)
.L_1356:
        /*0070*/ 	.word	0x00000000
        /*0074*/ 	.short	0x0001
        /*0076*/ 	.short	0x0004
        /*0078*/ 	.byte	0x00, 0xf0, 0x11, 0x00


	//----- nvinfo : EIATTR_KPARAM_INFO
	.align		4
.L_1357:
        /*007c*/ 	.byte	0x04, 0x17
        /*007e*/ 	.short	(.L_1359 - .L_1358)
.L_1358:
        /*0080*/ 	.word	0x00000000
        /*0084*/ 	.short	0x0000
        /*0086*/ 	.short	0x0000
        /*0088*/ 	.byte	0x00, 0xf0, 0x11, 0x00


	//----- nvinfo : EIATTR_MAXREG_COUNT
	.align		4
.L_1359:
        /*008c*/ 	.byte	0x03, 0x1b
        /*008e*/ 	.short	0x00ff


	//----- nvinfo : EIATTR_MERCURY_ISA_VERSION
	.align		4
        /*0090*/ 	.byte	0x03, 0x5f
        /*0092*/ 	.short	0x0000


	//----- nvinfo : EIATTR_EXIT_INSTR_OFFSETS
	.align		4
        /*0094*/ 	.byte	0x04, 0x1c
        /*0096*/ 	.short	(.L_1361 - .L_1360)


	//   ....[0]....
.L_1360:
        /*0098*/ 	.word	0x000009a0


	//   ....[1]....
        /*009c*/ 	.word	0x000009f0


	//----- nvinfo : EIATTR_MAX_THREADS
	.align		4
.L_1361:
        /*00a0*/ 	.byte	0x04, 0x05
        /*00a2*/ 	.short	(.L_1363 - .L_1362)
.L_1362:
        /*00a4*/ 	.word	0x00000080
        /*00a8*/ 	.word	0x00000001
        /*00ac*/ 	.word	0x00000001


	//----- nvinfo : EIATTR_CRS_STACK_SIZE
	.align		4
.L_1363:
        /*00b0*/ 	.byte	0x04, 0x1e
        /*00b2*/ 	.short	(.L_1365 - .L_1364)
.L_1364:
        /*00b4*/ 	.word	0x00000000
.L_1365:


//--------------------- .nv.info._ZN2at6native29vectorized_elementwise_kernelILi2ENS0_13AUnaryFunctorIN3c104HalfES4_S4_ZZZNS0_17hypot_kernel_cudaERNS_18TensorIteratorBaseEENKUlvE_clEvENKUlvE1_clEvEUlS4_S4_E_EESt5arrayIPcLm2EEEEviT0_T1_ --------------------------
	.section	.nv.info._ZN2at6native29vectorized_elementwise_kernelILi2ENS0_13AUnaryFunctorIN3c104HalfES4_S4_ZZZNS0_17hypot_kernel_cudaERNS_18TensorIteratorBaseEENKUlvE_clEvENKUlvE1_clEvEUlS4_S4_E_EESt5arrayIPcLm2EEEEviT0_T1_,"",@"SHT_CUDA_INFO"
	.sectionflags	@""
	.align	4


	//----- nvinfo : EIATTR_CUDA_API_VERSION
	.align		4
        /*0000*/ 	.byte	0x04, 0x37
        /*0002*/ 	.short	(.L_1367 - .L_1366)
.L_1366:
        /*0004*/ 	.word	0x00000082


	//----- nvinfo : EIATTR_SW2861232_WAR
	.align		4
.L_1367:
        /*0008*/ 	.byte	0x01, 0x35
	.zero		2


	//----- nvinfo : EIATTR_PARAM_CBANK
	.align		4
        /*000c*/ 	.byte	0x04, 0x0a
        /*000e*/ 	.short	(.L_1369 - .L_1368)
	.align		4
.L_1368:
        /*0010*/ 	.word	index@(.nv.constant0._ZN2at6native29vectorized_elementwise_kernelILi2ENS0_13AUnaryFunctorIN3c104HalfES4_S4_ZZZNS0_17hypot_kernel_cudaERNS_18TensorIteratorBaseEENKUlvE_clEvENKUlvE1_clEvEUlS4_S4_E_EESt5arrayIPcLm2EEEEviT0_T1_)
        /*0014*/ 	.short	0x0160
        /*0016*/ 	.short	0x0018


	//----- nvinfo : EIATTR_CBANK_PARAM_SIZE
	.align		4
.L_1369:
        /*0018*/ 	.byte	0x03, 0x19
        /*001a*/ 	.short	0x0018


	//----- nvinfo : EIATTR_KPARAM_INFO
	.align		4
        /*001c*/ 	.byte	0x04, 0x17
        /*001e*/ 	.short	(.L_1371 - .L_1370)
.L_1370:
        /*0020*/ 	.word	0x00000000
        /*0024*/ 	.short	0x0002
        /*0026*/ 	.short	0x0008
        /*0028*/ 	.byte	0x00, 0xf0, 0x41, 0x00


	//----- nvinfo : EIATTR_KPARAM_INFO
	.align		4
.L_1371:
        /*002c*/ 	.byte	0x04, 0x17
        /*002e*/ 	.short	(.L_1373 - .L_1372)
.L_1372:
        /*0030*/ 	.word	0x00000000
        /*0034*/ 	.short	0x0001
        /*0036*/ 	.short	0x0004
        /*0038*/ 	.byte	0x00, 0xf0, 0x11, 0x00


	//----- nvinfo : EIATTR_KPARAM_INFO
	.align		4
.L_1373:
        /*003c*/ 	.byte	0x04, 0x17
        /*003e*/ 	.short	(.L_1375 - .L_1374)
.L_1374:
        /*0040*/ 	.word	0x00000000
        /*0044*/ 	.short	0x0000
        /*0046*/ 	.short	0x0000
        /*0048*/ 	.byte	0x00, 0xf0, 0x11, 0x00


	//----- nvinfo : EIATTR_MAXREG_COUNT
	.align		4
.L_1375:
        /*004c*/ 	.byte	0x03, 0x1b
        /*004e*/ 	.short	0x00ff


	//----- nvinfo : EIATTR_MERCURY_ISA_VERSION
	.align		4
        /*0050*/ 	.byte	0x03, 0x5f
        /*0052*/ 	.short	0x0000


	//----- nvinfo : EIATTR_EXIT_INSTR_OFFSETS
	.align		4
        /*0054*/ 	.byte	0x04, 0x1c
        /*0056*/ 	.short	(.L_1377 - .L_1376)


	//   ....[0]....
.L_1376:
        /*0058*/ 	.word	0x000009c0


	//   ....[1]....
        /*005c*/ 	.word	0x00001d10


	//   ....[2]....
        /*0060*/ 	.word	0x00001d60


	//----- nvinfo : EIATTR_MAX_THREADS
	.align		4
.L_1377:
        /*0064*/ 	.byte	0x04, 0x05
        /*0066*/ 	.short	(.L_1379 - .L_1378)
.L_1378:
        /*0068*/ 	.word	0x00000080
        /*006c*/ 	.word	0x00000001
        /*0070*/ 	.word	0x00000001


	//----- nvinfo : EIATTR_CRS_STACK_SIZE
	.align		4
.L_1379:
        /*0074*/ 	.byte	0x04, 0x1e
        /*0076*/ 	.short	(.L_1381 - .L_1380)
.L_1380:
        /*0078*/ 	.word	0x00000000
.L_1381:


//--------------------- .nv.info._ZN2at6native29vectorized_elementwise_kernelILi4ENS0_13AUnaryFunctorIN3c104HalfES4_S4_ZZZNS0_17hypot_kernel_cudaERNS_18TensorIteratorBaseEENKUlvE_clEvENKUlvE1_clEvEUlS4_S4_E_EESt5arrayIPcLm2EEEEviT0_T1_ --------------------------
	.section	.nv.info._ZN2at6native29vectorized_elementwise_kernelILi4ENS0_13AUnaryFunctorIN3c104HalfES4_S4_ZZZNS0_17hypot_kernel_cudaERNS_18TensorIteratorBaseEENKUlvE_clEvENKUlvE1_clEvEUlS4_S4_E_EESt5arrayIPcLm2EEEEviT0_T1_,"",@"SHT_CUDA_INFO"
	.sectionflags	@""
	.align	4


	//----- nvinfo : EIATTR_CUDA_API_VERSION
	.align		4
        /*0000*/ 	.byte	0x04, 0x37
        /*0002*/ 	.short	(.L_1383 - .L_1382)
.L_1382:
        /*0004*/ 	.word	0x00000082


	//----- nvinfo : EIATTR_SW2861232_WAR
	.align		4
.L_1383:
        /*0008*/ 	.byte	0x01, 0x35
	.zero		2


	//----- nvinfo : EIATTR_PARAM_CBANK
	.align		4
        /*000c*/ 	.byte	0x04, 0x0a
        /*000e*/ 	.short	(.L_1385 - .L_1384)
	.align		4
.L_1384:
        /*0010*/ 	.word	index@(.nv.constant0._ZN2at6native29vectorized_elementwise_kernelILi4ENS0_13AUnaryFunctorIN3c104HalfES4_S4_ZZZNS0_17hypot_kernel_cudaERNS_18TensorIteratorBaseEENKUlvE_clEvENKUlvE1_clEvEUlS4_S4_E_EESt5arrayIPcLm2EEEEviT0_T1_)
        /*0014*/ 	.short	0x0160
        /*0016*/ 	.short	0x0018


	//----- nvinfo : EIATTR_CBANK_PARAM_SIZE
	.align		4
.L_1385:
        /*0018*/ 	.byte	0x03, 0x19
        /*001a*/ 	.short	0x0018


	//----- nvinfo : EIATTR_KPARAM_INFO
	.align		4
        /*001c*/ 	.byte	0x04, 0x17
        /*001e*/ 	.short	(.L_1387 - .L_1386)
.L_1386:
        /*0020*/ 	.word	0x00000000
        /*0024*/ 	.short	0x0002
        /*0026*/ 	.short	0x0008
        /*0028*/ 	.byte	0x00, 0xf0, 0x41, 0x00


	//----- nvinfo : EIATTR_KPARAM_INFO
	.align		4
.L_1387:
        /*002c*/ 	.byte	0x04, 0x17
        /*002e*/ 	.short	(.L_1389 - .L_1388)
.L_1388:
        /*0030*/ 	.word	0x00000000
        /*0034*/ 	.short	0x0001
        /*0036*/ 	.short	0x0004
        /*0038*/ 	.byte	0x00, 0xf0, 0x11, 0x00


	//----- nvinfo : EIATTR_KPARAM_INFO
	.align		4
.L_1389:
        /*003c*/ 	.byte	0x04, 0x17
        /*003e*/ 	.short	(.L_1391 - .L_1390)
.L_1390:
        /*0040*/ 	.word	0x00000000
        /*0044*/ 	.short	0x0000
        /*0046*/ 	.short	0x0000
        /*0048*/ 	.byte	0x00, 0xf0, 0x11, 0x00


	//----- nvinfo : EIATTR_MAXREG_COUNT
	.align		4
.L_1391:
        /*004c*/ 	.byte	0x03, 0x1b
        /*004e*/ 	.short	0x00ff


	//----- nvinfo : EIATTR_MERCURY_ISA_VERSION
	.align		4
        /*0050*/ 	.byte	0x03, 0x5f
        /*0052*/ 	.short	0x0000


	//----- nvinfo : EIATTR_EXIT_INSTR_OFFSETS
	.align		4
        /*0054*/ 	.byte	0x04, 0x1c
        /*0056*/ 	.short	(.L_1393 - .L_1392)


	//   ....[0]....
.L_1392:
        /*0058*/ 	.word	0x00000980


	//   ....[1]....
        /*005c*/ 	.word	0x00001cd0


	//   ....[2]....
        /*0060*/ 	.word	0x00001d20


	//----- nvinfo : EIATTR_MAX_THREADS
	.align		4
.L_1393:
        /*0064*/ 	.byte	0x04, 0x05
        /*0066*/ 	.short	(.L_1395 - .L_1394)
.L_1394:
        /*0068*/ 	.word	0x00000080
        /*006c*/ 	.word	0x00000001
        /*0070*/ 	.word	0x00000001


	//----- nvinfo : EIATTR_CRS_STACK_SIZE
	.align		4
.L_1395:
        /*0074*/ 	.byte	0x04, 0x1e
        /*0076*/ 	.short	(.L_1397 - .L_1396)
.L_1396:
        /*0078*/ 	.word	0x00000000
.L_1397:


//--------------------- .nv.info._ZN2at6native29vectorized_elementwise_kernelILi8ENS0_13AUnaryFunctorIN3c104HalfES4_S4_ZZZNS0_17hypot_kernel_cudaERNS_18TensorIteratorBaseEENKUlvE_clEvENKUlvE1_clEvEUlS4_S4_E_EESt5arrayIPcLm2EEEEviT0_T1_ --------------------------
	.section	.nv.info._ZN2at6native29vectorized_elementwise_kernelILi8ENS0_13AUnaryFunctorIN3c104HalfES4_S4_ZZZNS0_17hypot_kernel_cudaERNS_18TensorIteratorBaseEENKUlvE_clEvENKUlvE1_clEvEUlS4_S4_E_EESt5arrayIPcLm2EEEEviT0_T1_,"",@"SHT_CUDA_INFO"
	.sectionflags	@""
	.align	4


	//----- nvinfo : EIATTR_CUDA_API_VERSION
	.align		4
        /*0000*/ 	.byte	0x04, 0x37
        /*0002*/ 	.short	(.L_1399 - .L_1398)
.L_1398:
        /*0004*/ 	.word	0x00000082


	//----- nvinfo : EIATTR_SW2861232_WAR
	.align		4
.L_1399:
        /*0008*/ 	.byte	0x01, 0x35
	.zero		2


	//----- nvinfo : EIATTR_PARAM_CBANK
	.align		4
        /*000c*/ 	.byte	0x04, 0x0a
        /*000e*/ 	.short	(.L_1401 - .L_1400)
	.align		4
.L_1400:
        /*0010*/ 	.word	index@(.nv.constant0._ZN2at6native29vectorized_elementwise_kernelILi8ENS0_13AUnaryFunctorIN3c104HalfES4_S4_ZZZNS0_17hypot_kernel_cudaERNS_18TensorIteratorBaseEENKUlvE_clEvENKUlvE1_clEvEUlS4_S4_E_EESt5arrayIPcLm2EEEEviT0_T1_)
        /*0014*/ 	.short	0x0160
        /*0016*/ 	.short	0x0018


	//----- nvinfo : EIATTR_CBANK_PARAM_SIZE
	.align		4
.L_1401:
        /*0018*/ 	.byte	0x03, 0x19
        /*001a*/ 	.short	0x0018


	//----- nvinfo : EIATTR_KPARAM_INFO
	.align		4
        /*001c*/ 	.byte	0x04, 0x17
        /*001e*/ 	.short	(.L_1403 - .L_1402)
.L_1402:
        /*0020*/ 	.word	0x00000000
        /*0024*/ 	.short	0x0002
        /*0026*/ 	.short	0x0008
        /*0028*/ 	.byte	0x00, 0xf0, 0x41, 0x00


	//----- nvinfo : EIATTR_KPARAM_INFO
	.align		4
.L_1403:
        /*002c*/ 	.byte	0x04, 0x17
        /*002e*/ 	.short	(.L_1405 - .L_1404)
.L_1404:
        /*0030*/ 	.word	0x00000000
        /*0034*/ 	.short	0x0001
        /*0036*/ 	.short	0x0004
        /*0038*/ 	.byte	0x00, 0xf0, 0x11, 0x00


	//----- nvinfo : EIATTR_KPARAM_INFO
	.align		4
.L_1405:
        /*003c*/ 	.byte	0x04, 0x17
        /*003e*/ 	.short	(.L_1407 - .L_1406)
.L_1406:
        /*0040*/ 	.word	0x00000000
        /*0044*/ 	.short	0x0000
        /*0046*/ 	.short	0x0000
        /*0048*/ 	.byte	0x00, 0xf0, 0x11, 0x00


	//----- nvinfo : EIATTR_MAXREG_COUNT
	.align		4
.L_1407:
        /*004c*/ 	.byte	0x03, 0x1b
        /*004e*/ 	.short	0x00ff


	//----- nvinfo : EIATTR_MERCURY_ISA_VERSION
	.align		4
        /*0050*/ 	.byte	0x03, 0x5f
        /*0052*/ 	.short	0x0000


	//----- nvinfo : EIATTR_EXIT_INSTR_OFFSETS
	.align		4
        /*0054*/ 	.byte	0x04, 0x1c
        /*0056*/ 	.short	(.L_1409 - .L_1408)


	//   ....[0]....
.L_1408:
        /*0058*/ 	.word	0x00000010


	//----- nvinfo : EIATTR_MAX_THREADS
	.align		4
.L_1409:
        /*005c*/ 	.byte	0x04, 0x05
        /*005e*/ 	.short	(.L_1411 - .L_1410)
.L_1410:
        /*0060*/ 	.word	0x00000080
        /*0064*/ 	.word	0x00000001
        /*0068*/ 	.word	0x00000001
.L_1411:


//--------------------- .nv.info._ZN2at6native18elementwise_kernelILi128ELi4EZNS0_15gpu_kernel_implINS0_13BinaryFunctorIN3c104HalfES5_S5_ZZZNS0_17hypot_kernel_cudaERNS_18TensorIteratorBaseEENKUlvE_clEvENKUlvE1_clEvEUlS5_S5_E_EEEEvS7_RKT_EUliE_EEviT1_ --------------------------
	.section	.nv.info._ZN2at6native18elementwise_kernelILi128ELi4EZNS0_15gpu_kernel_implINS0_13BinaryFunctorIN3c104HalfES5_S5_ZZZNS0_17hypot_kernel_cudaERNS_18TensorIteratorBaseEENKUlvE_clEvENKUlvE1_clEvEUlS5_S5_E_EEEEvS7_RKT_EUliE_EEviT1_,"",@"SHT_CUDA_INFO"
	.sectionflags	@""
	.align	4


	//----- nvinfo : EIATTR_CUDA_API_VERSION
	.align		4
        /*0000*/ 	.byte	0x04, 0x37
        /*0002*/ 	.short	(.L_1413 - .L_1412)
.L_1412:
        /*0004*/ 	.word	0x00000082


	//----- nvinfo : EIATTR_SW2861232_WAR
	.align		4
.L_1413:
        /*0008*/ 	.byte	0x01, 0x35
	.zero		2


	//----- nvinfo : EIATTR_PARAM_CBANK
	.align		4
        /*000c*/ 	.byte	0x04, 0x0a
        /*000e*/ 	.short	(.L_1415 - .L_1414)
	.align		4
.L_1414:
        /*0010*/ 	.word	index@(.nv.constant0._ZN2at6native18elementwise_kernelILi128ELi4EZNS0_15gpu_kernel_implINS0_13BinaryFunctorIN3c104HalfES5_S5_ZZZNS0_17hypot_kernel_cudaERNS_18TensorIteratorBaseEENKUlvE_clEvENKUlvE1_clEvEUlS5_S5_E_EEEEvS7_RKT_EUliE_EEviT1_)
        /*0014*/ 	.short	0x0160
        /*0016*/ 	.short	0x0290


	//----- nvinfo : EIATTR_CBANK_PARAM_SIZE
	.align		4
.L_1415:
        /*0018*/ 	.byte	0x03, 0x19
        /*001a*/ 	.short	0x0290


	//----- nvinfo : EIATTR_KPARAM_INFO
	.align		4
        /*001c*/ 	.byte	0x04, 0x17
        /*001e*/ 	.short	(.L_1417 - .L_1416)
.L_1416:
        /*0020*/ 	.word	0x00000000
        /*0024*/ 	.short	0x0001
        /*0026*/ 	.short	0x0008
        /*0028*/ 	.byte	0x00, 0xf0, 0x21, 0x0a


	//----- nvinfo : EIATTR_KPARAM_INFO
	.align		4
.L_1417:
        /*002c*/ 	.byte	0x04, 0x17
        /*002e*/ 	.short	(.L_1419 - .L_1418)
.L_1418:
        /*0030*/ 	.word	0x00000000
        /*0034*/ 	.short	0x0000
        /*0036*/ 	.short	0x0000
        /*0038*/ 	.byte	0x00, 0xf0, 0x11, 0x00


	//----- nvinfo : EIATTR_MAXREG_COUNT
	.align		4
.L_1419:
        /*003c*/ 	.byte	0x03, 0x1b
        /*003e*/ 	.short	0x0080


	//----- nvinfo : EIATTR_EXTERNS
	.align		4
        /*0040*/ 	.byte	0x04, 0x0f
        /*0042*/ 	.short	(.L_1421 - .L_1420)


	//   ....[0]....
	.align		4
.L_1420:
        /*0044*/ 	.word	index@(__assertfail)


	//----- nvinfo : EIATTR_MERCURY_ISA_VERSION
	.align		4
.L_1421:
        /*0048*/ 	.byte	0x03, 0x5f
        /*004a*/ 	.short	0x0000


	//----- nvinfo : EIATTR_SYSCALL_OFFSETS
	.align		4
        /*004c*/ 	.byte	0x04, 0x46
        /*004e*/ 	.short	(.L_1423 - .L_1422)


	//   ....[0]....
.L_1422:
        /*0050*/ 	.word	0x00002040


	//   ....[1]....
        /*0054*/ 	.word	0x00002fd0


	//   ....[2]....
        /*0058*/ 	.word	0x00004090


	//   ....[3]....
        /*005c*/ 	.word	0x00006120


	//   ....[4]....
        /*0060*/ 	.word	0x000070b0


	//   ....[5]....
        /*0064*/ 	.word	0x00008170


	//   ....[6]....
        /*0068*/ 	.word	0x0000a1d0


	//   ....[7]....
        /*006c*/ 	.word	0x0000b160


	//   ....[8]....
        /*0070*/ 	.word	0x0000c220


	//   ....[9]....
        /*0074*/ 	.word	0x0000e290


	//   ....[10]....
        /*0078*/ 	.word	0x0000f220


	//   ....[11]....
        /*007c*/ 	.word	0x000102e0


	//----- nvinfo : EIATTR_EXIT_INSTR_OFFSETS
	.align		4
.L_1423:
        /*0080*/ 	.byte	0x04, 0x1c
        /*0082*/ 	.short	(.L_1425 - .L_1424)


	//   ....[0]....
.L_1424:
        /*0084*/ 	.word	0x0000c2e0


	//   ....[1]....
        /*0088*/ 	.word	0x0000f4e0


	//   ....[2]....
        /*008c*/ 	.word	0x0000f520


	//   ....[3]....
        /*0090*/ 	.word	0x0000f5c0


	//   ....[4]....
        /*0094*/ 	.word	0x0000f600


	//   ....[5]....
        /*0098*/ 	.word	0x0000f640


	//   ....[6]....
        /*009c*/ 	.word	0x0000f6d0


	//   ....[7]....
        /*00a0*/ 	.word	0x0000f6f0


	//   ....[8]....
        /*00a4*/ 	.word	0x0000f790


	//   ....[9]....
        /*00a8*/ 	.word	0x0000f7e0


	//   ....[10]....
        /*00ac*/ 	.word	0x0000f830


	//   ....[11]....
        /*00b0*/ 	.word	0x0000f900


	//   ....[12]....
        /*00b4*/ 	.word	0x0000f960


	//   ....[13]....
        /*00b8*/ 	.word	0x0000faf0


	//   ....[14]....
        /*00bc*/ 	.word	0x0000fc50


	//   ....[15]....
        /*00c0*/ 	.word	0x0000fc90


	//   ....[16]....
        /*00c4*/ 	.word	0x0000fd50


	//   ....[17]....
        /*00c8*/ 	.word	0x0000fed0


	//   ....[18]....
        /*00cc*/ 	.word	0x00010050


	//   ....[19]....
        /*00d0*/ 	.word	0x000101b0


	//   ....[20]....
        /*00d4*/ 	.word	0x000102f0


	//   ....[21]....
        /*00d8*/ 	.word	0x00010330


	//   ....[22]....
        /*00dc*/ 	.word	0x00010370


	//----- nvinfo : EIATTR_MAX_THREADS
	.align		4
.L_1425:
        /*00e0*/ 	.byte	0x04, 0x05
        /*00e2*/ 	.short	(.L_1427 - .L_1426)
.L_1426:
        /*00e4*/ 	.word	0x00000080
        /*00e8*/ 	.word	0x00000001
        /*00ec*/ 	.word	0x00000001


	//----- nvinfo : EIATTR_CRS_STACK_SIZE
	.align		4
.L_1427:
        /*00f0*/ 	.byte	0x04, 0x1e
        /*00f2*/ 	.short	(.L_1429 - .L_1428)
.L_1428:
        /*00f4*/ 	.word	0x00000000
.L_1429:


//--------------------- .nv.info._ZN2at6native27unrolled_elementwise_kernelINS0_13BinaryFunctorIN3c104HalfES4_S4_ZZZNS0_17hypot_kernel_cudaERNS_18TensorIteratorBaseEENKUlvE_clEvENKUlvE1_clEvEUlS4_S4_E_EESt5arrayIPcLm3EELi4E23TrivialOffsetCalculatorILi2EjESE_ILi1EjENS0_6memory12LoadWithCastILi2EEENSH_13StoreWithCastILi1EEEEEviT_T0_T2_T3_T4_T5_ --------------------------
	.section	.nv.info._ZN2at6native27unrolled_elementwise_kernelINS0_13BinaryFunctorIN3c104HalfES4_S4_ZZZNS0_17hypot_kernel_cudaERNS_18TensorIteratorBaseEENKUlvE_clEvENKUlvE1_clEvEUlS4_S4_E_EESt5arrayIPcLm3EELi4E23TrivialOffsetCalculatorILi2EjESE_ILi1EjENS0_6memory12LoadWithCastILi2EEENSH_13StoreWithCastILi1EEEEEviT_T0_T2_T3_T4_T5_,"",@"SHT_CUDA_INFO"
	.sectionflags	@""
	.align	4


	//----- nvinfo : EIATTR_CUDA_API_VERSION
	.align		4
        /*0000*/ 	.byte	0x04, 0x37
        /*0002*/ 	.short	(.L_1431 - .L_1430)
.L_1430:
        /*0004*/ 	.word	0x00000082


	//----- nvinfo : EIATTR_SW2861232_WAR
	.align		4
.L_1431:
        /*0008*/ 	.byte	0x01, 0x35
	.zero		2


	//----- nvinfo : EIATTR_PARAM_CBANK
	.align		4
        /*000c*/ 	.byte	0x04, 0x0a
        /*000e*/ 	.short	(.L_1433 - .L_1432)
	.align		4
.L_1432:
        /*0010*/ 	.word	index@(.nv.constant0._ZN2at6native27unrolled_elementwise_kernelINS0_13BinaryFunctorIN3c104HalfES4_S4_ZZZNS0_17hypot_kernel_cudaERNS_18TensorIteratorBaseEENKUlvE_clEvENKUlvE1_clEvEUlS4_S4_E_EESt5arrayIPcLm3EELi4E23TrivialOffsetCalculatorILi2EjESE_ILi1EjENS0_6memory12LoadWithCastILi2EEENSH_13StoreWithCastILi1EEEEEviT_T0_T2_T3_T4_T5_)
        /*0014*/ 	.short	0x0160
        /*0016*/ 	.short	0x0038


	//----- nvinfo : EIATTR_CBANK_PARAM_SIZE
	.align		4
.L_1433:
        /*0018*/ 	.byte	0x03, 0x19
        /*001a*/ 	.short	0x0038


	//----- nvinfo : EIATTR_KPARAM_INFO
	.align		4
        /*001c*/ 	.byte	0x04, 0x17
        /*001e*/ 	.short	(.L_1435 - .L_1434)
.L_1434:
        /*0020*/ 	.word	0x00000000
        /*0024*/ 	.short	0x0006
        /*0026*/ 	.short	0x0030
        /*0028*/ 	.byte	0x00, 0xf0, 0x21, 0x00


	//----- nvinfo : EIATTR_KPARAM_INFO
	.align		4
.L_1435:
        /*002c*/ 	.byte	0x04, 0x17
        /*002e*/ 	.short	(.L_1437 - .L_1436)
.L_1436:
        /*0030*/ 	.word	0x00000000
        /*0034*/ 	.short	0x0005
        /*0036*/ 	.short	0x0024
        /*0038*/ 	.byte	0x00, 0xf0, 0x31, 0x00


	//----- nvinfo : EIATTR_KPARAM_INFO
	.align		4
.L_1437:
        /*003c*/ 	.byte	0x04, 0x17
        /*003e*/ 	.short	(.L_1439 - .L_1438)
.L_1438:
        /*0040*/ 	.word	0x00000000
        /*0044*/ 	.short	0x0004
        /*0046*/ 	.short	0x0021
        /*0048*/ 	.byte	0x00, 0xf0, 0x05, 0x00


	//----- nvinfo : EIATTR_KPARAM_INFO
	.align		4
.L_1439:
        /*004c*/ 	.byte	0x04, 0x17
        /*004e*/ 	.short	(.L_1441 - .L_1440)
.L_1440:
        /*0050*/ 	.word	0x00000000
        /*0054*/ 	.short	0x0003
        /*0056*/ 	.short	0x0020
        /*0058*/ 	.byte	0x00, 0xf0, 0x05, 0x00


	//----- nvinfo : EIATTR_KPARAM_INFO
	.align		4
.L_1441:
        /*005c*/ 	.byte	0x04, 0x17
        /*005e*/ 	.short	(.L_1443 - .L_1442)
.L_1442:
        /*0060*/ 	.word	0x00000000
        /*0064*/ 	.short	0x0002
        /*0066*/ 	.short	0x0008
        /*0068*/ 	.byte	0x00, 0xf0, 0x61, 0x00


	//----- nvinfo : EIATTR_KPARAM_INFO
	.align		4
.L_1443:
        /*006c*/ 	.byte	0x04, 0x17
        /*006e*/ 	.short	(.L_1445 - .L_1444)
.L_1444:
        /*0070*/ 	.word	0x00000000
        /*0074*/ 	.short	0x0001
        /*0076*/ 	.short	0x0004
        /*0078*/ 	.byte	0x00, 0xf0, 0x05, 0x00


	//----- nvinfo : EIATTR_KPARAM_INFO
	.align		4
.L_1445:
        /*007c*/ 	.byte	0x04, 0x17
        /*007e*/ 	.short	(.L_1447 - .L_1446)
.L_1446:
        /*0080*/ 	.word	0x00000000
        /*0084*/ 	.short	0x0000
        /*0086*/ 	.short	0x0000
        /*0088*/ 	.byte	0x00, 0xf0, 0x11, 0x00


	//----- nvinfo : EIATTR_MAXREG_COUNT
	.align		4
.L_1447:
        /*008c*/ 	.byte	0x03, 0x1b
        /*008e*/ 	.short	0x00ff


	//----- nvinfo : EIATTR_EXTERNS
	.align		4
        /*0090*/ 	.byte	0x04, 0x0f
        /*0092*/ 	.short	(.L_1449 - .L_1448)


	//   ....[0]....
	.align		4
.L_1448:
        /*0094*/ 	.word	index@(__assertfail)


	//----- nvinfo : EIATTR_MERCURY_ISA_VERSION
	.align		4
.L_1449:
        /*0098*/ 	.byte	0x03, 0x5f
        /*009a*/ 	.short	0x0000


	//----- nvinfo : EIATTR_SYSCALL_OFFSETS
	.align		4
        /*009c*/ 	.byte	0x04, 0x46
        /*009e*/ 	.short	(.L_1451 - .L_1450)


	//   ....[0]....
.L_1450:
        /*00a0*/ 	.word	0x00001080


	//   ....[1]....
        /*00a4*/ 	.word	0x000020d0


	//   ....[2]....
        /*00a8*/ 	.word	0x000031a0


	//   ....[3]....
        /*00ac*/ 	.word	0x000041f0


	//   ....[4]....
        /*00b0*/ 	.word	0x000052d0


	//   ....[5]....
        /*00b4*/ 	.word	0x00006310


	//   ....[6]....
        /*00b8*/ 	.word	0x000073d0


	//   ....[7]....
        /*00bc*/ 	.word	0x00008350


	//   ....[8]....
        /*00c0*/ 	.word	0x00009a80


	//   ....[9]....
        /*00c4*/ 	.word	0x0000aab0


	//   ....[10]....
        /*00c8*/ 	.word	0x0000baa0


	//   ....[11]....
        /*00cc*/ 	.word	0x0000ca90


	//----- nvinfo : EIATTR_EXIT_INSTR_OFFSETS
	.align		4
.L_1451:
        /*00d0*/ 	.byte	0x04, 0x1c
        /*00d2*/ 	.short	(.L_1453 - .L_1452)


	//   ....[0]....
.L_1452:
        /*00d4*/ 	.word	0x0000bb60


	//   ....[1]....
        /*00d8*/ 	.word	0x0000bc90


	//   ....[2]....
        /*00dc*/ 	.word	0x0000bcd0


	//   ....[3]....
        /*00e0*/ 	.word	0x0000bd70


	//   ....[4]....
        /*00e4*/ 	.word	0x0000bdb0


	//   ....[5]....
        /*00e8*/ 	.word	0x0000bdf0


	//   ....[6]....
        /*00ec*/ 	.word	0x0000be80


	//   ....[7]....
        /*00f0*/ 	.word	0x0000bea0


	//   ....[8]....
        /*00f4*/ 	.word	0x0000bf40


	//   ....[9]....
        /*00f8*/ 	.word	0x0000bf90


	//   ....[10]....
        /*00fc*/ 	.word	0x0000bfe0


	//   ....[11]....
        /*0100*/ 	.word	0x0000c0b0


	//   ....[12]....
        /*0104*/ 	.word	0x0000c110


	//   ....[13]....
        /*0108*/ 	.word	0x0000c2a0


	//   ....[14]....
        /*010c*/ 	.word	0x0000c400


	//   ....[15]....
        /*0110*/ 	.word	0x0000c440


	//   ....[16]....
        /*0114*/ 	.word	0x0000c500


	//   ....[17]....
        /*0118*/ 	.word	0x0000c680


	//   ....[18]....
        /*011c*/ 	.word	0x0000c800


	//   ....[19]....
        /*0120*/ 	.word	0x0000c960


	//   ....[20]....
        /*0124*/ 	.word	0x0000caa0


	//   ....[21]....
        /*0128*/ 	.word	0x0000cae0


	//   ....[22]....
        /*012c*/ 	.word	0x0000cb20


	//----- nvinfo : EIATTR_MAX_THREADS
	.align		4
.L_1453:
        /*0130*/ 	.byte	0x04, 0x05
        /*0132*/ 	.short	(.L_1455 - .L_1454)
.L_1454:
        /*0134*/ 	.word	0x00000080
        /*0138*/ 	.word	0x00000001
        /*013c*/ 	.word	0x00000001


	//----- nvinfo : EIATTR_CRS_STACK_SIZE
	.align		4
.L_1455:
        /*0140*/ 	.byte	0x04, 0x1e
        /*0142*/ 	.short	(.L_1457 - .L_1456)
.L_1456:
        /*0144*/ 	.word	0x00000000
.L_1457:


//--------------------- .nv.info._ZN2at6native18elementwise_kernelILi128ELi4EZNS0_22gpu_kernel_impl_nocastINS0_13BinaryFunctorIN3c104HalfES5_S5_ZZZNS0_17hypot_kernel_cudaERNS_18TensorIteratorBaseEENKUlvE_clEvENKUlvE1_clEvEUlS5_S5_E_EEEEvS7_RKT_EUliE_EEviT1_ --------------------------
	.section	.nv.info._ZN2at6native18elementwise_kernelILi128ELi4EZNS0_22gpu_kernel_impl_nocastINS0_13BinaryFunctorIN3c104HalfES5_S5_ZZZNS0_17hypot_kernel_cudaERNS_18TensorIteratorBaseEENKUlvE_clEvENKUlvE1_clEvEUlS5_S5_E_EEEEvS7_RKT_EUliE_EEviT1_,"",@"SHT_CUDA_INFO"
	.sectionflags	@""
	.align	4


	//----- nvinfo : EIATTR_CUDA_API_VERSION
	.align		4
        /*0000*/ 	.byte	0x04, 0x37
        /*0002*/ 	.short	(.L_1459 - .L_1458)
.L_1458:
        /*0004*/ 	.word	0x00000082


	//----- nvinfo : EIATTR_SW2861232_WAR
	.align		4
.L_1459:
        /*0008*/ 	.byte	0x01, 0x35
	.zero		2


	//----- nvinfo : EIATTR_PARAM_CBANK
	.align		4
        /*000c*/ 	.byte	0x04, 0x0a
        /*000e*/ 	.short	(.L_1461 - .L_1460)
	.align		4
.L_1460:
        /*0010*/ 	.word	index@(.nv.constant0._ZN2at6native18elementwise_kernelILi128ELi4EZNS0_22gpu_kernel_impl_nocastINS0_13BinaryFunctorIN3c104HalfES5_S5_ZZZNS0_17hypot_kernel_cudaERNS_18TensorIteratorBaseEENKUlvE_clEvENKUlvE1_clEvEUlS5_S5_E_EEEEvS7_RKT_EUliE_EEviT1_)
        /*0014*/ 	.short	0x0160
        /*0016*/ 	.short	0x0290


	//----- nvinfo : EIATTR_CBANK_PARAM_SIZE
	.align		4
.L_1461:
        /*0018*/ 	.byte	0x03, 0x19
        /*001a*/ 	.short	0x0290


	//----- nvinfo : EIATTR_KPARAM_INFO
	.align		4
        /*001c*/ 	.byte	0x04, 0x17
        /*001e*/ 	.short	(.L_1463 - .L_1462)
.L_1462:
        /*0020*/ 	.word	0x00000000
        /*0024*/ 	.short	0x0001
        /*0026*/ 	.short	0x0008
        /*0028*/ 	.byte	0x00, 0xf0, 0x21, 0x0a


	//----- nvinfo : EIATTR_KPARAM_INFO
	.align		4
.L_1463:
        /*002c*/ 	.byte	0x04, 0x17
        /*002e*/ 	.short	(.L_1465 - .L_1464)
.L_1464:
        /*0030*/ 	.word	0x00000000
        /*0034*/ 	.short	0x0000
        /*0036*/ 	.short	0x0000
        /*0038*/ 	.byte	0x00, 0xf0, 0x11, 0x00


	//----- nvinfo : EIATTR_MAXREG_COUNT
	.align		4
.L_1465:
        /*003c*/ 	.byte	0x03, 0x1b
        /*003e*/ 	.short	0x0080


	//----- nvinfo : EIATTR_MERCURY_ISA_VERSION
	.align		4
        /*0040*/ 	.byte	0x03, 0x5f
        /*0042*/ 	.short	0x0000


	//----- nvinfo : EIATTR_EXIT_INSTR_OFFSETS
	.align		4
        /*0044*/ 	.byte	0x04, 0x1c
        /*0046*/ 	.short	(.L_1467 - .L_1466)


	//   ....[0]....
.L_1466:
        /*0048*/ 	.word	0x000035e0


	//   ....[1]....
        /*004c*/ 	.word	0x00004780


	//----- nvinfo : EIATTR_MAX_THREADS
	.align		4
.L_1467:
        /*0050*/ 	.byte	0x04, 0x05
        /*0052*/ 	.short	(.L_1469 - .L_1468)
.L_1468:
        /*0054*/ 	.word	0x00000080
        /*0058*/ 	.word	0x00000001
        /*005c*/ 	.word	0x00000001


	//----- nvinfo : EIATTR_CRS_STACK_SIZE
	.align		4
.L_1469:
        /*0060*/ 	.byte	0x04, 0x1e
        /*0062*/ 	.short	(.L_1471 - .L_1470)
.L_1470:
        /*0064*/ 	.word	0x00000000
.L_1471:


//--------------------- .nv.info._ZN2at6native27unrolled_elementwise_kernelINS0_13BinaryFunctorIN3c104HalfES4_S4_ZZZNS0_17hypot_kernel_cudaERNS_18TensorIteratorBaseEENKUlvE_clEvENKUlvE1_clEvEUlS4_S4_E_EESt5arrayIPcLm3EELi4E23TrivialOffsetCalculatorILi2EjESE_ILi1EjENS0_6memory15LoadWithoutCastENSH_16StoreWithoutCastEEEviT_T0_T2_T3_T4_T5_ --------------------------
	.section	.nv.info._ZN2at6native27unrolled_elementwise_kernelINS0_13BinaryFunctorIN3c104HalfES4_S4_ZZZNS0_17hypot_kernel_cudaERNS_18TensorIteratorBaseEENKUlvE_clEvENKUlvE1_clEvEUlS4_S4_E_EESt5arrayIPcLm3EELi4E23TrivialOffsetCalculatorILi2EjESE_ILi1EjENS0_6memory15LoadWithoutCastENSH_16StoreWithoutCastEEEviT_T0_T2_T3_T4_T5_,"",@"SHT_CUDA_INFO"
	.sectionflags	@""
	.align	4


	//----- nvinfo : EIATTR_CUDA_API_VERSION
	.align		4
        /*0000*/ 	.byte	0x04, 0x37
        /*0002*/ 	.short	(.L_1473 - .L_1472)
.L_1472:
        /*0004*/ 	.word	0x00000082


	//----- nvinfo : EIATTR_SW2861232_WAR
	.align		4
.L_1473:
        /*0008*/ 	.byte	0x01, 0x35
	.zero		2


	//----- nvinfo : EIATTR_PARAM_CBANK
	.align		4
        /*000c*/ 	.byte	0x04, 0x0a
        /*000e*/ 	.short	(.L_1475 - .L_1474)
	.align		4
.L_1474:
        /*0010*/ 	.word	index@(.nv.constant0._ZN2at6native27unrolled_elementwise_kernelINS0_13BinaryFunctorIN3c104HalfES4_S4_ZZZNS0_17hypot_kernel_cudaERNS_18TensorIteratorBaseEENKUlvE_clEvENKUlvE1_clEvEUlS4_S4_E_EESt5arrayIPcLm3EELi4E23TrivialOffsetCalculatorILi2EjESE_ILi1EjENS0_6memory15LoadWithoutCastENSH_16StoreWithoutCastEEEviT_T0_T2_T3_T4_T5_)
        /*0014*/ 	.short	0x0160
        /*0016*/ 	.short	0x0024


	//----- nvinfo : EIATTR_CBANK_PARAM_SIZE
	.align		4
.L_1475:
        /*0018*/ 	.byte	0x03, 0x19
        /*001a*/ 	.short	0x0024


	//----- nvinfo : EIATTR_KPARAM_INFO
	.align		4
        /*001c*/ 	.byte	0x04, 0x17
        /*001e*/ 	.short	(.L_1477 - .L_1476)
.L_1476:
        /*0020*/ 	.word	0x00000000
        /*0024*/ 	.short	0x0006
        /*0026*/ 	.short	0x0023
        /*0028*/ 	.byte	0x00, 0xf0, 0x05, 0x00


	//----- nvinfo : EIATTR_KPARAM_INFO
	.align		4
.L_1477:
        /*002c*/ 	.byte	0x04, 0x17
        /*002e*/ 	.short	(.L_1479 - .L_1478)
.L_1478:
        /*0030*/ 	.word	0x00000000
        /*0034*/ 	.short	0x0005
        /*0036*/ 	.short	0x0022
        /*0038*/ 	.byte	0x00, 0xf0, 0x05, 0x00


	//----- nvinfo : EIATTR_KPARAM_INFO
	.align		4
.L_1479:
        /*003c*/ 	.byte	0x04, 0x17
        /*003e*/ 	.short	(.L_1481 - .L_1480)
.L_1480:
        /*0040*/ 	.word	0x00000000
        /*0044*/ 	.short	0x0004
        /*0046*/ 	.short	0x0021
        /*0048*/ 	.byte	0x00, 0xf0, 0x05, 0x00


	//----- nvinfo : EIATTR_KPARAM_INFO
	.align		4
.L_1481:
        /*004c*/ 	.byte	0x04, 0x17
        /*004e*/ 	.short	(.L_1483 - .L_1482)
.L_1482:
        /*0050*/ 	.word	0x00000000
        /*0054*/ 	.short	0x0003
        /*0056*/ 	.short	0x0020
        /*0058*/ 	.byte	0x00, 0xf0, 0x05, 0x00


	//----- nvinfo : EIATTR_KPARAM_INFO
	.align		4
.L_1483:
        /*005c*/ 	.byte	0x04, 0x17
        /*005e*/ 	.short	(.L_1485 - .L_1484)
.L_1484:
        /*0060*/ 	.word	0x00000000
        /*0064*/ 	.short	0x0002
        /*0066*/ 	.short	0x0008
        /*0068*/ 	.byte	0x00, 0xf0, 0x61, 0x00


	//----- nvinfo : EIATTR_KPARAM_INFO
	.align		4
.L_1485:
        /*006c*/ 	.byte	0x04, 0x17
        /*006e*/ 	.short	(.L_1487 - .L_1486)
.L_1486:
        /*0070*/ 	.word	0x00000000
        /*0074*/ 	.short	0x0001
        /*0076*/ 	.short	0x0004
        /*0078*/ 	.byte	0x00, 0xf0, 0x05, 0x00


	//----- nvinfo : EIATTR_KPARAM_INFO
	.align		4
.L_1487:
        /*007c*/ 	.byte	0x04, 0x17
        /*007e*/ 	.short	(.L_1489 - .L_1488)
.L_1488:
        /*0080*/ 	.word	0x00000000
        /*0084*/ 	.short	0x0000
        /*0086*/ 	.short	0x0000
        /*0088*/ 	.byte	0x00, 0xf0, 0x11, 0x00


	//----- nvinfo : EIATTR_MAXREG_COUNT
	.align		4
.L_1489:
        /*008c*/ 	.byte	0x03, 0x1b
        /*008e*/ 	.short	0x00ff


	//----- nvinfo : EIATTR_MERCURY_ISA_VERSION
	.align		4
        /*0090*/ 	.byte	0x03, 0x5f
        /*0092*/ 	.short	0x0000


	//----- nvinfo : EIATTR_EXIT_INSTR_OFFSETS
	.align		4
        /*0094*/ 	.byte	0x04, 0x1c
        /*0096*/ 	.short	(.L_1491 - .L_1490)


	//   ....[0]....
.L_1490:
        /*0098*/ 	.word	0x00000a30


	//   ....[1]....
        /*009c*/ 	.word	0x00000a80


	//----- nvinfo : EIATTR_MAX_THREADS
	.align		4
.L_1491:
        /*00a0*/ 	.byte	0x04, 0x05
        /*00a2*/ 	.short	(.L_1493 - .L_1492)
.L_1492:
        /*00a4*/ 	.word	0x00000080
        /*00a8*/ 	.word	0x00000001
        /*00ac*/ 	.word	0x00000001


	//----- nvinfo : EIATTR_CRS_STACK_SIZE
	.align		4
.L_1493:
        /*00b0*/ 	.byte	0x04, 0x1e
        /*00b2*/ 	.short	(.L_1495 - .L_1494)
.L_1494:
        /*00b4*/ 	.word	0x00000000
.L_1495:


//--------------------- .nv.info._ZN2at6native29vectorized_elementwise_kernelILi2ENS0_13BinaryFunctorIN3c104HalfES4_S4_ZZZNS0_17hypot_kernel_cudaERNS_18TensorIteratorBaseEENKUlvE_clEvENKUlvE1_clEvEUlS4_S4_E_EESt5arrayIPcLm3EEEEviT0_T1_ --------------------------
	.section	.nv.info._ZN2at6native29vectorized_elementwise_kernelILi2ENS0_13BinaryFunctorIN3c104HalfES4_S4_ZZZNS0_17hypot_kernel_cudaERNS_18TensorIteratorBaseEENKUlvE_clEvENKUlvE1_clEvEUlS4_S4_E_EESt5arrayIPcLm3EEEEviT0_T1_,"",@"SHT_CUDA_INFO"
	.sectionflags	@""
	.align	4


	//----- nvinfo : EIATTR_CUDA_API_VERSION
	.align		4
        /*0000*/ 	.byte	0x04, 0x37
        /*0002*/ 	.short	(.L_1497 - .L_1496)
.L_1496:
        /*0004*/ 	.word	0x00000082


	//----- nvinfo : EIATTR_SW2861232_WAR
	.align		4
.L_1497:
        /*0008*/ 	.byte	0x01, 0x35
	.zero		2


	//----- nvinfo : EIATTR_PARAM_CBANK
	.align		4
        /*000c*/ 	.byte	0x04, 0x0a
        /*000e*/ 	.short	(.L_1499 - .L_1498)
	.align		4
.L_1498:
        /*0010*/ 	.word	index@(.nv.constant0._ZN2at6native29vectorized_elementwise_kernelILi2ENS0_13BinaryFunctorIN3c104HalfES4_S4_ZZZNS0_17hypot_kernel_cudaERNS_18TensorIteratorBaseEENKUlvE_clEvENKUlvE1_clEvEUlS4_S4_E_EESt5arrayIPcLm3EEEEviT0_T1_)
        /*0014*/ 	.short	0x0160
        /*0016*/ 	.short	0x0020


	//----- nvinfo : EIATTR_CBANK_PARAM_SIZE
	.align		4
.L_1499:
        /*0018*/ 	.byte	0x03, 0x19
        /*001a*/ 	.short	0x0020


	//----- nvinfo : EIATTR_KPARAM_INFO
	.align		4
        /*001c*/ 	.byte	0x04, 0x17
        /*001e*/ 	.short	(.L_1501 - .L_1500)
.L_1500:
        /*0020*/ 	.word	0x00000000
        /*0024*/ 	.short	0x0002
        /*0026*/ 	.short	0x0008
        /*0028*/ 	.byte	0x00, 0xf0, 0x61, 0x00


	//----- nvinfo : EIATTR_KPARAM_INFO
	.align		4
.L_1501:
        /*002c*/ 	.byte	0x04, 0x17
        /*002e*/ 	.short	(.L_1503 - .L_1502)
.L_1502:
        /*0030*/ 	.word	0x00000000
        /*0034*/ 	.short	0x0001
        /*0036*/ 	.short	0x0004
        /*0038*/ 	.byte	0x00, 0xf0, 0x05, 0x00


	//----- nvinfo : EIATTR_KPARAM_INFO
	.align		4
.L_1503:
        /*003c*/ 	.byte	0x04, 0x17
        /*003e*/ 	.short	(.L_1505 - .L_1504)
.L_1504:
        /*0040*/ 	.word	0x00000000
        /*0044*/ 	.short	0x0000
        /*0046*/ 	.short	0x0000
        /*0048*/ 	.byte	0x00, 0xf0, 0x11, 0x00


	//----- nvinfo : EIATTR_MAXREG_COUNT
	.align		4
.L_1505:
        /*004c*/ 	.byte	0x03, 0x1b
        /*004e*/ 	.short	0x00ff


	//----- nvinfo : EIATTR_MERCURY_ISA_VERSION
	.align		4
        /*0050*/ 	.byte	0x03, 0x5f
        /*0052*/ 	.short	0x0000


	//----- nvinfo : EIATTR_EXIT_INSTR_OFFSETS
	.align		4
        /*0054*/ 	.byte	0x04, 0x1c
        /*0056*/ 	.short	(.L_1507 - .L_1506)


	//   ....[0]....
.L_1506:
        /*0058*/ 	.word	0x00000af0


	//   ....[1]....
        /*005c*/ 	.word	0x00001f40


	//   ....[2]....
        /*0060*/ 	.word	0x00001f90


	//----- nvinfo : EIATTR_MAX_THREADS
	.align		4
.L_1507:
        /*0064*/ 	.byte	0x04, 0x05
        /*0066*/ 	.short	(.L_1509 - .L_1508)
.L_1508:
        /*0068*/ 	.word	0x00000080
        /*006c*/ 	.word	0x00000001
        /*0070*/ 	.word	0x00000001


	//----- nvinfo : EIATTR_CRS_STACK_SIZE
	.align		4
.L_1509:
        /*0074*/ 	.byte	0x04, 0x1e
        /*0076*/ 	.short	(.L_1511 - .L_1510)
.L_1510:
        /*0078*/ 	.word	0x00000000
.L_1511:


//--------------------- .nv.info._ZN2at6native29vectorized_elementwise_kernelILi4ENS0_13BinaryFunctorIN3c104HalfES4_S4_ZZZNS0_17hypot_kernel_cudaERNS_18TensorIteratorBaseEENKUlvE_clEvENKUlvE1_clEvEUlS4_S4_E_EESt5arrayIPcLm3EEEEviT0_T1_ --------------------------
	.section	.nv.info._ZN2at6native29vectorized_elementwise_kernelILi4ENS0_13BinaryFunctorIN3c104HalfES4_S4_ZZZNS0_17hypot_kernel_cudaERNS_18TensorIteratorBaseEENKUlvE_clEvENKUlvE1_clEvEUlS4_S4_E_EESt5arrayIPcLm3EEEEviT0_T1_,"",@"SHT_CUDA_INFO"
	.sectionflags	@""
	.align	4


	//----- nvinfo : EIATTR_CUDA_API_VERSION
	.align		4
        /*0000*/ 	.byte	0x04, 0x37
        /*0002*/ 	.short	(.L_1513 - .L_1512)
.L_1512:
        /*0004*/ 	.word	0x00000082


	//----- nvinfo : EIATTR_SW2861232_WAR
	.align		4
.L_1513:
        /*0008*/ 	.byte	0x01, 0x35
	.zero		2


	//----- nvinfo : EIATTR_PARAM_CBANK
	.align		4
        /*000c*/ 	.byte	0x04, 0x0a
        /*000e*/ 	.short	(.L_1515 - .L_1514)
	.align		4
.L_1514:
        /*0010*/ 	.word	index@(.nv.constant0._ZN2at6native29vectorized_elementwise_kernelILi4ENS0_13BinaryFunctorIN3c104HalfES4_S4_ZZZNS0_17hypot_kernel_cudaERNS_18TensorIteratorBaseEENKUlvE_clEvENKUlvE1_clEvEUlS4_S4_E_EESt5arrayIPcLm3EEEEviT0_T1_)
        /*0014*/ 	.short	0x0160
        /*0016*/ 	.short	0x0020


	//----- nvinfo : EIATTR_CBANK_PARAM_SIZE
	.align		4
.L_1515:
        /*0018*/ 	.byte	0x03, 0x19
        /*001a*/ 	.short	0x0020


	//----- nvinfo : EIATTR_KPARAM_INFO
	.align		4
        /*001c*/ 	.byte	0x04, 0x17
        /*001e*/ 	.short	(.L_1517 - .L_1516)
.L_1516:
        /*0020*/ 	.word	0x00000000
        /*0024*/ 	.short	0x0002
        /*0026*/ 	.short	0x0008
        /*0028*/ 	.byte	0x00, 0xf0, 0x61, 0x00


	//----- nvinfo : EIATTR_KPARAM_INFO
	.align		4
.L_1517:
        /*002c*/ 	.byte	0x04, 0x17
        /*002e*/ 	.short	(.L_1519 - .L_1518)
.L_1518:
        /*0030*/ 	.word	0x00000000
        /*0034*/ 	.short	0x0001
        /*0036*/ 	.short	0x0004
        /*0038*/ 	.byte	0x00, 0xf0, 0x05, 0x00


	//----- nvinfo : EIATTR_KPARAM_INFO
	.align		4
.L_1519:
        /*003c*/ 	.byte	0x04, 0x17
        /*003e*/ 	.short	(.L_1521 - .L_1520)
.L_1520:
        /*0040*/ 	.word	0x00000000
        /*0044*/ 	.short	0x0000
        /*0046*/ 	.short	0x0000
        /*0048*/ 	.byte	0x00, 0xf0, 0x11, 0x00


	//----- nvinfo : EIATTR_MAXREG_COUNT
	.align		4
.L_1521:
        /*004c*/ 	.byte	0x03, 0x1b
        /*004e*/ 	.short	0x00ff


	//----- nvinfo : EIATTR_MERCURY_ISA_VERSION
	.align		4
        /*0050*/ 	.byte	0x03, 0x5f
        /*0052*/ 	.short	0x0000


	//----- nvinfo : EIATTR_EXIT_INSTR_OFFSETS
	.align		4
        /*0054*/ 	.byte	0x04, 0x1c
        /*0056*/ 	.short	(.L_1523 - .L_1522)


	//   ....[0]....
.L_1522:
        /*0058*/ 	.word	0x00000a90


	//   ....[1]....
        /*005c*/ 	.word	0x00001ee0


	//   ....[2]....
        /*0060*/ 	.word	0x00001f30


	//----- nvinfo : EIATTR_MAX_THREADS
	.align		4
.L_1523:
        /*0064*/ 	.byte	0x04, 0x05
        /*0066*/ 	.short	(.L_1525 - .L_1524)
.L_1524:
        /*0068*/ 	.word	0x00000080
        /*006c*/ 	.word	0x00000001
        /*0070*/ 	.word	0x00000001


	//----- nvinfo : EIATTR_CRS_STACK_SIZE
	.align		4
.L_1525:
        /*0074*/ 	.byte	0x04, 0x1e
        /*0076*/ 	.short	(.L_1527 - .L_1526)
.L_1526:
        /*0078*/ 	.word	0x00000000
.L_1527:


//--------------------- .nv.info._ZN2at6native29vectorized_elementwise_kernelILi8ENS0_13BinaryFunctorIN3c104HalfES4_S4_ZZZNS0_17hypot_kernel_cudaERNS_18TensorIteratorBaseEENKUlvE_clEvENKUlvE1_clEvEUlS4_S4_E_EESt5arrayIPcLm3EEEEviT0_T1_ --------------------------
	.section	.nv.info._ZN2at6native29vectorized_elementwise_kernelILi8ENS0_13BinaryFunctorIN3c104HalfES4_S4_ZZZNS0_17hypot_kernel_cudaERNS_18TensorIteratorBaseEENKUlvE_clEvENKUlvE1_clEvEUlS4_S4_E_EESt5arrayIPcLm3EEEEviT0_T1_,"",@"SHT_CUDA_INFO"
	.sectionflags	@""
	.align	4


	//----- nvinfo : EIATTR_CUDA_API_VERSION
	.align		4
        /*0000*/ 	.byte	0x04, 0x37
        /*0002*/ 	.short	(.L_1529 - .L_1528)
.L_1528:
        /*0004*/ 	.word	0x00000082


	//----- nvinfo : EIATTR_SW2861232_WAR
	.align		4
.L_1529:
        /*0008*/ 	.byte	0x01, 0x35
	.zero		2


	//----- nvinfo : EIATTR_PARAM_CBANK
	.align		4
        /*000c*/ 	.byte	0x04, 0x0a
        /*000e*/ 	.short	(.L_1531 - .L_1530)
	.align		4
.L_1530:
        /*0010*/ 	.word	index@(.nv.constant0._ZN2at6native29vectorized_elementwise_kernelILi8ENS0_13BinaryFunctorIN3c104HalfES4_S4_ZZZNS0_17hypot_kernel_cudaERNS_18TensorIteratorBaseEENKUlvE_clEvENKUlvE1_clEvEUlS4_S4_E_EESt5arrayIPcLm3EEEEviT0_T1_)
        /*0014*/ 	.short	0x0160
        /*0016*/ 	.short	0x0020


	//----- nvinfo : EIATTR_CBANK_PARAM_SIZE
	.align		4
.L_1531:
        /*0018*/ 	.byte	0x03, 0x19
        /*001a*/ 	.short	0x0020


	//----- nvinfo : EIATTR_KPARAM_INFO
	.align		4
        /*001c*/ 	.byte	0x04, 0x17
        /*001e*/ 	.short	(.L_1533 - .L_1532)
.L_1532:
        /*0020*/ 	.word	0x00000000
        /*0024*/ 	.short	0x0002
        /*0026*/ 	.short	0x0008
        /*0028*/ 	.byte	0x00, 0xf0, 0x61, 0x00


	//----- nvinfo : EIATTR_KPARAM_INFO
	.align		4
.L_1533:
        /*002c*/ 	.byte	0x04, 0x17
        /*002e*/ 	.short	(.L_1535 - .L_1534)
.L_1534:
        /*0030*/ 	.word	0x00000000
        /*0034*/ 	.short	0x0001
        /*0036*/ 	.short	0x0004
        /*0038*/ 	.byte	0x00, 0xf0, 0x05, 0x00


	//----- nvinfo : EIATTR_KPARAM_INFO
	.align		4
.L_1535:
        /*003c*/ 	.byte	0x04, 0x17
        /*003e*/ 	.short	(.L_1537 - .L_1536)
.L_1536:
        /*0040*/ 	.word	0x00000000
        /*0044*/ 	.short	0x0000
        /*0046*/ 	.short	0x0000
        /*0048*/ 	.byte	0x00, 0xf0, 0x11, 0x00


	//----- nvinfo : EIATTR_MAXREG_COUNT
	.align		4
.L_1537:
        /*004c*/ 	.byte	0x03, 0x1b
        /*004e*/ 	.short	0x00ff


	//----- nvinfo : EIATTR_MERCURY_ISA_VERSION
	.align		4
        /*0050*/ 	.byte	0x03, 0x5f
        /*0052*/ 	.short	0x0000


	//----- nvinfo : EIATTR_EXIT_INSTR_OFFSETS
	.align		4
        /*0054*/ 	.byte	0x04, 0x1c
        /*0056*/ 	.short	(.L_1539 - .L_1538)


	//   ....[0]....
.L_1538:
        /*0058*/ 	.word	0x00000010


	//----- nvinfo : EIATTR_MAX_THREADS
	.align		4
.L_1539:
        /*005c*/ 	.byte	0x04, 0x05
        /*005e*/ 	.short	(.L_1541 - .L_1540)
.L_1540:
        /*0060*/ 	.word	0x00000080
        /*0064*/ 	.word	0x00000001
        /*0068*/ 	.word	0x00000001
.L_1541:


//--------------------- .nv.info._ZN2at6native18elementwise_kernelILi128ELi4EZNS0_15gpu_kernel_implINS0_13AUnaryFunctorIfffZZZNS0_17hypot_kernel_cudaERNS_18TensorIteratorBaseEENKUlvE_clEvENKUlvE0_clEvEUlffE_EEEEvS5_RKT_EUliE_EEviT1_ --------------------------
	.section	.nv.info._ZN2at6native18elementwise_kernelILi128ELi4EZNS0_15gpu_kernel_implINS0_13AUnaryFunctorIfffZZZNS0_17hypot_kernel_cudaERNS_18TensorIteratorBaseEENKUlvE_clEvENKUlvE0_clEvEUlffE_EEEEvS5_RKT_EUliE_EEviT1_,"",@"SHT_CUDA_INFO"
	.sectionflags	@""
	.align	4


	//----- nvinfo : EIATTR_CUDA_API_VERSION
	.align		4
        /*0000*/ 	.byte	0x04, 0x37
        /*0002*/ 	.short	(.L_1543 - .L_1542)
.L_1542:
        /*0004*/ 	.word	0x00000082


	//----- nvinfo : EIATTR_SW2861232_WAR
	.align		4
.L_1543:
        /*0008*/ 	.byte	0x01, 0x35
	.zero		2


	//----- nvinfo : EIATTR_PARAM_CBANK
	.align		4
        /*000c*/ 	.byte	0x04, 0x0a
        /*000e*/ 	.short	(.L_1545 - .L_1544)
	.align		4
.L_1544:
        /*0010*/ 	.word	index@(.nv.constant0._ZN2at6native18elementwise_kernelILi128ELi4EZNS0_15gpu_kernel_implINS0_13AUnaryFunctorIfffZZZNS0_17hypot_kernel_cudaERNS_18TensorIteratorBaseEENKUlvE_clEvENKUlvE0_clEvEUlffE_EEEEvS5_RKT_EUliE_EEviT1_)
        /*0014*/ 	.short	0x0160
        /*0016*/ 	.short	0x0228


	//----- nvinfo : EIATTR_CBANK_PARAM_SIZE
	.align		4
.L_1545:
        /*0018*/ 	.byte	0x03, 0x19
        /*001a*/ 	.short	0x0228


	//----- nvinfo : EIATTR_KPARAM_INFO
	.align		4
        /*001c*/ 	.byte	0x04, 0x17
        /*001e*/ 	.short	(.L_1547 - .L_1546)
.L_1546:
        /*0020*/ 	.word	0x00000000
        /*0024*/ 	.short	0x0001
        /*0026*/ 	.short	0x0008
        /*0028*/ 	.byte	0x00, 0xf0, 0x81, 0x08


	//----- nvinfo : EIATTR_KPARAM_INFO
	.align		4
.L_1547:
        /*002c*/ 	.byte	0x04, 0x17
        /*002e*/ 	.short	(.L_1549 - .L_1548)
.L_1548:
        /*0030*/ 	.word	0x00000000
        /*0034*/ 	.short	0x0000
        /*0036*/ 	.short	0x0000
        /*0038*/ 	.byte	0x00, 0xf0, 0x11, 0x00


	//----- nvinfo : EIATTR_MAXREG_COUNT
	.align		4
.L_1549:
        /*003c*/ 	.byte	0x03, 0x1b
        /*003e*/ 	.short	0x0080


	//----- nvinfo : EIATTR_EXTERNS
	.align		4
        /*0040*/ 	.byte	0x04, 0x0f
        /*0042*/ 	.short	(.L_1551 - .L_1550)


	//   ....[0]....
	.align		4
.L_1550:
        /*0044*/ 	.word	index@(__assertfail)


	//----- nvinfo : EIATTR_MERCURY_ISA_VERSION
	.align		4
.L_1551:
        /*0048*/ 	.byte	0x03, 0x5f
        /*004a*/ 	.short	0x0000


	//----- nvinfo : EIATTR_SYSCALL_OFFSETS
	.align		4
        /*004c*/ 	.byte	0x04, 0x46
        /*004e*/ 	.short	(.L_1553 - .L_1552)


	//   ....[0]....
.L_1552:
        /*0050*/ 	.word	0x00001c60


	//   ....[1]....
        /*0054*/ 	.word	0x00002be0


	//   ....[2]....
        /*0058*/ 	.word	0x00004880


	//   ....[3]....
        /*005c*/ 	.word	0x00005800


	//   ....[4]....
        /*0060*/ 	.word	0x00007470


	//   ....[5]....
        /*0064*/ 	.word	0x000083f0


	//   ....[6]....
        /*0068*/ 	.word	0x0000a070


	//   ....[7]....
        /*006c*/ 	.word	0x0000aff0


	//----- nvinfo : EIATTR_EXIT_INSTR_OFFSETS
	.align		4
.L_1553:
        /*0070*/ 	.byte	0x04, 0x1c
        /*0072*/ 	.short	(.L_1555 - .L_1554)


	//   ....[0]....
.L_1554:
        /*0074*/ 	.word	0x00008490


	//   ....[1]....
        /*0078*/ 	.word	0x0000a2e0


	//   ....[2]....
        /*007c*/ 	.word	0x0000a320


	//   ....[3]....
        /*0080*/ 	.word	0x0000a3b0


	//   ....[4]....
        /*0084*/ 	.word	0x0000a3e0


	//   ....[5]....
        /*0088*/ 	.word	0x0000a410


	//   ....[6]....
        /*008c*/ 	.word	0x0000a490


	//   ....[7]....
        /*0090*/ 	.word	0x0000a4c0


	//   ....[8]....
        /*0094*/ 	.word	0x0000a550


	//   ....[9]....
        /*0098*/ 	.word	0x0000a590


	//   ....[10]....
        /*009c*/ 	.word	0x0000a5d0


	//   ....[11]....
        /*00a0*/ 	.word	0x0000a690


	//   ....[12]....
        /*00a4*/ 	.word	0x0000a6e0


	//   ....[13]....
        /*00a8*/ 	.word	0x0000a860


	//   ....[14]....
        /*00ac*/ 	.word	0x0000a9b0


	//   ....[15]....
        /*00b0*/ 	.word	0x0000a9e0


	//   ....[16]....
        /*00b4*/ 	.word	0x0000aa90


	//   ....[17]....
        /*00b8*/ 	.word	0x0000ac00


	//   ....[18]....
        /*00bc*/ 	.word	0x0000ad70


	//   ....[19]....
        /*00c0*/ 	.word	0x0000aec0


	//   ....[20]....
        /*00c4*/ 	.word	0x0000b000


	//   ....[21]....
        /*00c8*/ 	.word	0x0000b030


	//   ....[22]....
        /*00cc*/ 	.word	0x0000b060


	//----- nvinfo : EIATTR_MAX_THREADS
	.align		4
.L_1555:
        /*00d0*/ 	.byte	0x04, 0x05
        /*00d2*/ 	.short	(.L_1557 - .L_1556)
.L_1556:
        /*00d4*/ 	.word	0x00000080
        /*00d8*/ 	.word	0x00000001
        /*00dc*/ 	.word	0x00000001


	//----- nvinfo : EIATTR_CRS_STACK_SIZE
	.align		4
.L_1557:
        /*00e0*/ 	.byte	0x04, 0x1e
        /*00e2*/ 	.short	(.L_1559 - .L_1558)
.L_1558:
        /*00e4*/ 	.word	0x00000000
.L_1559:


//--------------------- .nv.info._ZN2at6native27unrolled_elementwise_kernelINS0_13AUnaryFunctorIfffZZZNS0_17hypot_kernel_cudaERNS_18TensorIteratorBaseEENKUlvE_clEvENKUlvE0_clEvEUlffE_EESt5arrayIPcLm2EELi4E23TrivialOffsetCalculatorILi1EjESD_NS0_6memory12LoadWithCastILi1EEENSE_13StoreWithCastILi1EEEEEviT_T0_T2_T3_T4_T5_ --------------------------
	.section	.nv.info._ZN2at6native27unrolled_elementwise_kernelINS0_13AUnaryFunctorIfffZZZNS0_17hypot_kernel_cudaERNS_18TensorIteratorBaseEENKUlvE_clEvENKUlvE0_clEvEUlffE_EESt5arrayIPcLm2EELi4E23TrivialOffsetCalculatorILi1EjESD_NS0_6memory12LoadWithCastILi1EEENSE_13StoreWithCastILi1EEEEEviT_T0_T2_T3_T4_T5_,"",@"SHT_CUDA_INFO"
	.sectionflags	@""
	.align	4


	//----- nvinfo : EIATTR_CUDA_API_VERSION
	.align		4
        /*0000*/ 	.byte	0x04, 0x37
        /*0002*/ 	.short	(.L_1561 - .L_1560)
.L_1560:
        /*0004*/ 	.word	0x00000082


	//----- nvinfo : EIATTR_SW2861232_WAR
	.align		4
.L_1561:
        /*0008*/ 	.byte	0x01, 0x35
	.zero		2


	//----- nvinfo : EIATTR_PARAM_CBANK
	.align		4
        /*000c*/ 	.byte	0x04, 0x0a
        /*000e*/ 	.short	(.L_1563 - .L_1562)
	.align		4
.L_1562:
        /*0010*/ 	.word	index@(.nv.constant0._ZN2at6native27unrolled_elementwise_kernelINS0_13AUnaryFunctorIfffZZZNS0_17hypot_kernel_cudaERNS_18TensorIteratorBaseEENKUlvE_clEvENKUlvE0_clEvEUlffE_EESt5arrayIPcLm2EELi4E23TrivialOffsetCalculatorILi1EjESD_NS0_6memory12LoadWithCastILi1EEENSE_13StoreWithCastILi1EEEEEviT_T0_T2_T3_T4_T5_)
        /*0014*/ 	.short	0x0160
        /*0016*/ 	.short	0x0034


	//----- nvinfo : EIATTR_CBANK_PARAM_SIZE
	.align		4
.L_1563:
        /*0018*/ 	.byte	0x03, 0x19
        /*001a*/ 	.short	0x0034


	//----- nvinfo : EIATTR_KPARAM_INFO
	.align		4
        /*001c*/ 	.byte	0x04, 0x17
        /*001e*/ 	.short	(.L_1565 - .L_1564)
.L_1564:
        /*0020*/ 	.word	0x00000000
        /*0024*/ 	.short	0x0006
        /*0026*/ 	.short	0x002c
        /*0028*/ 	.byte	0x00, 0xf0, 0x21, 0x00


	//----- nvinfo : EIATTR_KPARAM_INFO
	.align		4
.L_1565:
        /*002c*/ 	.byte	0x04, 0x17
        /*002e*/ 	.short	(.L_1567 - .L_1566)
.L_1566:
        /*0030*/ 	.word	0x00000000
        /*0034*/ 	.short	0x0005
        /*0036*/ 	.short	0x0024
        /*0038*/ 	.byte	0x00, 0xf0, 0x21, 0x00


	//----- nvinfo : EIATTR_KPARAM_INFO
	.align		4
.L_1567:
        /*003c*/ 	.byte	0x04, 0x17
        /*003e*/ 	.short	(.L_1569 - .L_1568)
.L_1568:
        /*0040*/ 	.word	0x00000000
        /*0044*/ 	.short	0x0004
        /*0046*/ 	.short	0x0021
        /*0048*/ 	.byte	0x00, 0xf0, 0x05, 0x00


	//----- nvinfo : EIATTR_KPARAM_INFO
	.align		4
.L_1569:
        /*004c*/ 	.byte	0x04, 0x17
        /*004e*/ 	.short	(.L_1571 - .L_1570)
.L_1570:
        /*0050*/ 	.word	0x00000000
        /*0054*/ 	.short	0x0003
        /*0056*/ 	.short	0x0020
        /*0058*/ 	.byte	0x00, 0xf0, 0x05, 0x00


	//----- nvinfo : EIATTR_KPARAM_INFO
	.align		4
.L_1571:
        /*005c*/ 	.byte	0x04, 0x17
        /*005e*/ 	.short	(.L_1573 - .L_1572)
.L_1572:
        /*0060*/ 	.word	0x00000000
        /*0064*/ 	.short	0x0002
        /*0066*/ 	.short	0x0010
        /*0068*/ 	.byte	0x00, 0xf0, 0x41, 0x00


	//----- nvinfo : EIATTR_KPARAM_INFO
	.align		4
.L_1573:
        /*006c*/ 	.byte	0x04, 0x17
        /*006e*/ 	.short	(.L_1575 - .L_1574)
.L_1574:
        /*0070*/ 	.word	0x00000000
        /*0074*/ 	.short	0x0001
        /*0076*/ 	.short	0x0004
        /*0078*/ 	.byte	0x00, 0xf0, 0x21, 0x00


	//----- nvinfo : EIATTR_KPARAM_INFO
	.align		4
.L_1575:
        /*007c*/ 	.byte	0x04, 0x17
        /*007e*/ 	.short	(.L_1577 - .L_1576)
.L_1576:
        /*0080*/ 	.word	0x00000000
        /*0084*/ 	.short	0x0000
        /*0086*/ 	.short	0x0000
        /*0088*/ 	.byte	0x00, 0xf0, 0x11, 0x00


	//----- nvinfo : EIATTR_MAXREG_COUNT
	.align		4
.L_1577:
        /*008c*/ 	.byte	0x03, 0x1b
        /*008e*/ 	.short	0x00ff


	//----- nvinfo : EIATTR_EXTERNS
	.align		4
        /*0090*/ 	.byte	0x04, 0x0f
        /*0092*/ 	.short	(.L_1579 - .L_1578)


	//   ....[0]....
	.align		4
.L_1578:
        /*0094*/ 	.word	index@(__assertfail)


	//----- nvinfo : EIATTR_MERCURY_ISA_VERSION
	.align		4
.L_1579:
        /*0098*/ 	.byte	0x03, 0x5f
        /*009a*/ 	.short	0x0000


	//----- nvinfo : EIATTR_SYSCALL_OFFSETS
	.align		4
        /*009c*/ 	.byte	0x04, 0x46
        /*009e*/ 	.short	(.L_1581 - .L_1580)


	//   ....[0]....
.L_1580:
        /*00a0*/ 	.word	0x00000e50


	//   ....[1]....
        /*00a4*/ 	.word	0x00001cd0


	//   ....[2]....
        /*00a8*/ 	.word	0x00002b60


	//   ....[3]....
        /*00ac*/ 	.word	0x00003990


	//   ....[4]....
        /*00b0*/ 	.word	0x00004ed0


	//   ....[5]....
        /*00b4*/ 	.word	0x00005de0


	//   ....[6]....
        /*00b8*/ 	.word	0x00006cb0


	//   ....[7]....
        /*00bc*/ 	.word	0x00007b80


	//----- nvinfo : EIATTR_EXIT_INSTR_OFFSETS
	.align		4
.L_1581:
        /*00c0*/ 	.byte	0x04, 0x1c
        /*00c2*/ 	.short	(.L_1583 - .L_1582)


	//   ....[0]....
.L_1582:
        /*00c4*/ 	.word	0x00006d50


	//   ....[1]....
        /*00c8*/ 	.word	0x00006e70


	//   ....[2]....
        /*00cc*/ 	.word	0x00006eb0


	//   ....[3]....
        /*00d0*/ 	.word	0x00006f40


	//   ....[4]....
        /*00d4*/ 	.word	0x00006f70


	//   ....[5]....
        /*00d8*/ 	.word	0x00006fa0


	//   ....[6]....
        /*00dc*/ 	.word	0x00007020


	//   ....[7]....
        /*00e0*/ 	.word	0x00007050


	//   ....[8]....
        /*00e4*/ 	.word	0x000070e0


	//   ....[9]....
        /*00e8*/ 	.word	0x00007120


	//   ....[10]....
        /*00ec*/ 	.word	0x00007160


	//   ....[11]....
        /*00f0*/ 	.word	0x00007220


	//   ....[12]....
        /*00f4*/ 	.word	0x00007270


	//   ....[13]....
        /*00f8*/ 	.word	0x000073f0


	//   ....[14]....
        /*00fc*/ 	.word	0x00007540


	//   ....[15]....
        /*0100*/ 	.word	0x00007570


	//   ....[16]....
        /*0104*/ 	.word	0x00007620


	//   ....[17]....
        /*0108*/ 	.word	0x00007790


	//   ....[18]....
        /*010c*/ 	.word	0x00007900


	//   ....[19]....
        /*0110*/ 	.word	0x00007a50


	//   ....[20]....
        /*0114*/ 	.word	0x00007b90


	//   ....[21]....
        /*0118*/ 	.word	0x00007bc0


	//   ....[22]....
        /*011c*/ 	.word	0x00007bf0


	//----- nvinfo : EIATTR_MAX_THREADS
	.align		4
.L_1583:
        /*0120*/ 	.byte	0x04, 0x05
        /*0122*/ 	.short	(.L_1585 - .L_1584)
.L_1584:
        /*0124*/ 	.word	0x00000080
        /*0128*/ 	.word	0x00000001
        /*012c*/ 	.word	0x00000001


	//----- nvinfo : EIATTR_CRS_STACK_SIZE
	.align		4
.L_1585:
        /*0130*/ 	.byte	0x04, 0x1e
        /*0132*/ 	.short	(.L_1587 - .L_1586)
.L_1586:
        /*0134*/ 	.word	0x00000000
.L_1587:


//--------------------- .nv.info._ZN2at6native18elementwise_kernelILi128ELi2EZNS0_22gpu_kernel_impl_nocastINS0_13AUnaryFunctorIfffZZZNS0_17hypot_kernel_cudaERNS_18TensorIteratorBaseEENKUlvE_clEvENKUlvE0_clEvEUlffE_EEEEvS5_RKT_EUliE_EEviT1_ --------------------------
	.section	.nv.info._ZN2at6native18elementwise_kernelILi128ELi2EZNS0_22gpu_kernel_impl_nocastINS0_13AUnaryFunctorIfffZZZNS0_17hypot_kernel_cudaERNS_18TensorIteratorBaseEENKUlvE_clEvENKUlvE0_clEvEUlffE_EEEEvS5_RKT_EUliE_EEviT1_,"",@"SHT_CUDA_INFO"
	.sectionflags	@""
	.align	4


	//----- nvinfo : EIATTR_CUDA_API_VERSION
	.align		4
        /*0000*/ 	.byte	0x04, 0x37
        /*0002*/ 	.short	(.L_1589 - .L_1588)
.L_1588:
        /*0004*/ 	.word	0x00000082


	//----- nvinfo : EIATTR_SW2861232_WAR
	.align		4
.L_1589:
        /*0008*/ 	.byte	0x01, 0x35
	.zero		2


	//----- nvinfo : EIATTR_PARAM_CBANK
	.align		4
        /*000c*/ 	.byte	0x04, 0x0a
        /*000e*/ 	.short	(.L_1591 - .L_1590)
	.align		4
.L_1590:
        /*0010*/ 	.word	index@(.nv.constant0._ZN2at6native18elementwise_kernelILi128ELi2EZNS0_22gpu_kernel_impl_nocastINS0_13AUnaryFunctorIfffZZZNS0_17hypot_kernel_cudaERNS_18TensorIteratorBaseEENKUlvE_clEvENKUlvE0_clEvEUlffE_EEEEvS5_RKT_EUliE_EEviT1_)
        /*0014*/ 	.short	0x0160
        /*0016*/ 	.short	0x0220


	//----- nvinfo : EIATTR_CBANK_PARAM_SIZE
	.align		4
.L_1591:
        /*0018*/ 	.byte	0x03, 0x19
        /*001a*/ 	.short	0x0220


	//----- nvinfo : EIATTR_KPARAM_INFO
	.align		4
        /*001c*/ 	.byte	0x04, 0x17
        /*001e*/ 	.short	(.L_1593 - .L_1592)
.L_1592:
        /*0020*/ 	.word	0x00000000
        /*0024*/ 	.short	0x0001
        /*0026*/ 	.short	0x0008
        /*0028*/ 	.byte	0x00, 0xf0, 0x61, 0x08


	//----- nvinfo : EIATTR_KPARAM_INFO
	.align		4
.L_1593:
        /*002c*/ 	.byte	0x04, 0x17
        /*002e*/ 	.short	(.L_1595 - .L_1594)
.L_1594:
        /*0030*/ 	.word	0x00000000
        /*0034*/ 	.short	0x0000
        /*0036*/ 	.short	0x0000
        /*0038*/ 	.byte	0x00, 0xf0, 0x11, 0x00


	//----- nvinfo : EIATTR_MAXREG_COUNT
	.align		4
.L_1595:
        /*003c*/ 	.byte	0x03, 0x1b
        /*003e*/ 	.short	0x0080


	//----- nvinfo : EIATTR_MERCURY_ISA_VERSION
	.align		4
        /*0040*/ 	.byte	0x03, 0x5f
        /*0042*/ 	.short	0x0000


	//----- nvinfo : EIATTR_EXIT_INSTR_OFFSETS
	.align		4
        /*0044*/ 	.byte	0x04, 0x1c
        /*0046*/ 	.short	(.L_1597 - .L_1596)


	//   ....[0]....
.L_1596:
        /*0048*/ 	.word	0x00001050


	//   ....[1]....
        /*004c*/ 	.word	0x00002000


	//----- nvinfo : EIATTR_MAX_THREADS
	.align		4
.L_1597:
        /*0050*/ 	.byte	0x04, 0x05
        /*0052*/ 	.short	(.L_1599 - .L_1598)
.L_1598:
        /*0054*/ 	.word	0x00000080
        /*0058*/ 	.word	0x00000001
        /*005c*/ 	.word	0x00000001


	//----- nvinfo : EIATTR_CRS_STACK_SIZE
	.align		4
.L_1599:
        /*0060*/ 	.byte	0x04, 0x1e
        /*0062*/ 	.short	(.L_1601 - .L_1600)
.L_1600:
        /*0064*/ 	.word	0x00000000
.L_1601:


//--------------------- .nv.info._ZN2at6native27unrolled_elementwise_kernelINS0_13AUnaryFunctorIfffZZZNS0_17hypot_kernel_cudaERNS_18TensorIteratorBaseEENKUlvE_clEvENKUlvE0_clEvEUlffE_EESt5arrayIPcLm2EELi4E23TrivialOffsetCalculatorILi1EjESD_NS0_6memory15LoadWithoutCastENSE_16StoreWithoutCastEEEviT_T0_T2_T3_T4_T5_ --------------------------
	.section	.nv.info._ZN2at6native27unrolled_elementwise_kernelINS0_13AUnaryFunctorIfffZZZNS0_17hypot_kernel_cudaERNS_18TensorIteratorBaseEENKUlvE_clEvENKUlvE0_clEvEUlffE_EESt5arrayIPcLm2EELi4E23TrivialOffsetCalculatorILi1EjESD_NS0_6memory15LoadWithoutCastENSE_16StoreWithoutCastEEEviT_T0_T2_T3_T4_T5_,"",@"SHT_CUDA_INFO"
	.sectionflags	@""
	.align	4


	//----- nvinfo : EIATTR_CUDA_API_VERSION
	.align		4
        /*0000*/ 	.byte	0x04, 0x37
        /*0002*/ 	.short	(.L_1603 - .L_1602)
.L_1602:
        /*0004*/ 	.word	0x00000082


	//----- nvinfo : EIATTR_SW2861232_WAR
	.align		4
.L_1603:
        /*0008*/ 	.byte	0x01, 0x35
	.zero		2


	//----- nvinfo : EIATTR_PARAM_CBANK
	.align		4
        /*000c*/ 	.byte	0x04, 0x0a
        /*000e*/ 	.short	(.L_1605 - .L_1604)
	.align		4
.L_1604:
        /*0010*/ 	.word	index@(.nv.constant0._ZN2at6native27unrolled_elementwise_kernelINS0_13AUnaryFunctorIfffZZZNS0_17hypot_kernel_cudaERNS_18TensorIteratorBaseEENKUlvE_clEvENKUlvE0_clEvEUlffE_EESt5arrayIPcLm2EELi4E23TrivialOffsetCalculatorILi1EjESD_NS0_6memory15LoadWithoutCastENSE_16StoreWithoutCastEEEviT_T0_T2_T3_T4_T5_)
        /*0014*/ 	.short	0x0160
        /*0016*/ 	.short	0x0024


	//----- nvinfo : EIATTR_CBANK_PARAM_SIZE
	.align		4
.L_1605:
        /*0018*/ 	.byte	0x03, 0x19
        /*001a*/ 	.short	0x0024


	//----- nvinfo : EIATTR_KPARAM_INFO
	.align		4
        /*001c*/ 	.byte	0x04, 0x17
        /*001e*/ 	.short	(.L_1607 - .L_1606)
.L_1606:
        /*0020*/ 	.word	0x00000000
        /*0024*/ 	.short	0x0006
        /*0026*/ 	.short	0x0023
        /*0028*/ 	.byte	0x00, 0xf0, 0x05, 0x00


	//----- nvinfo : EIATTR_KPARAM_INFO
	.align		4
.L_1607:
        /*002c*/ 	.byte	0x04, 0x17
        /*002e*/ 	.short	(.L_1609 - .L_1608)
.L_1608:
        /*0030*/ 	.word	0x00000000
        /*0034*/ 	.short	0x0005
        /*0036*/ 	.short	0x0022
        /*0038*/ 	.byte	0x00, 0xf0, 0x05, 0x00


	//----- nvinfo : EIATTR_KPARAM_INFO
	.align		4
.L_1609:
        /*003c*/ 	.byte	0x04, 0x17
        /*003e*/ 	.short	(.L_1611 - .L_1610)
.L_1610:
        /*0040*/ 	.word	0x00000000
        /*0044*/ 	.short	0x0004
        /*0046*/ 	.short	0x0021
        /*0048*/ 	.byte	0x00, 0xf0, 0x05, 0x00


	//----- nvinfo : EIATTR_KPARAM_INFO
	.align		4
.L_1611:
        /*004c*/ 	.byte	0x04, 0x17
        /*004e*/ 	.short	(.L_1613 - .L_1612)
.L_1612:
        /*0050*/ 	.word	0x00000000
        /*0054*/ 	.short	0x0003
        /*0056*/ 	.short	0x0020
        /*0058*/ 	.byte	0x00, 0xf0, 0x05, 0x00


	//----- nvinfo : EIATTR_KPARAM_INFO
	.align		4
.L_1613:
        /*005c*/ 	.byte	0x04, 0x17
        /*005e*/ 	.short	(.L_1615 - .L_1614)
.L_1614:
        /*0060*/ 	.word	0x00000000
        /*0064*/ 	.short	0x0002
        /*0066*/ 	.short	0x0010
        /*0068*/ 	.byte	0x00, 0xf0, 0x41, 0x00


	//----- nvinfo : EIATTR_KPARAM_INFO
	.align		4
.L_1615:
        /*006c*/ 	.byte	0x04, 0x17
        /*006e*/ 	.short	(.L_1617 - .L_1616)
.L_1616:
        /*0070*/ 	.word	0x00000000
        /*0074*/ 	.short	0x0001
        /*0076*/ 	.short	0x0004
        /*0078*/ 	.byte	0x00, 0xf0, 0x21, 0x00


	//----- nvinfo : EIATTR_KPARAM_INFO
	.align		4
.L_1617:
        /*007c*/ 	.byte	0x04, 0x17
        /*007e*/ 	.short	(.L_1619 - .L_1618)
.L_1618:
        /*0080*/ 	.word	0x00000000
        /*0084*/ 	.short	0x0000
        /*0086*/ 	.short	0x0000
        /*0088*/ 	.byte	0x00, 0xf0, 0x11, 0x00


	//----- nvinfo : EIATTR_MAXREG_COUNT
	.align		4
.L_1619:
        /*008c*/ 	.byte	0x03, 0x1b
        /*008e*/ 	.short	0x00ff


	//----- nvinfo : EIATTR_MERCURY_ISA_VERSION
	.align		4
        /*0090*/ 	.byte	0x03, 0x5f
        /*0092*/ 	.short	0x0000


	//----- nvinfo : EIATTR_EXIT_INSTR_OFFSETS
	.align		4
        /*0094*/ 	.byte	0x04, 0x1c
        /*0096*/ 	.short	(.L_1621 - .L_1620)


	//   ....[0]....
.L_1620:
        /*0098*/ 	.word	0x00000870


	//   ....[1]....
        /*009c*/ 	.word	0x000008c0


	//----- nvinfo : EIATTR_MAX_THREADS
	.align		4
.L_1621:
        /*00a0*/ 	.byte	0x04, 0x05
        /*00a2*/ 	.short	(.L_1623 - .L_1622)
.L_1622:
        /*00a4*/ 	.word	0x00000080
        /*00a8*/ 	.word	0x00000001
        /*00ac*/ 	.word	0x00000001


	//----- nvinfo : EIATTR_CRS_STACK_SIZE
	.align		4
.L_1623:
        /*00b0*/ 	.byte	0x04, 0x1e
        /*00b2*/ 	.short	(.L_1625 - .L_1624)
.L_1624:
        /*00b4*/ 	.word	0x00000000
.L_1625:


//--------------------- .nv.info._ZN2at6native29vectorized_elementwise_kernelILi2ENS0_13AUnaryFunctorIfffZZZNS0_17hypot_kernel_cudaERNS_18TensorIteratorBaseEENKUlvE_clEvENKUlvE0_clEvEUlffE_EESt5arrayIPcLm2EEEEviT0_T1_ --------------------------
	.section	.nv.info._ZN2at6native29vectorized_elementwise_kernelILi2ENS0_13AUnaryFunctorIfffZZZNS0_17hypot_kernel_cudaERNS_18TensorIteratorBaseEENKUlvE_clEvENKUlvE0_clEvEUlffE_EESt5arrayIPcLm2EEEEviT0_T1_,"",@"SHT_CUDA_INFO"
	.sectionflags	@""
	.align	4


	//----- nvinfo : EIATTR_CUDA_API_VERSION
	.align		4
        /*0000*/ 	.byte	0x04, 0x37
        /*0002*/ 	.short	(.L_1627 - .L_1626)
.L_1626:
        /*0004*/ 	.word	0x00000082


	//----- nvinfo : EIATTR_SW2861232_WAR
	.align		4
.L_1627:
        /*0008*/ 	.byte	0x01, 0x35
	.zero		2


	//----- nvinfo : EIATTR_PARAM_CBANK
	.align		4
        /*000c*/ 	.byte	0x04, 0x0a
        /*000e*/ 	.short	(.L_1629 - .L_1628)
	.align		4
.L_1628:
        /*0010*/ 	.word	index@(.nv.constant0._ZN2at6native29vectorized_elementwise_kernelILi2ENS0_13AUnaryFunctorIfffZZZNS0_17hypot_kernel_cudaERNS_18TensorIteratorBaseEENKUlvE_clEvENKUlvE0_clEvEUlffE_EESt5arrayIPcLm2EEEEviT0_T1_)
        /*0014*/ 	.short	0x0160
        /*0016*/ 	.short	0x0020


	//----- nvinfo : EIATTR_CBANK_PARAM_SIZE
	.align		4
.L_1629:
        /*0018*/ 	.byte	0x03, 0x19
        /*001a*/ 	.short	0x0020


	//----- nvinfo : EIATTR_KPARAM_INFO
	.align		4
        /*001c*/ 	.byte	0x04, 0x17
        /*001e*/ 	.short	(.L_1631 - .L_1630)
.L_1630:
        /*0020*/ 	.word	0x00000000
        /*0024*/ 	.short	0x0002
        /*0026*/ 	.short	0x0010
        /*0028*/ 	.byte	0x00, 0xf0, 0x41, 0x00


	//----- nvinfo : EIATTR_KPARAM_INFO
	.align		4
.L_1631:
        /*002c*/ 	.byte	0x04, 0x17
        /*002e*/ 	.short	(.L_1633 - .L_1632)
.L_1632:
        /*0030*/ 	.word	0x00000000
        /*0034*/ 	.short	0x0001
        /*0036*/ 	.short	0x0004
        /*0038*/ 	.byte	0x00, 0xf0, 0x21, 0x00


	//----- nvinfo : EIATTR_KPARAM_INFO
	.align		4
.L_1633:
        /*003c*/ 	.byte	0x04, 0x17
        /*003e*/ 	.short	(.L_1635 - .L_1634)
.L_1634:
        /*0040*/ 	.word	0x00000000
        /*0044*/ 	.short	0x0000
        /*0046*/ 	.short	0x0000
        /*0048*/ 	.byte	0x00, 0xf0, 0x11, 0x00


	//----- nvinfo : EIATTR_MAXREG_COUNT
	.align		4
.L_1635:
        /*004c*/ 	.byte	0x03, 0x1b
        /*004e*/ 	.short	0x00ff


	//----- nvinfo : EIATTR_MERCURY_ISA_VERSION
	.align		4
        /*0050*/ 	.byte	0x03, 0x5f
        /*0052*/ 	.short	0x0000


	//----- nvinfo : EIATTR_EXIT_INSTR_OFFSETS
	.align		4
        /*0054*/ 	.byte	0x04, 0x1c
        /*0056*/ 	.short	(.L_1637 - .L_1636)


	//   ....[0]....
.L_1636:
        /*0058*/ 	.word	0x000008e0


	//   ....[1]....
        /*005c*/ 	.word	0x00001a10


	//   ....[2]....
        /*0060*/ 	.word	0x00001a60


	//----- nvinfo : EIATTR_MAX_THREADS
	.align		4
.L_1637:
        /*0064*/ 	.byte	0x04, 0x05
        /*0066*/ 	.short	(.L_1639 - .L_1638)
.L_1638:
        /*0068*/ 	.word	0x00000080
        /*006c*/ 	.word	0x00000001
        /*0070*/ 	.word	0x00000001


	//----- nvinfo : EIATTR_CRS_STACK_SIZE
	.align		4
.L_1639:
        /*0074*/ 	.byte	0x04, 0x1e
        /*0076*/ 	.short	(.L_1641 - .L_1640)
.L_1640:
        /*0078*/ 	.word	0x00000000
.L_1641:


//--------------------- .nv.info._ZN2at6native29vectorized_elementwise_kernelILi4ENS0_13AUnaryFunctorIfffZZZNS0_17hypot_kernel_cudaERNS_18TensorIteratorBaseEENKUlvE_clEvENKUlvE0_clEvEUlffE_EESt5arrayIPcLm2EEEEviT0_T1_ --------------------------
	.section	.nv.info._ZN2at6native29vectorized_elementwise_kernelILi4ENS0_13AUnaryFunctorIfffZZZNS0_17hypot_kernel_cudaERNS_18TensorIteratorBaseEENKUlvE_clEvENKUlvE0_clEvEUlffE_EESt5arrayIPcLm2EEEEviT0_T1_,"",@"SHT_CUDA_INFO"
	.sectionflags	@""
	.align	4


	//----- nvinfo : EIATTR_CUDA_API_VERSION
	.align		4
        /*0000*/ 	.byte	0x04, 0x37
        /*0002*/ 	.short	(.L_1643 - .L_1642)
.L_1642:
        /*0004*/ 	.word	0x00000082


	//----- nvinfo : EIATTR_SW2861232_WAR
	.align		4
.L_1643:
        /*0008*/ 	.byte	0x01, 0x35
	.zero		2


	//----- nvinfo : EIATTR_PARAM_CBANK
	.align		4
        /*000c*/ 	.byte	0x04, 0x0a
        /*000e*/ 	.short	(.L_1645 - .L_1644)
	.align		4
.L_1644:
        /*0010*/ 	.word	index@(.nv.constant0._ZN2at6native29vectorized_elementwise_kernelILi4ENS0_13AUnaryFunctorIfffZZZNS0_17hypot_kernel_cudaERNS_18TensorIteratorBaseEENKUlvE_clEvENKUlvE0_clEvEUlffE_EESt5arrayIPcLm2EEEEviT0_T1_)
        /*0014*/ 	.short	0x0160
        /*0016*/ 	.short	0x0020


	//----- nvinfo : EIATTR_CBANK_PARAM_SIZE
	.align		4
.L_1645:
        /*0018*/ 	.byte	0x03, 0x19
        /*001a*/ 	.short	0x0020


	//----- nvinfo : EIATTR_KPARAM_INFO
	.align		4
        /*001c*/ 	.byte	0x04, 0x17
        /*001e*/ 	.short	(.L_1647 - .L_1646)
.L_1646:
        /*0020*/ 	.word	0x00000000
        /*0024*/ 	.short	0x0002
        /*0026*/ 	.short	0x0010
        /*0028*/ 	.byte	0x00, 0xf0, 0x41, 0x00


	//----- nvinfo : EIATTR_KPARAM_INFO
	.align		4
.L_1647:
        /*002c*/ 	.byte	0x04, 0x17
        /*002e*/ 	.short	(.L_1649 - .L_1648)
.L_1648:
        /*0030*/ 	.word	0x00000000
        /*0034*/ 	.short	0x0001
        /*0036*/ 	.short	0x0004
        /*0038*/ 	.byte	0x00, 0xf0, 0x21, 0x00


	//----- nvinfo : EIATTR_KPARAM_INFO
	.align		4
.L_1649:
        /*003c*/ 	.byte	0x04, 0x17
        /*003e*/ 	.short	(.L_1651 - .L_1650)
.L_1650:
        /*0040*/ 	.word	0x00000000
        /*0044*/ 	.short	0x0000
        /*0046*/ 	.short	0x0000
        /*0048*/ 	.byte	0x00, 0xf0, 0x11, 0x00


	//----- nvinfo : EIATTR_MAXREG_COUNT
	.align		4
.L_1651:
        /*004c*/ 	.byte	0x03, 0x1b
        /*004e*/ 	.short	0x00ff


	//----- nvinfo : EIATTR_MERCURY_ISA_VERSION
	.align		4
        /*0050*/ 	.byte	0x03, 0x5f
        /*0052*/ 	.short	0x0000


	//----- nvinfo : EIATTR_EXIT_INSTR_OFFSETS
	.align		4
        /*0054*/ 	.byte	0x04, 0x1c
        /*0056*/ 	.short	(.L_1653 - .L_1652)


	//   ....[0]....
.L_1652:
        /*0058*/ 	.word	0x000008a0


	//   ....[1]....
        /*005c*/ 	.word	0x000019d0


	//   ....[2]....
        /*0060*/ 	.word	0x00001a20


	//----- nvinfo : EIATTR_MAX_THREADS
	.align		4
.L_1653:
        /*0064*/ 	.byte	0x04, 0x05
        /*0066*/ 	.short	(.L_1655 - .L_1654)
.L_1654:
        /*0068*/ 	.word	0x00000080
        /*006c*/ 	.word	0x00000001
        /*0070*/ 	.word	0x00000001


	//----- nvinfo : EIATTR_CRS_STACK_SIZE
	.align		4
.L_1655:
        /*0074*/ 	.byte	0x04, 0x1e
        /*0076*/ 	.short	(.L_1657 - .L_1656)
.L_1656:
        /*0078*/ 	.word	0x00000000
.L_1657:


//--------------------- .nv.info._ZN2at6native29vectorized_elementwise_kernelILi8ENS0_13AUnaryFunctorIfffZZZNS0_17hypot_kernel_cudaERNS_18TensorIteratorBaseEENKUlvE_clEvENKUlvE0_clEvEUlffE_EESt5arrayIPcLm2EEEEviT0_T1_ --------------------------
	.section	.nv.info._ZN2at6native29vectorized_elementwise_kernelILi8ENS0_13AUnaryFunctorIfffZZZNS0_17hypot_kernel_cudaERNS_18TensorIteratorBaseEENKUlvE_clEvENKUlvE0_clEvEUlffE_EESt5arrayIPcLm2EEEEviT0_T1_,"",@"SHT_CUDA_INFO"
	.sectionflags	@""
	.align	4


	//----- nvinfo : EIATTR_CUDA_API_VERSION
	.align		4
        /*0000*/ 	.byte	0x04, 0x37
        /*0002*/ 	.short	(.L_1659 - .L_1658)
.L_1658:
        /*0004*/ 	.word	0x00000082


	//----- nvinfo : EIATTR_SW2861232_WAR
	.align		4
.L_1659:
        /*0008*/ 	.byte	0x01, 0x35
	.zero		2


	//----- nvinfo : EIATTR_PARAM_CBANK
	.align		4
        /*000c*/ 	.byte	0x04, 0x0a
        /*000e*/ 	.short	(.L_1661 - .L_1660)
	.align		4
.L_1660:
        /*0010*/ 	.word	index@(.nv.constant0._ZN2at6native29vectorized_elementwise_kernelILi8ENS0_13AUnaryFunctorIfffZZZNS0_17hypot_kernel_cudaERNS_18TensorIteratorBaseEENKUlvE_clEvENKUlvE0_clEvEUlffE_EESt5arrayIPcLm2EEEEviT0_T1_)
        /*0014*/ 	.short	0x0160
        /*0016*/ 	.short	0x0020


	//----- nvinfo : EIATTR_CBANK_PARAM_SIZE
	.align		4
.L_1661:
        /*0018*/ 	.byte	0x03, 0x19
        /*001a*/ 	.short	0x0020


	//----- nvinfo : EIATTR_KPARAM_INFO
	.align		4
        /*001c*/ 	.byte	0x04, 0x17
        /*001e*/ 	.short	(.L_1663 - .L_1662)
.L_1662:
        /*0020*/ 	.word	0x00000000
        /*0024*/ 	.short	0x0002
        /*0026*/ 	.short	0x0010
        /*0028*/ 	.byte	0x00, 0xf0, 0x41, 0x00


	//----- nvinfo : EIATTR_KPARAM_INFO
	.align		4
.L_1663:
        /*002c*/ 	.byte	0x04, 0x17
        /*002e*/ 	.short	(.L_1665 - .L_1664)
.L_1664:
        /*0030*/ 	.word	0x00000000
        /*0034*/ 	.short	0x0001
        /*0036*/ 	.short	0x0004
        /*0038*/ 	.byte	0x00, 0xf0, 0x21, 0x00


	//----- nvinfo : EIATTR_KPARAM_INFO
	.align		4
.L_1665:
        /*003c*/ 	.byte	0x04, 0x17
        /*003e*/ 	.short	(.L_1667 - .L_1666)
.L_1666:
        /*0040*/ 	.word	0x00000000
        /*0044*/ 	.short	0x0000
        /*0046*/ 	.short	0x0000
        /*0048*/ 	.byte	0x00, 0xf0, 0x11, 0x00


	//----- nvinfo : EIATTR_MAXREG_COUNT
	.align		4
.L_1667:
        /*004c*/ 	.byte	0x03, 0x1b
        /*004e*/ 	.short	0x00ff


	//----- nvinfo : EIATTR_MERCURY_ISA_VERSION
	.align		4
        /*0050*/ 	.byte	0x03, 0x5f
        /*0052*/ 	.short	0x0000


	//----- nvinfo : EIATTR_EXIT_INSTR_OFFSETS
	.align		4
        /*0054*/ 	.byte	0x04, 0x1c
        /*0056*/ 	.short	(.L_1669 - .L_1668)


	//   ....[0]....
.L_1668:
        /*0058*/ 	.word	0x00000010


	//----- nvinfo : EIATTR_MAX_THREADS
	.align		4
.L_1669:
        /*005c*/ 	.byte	0x04, 0x05
        /*005e*/ 	.short	(.L_1671 - .L_1670)
.L_1670:
        /*0060*/ 	.word	0x00000080
        /*0064*/ 	.word	0x00000001
        /*0068*/ 	.word	0x00000001
.L_1671:


//--------------------- .nv.info._ZN2at6native18elementwise_kernelILi128ELi4EZNS0_15gpu_kernel_implINS0_13BinaryFunctorIfffZZZNS0_17hypot_kernel_cudaERNS_18TensorIteratorBaseEENKUlvE_clEvENKUlvE0_clEvEUlffE_EEEEvS5_RKT_EUliE_EEviT1_ --------------------------
	.section	.nv.info._ZN2at6native18elementwise_kernelILi128ELi4EZNS0_15gpu_kernel_implINS0_13BinaryFunctorIfffZZZNS0_17hypot_kernel_cudaERNS_18TensorIteratorBaseEENKUlvE_clEvENKUlvE0_clEvEUlffE_EEEEvS5_RKT_EUliE_EEviT1_,"",@"SHT_CUDA_INFO"
	.sectionflags	@""
	.align	4


	//----- nvinfo : EIATTR_CUDA_API_VERSION
	.align		4
        /*0000*/ 	.byte	0x04, 0x37
        /*0002*/ 	.short	(.L_1673 - .L_1672)
.L_1672:
        /*0004*/ 	.word	0x00000082


	//----- nvinfo : EIATTR_SW2861232_WAR
	.align		4
.L_1673:
        /*0008*/ 	.byte	0x01, 0x35
	.zero		2


	//----- nvinfo : EIATTR_PARAM_CBANK
	.align		4
        /*000c*/ 	.byte	0x04, 0x0a
        /*000e*/ 	.short	(.L_1675 - .L_1674)
	.align		4
.L_1674:
        /*0010*/ 	.word	index@(.nv.constant0._ZN2at6native18elementwise_kernelILi128ELi4EZNS0_15gpu_kernel_implINS0_13BinaryFunctorIfffZZZNS0_17hypot_kernel_cudaERNS_18TensorIteratorBaseEENKUlvE_clEvENKUlvE0_clEvEUlffE_EEEEvS5_RKT_EUliE_EEviT1_)
        /*0014*/ 	.short	0x0160
        /*0016*/ 	.short	0x0290


	//----- nvinfo : EIATTR_CBANK_PARAM_SIZE
	.align		4
.L_1675:
        /*0018*/ 	.byte	0x03, 0x19
        /*001a*/ 	.short	0x0290


	//----- nvinfo : EIATTR_KPARAM_INFO
	.align		4
        /*001c*/ 	.byte	0x04, 0x17
        /*001e*/ 	.short	(.L_1677 - .L_1676)
.L_1676:
        /*0020*/ 	.word	0x00000000
        /*0024*/ 	.short	0x0001
        /*0026*/ 	.short	0x0008
        /*0028*/ 	.byte	0x00, 0xf0, 0x21, 0x0a


	//----- nvinfo : EIATTR_KPARAM_INFO
	.align		4
.L_1677:
        /*002c*/ 	.byte	0x04, 0x17
        /*002e*/ 	.short	(.L_1679 - .L_1678)
.L_1678:
        /*0030*/ 	.word	0x00000000
        /*0034*/ 	.short	0x0000
        /*0036*/ 	.short	0x0000
        /*0038*/ 	.byte	0x00, 0xf0, 0x11, 0x00


	//----- nvinfo : EIATTR_MAXREG_COUNT
	.align		4
.L_1679:
        /*003c*/ 	.byte	0x03, 0x1b
        /*003e*/ 	.short	0x0080


	//----- nvinfo : EIATTR_EXTERNS
	.align		4
        /*0040*/ 	.byte	0x04, 0x0f
        /*0042*/ 	.short	(.L_1681 - .L_1680)


	//   ....[0]....
	.align		4
.L_1680:
        /*0044*/ 	.word	index@(__assertfail)


	//----- nvinfo : EIATTR_MERCURY_ISA_VERSION
	.align		4
.L_1681:
        /*0048*/ 	.byte	0x03, 0x5f
        /*004a*/ 	.short	0x0000


	//----- nvinfo : EIATTR_SYSCALL_OFFSETS
	.align		4
        /*004c*/ 	.byte	0x04, 0x46
        /*004e*/ 	.short	(.L_1683 - .L_1682)


	//   ....[0]....
.L_1682:
        /*0050*/ 	.word	0x00001e20


	//   ....[1]....
        /*0054*/ 	.word	0x00002c20


	//   ....[2]....
        /*0058*/ 	.word	0x00003ba0


	//   ....[3]....
        /*005c*/ 	.word	0x000059f0


	//   ....[4]....
        /*0060*/ 	.word	0x000067f0


	//   ....[5]....
        /*0064*/ 	.word	0x00007770


	//   ....[6]....
        /*0068*/ 	.word	0x00009590


	//   ....[7]....
        /*006c*/ 	.word	0x0000a390


	//   ....[8]....
        /*0070*/ 	.word	0x0000b310


	//   ....[9]....
        /*0074*/ 	.word	0x0000d140


	//   ....[10]....
        /*0078*/ 	.word	0x0000df40


	//   ....[11]....
        /*007c*/ 	.word	0x0000eec0


	//----- nvinfo : EIATTR_EXIT_INSTR_OFFSETS
	.align		4
.L_1683:
        /*0080*/ 	.byte	0x04, 0x1c
        /*0082*/ 	.short	(.L_1685 - .L_1684)


	//   ....[0]....
.L_1684:
        /*0084*/ 	.word	0x0000b3b0


	//   ....[1]....
        /*0088*/ 	.word	0x0000e1b0


	//   ....[2]....
        /*008c*/ 	.word	0x0000e1f0


	//   ....[3]....
        /*0090*/ 	.word	0x0000e280


	//   ....[4]....
        /*0094*/ 	.word	0x0000e2b0


	//   ....[5]....
        /*0098*/ 	.word	0x0000e2e0


	//   ....[6]....
        /*009c*/ 	.word	0x0000e360


	//   ....[7]....
        /*00a0*/ 	.word	0x0000e390


	//   ....[8]....
        /*00a4*/ 	.word	0x0000e420


	//   ....[9]....
        /*00a8*/ 	.word	0x0000e460


	//   ....[10]....
        /*00ac*/ 	.word	0x0000e4a0


	//   ....[11]....
        /*00b0*/ 	.word	0x0000e560


	//   ....[12]....
        /*00b4*/ 	.word	0x0000e5b0


	//   ....[13]....
        /*00b8*/ 	.word	0x0000e730


	//   ....[14]....
        /*00bc*/ 	.word	0x0000e880


	//   ....[15]....
        /*00c0*/ 	.word	0x0000e8b0


	//   ....[16]....
        /*00c4*/ 	.word	0x0000e960


	//   ....[17]....
        /*00c8*/ 	.word	0x0000ead0


	//   ....[18]....
        /*00cc*/ 	.word	0x0000ec40


	//   ....[19]....
        /*00d0*/ 	.word	0x0000ed90


	//   ....[20]....
        /*00d4*/ 	.word	0x0000eed0


	//   ....[21]....
        /*00d8*/ 	.word	0x0000ef00


	//   ....[22]....
        /*00dc*/ 	.word	0x0000ef30


	//----- nvinfo : EIATTR_MAX_THREADS
	.align		4
.L_1685:
        /*00e0*/ 	.byte	0x04, 0x05
        /*00e2*/ 	.short	(.L_1687 - .L_1686)
.L_1686:
        /*00e4*/ 	.word	0x00000080
        /*00e8*/ 	.word	0x00000001
        /*00ec*/ 	.word	0x00000001


	//----- nvinfo : EIATTR_CRS_STACK_SIZE
	.align		4
.L_1687:
        /*00f0*/ 	.byte	0x04, 0x1e
        /*00f2*/ 	.short	(.L_1689 - .L_1688)
.L_1688:
        /*00f4*/ 	.word	0x00000000
.L_1689:


//--------------------- .nv.info._ZN2at6native27unrolled_elementwise_kernelINS0_13BinaryFunctorIfffZZZNS0_17hypot_kernel_cudaERNS_18TensorIteratorBaseEENKUlvE_clEvENKUlvE0_clEvEUlffE_EESt5arrayIPcLm3EELi4E23TrivialOffsetCalculatorILi2EjESC_ILi1EjENS0_6memory12LoadWithCastILi2EEENSF_13StoreWithCastILi1EEEEEviT_T0_T2_T3_T4_T5_ --------------------------
	.section	.nv.info._ZN2at6native27unrolled_elementwise_kernelINS0_13BinaryFunctorIfffZZZNS0_17hypot_kernel_cudaERNS_18TensorIteratorBaseEENKUlvE_clEvENKUlvE0_clEvEUlffE_EESt5arrayIPcLm3EELi4E23TrivialOffsetCalculatorILi2EjESC_ILi1EjENS0_6memory12LoadWithCastILi2EEENSF_13StoreWithCastILi1EEEEEviT_T0_T2_T3_T4_T5_,"",@"SHT_CUDA_INFO"
	.sectionflags	@""
	.align	4


	//----- nvinfo : EIATTR_CUDA_API_VERSION
	.align		4
        /*0000*/ 	.byte	0x04, 0x37
        /*0002*/ 	.short	(.L_1691 - .L_1690)
.L_1690:
        /*0004*/ 	.word	0x00000082


	//----- nvinfo : EIATTR_SW2861232_WAR
	.align		4
.L_1691:
        /*0008*/ 	.byte	0x01, 0x35
	.zero		2


	//----- nvinfo : EIATTR_PARAM_CBANK
	.align		4
        /*000c*/ 	.byte	0x04, 0x0a
        /*000e*/ 	.short	(.L_1693 - .L_1692)
	.align		4
.L_1692:
        /*0010*/ 	.word	index@(.nv.constant0._ZN2at6native27unrolled_elementwise_kernelINS0_13BinaryFunctorIfffZZZNS0_17hypot_kernel_cudaERNS_18TensorIteratorBaseEENKUlvE_clEvENKUlvE0_clEvEUlffE_EESt5arrayIPcLm3EELi4E23TrivialOffsetCalculatorILi2EjESC_ILi1EjENS0_6memory12LoadWithCastILi2EEENSF_13StoreWithCastILi1EEEEEviT_T0_T2_T3_T4_T5_)
        /*0014*/ 	.short	0x0160
        /*0016*/ 	.short	0x0038


	//----- nvinfo : EIATTR_CBANK_PARAM_SIZE
	.align		4
.L_1693:
        /*0018*/ 	.byte	0x03, 0x19
        /*001a*/ 	.short	0x0038


	//----- nvinfo : EIATTR_KPARAM_INFO
	.align		4
        /*001c*/ 	.byte	0x04, 0x17
        /*001e*/ 	.short	(.L_1695 - .L_1694)
.L_1694:
        /*0020*/ 	.word	0x00000000
        /*0024*/ 	.short	0x0006
        /*0026*/ 	.short	0x0030
        /*0028*/ 	.byte	0x00, 0xf0, 0x21, 0x00


	//----- nvinfo : EIATTR_KPARAM_INFO
	.align		4
.L_1695:
        /*002c*/ 	.byte	0x04, 0x17
        /*002e*/ 	.short	(.L_1697 - .L_1696)
.L_1696:
        /*0030*/ 	.word	0x00000000
        /*0034*/ 	.short	0x0005
        /*0036*/ 	.short	0x0024
        /*0038*/ 	.byte	0x00, 0xf0, 0x31, 0x00


	//----- nvinfo : EIATTR_KPARAM_INFO
	.align		4
.L_1697:
        /*003c*/ 	.byte	0x04, 0x17
        /*003e*/ 	.short	(.L_1699 - .L_1698)
.L_1698:
        /*0040*/ 	.word	0x00000000
        /*0044*/ 	.short	0x0004
        /*0046*/ 	.short	0x0021
        /*0048*/ 	.byte	0x00, 0xf0, 0x05, 0x00


	//----- nvinfo : EIATTR_KPARAM_INFO
	.align		4
.L_1699:
        /*004c*/ 	.byte	0x04, 0x17
        /*004e*/ 	.short	(.L_1701 - .L_1700)
.L_1700:
        /*0050*/ 	.word	0x00000000
        /*0054*/ 	.short	0x0003
        /*0056*/ 	.short	0x0020
        /*0058*/ 	.byte	0x00, 0xf0, 0x05, 0x00


	//----- nvinfo : EIATTR_KPARAM_INFO
	.align		4
.L_1701:
        /*005c*/ 	.byte	0x04, 0x17
        /*005e*/ 	.short	(.L_1703 - .L_1702)
.L_1702:
        /*0060*/ 	.word	0x00000000
        /*0064*/ 	.short	0x0002
        /*0066*/ 	.short	0x0008
        /*0068*/ 	.byte	0x00, 0xf0, 0x61, 0x00


	//----- nvinfo : EIATTR_KPARAM_INFO
	.align		4
.L_1703:
        /*006c*/ 	.byte	0x04, 0x17
        /*006e*/ 	.short	(.L_1705 - .L_1704)
.L_1704:
        /*0070*/ 	.word	0x00000000
        /*0074*/ 	.short	0x0001
        /*0076*/ 	.short	0x0004
        /*0078*/ 	.byte	0x00, 0xf0, 0x05, 0x00


	//----- nvinfo : EIATTR_KPARAM_INFO
	.align		4
.L_1705:
        /*007c*/ 	.byte	0x04, 0x17
        /*007e*/ 	.short	(.L_1707 - .L_1706)
.L_1706:
        /*0080*/ 	.word	0x00000000
        /*0084*/ 	.short	0x0000
        /*0086*/ 	.short	0x0000
        /*0088*/ 	.byte	0x00, 0xf0, 0x11, 0x00


	//----- nvinfo : EIATTR_MAXREG_COUNT
	.align		4
.L_1707:
        /*008c*/ 	.byte	0x03, 0x1b
        /*008e*/ 	.short	0x00ff


	//----- nvinfo : EIATTR_EXTERNS
	.align		4
        /*0090*/ 	.byte	0x04, 0x0f
        /*0092*/ 	.short	(.L_1709 - .L_1708)


	//   ....[0]....
	.align		4
.L_1708:
        /*0094*/ 	.word	index@(__assertfail)


	//----- nvinfo : EIATTR_MERCURY_ISA_VERSION
	.align		4
.L_1709:
        /*0098*/ 	.byte	0x03, 0x5f
        /*009a*/ 	.short	0x0000


	//----- nvinfo : EIATTR_SYSCALL_OFFSETS
	.align		4
        /*009c*/ 	.byte	0x04, 0x46
        /*009e*/ 	.short	(.L_1711 - .L_1710)


	//   ....[0]....
.L_1710:
        /*00a0*/ 	.word	0x00000e60


	//   ....[1]....
        /*00a4*/ 	.word	0x00001c60


	//   ....[2]....
        /*00a8*/ 	.word	0x00002ae0


	//   ....[3]....
        /*00ac*/ 	.word	0x000038e0


	//   ....[4]....
        /*00b0*/ 	.word	0x00004770


	//   ....[5]....
        /*00b4*/ 	.word	0x00005570


	//   ....[6]....
        /*00b8*/ 	.word	0x000063e0


	//   ....[7]....
        /*00bc*/ 	.word	0x000071b0


	//   ....[8]....
        /*00c0*/ 	.word	0x000086f0


	//   ....[9]....
        /*00c4*/ 	.word	0x00009600


	//   ....[10]....
        /*00c8*/ 	.word	0x0000a4d0


	//   ....[11]....
        /*00cc*/ 	.word	0x0000b3a0


	//----- nvinfo : EIATTR_EXIT_INSTR_OFFSETS
	.align		4
.L_1711:
        /*00d0*/ 	.byte	0x04, 0x1c
        /*00d2*/ 	.short	(.L_1713 - .L_1712)


	//   ....[0]....
.L_1712:
        /*00d4*/ 	.word	0x0000a570


	//   ....[1]....
        /*00d8*/ 	.word	0x0000a690


	//   ....[2]....
        /*00dc*/ 	.word	0x0000a6d0


	//   ....[3]....
        /*00e0*/ 	.word	0x0000a760


	//   ....[4]....
        /*00e4*/ 	.word	0x0000a790


	//   ....[5]....
        /*00e8*/ 	.word	0x0000a7c0


	//   ....[6]....
        /*00ec*/ 	.word	0x0000a840


	//   ....[7]....
        /*00f0*/ 	.word	0x0000a870


	//   ....[8]....
        /*00f4*/ 	.word	0x0000a900


	//   ....[9]....
        /*00f8*/ 	.word	0x0000a940


	//   ....[10]....
        /*00fc*/ 	.word	0x0000a980


	//   ....[11]....
        /*0100*/ 	.word	0x0000aa40


	//   ....[12]....
        /*0104*/ 	.word	0x0000aa90


	//   ....[13]....
        /*0108*/ 	.word	0x0000ac10


	//   ....[14]....
        /*010c*/ 	.word	0x0000ad60


	//   ....[15]....
        /*0110*/ 	.word	0x0000ad90


	//   ....[16]....
        /*0114*/ 	.word	0x0000ae40


	//   ....[17]....
        /*0118*/ 	.word	0x0000afb0


	//   ....[18]....
        /*011c*/ 	.word	0x0000b120


	//   ....[19]....
        /*0120*/ 	.word	0x0000b270


	//   ....[20]....
        /*0124*/ 	.word	0x0000b3b0


	//   ....[21]....
        /*0128*/ 	.word	0x0000b3e0


	//   ....[22]....
        /*012c*/ 	.word	0x0000b410


	//----- nvinfo : EIATTR_MAX_THREADS
	.align		4
.L_1713:
        /*0130*/ 	.byte	0x04, 0x05
        /*0132*/ 	.short	(.L_1715 - .L_1714)
.L_1714:
        /*0134*/ 	.word	0x00000080
        /*0138*/ 	.word	0x00000001
        /*013c*/ 	.word	0x00000001


	//----- nvinfo : EIATTR_CRS_STACK_SIZE
	.align		4
.L_1715:
        /*0140*/ 	.byte	0x04, 0x1e
        /*0142*/ 	.short	(.L_1717 - .L_1716)
.L_1716:
        /*0144*/ 	.word	0x00000000
.L_1717:


//--------------------- .nv.info._ZN2at6native18elementwise_kernelILi128ELi2EZNS0_22gpu_kernel_impl_nocastINS0_13BinaryFunctorIfffZZZNS0_17hypot_kernel_cudaERNS_18TensorIteratorBaseEENKUlvE_clEvENKUlvE0_clEvEUlffE_EEEEvS5_RKT_EUliE_EEviT1_ --------------------------
	.section	.nv.info._ZN2at6native18elementwise_kernelILi128ELi2EZNS0_22gpu_kernel_impl_nocastINS0_13BinaryFunctorIfffZZZNS0_17hypot_kernel_cudaERNS_18TensorIteratorBaseEENKUlvE_clEvENKUlvE0_clEvEUlffE_EEEEvS5_RKT_EUliE_EEviT1_,"",@"SHT_CUDA_INFO"
	.sectionflags	@""
	.align	4


	//----- nvinfo : EIATTR_CUDA_API_VERSION
	.align		4
        /*0000*/ 	.byte	0x04, 0x37
        /*0002*/ 	.short	(.L_1719 - .L_1718)
.L_1718:
        /*0004*/ 	.word	0x00000082


	//----- nvinfo : EIATTR_SW2861232_WAR
	.align		4
.L_1719:
        /*0008*/ 	.byte	0x01, 0x35
	.zero		2


	//----- nvinfo : EIATTR_PARAM_CBANK
	.align		4
        /*000c*/ 	.byte	0x04, 0x0a
        /*000e*/ 	.short	(.L_1721 - .L_1720)
	.align		4
.L_1720:
        /*0010*/ 	.word	index@(.nv.constant0._ZN2at6native18elementwise_kernelILi128ELi2EZNS0_22gpu_kernel_impl_nocastINS0_13BinaryFunctorIfffZZZNS0_17hypot_kernel_cudaERNS_18TensorIteratorBaseEENKUlvE_clEvENKUlvE0_clEvEUlffE_EEEEvS5_RKT_EUliE_EEviT1_)
        /*0014*/ 	.short	0x0160
        /*0016*/ 	.short	0x0290


	//----- nvinfo : EIATTR_CBANK_PARAM_SIZE
	.align		4
.L_1721:
        /*0018*/ 	.byte	0x03, 0x19
        /*001a*/ 	.short	0x0290


	//----- nvinfo : EIATTR_KPARAM_INFO
	.align		4
        /*001c*/ 	.byte	0x04, 0x17
        /*001e*/ 	.short	(.L_1723 - .L_1722)
.L_1722:
        /*0020*/ 	.word	0x00000000
        /*0024*/ 	.short	0x0001
        /*0026*/ 	.short	0x0008
        /*0028*/ 	.byte	0x00, 0xf0, 0x21, 0x0a


	//----- nvinfo : EIATTR_KPARAM_INFO
	.align		4
.L_1723:
        /*002c*/ 	.byte	0x04, 0x17
        /*002e*/ 	.short	(.L_1725 - .L_1724)
.L_1724:
        /*0030*/ 	.word	0x00000000
        /*0034*/ 	.short	0x0000
        /*0036*/ 	.short	0x0000
        /*0038*/ 	.byte	0x00, 0xf0, 0x11, 0x00


	//----- nvinfo : EIATTR_MAXREG_COUNT
	.align		4
.L_1725:
        /*003c*/ 	.byte	0x03, 0x1b
        /*003e*/ 	.short	0x0080


	//----- nvinfo : EIATTR_MERCURY_ISA_VERSION
	.align		4
        /*0040*/ 	.byte	0x03, 0x5f
        /*0042*/ 	.short	0x0000


	//----- nvinfo : EIATTR_EXIT_INSTR_OFFSETS
	.align		4
        /*0044*/ 	.byte	0x04, 0x1c
        /*0046*/ 	.short	(.L_1727 - .L_1726)


	//   ....[0]....
.L_1726:
        /*0048*/ 	.word	0x00001220


	//   ....[1]....
        /*004c*/ 	.word	0x00002390


	//----- nvinfo : EIATTR_MAX_THREADS
	.align		4
.L_1727:
        /*0050*/ 	.byte	0x04, 0x05
        /*0052*/ 	.short	(.L_1729 - .L_1728)
.L_1728:
        /*0054*/ 	.word	0x00000080
        /*0058*/ 	.word	0x00000001
        /*005c*/ 	.word	0x00000001


	//----- nvinfo : EIATTR_CRS_STACK_SIZE
	.align		4
.L_1729:
        /*0060*/ 	.byte	0x04, 0x1e
        /*0062*/ 	.short	(.L_1731 - .L_1730)
.L_1730:
        /*0064*/ 	.word	0x00000000
.L_1731:


//--------------------- .nv.info._ZN2at6native27unrolled_elementwise_kernelINS0_13BinaryFunctorIfffZZZNS0_17hypot_kernel_cudaERNS_18TensorIteratorBaseEENKUlvE_clEvENKUlvE0_clEvEUlffE_EESt5arrayIPcLm3EELi4E23TrivialOffsetCalculatorILi2EjESC_ILi1EjENS0_6memory15LoadWithoutCastENSF_16StoreWithoutCastEEEviT_T0_T2_T3_T4_T5_ --------------------------
	.section	.nv.info._ZN2at6native27unrolled_elementwise_kernelINS0_13BinaryFunctorIfffZZZNS0_17hypot_kernel_cudaERNS_18TensorIteratorBaseEENKUlvE_clEvENKUlvE0_clEvEUlffE_EESt5arrayIPcLm3EELi4E23TrivialOffsetCalculatorILi2EjESC_ILi1EjENS0_6memory15LoadWithoutCastENSF_16StoreWithoutCastEEEviT_T0_T2_T3_T4_T5_,"",@"SHT_CUDA_INFO"
	.sectionflags	@""
	.align	4


	//----- nvinfo : EIATTR_CUDA_API_VERSION
	.align		4
        /*0000*/ 	.byte	0x04, 0x37
        /*0002*/ 	.short	(.L_1733 - .L_1732)
.L_1732:
        /*0004*/ 	.word	0x00000082


	//----- nvinfo : EIATTR_SW2861232_WAR
	.align		4
.L_1733:
        /*0008*/ 	.byte	0x01, 0x35
	.zero		2


	//----- nvinfo : EIATTR_PARAM_CBANK
	.align		4
        /*000c*/ 	.byte	0x04, 0x0a
        /*000e*/ 	.short	(.L_1735 - .L_1734)
	.align		4
.L_1734:
        /*0010*/ 	.word	index@(.nv.constant0._ZN2at6native27unrolled_elementwise_kernelINS0_13BinaryFunctorIfffZZZNS0_17hypot_kernel_cudaERNS_18TensorIteratorBaseEENKUlvE_clEvENKUlvE0_clEvEUlffE_EESt5arrayIPcLm3EELi4E23TrivialOffsetCalculatorILi2EjESC_ILi1EjENS0_6memory15LoadWithoutCastENSF_16StoreWithoutCastEEEviT_T0_T2_T3_T4_T5_)
        /*0014*/ 	.short	0x0160
        /*0016*/ 	.short	0x0024


	//----- nvinfo : EIATTR_CBANK_PARAM_SIZE
	.align		4
.L_1735:
        /*0018*/ 	.byte	0x03, 0x19
        /*001a*/ 	.short	0x0024


	//----- nvinfo : EIATTR_KPARAM_INFO
	.align		4
        /*001c*/ 	.byte	0x04, 0x17
        /*001e*/ 	.short	(.L_1737 - .L_1736)
.L_1736:
        /*0020*/ 	.word	0x00000000
        /*0024*/ 	.short	0x0006
        /*0026*/ 	.short	0x0023
        /*0028*/ 	.byte	0x00, 0xf0, 0x05, 0x00


	//----- nvinfo : EIATTR_KPARAM_INFO
	.align		4
.L_1737:
        /*002c*/ 	.byte	0x04, 0x17
        /*002e*/ 	.short	(.L_1739 - .L_1738)
.L_1738:
        /*0030*/ 	.word	0x00000000
        /*0034*/ 	.short	0x0005
        /*0036*/ 	.short	0x0022
        /*0038*/ 	.byte	0x00, 0xf0, 0x05, 0x00


	//----- nvinfo : EIATTR_KPARAM_INFO
	.align		4
.L_1739:
        /*003c*/ 	.byte	0x04, 0x17
        /*003e*/ 	.short	(.L_1741 - .L_1740)
.L_1740:
        /*0040*/ 	.word	0x00000000
        /*0044*/ 	.short	0x0004
        /*0046*/ 	.short	0x0021
        /*0048*/ 	.byte	0x00, 0xf0, 0x05, 0x00


	//----- nvinfo : EIATTR_KPARAM_INFO
	.align		4
.L_1741:
        /*004c*/ 	.byte	0x04, 0x17
        /*004e*/ 	.short	(.L_1743 - .L_1742)
.L_1742:
        /*0050*/ 	.word	0x00000000
        /*0054*/ 	.short	0x0003
        /*0056*/ 	.short	0x0020
        /*0058*/ 	.byte	0x00, 0xf0, 0x05, 0x00


	//----- nvinfo : EIATTR_KPARAM_INFO
	.align		4
.L_1743:
        /*005c*/ 	.byte	0x04, 0x17
        /*005e*/ 	.short	(.L_1745 - .L_1744)
.L_1744:
        /*0060*/ 	.word	0x00000000
        /*0064*/ 	.short	0x0002
        /*0066*/ 	.short	0x0008
        /*0068*/ 	.byte	0x00, 0xf0, 0x61, 0x00


	//----- nvinfo : EIATTR_KPARAM_INFO
	.align		4
.L_1745:
        /*006c*/ 	.byte	0x04, 0x17
        /*006e*/ 	.short	(.L_1747 - .L_1746)
.L_1746:
        /*0070*/ 	.word	0x00000000
        /*0074*/ 	.short	0x0001
        /*0076*/ 	.short	0x0004
        /*0078*/ 	.byte	0x00, 0xf0, 0x05, 0x00


	//----- nvinfo : EIATTR_KPARAM_INFO
	.align		4
.L_1747:
        /*007c*/ 	.byte	0x04, 0x17
        /*007e*/ 	.short	(.L_1749 - .L_1748)
.L_1748:
        /*0080*/ 	.word	0x00000000
        /*0084*/ 	.short	0x0000
        /*0086*/ 	.short	0x0000
        /*0088*/ 	.byte	0x00, 0xf0, 0x11, 0x00


	//----- nvinfo : EIATTR_MAXREG_COUNT
	.align		4
.L_1749:
        /*008c*/ 	.byte	0x03, 0x1b
        /*008e*/ 	.short	0x00ff


	//----- nvinfo : EIATTR_MERCURY_ISA_VERSION
	.align		4
        /*0090*/ 	.byte	0x03, 0x5f
        /*0092*/ 	.short	0x0000


	//----- nvinfo : EIATTR_EXIT_INSTR_OFFSETS
	.align		4
        /*0094*/ 	.byte	0x04, 0x1c
        /*0096*/ 	.short	(.L_1751 - .L_1750)


	//   ....[0]....
.L_1750:
        /*0098*/ 	.word	0x00000920


	//   ....[1]....
        /*009c*/ 	.word	0x00000970


	//----- nvinfo : EIATTR_MAX_THREADS
	.align		4
.L_1751:
        /*00a0*/ 	.byte	0x04, 0x05
        /*00a2*/ 	.short	(.L_1753 - .L_1752)
.L_1752:
        /*00a4*/ 	.word	0x00000080
        /*00a8*/ 	.word	0x00000001
        /*00ac*/ 	.word	0x00000001


	//----- nvinfo : EIATTR_CRS_STACK_SIZE
	.align		4
.L_1753:
        /*00b0*/ 	.byte	0x04, 0x1e
        /*00b2*/ 	.short	(.L_1755 - .L_1754)
.L_1754:
        /*00b4*/ 	.word	0x00000000
.L_1755:


//--------------------- .nv.info._ZN2at6native29vectorized_elementwise_kernelILi2ENS0_13BinaryFunctorIfffZZZNS0_17hypot_kernel_cudaERNS_18TensorIteratorBaseEENKUlvE_clEvENKUlvE0_clEvEUlffE_EESt5arrayIPcLm3EEEEviT0_T1_ --------------------------
	.section	.nv.info._ZN2at6native29vectorized_elementwise_kernelILi2ENS0_13BinaryFunctorIfffZZZNS0_17hypot_kernel_cudaERNS_18TensorIteratorBaseEENKUlvE_clEvENKUlvE0_clEvEUlffE_EESt5arrayIPcLm3EEEEviT0_T1_,"",@"SHT_CUDA_INFO"
	.sectionflags	@""
	.align	4


	//----- nvinfo : EIATTR_CUDA_API_VERSION
	.align		4
        /*0000*/ 	.byte	0x04, 0x37
        /*0002*/ 	.short	(.L_1757 - .L_1756)
.L_1756:
        /*0004*/ 	.word	0x00000082


	//----- nvinfo : EIATTR_SW2861232_WAR
	.align		4
.L_1757:
        /*0008*/ 	.byte	0x01, 0x35
	.zero		2


	//----- nvinfo : EIATTR_PARAM_CBANK
	.align		4
        /*000c*/ 	.byte	0x04, 0x0a
        /*000e*/ 	.short	(.L_1759 - .L_1758)
	.align		4
.L_1758:
        /*0010*/ 	.word	index@(.nv.constant0._ZN2at6native29vectorized_elementwise_kernelILi2ENS0_13BinaryFunctorIfffZZZNS0_17hypot_kernel_cudaERNS_18TensorIteratorBaseEENKUlvE_clEvENKUlvE0_clEvEUlffE_EESt5arrayIPcLm3EEEEviT0_T1_)
        /*0014*/ 	.short	0x0160
        /*0016*/ 	.short	0x0020


	//----- nvinfo : EIATTR_CBANK_PARAM_SIZE
	.align		4
.L_1759:
        /*0018*/ 	.byte	0x03, 0x19
        /*001a*/ 	.short	0x0020


	//----- nvinfo : EIATTR_KPARAM_INFO
	.align		4
        /*001c*/ 	.byte	0x04, 0x17
        /*001e*/ 	.short	(.L_1761 - .L_1760)
.L_1760:
        /*0020*/ 	.word	0x00000000
        /*0024*/ 	.short	0x0002
        /*0026*/ 	.short	0x0008
        /*0028*/ 	.byte	0x00, 0xf0, 0x61, 0x00


	//----- nvinfo : EIATTR_KPARAM_INFO
	.align		4
.L_1761:
        /*002c*/ 	.byte	0x04, 0x17
        /*002e*/ 	.short	(.L_1763 - .L_1762)
.L_1762:
        /*0030*/ 	.word	0x00000000
        /*0034*/ 	.short	0x0001
        /*0036*/ 	.short	0x0004
        /*0038*/ 	.byte	0x00, 0xf0, 0x05, 0x00


	//----- nvinfo : EIATTR_KPARAM_INFO
	.align		4
.L_1763:
        /*003c*/ 	.byte	0x04, 0x17
        /*003e*/ 	.short	(.L_1765 - .L_1764)
.L_1764:
        /*0040*/ 	.word	0x00000000
        /*0044*/ 	.short	0x0000
        /*0046*/ 	.short	0x0000
        /*0048*/ 	.byte	0x00, 0xf0, 0x11, 0x00


	//----- nvinfo : EIATTR_MAXREG_COUNT
	.align		4
.L_1765:
        /*004c*/ 	.byte	0x03, 0x1b
        /*004e*/ 	.short	0x00ff


	//----- nvinfo : EIATTR_MERCURY_ISA_VERSION
	.align		4
        /*0050*/ 	.byte	0x03, 0x5f
        /*0052*/ 	.short	0x0000


	//----- nvinfo : EIATTR_EXIT_INSTR_OFFSETS
	.align		4
        /*0054*/ 	.byte	0x04, 0x1c
        /*0056*/ 	.short	(.L_1767 - .L_1766)


	//   ....[0]....
.L_1766:
        /*0058*/ 	.word	0x000009b0


	//   ....[1]....
        /*005c*/ 	.word	0x00001c40


	//   ....[2]....
        /*0060*/ 	.word	0x00001c90


	//----- nvinfo : EIATTR_MAX_THREADS
	.align		4
.L_1767:
        /*0064*/ 	.byte	0x04, 0x05
        /*0066*/ 	.short	(.L_1769 - .L_1768)
.L_1768:
        /*0068*/ 	.word	0x00000080
        /*006c*/ 	.word	0x00000001
        /*0070*/ 	.word	0x00000001


	//----- nvinfo : EIATTR_CRS_STACK_SIZE
	.align		4
.L_1769:
        /*0074*/ 	.byte	0x04, 0x1e
        /*0076*/ 	.short	(.L_1771 - .L_1770)
.L_1770:
        /*0078*/ 	.word	0x00000000
.L_1771:


//--------------------- .nv.info._ZN2at6native29vectorized_elementwise_kernelILi4ENS0_13BinaryFunctorIfffZZZNS0_17hypot_kernel_cudaERNS_18TensorIteratorBaseEENKUlvE_clEvENKUlvE0_clEvEUlffE_EESt5arrayIPcLm3EEEEviT0_T1_ --------------------------
	.section	.nv.info._ZN2at6native29vectorized_elementwise_kernelILi4ENS0_13BinaryFunctorIfffZZZNS0_17hypot_kernel_cudaERNS_18TensorIteratorBaseEENKUlvE_clEvENKUlvE0_clEvEUlffE_EESt5arrayIPcLm3EEEEviT0_T1_,"",@"SHT_CUDA_INFO"
	.sectionflags	@""
	.align	4


	//----- nvinfo : EIATTR_CUDA_API_VERSION
	.align		4
        /*0000*/ 	.byte	0x04, 0x37
        /*0002*/ 	.short	(.L_1773 - .L_1772)
.L_1772:
        /*0004*/ 	.word	0x00000082


	//----- nvinfo : EIATTR_SW2861232_WAR
	.align		4
.L_1773:
        /*0008*/ 	.byte	0x01, 0x35
	.zero		2


	//----- nvinfo : EIATTR_PARAM_CBANK
	.align		4
        /*000c*/ 	.byte	0x04, 0x0a
        /*000e*/ 	.short	(.L_1775 - .L_1774)
	.align		4
.L_1774:
        /*0010*/ 	.word	index@(.nv.constant0._ZN2at6native29vectorized_elementwise_kernelILi4ENS0_13BinaryFunctorIfffZZZNS0_17hypot_kernel_cudaERNS_18TensorIteratorBaseEENKUlvE_clEvENKUlvE0_clEvEUlffE_EESt5arrayIPcLm3EEEEviT0_T1_)
        /*0014*/ 	.short	0x0160
        /*0016*/ 	.short	0x0020


	//----- nvinfo : EIATTR_CBANK_PARAM_SIZE
	.align		4
.L_1775:
        /*0018*/ 	.byte	0x03, 0x19
        /*001a*/ 	.short	0x0020


	//----- nvinfo : EIATTR_KPARAM_INFO
	.align		4
        /*001c*/ 	.byte	0x04, 0x17
        /*001e*/ 	.short	(.L_1777 - .L_1776)
.L_1776:
        /*0020*/ 	.word	0x00000000
        /*0024*/ 	.short	0x0002
        /*0026*/ 	.short	0x0008
        /*0028*/ 	.byte	0x00, 0xf0, 0x61, 0x00


	//----- nvinfo : EIATTR_KPARAM_INFO
	.align		4
.L_1777:
        /*002c*/ 	.byte	0x04, 0x17
        /*002e*/ 	.short	(.L_1779 - .L_1778)
.L_1778:
        /*0030*/ 	.word	0x00000000
        /*0034*/ 	.short	0x0001
        /*0036*/ 	.short	0x0004
        /*0038*/ 	.byte	0x00, 0xf0, 0x05, 0x00


	//----- nvinfo : EIATTR_KPARAM_INFO
	.align		4
.L_1779:
        /*003c*/ 	.byte	0x04, 0x17
        /*003e*/ 	.short	(.L_1781 - .L_1780)
.L_1780:
        /*0040*/ 	.word	0x00000000
        /*0044*/ 	.short	0x0000
        /*0046*/ 	.short	0x0000
        /*0048*/ 	.byte	0x00, 0xf0, 0x11, 0x00


	//----- nvinfo : EIATTR_MAXREG_COUNT
	.align		4
.L_1781:
        /*004c*/ 	.byte	0x03, 0x1b
        /*004e*/ 	.short	0x00ff


	//----- nvinfo : EIATTR_MERCURY_ISA_VERSION
	.align		4
        /*0050*/ 	.byte	0x03, 0x5f
        /*0052*/ 	.short	0x0000


	//----- nvinfo : EIATTR_EXIT_INSTR_OFFSETS
	.align		4
        /*0054*/ 	.byte	0x04, 0x1c
        /*0056*/ 	.short	(.L_1783 - .L_1782)


	//   ....[0]....
.L_1782:
        /*0058*/ 	.word	0x00000950


	//   ....[1]....
        /*005c*/ 	.word	0x00001be0


	//   ....[2]....
        /*0060*/ 	.word	0x00001c30


	//----- nvinfo : EIATTR_MAX_THREADS
	.align		4
.L_1783:
        /*0064*/ 	.byte	0x04, 0x05
        /*0066*/ 	.short	(.L_1785 - .L_1784)
.L_1784:
        /*0068*/ 	.word	0x00000080
        /*006c*/ 	.word	0x00000001
        /*0070*/ 	.word	0x00000001


	//----- nvinfo : EIATTR_CRS_STACK_SIZE
	.align		4
.L_1785:
        /*0074*/ 	.byte	0x04, 0x1e
        /*0076*/ 	.short	(.L_1787 - .L_1786)
.L_1786:
        /*0078*/ 	.word	0x00000000
.L_1787:


//--------------------- .nv.info._ZN2at6native29vectorized_elementwise_kernelILi8ENS0_13BinaryFunctorIfffZZZNS0_17hypot_kernel_cudaERNS_18TensorIteratorBaseEENKUlvE_clEvENKUlvE0_clEvEUlffE_EESt5arrayIPcLm3EEEEviT0_T1_ --------------------------
	.section	.nv.info._ZN2at6native29vectorized_elementwise_kernelILi8ENS0_13BinaryFunctorIfffZZZNS0_17hypot_kernel_cudaERNS_18TensorIteratorBaseEENKUlvE_clEvENKUlvE0_clEvEUlffE_EESt5arrayIPcLm3EEEEviT0_T1_,"",@"SHT_CUDA_INFO"
	.sectionflags	@""
	.align	4


	//----- nvinfo : EIATTR_CUDA_API_VERSION
	.align		4
        /*0000*/ 	.byte	0x04, 0x37
        /*0002*/ 	.short	(.L_1789 - .L_1788)
.L_1788:
        /*0004*/ 	.word	0x00000082


	//----- nvinfo : EIATTR_SW2861232_WAR
	.align		4
.L_1789:
        /*0008*/ 	.byte	0x01, 0x35
	.zero		2


	//----- nvinfo : EIATTR_PARAM_CBANK
	.align		4
        /*000c*/ 	.byte	0x04, 0x0a
        /*000e*/ 	.short	(.L_1791 - .L_1790)
	.align		4
.L_1790:
        /*0010*/ 	.word	index@(.nv.constant0._ZN2at6native29vectorized_elementwise_kernelILi8ENS0_13BinaryFunctorIfffZZZNS0_17hypot_kernel_cudaERNS_18TensorIteratorBaseEENKUlvE_clEvENKUlvE0_clEvEUlffE_EESt5arrayIPcLm3EEEEviT0_T1_)
        /*0014*/ 	.short	0x0160
        /*0016*/ 	.short	0x0020


	//----- nvinfo : EIATTR_CBANK_PARAM_SIZE
	.align		4
.L_1791:
        /*0018*/ 	.byte	0x03, 0x19
        /*001a*/ 	.short	0x0020


	//----- nvinfo : EIATTR_KPARAM_INFO
	.align		4
        /*001c*/ 	.byte	0x04, 0x17
        /*001e*/ 	.short	(.L_1793 - .L_1792)
.L_1792:
        /*0020*/ 	.word	0x00000000
        /*0024*/ 	.short	0x0002
        /*0026*/ 	.short	0x0008
        /*0028*/ 	.byte	0x00, 0xf0, 0x61, 0x00


	//----- nvinfo : EIATTR_KPARAM_INFO
	.align		4
.L_1793:
        /*002c*/ 	.byte	0x04, 0x17
        /*002e*/ 	.short	(.L_1795 - .L_1794)
.L_1794:
        /*0030*/ 	.word	0x00000000
        /*0034*/ 	.short	0x0001
        /*0036*/ 	.short	0x0004
        /*0038*/ 	.byte	0x00, 0xf0, 0x05, 0x00


	//----- nvinfo : EIATTR_KPARAM_INFO
	.align		4
.L_1795:
        /*003c*/ 	.byte	0x04, 0x17
        /*003e*/ 	.short	(.L_1797 - .L_1796)
.L_1796:
        /*0040*/ 	.word	0x00000000
        /*0044*/ 	.short	0x0000
        /*0046*/ 	.short	0x0000
        /*0048*/ 	.byte	0x00, 0xf0, 0x11, 0x00


	//----- nvinfo : EIATTR_MAXREG_COUNT
	.align		4
.L_1797:
        /*004c*/ 	.byte	0x03, 0x1b
        /*004e*/ 	.short	0x00ff


	//----- nvinfo : EIATTR_MERCURY_ISA_VERSION
	.align		4
        /*0050*/ 	.byte	0x03, 0x5f
        /*0052*/ 	.short	0x0000


	//----- nvinfo : EIATTR_EXIT_INSTR_OFFSETS
	.align		4
        /*0054*/ 	.byte	0x04, 0x1c
        /*0056*/ 	.short	(.L_1799 - .L_1798)


	//   ....[0]....
.L_1798:
        /*0058*/ 	.word	0x00000010


	//----- nvinfo : EIATTR_MAX_THREADS
	.align		4
.L_1799:
        /*005c*/ 	.byte	0x04, 0x05
        /*005e*/ 	.short	(.L_1801 - .L_1800)
.L_1800:
        /*0060*/ 	.word	0x00000080
        /*0064*/ 	.word	0x00000001
        /*0068*/ 	.word	0x00000001
.L_1801:


//--------------------- .nv.info._ZN2at6native18elementwise_kernelILi128ELi4EZNS0_15gpu_kernel_implINS0_13AUnaryFunctorIdddZZZNS0_17hypot_kernel_cudaERNS_18TensorIteratorBaseEENKUlvE_clEvENKUlvE_clEvEUlddE_EEEEvS5_RKT_EUliE_EEviT1_ --------------------------
	.section	.nv.info._ZN2at6native18elementwise_kernelILi128ELi4EZNS0_15gpu_kernel_implINS0_13AUnaryFunctorIdddZZZNS0_17hypot_kernel_cudaERNS_18TensorIteratorBaseEENKUlvE_clEvENKUlvE_clEvEUlddE_EEEEvS5_RKT_EUliE_EEviT1_,"",@"SHT_CUDA_INFO"
	.sectionflags	@""
	.align	4


	//----- nvinfo : EIATTR_CUDA_API_VERSION
	.align		4
        /*0000*/ 	.byte	0x04, 0x37
        /*0002*/ 	.short	(.L_1803 - .L_1802)
.L_1802:
        /*0004*/ 	.word	0x00000082


	//----- nvinfo : EIATTR_SW2861232_WAR
	.align		4
.L_1803:
        /*0008*/ 	.byte	0x01, 0x35
	.zero		2


	//----- nvinfo : EIATTR_PARAM_CBANK
	.align		4
        /*000c*/ 	.byte	0x04, 0x0a
        /*000e*/ 	.short	(.L_1805 - .L_1804)
	.align		4
.L_1804:
        /*0010*/ 	.word	index@(.nv.constant0._ZN2at6native18elementwise_kernelILi128ELi4EZNS0_15gpu_kernel_implINS0_13AUnaryFunctorIdddZZZNS0_17hypot_kernel_cudaERNS_18TensorIteratorBaseEENKUlvE_clEvENKUlvE_clEvEUlddE_EEEEvS5_RKT_EUliE_EEviT1_)
        /*0014*/ 	.short	0x0160
        /*0016*/ 	.short	0x0230


	//----- nvinfo : EIATTR_CBANK_PARAM_SIZE
	.align		4
.L_1805:
        /*0018*/ 	.byte	0x03, 0x19
        /*001a*/ 	.short	0x0230


	//----- nvinfo : EIATTR_KPARAM_INFO
	.align		4
        /*001c*/ 	.byte	0x04, 0x17
        /*001e*/ 	.short	(.L_1807 - .L_1806)
.L_1806:
        /*0020*/ 	.word	0x00000000
        /*0024*/ 	.short	0x0001
        /*0026*/ 	.short	0x0008
        /*0028*/ 	.byte	0x00, 0xf0, 0xa1, 0x08


	//----- nvinfo : EIATTR_KPARAM_INFO
	.align		4
.L_1807:
        /*002c*/ 	.byte	0x04, 0x17
        /*002e*/ 	.short	(.L_1809 - .L_1808)
.L_1808:
        /*0030*/ 	.word	0x00000000
        /*0034*/ 	.short	0x0000
        /*0036*/ 	.short	0x0000
        /*0038*/ 	.byte	0x00, 0xf0, 0x11, 0x00


	//----- nvinfo : EIATTR_MAXREG_COUNT
	.align		4
.L_1809:
        /*003c*/ 	.byte	0x03, 0x1b
        /*003e*/ 	.short	0x0080


	//----- nvinfo : EIATTR_EXTERNS
	.align		4
        /*0040*/ 	.byte	0x04, 0x0f
        /*0042*/ 	.short	(.L_1811 - .L_1810)


	//   ....[0]....
	.align		4
.L_1810:
        /*0044*/ 	.word	index@(__assertfail)


	//----- nvinfo : EIATTR_MERCURY_ISA_VERSION
	.align		4
.L_1811:
        /*0048*/ 	.byte	0x03, 0x5f
        /*004a*/ 	.short	0x0000


	//----- nvinfo : EIATTR_SYSCALL_OFFSETS
	.align		4
        /*004c*/ 	.byte	0x04, 0x46
        /*004e*/ 	.short	(.L_1813 - .L_1812)


	//   ....[0]....
.L_1812:
        /*0050*/ 	.word	0x00001db0


	//   ....[1]....
        /*0054*/ 	.word	0x00003060


	//   ....[2]....
        /*0058*/ 	.word	0x00004e40


	//   ....[3]....
        /*005c*/ 	.word	0x000060f0


	//   ....[4]....
        /*0060*/ 	.word	0x00007ea0


	//   ....[5]....
        /*0064*/ 	.word	0x00009150


	//   ....[6]....
        /*0068*/ 	.word	0x0000af10


	//   ....[7]....
        /*006c*/ 	.word	0x0000c1c0


	//----- nvinfo : EIATTR_EXIT_INSTR_OFFSETS
	.align		4
.L_1813:
        /*0070*/ 	.byte	0x04, 0x1c
        /*0072*/ 	.short	(.L_1815 - .L_1814)


	//   ....[0]....
.L_1814:
        /*0074*/ 	.word	0x000091f0


	//   ....[1]....
        /*0078*/ 	.word	0x0000b310


	//   ....[2]....
        /*007c*/ 	.word	0x0000b350


	//   ....[3]....
        /*0080*/ 	.word	0x0000b3e0


	//   ....[4]....
        /*0084*/ 	.word	0x0000b410


	//   ....[5]....
        /*0088*/ 	.word	0x0000b440


	//   ....[6]....
        /*008c*/ 	.word	0x0000b4f0


	//   ....[7]....
        /*0090*/ 	.word	0x0000b550


	//   ....[8]....
        /*0094*/ 	.word	0x0000b610


	//   ....[9]....
        /*0098*/ 	.word	0x0000b680


	//   ....[10]....
        /*009c*/ 	.word	0x0000b6a0


	//   ....[11]....
        /*00a0*/ 	.word	0x0000b760


	//   ....[12]....
        /*00a4*/ 	.word	0x0000b790


	//   ....[13]....
        /*00a8*/ 	.word	0x0000b940


	//   ....[14]....
        /*00ac*/ 	.word	0x0000bac0


	//   ....[15]....
        /*00b0*/ 	.word	0x0000bb20


	//   ....[16]....
        /*00b4*/ 	.word	0x0000bbd0


	//   ....[17]....
        /*00b8*/ 	.word	0x0000bd70


	//   ....[18]....
        /*00bc*/ 	.word	0x0000bf10


	//   ....[19]....
        /*00c0*/ 	.word	0x0000c090


	//   ....[20]....
        /*00c4*/ 	.word	0x0000c1d0


	//   ....[21]....
        /*00c8*/ 	.word	0x0000c200


	//   ....[22]....
        /*00cc*/ 	.word	0x0000c230


	//----- nvinfo : EIATTR_MAX_THREADS
	.align		4
.L_1815:
        /*00d0*/ 	.byte	0x04, 0x05
        /*00d2*/ 	.short	(.L_1817 - .L_1816)
.L_1816:
        /*00d4*/ 	.word	0x00000080
        /*00d8*/ 	.word	0x00000001
        /*00dc*/ 	.word	0x00000001


	//----- nvinfo : EIATTR_CRS_STACK_SIZE
	.align		4
.L_1817:
        /*00e0*/ 	.byte	0x04, 0x1e
        /*00e2*/ 	.short	(.L_1819 - .L_1818)
.L_1818:
        /*00e4*/ 	.word	0x00000000
.L_1819:


//--------------------- .nv.info._ZN2at6native27unrolled_elementwise_kernelINS0_13AUnaryFunctorIdddZZZNS0_17hypot_kernel_cudaERNS_18TensorIteratorBaseEENKUlvE_clEvENKUlvE_clEvEUlddE_EESt5arrayIPcLm2EELi4E23TrivialOffsetCalculatorILi1EjESD_NS0_6memory12LoadWithCastILi1EEENSE_13StoreWithCastILi1EEEEEviT_T0_T2_T3_T4_T5_ --------------------------
	.section	.nv.info._ZN2at6native27unrolled_elementwise_kernelINS0_13AUnaryFunctorIdddZZZNS0_17hypot_kernel_cudaERNS_18TensorIteratorBaseEENKUlvE_clEvENKUlvE_clEvEUlddE_EESt5arrayIPcLm2EELi4E23TrivialOffsetCalculatorILi1EjESD_NS0_6memory12LoadWithCastILi1EEENSE_13StoreWithCastILi1EEEEEviT_T0_T2_T3_T4_T5_,"",@"SHT_CUDA_INFO"
	.sectionflags	@""
	.align	4


	//----- nvinfo : EIATTR_CUDA_API_VERSION
	.align		4
        /*0000*/ 	.byte	0x04, 0x37
        /*0002*/ 	.short	(.L_1821 - .L_1820)
.L_1820:
        /*0004*/ 	.word	0x00000082


	//----- nvinfo : EIATTR_SW2861232_WAR
	.align		4
.L_1821:
        /*0008*/ 	.byte	0x01, 0x35
	.zero		2


	//----- nvinfo : EIATTR_PARAM_CBANK
	.align		4
        /*000c*/ 	.byte	0x04, 0x0a
        /*000e*/ 	.short	(.L_1823 - .L_1822)
	.align		4
.L_1822:
        /*0010*/ 	.word	index@(.nv.constant0._ZN2at6native27unrolled_elementwise_kernelINS0_13AUnaryFunctorIdddZZZNS0_17hypot_kernel_cudaERNS_18TensorIteratorBaseEENKUlvE_clEvENKUlvE_clEvEUlddE_EESt5arrayIPcLm2EELi4E23TrivialOffsetCalculatorILi1EjESD_NS0_6memory12LoadWithCastILi1EEENSE_13StoreWithCastILi1EEEEEviT_T0_T2_T3_T4_T5_)
        /*0014*/ 	.short	0x0160
        /*0016*/ 	.short	0x003c


	//----- nvinfo : EIATTR_CBANK_PARAM_SIZE
	.align		4
.L_1823:
        /*0018*/ 	.byte	0x03, 0x19
        /*001a*/ 	.short	0x003c


	//----- nvinfo : EIATTR_KPARAM_INFO
	.align		4
        /*001c*/ 	.byte	0x04, 0x17
        /*001e*/ 	.short	(.L_1825 - .L_1824)
.L_1824:
        /*0020*/ 	.word	0x00000000
        /*0024*/ 	.short	0x0006
        /*0026*/ 	.short	0x0034
        /*0028*/ 	.byte	0x00, 0xf0, 0x21, 0x00


	//----- nvinfo : EIATTR_KPARAM_INFO
	.align		4
.L_1825:
        /*002c*/ 	.byte	0x04, 0x17
        /*002e*/ 	.short	(.L_1827 - .L_1826)
.L_1826:
        /*0030*/ 	.word	0x00000000
        /*0034*/ 	.short	0x0005
        /*0036*/ 	.short	0x002c
        /*0038*/ 	.byte	0x00, 0xf0, 0x21, 0x00


	//----- nvinfo : EIATTR_KPARAM_INFO
	.align		4
.L_1827:
        /*003c*/ 	.byte	0x04, 0x17
        /*003e*/ 	.short	(.L_1829 - .L_1828)
.L_1828:
        /*0040*/ 	.word	0x00000000
        /*0044*/ 	.short	0x0004
        /*0046*/ 	.short	0x0029
        /*0048*/ 	.byte	0x00, 0xf0, 0x05, 0x00


	//----- nvinfo : EIATTR_KPARAM_INFO
	.align		4
.L_1829:
        /*004c*/ 	.byte	0x04, 0x17
        /*004e*/ 	.short	(.L_1831 - .L_1830)
.L_1830:
        /*0050*/ 	.word	0x00000000
        /*0054*/ 	.short	0x0003
        /*0056*/ 	.short	0x0028
        /*0058*/ 	.byte	0x00, 0xf0, 0x05, 0x00


	//----- nvinfo : EIATTR_KPARAM_INFO
	.align		4
.L_1831:
        /*005c*/ 	.byte	0x04, 0x17
        /*005e*/ 	.short	(.L_1833 - .L_1832)
.L_1832:
        /*0060*/ 	.word	0x00000000
        /*0064*/ 	.short	0x0002
        /*0066*/ 	.short	0x0018
        /*0068*/ 	.byte	0x00, 0xf0, 0x41, 0x00


	//----- nvinfo : EIATTR_KPARAM_INFO
	.align		4
.L_1833:
        /*006c*/ 	.byte	0x04, 0x17
        /*006e*/ 	.short	(.L_1835 - .L_1834)
.L_1834:
        /*0070*/ 	.word	0x00000000
        /*0074*/ 	.short	0x0001
        /*0076*/ 	.short	0x0008
        /*0078*/ 	.byte	0x00, 0xf0, 0x41, 0x00


	//----- nvinfo : EIATTR_KPARAM_INFO
	.align		4
.L_1835:
        /*007c*/ 	.byte	0x04, 0x17
        /*007e*/ 	.short	(.L_1837 - .L_1836)
.L_1836:
        /*0080*/ 	.word	0x00000000
        /*0084*/ 	.short	0x0000
        /*0086*/ 	.short	0x0000
        /*0088*/ 	.byte	0x00, 0xf0, 0x11, 0x00


	//----- nvinfo : EIATTR_MAXREG_COUNT
	.align		4
.L_1837:
        /*008c*/ 	.byte	0x03, 0x1b
        /*008e*/ 	.short	0x00ff


	//----- nvinfo : EIATTR_EXTERNS
	.align		4
        /*0090*/ 	.byte	0x04, 0x0f
        /*0092*/ 	.short	(.L_1839 - .L_1838)


	//   ....[0]....
	.align		4
.L_1838:
        /*0094*/ 	.word	index@(__assertfail)


	//----- nvinfo : EIATTR_MERCURY_ISA_VERSION
	.align		4
.L_1839:
        /*0098*/ 	.byte	0x03, 0x5f
        /*009a*/ 	.short	0x0000


	//----- nvinfo : EIATTR_SYSCALL_OFFSETS
	.align		4
        /*009c*/ 	.byte	0x04, 0x46
        /*009e*/ 	.short	(.L_1841 - .L_1840)


	//   ....[0]....
.L_1840:
        /*00a0*/ 	.word	0x00000f90


	//   ....[1]....
        /*00a4*/ 	.word	0x00001f40


	//   ....[2]....
        /*00a8*/ 	.word	0x00002f00


	//   ....[3]....
        /*00ac*/ 	.word	0x00003e90


	//   ....[4]....
        /*00b0*/ 	.word	0x00005b90


	//   ....[5]....
        /*00b4*/ 	.word	0x00006c20


	//   ....[6]....
        /*00b8*/ 	.word	0x00007c70


	//   ....[7]....
        /*00bc*/ 	.word	0x00008ce0


	//----- nvinfo : EIATTR_EXIT_INSTR_OFFSETS
	.align		4
.L_1841:
        /*00c0*/ 	.byte	0x04, 0x1c
        /*00c2*/ 	.short	(.L_1843 - .L_1842)


	//   ....[0]....
.L_1842:
        /*00c4*/ 	.word	0x00007d10


	//   ....[1]....
        /*00c8*/ 	.word	0x00007e30


	//   ....[2]....
        /*00cc*/ 	.word	0x00007e70


	//   ....[3]....
        /*00d0*/ 	.word	0x00007f00


	//   ....[4]....
        /*00d4*/ 	.word	0x00007f30


	//   ....[5]....
        /*00d8*/ 	.word	0x00007f60


	//   ....[6]....
        /*00dc*/ 	.word	0x00008010


	//   ....[7]....
        /*00e0*/ 	.word	0x00008070


	//   ....[8]....
        /*00e4*/ 	.word	0x00008130


	//   ....[9]....
        /*00e8*/ 	.word	0x000081a0


	//   ....[10]....
        /*00ec*/ 	.word	0x000081c0


	//   ....[11]....
        /*00f0*/ 	.word	0x00008280


	//   ....[12]....
        /*00f4*/ 	.word	0x000082b0


	//   ....[13]....
        /*00f8*/ 	.word	0x00008460


	//   ....[14]....
        /*00fc*/ 	.word	0x000085e0


	//   ....[15]....
        /*0100*/ 	.word	0x00008640


	//   ....[16]....
        /*0104*/ 	.word	0x000086f0


	//   ....[17]....
        /*0108*/ 	.word	0x00008890


	//   ....[18]....
        /*010c*/ 	.word	0x00008a30


	//   ....[19]....
        /*0110*/ 	.word	0x00008bb0


	//   ....[20]....
        /*0114*/ 	.word	0x00008cf0


	//   ....[21]....
        /*0118*/ 	.word	0x00008d20


	//   ....[22]....
        /*011c*/ 	.word	0x00008d50


	//----- nvinfo : EIATTR_MAX_THREADS
	.align		4
.L_1843:
        /*0120*/ 	.byte	0x04, 0x05
        /*0122*/ 	.short	(.L_1845 - .L_1844)
.L_1844:
        /*0124*/ 	.word	0x00000080
        /*0128*/ 	.word	0x00000001
        /*012c*/ 	.word	0x00000001


	//----- nvinfo : EIATTR_CRS_STACK_SIZE
	.align		4
.L_1845:
        /*0130*/ 	.byte	0x04, 0x1e
        /*0132*/ 	.short	(.L_1847 - .L_1846)
.L_1846:
        /*0134*/ 	.word	0x00000000
.L_1847:


//--------------------- .nv.info._ZN2at6native18elementwise_kernelILi128ELi2EZNS0_22gpu_kernel_impl_nocastINS0_13AUnaryFunctorIdddZZZNS0_17hypot_kernel_cudaERNS_18TensorIteratorBaseEENKUlvE_clEvENKUlvE_clEvEUlddE_EEEEvS5_RKT_EUliE_EEviT1_ --------------------------
	.section	.nv.info._ZN2at6native18elementwise_kernelILi128ELi2EZNS0_22gpu_kernel_impl_nocastINS0_13AUnaryFunctorIdddZZZNS0_17hypot_kernel_cudaERNS_18TensorIteratorBaseEENKUlvE_clEvENKUlvE_clEvEUlddE_EEEEvS5_RKT_EUliE_EEviT1_,"",@"SHT_CUDA_INFO"
	.sectionflags	@""
	.align	4


	//----- nvinfo : EIATTR_CUDA_API_VERSION
	.align		4
        /*0000*/ 	.byte	0x04, 0x37
        /*0002*/ 	.short	(.L_1849 - .L_1848)
.L_1848:
        /*0004*/ 	.word	0x00000082


	//----- nvinfo : EIATTR_SW2861232_WAR
	.align		4
.L_1849:
        /*0008*/ 	.byte	0x01, 0x35
	.zero		2


	//----- nvinfo : EIATTR_PARAM_CBANK
	.align		4
        /*000c*/ 	.byte	0x04, 0x0a
        /*000e*/ 	.short	(.L_1851 - .L_1850)
	.align		4
.L_1850:
        /*0010*/ 	.word	index@(.nv.constant0._ZN2at6native18elementwise_kernelILi128ELi2EZNS0_22gpu_kernel_impl_nocastINS0_13AUnaryFunctorIdddZZZNS0_17hypot_kernel_cudaERNS_18TensorIteratorBaseEENKUlvE_clEvENKUlvE_clEvEUlddE_EEEEvS5_RKT_EUliE_EEviT1_)
        /*0014*/ 	.short	0x0160
        /*0016*/ 	.short	0x0228


	//----- nvinfo : EIATTR_CBANK_PARAM_SIZE
	.align		4
.L_1851:
        /*0018*/ 	.byte	0x03, 0x19
        /*001a*/ 	.short	0x0228


	//----- nvinfo : EIATTR_KPARAM_INFO
	.align		4
        /*001c*/ 	.byte	0x04, 0x17
        /*001e*/ 	.short	(.L_1853 - .L_1852)
.L_1852:
        /*0020*/ 	.word	0x00000000
        /*0024*/ 	.short	0x0001
        /*0026*/ 	.short	0x0008
        /*0028*/ 	.byte	0x00, 0xf0, 0x81, 0x08


	//----- nvinfo : EIATTR_KPARAM_INFO
	.align		4
.L_1853:
        /*002c*/ 	.byte	0x04, 0x17
        /*002e*/ 	.short	(.L_1855 - .L_1854)
.L_1854:
        /*0030*/ 	.word	0x00000000
        /*0034*/ 	.short	0x0000
        /*0036*/ 	.short	0x0000
        /*0038*/ 	.byte	0x00, 0xf0, 0x11, 0x00


	//----- nvinfo : EIATTR_MAXREG_COUNT
	.align		4
.L_1855:
        /*003c*/ 	.byte	0x03, 0x1b
        /*003e*/ 	.short	0x0080


	//----- nvinfo : EIATTR_MERCURY_ISA_VERSION
	.align		4
        /*0040*/ 	.byte	0x03, 0x5f
        /*0042*/ 	.short	0x0000


	//----- nvinfo : EIATTR_EXIT_INSTR_OFFSETS
	.align		4
        /*0044*/ 	.byte	0x04, 0x1c
        /*0046*/ 	.short	(.L_1857 - .L_1856)


	//   ....[0]....
.L_1856:
        /*0048*/ 	.word	0x000011f0


	//   ....[1]....
        /*004c*/ 	.word	0x00002330


	//----- nvinfo : EIATTR_MAX_THREADS
	.align		4
.L_1857:
        /*0050*/ 	.byte	0x04, 0x05
        /*0052*/ 	.short	(.L_1859 - .L_1858)
.L_1858:
        /*0054*/ 	.word	0x00000080
        /*0058*/ 	.word	0x00000001
        /*005c*/ 	.word	0x00000001


	//----- nvinfo : EIATTR_CRS_STACK_SIZE
	.align		4
.L_1859:
        /*0060*/ 	.byte	0x04, 0x1e
        /*0062*/ 	.short	(.L_1861 - .L_1860)
.L_1860:
        /*0064*/ 	.word	0x00000000
.L_1861:


//--------------------- .nv.info._ZN2at6native27unrolled_elementwise_kernelINS0_13AUnaryFunctorIdddZZZNS0_17hypot_kernel_cudaERNS_18TensorIteratorBaseEENKUlvE_clEvENKUlvE_clEvEUlddE_EESt5arrayIPcLm2EELi4E23TrivialOffsetCalculatorILi1EjESD_NS0_6memory15LoadWithoutCastENSE_16StoreWithoutCastEEEviT_T0_T2_T3_T4_T5_ --------------------------
	.section	.nv.info._ZN2at6native27unrolled_elementwise_kernelINS0_13AUnaryFunctorIdddZZZNS0_17hypot_kernel_cudaERNS_18TensorIteratorBaseEENKUlvE_clEvENKUlvE_clEvEUlddE_EESt5arrayIPcLm2EELi4E23TrivialOffsetCalculatorILi1EjESD_NS0_6memory15LoadWithoutCastENSE_16StoreWithoutCastEEEviT_T0_T2_T3_T4_T5_,"",@"SHT_CUDA_INFO"
	.sectionflags	@""
	.align	4


	//----- nvinfo : EIATTR_CUDA_API_VERSION
	.align		4
        /*0000*/ 	.byte	0x04, 0x37
        /*0002*/ 	.short	(.L_1863 - .L_1862)
.L_1862:
        /*0004*/ 	.word	0x00000082


	//----- nvinfo : EIATTR_SW2861232_WAR
	.align		4
.L_1863:
        /*0008*/ 	.byte	0x01, 0x35
	.zero		2


	//----- nvinfo : EIATTR_PARAM_CBANK
	.align		4
        /*000c*/ 	.byte	0x04, 0x0a
        /*000e*/ 	.short	(.L_1865 - .L_1864)
	.align		4
.L_1864:
        /*0010*/ 	.word	index@(.nv.constant0._ZN2at6native27unrolled_elementwise_kernelINS0_13AUnaryFunctorIdddZZZNS0_17hypot_kernel_cudaERNS_18TensorIteratorBaseEENKUlvE_clEvENKUlvE_clEvEUlddE_EESt5arrayIPcLm2EELi4E23TrivialOffsetCalculatorILi1EjESD_NS0_6memory15LoadWithoutCastENSE_16StoreWithoutCastEEEviT_T0_T2_T3_T4_T5_)
        /*0014*/ 	.short	0x0160
        /*0016*/ 	.short	0x002c


	//----- nvinfo : EIATTR_CBANK_PARAM_SIZE
	.align		4
.L_1865:
        /*0018*/ 	.byte	0x03, 0x19
        /*001a*/ 	.short	0x002c


	//----- nvinfo : EIATTR_KPARAM_INFO
	.align		4
        /*001c*/ 	.byte	0x04, 0x17
        /*001e*/ 	.short	(.L_1867 - .L_1866)
.L_1866:
        /*0020*/ 	.word	0x00000000
        /*0024*/ 	.short	0x0006
        /*0026*/ 	.short	0x002b
        /*0028*/ 	.byte	0x00, 0xf0, 0x05, 0x00


	//----- nvinfo : EIATTR_KPARAM_INFO
	.align		4
.L_1867:
        /*002c*/ 	.byte	0x04, 0x17
        /*002e*/ 	.short	(.L_1869 - .L_1868)
.L_1868:
        /*0030*/ 	.word	0x00000000
        /*0034*/ 	.short	0x0005
        /*0036*/ 	.short	0x002a
        /*0038*/ 	.byte	0x00, 0xf0, 0x05, 0x00


	//----- nvinfo : EIATTR_KPARAM_INFO
	.align		4
.L_1869:
        /*003c*/ 	.byte	0x04, 0x17
        /*003e*/ 	.short	(.L_1871 - .L_1870)
.L_1870:
        /*0040*/ 	.word	0x00000000
        /*0044*/ 	.short	0x0004
        /*0046*/ 	.short	0x0029
        /*0048*/ 	.byte	0x00, 0xf0, 0x05, 0x00


	//----- nvinfo : EIATTR_KPARAM_INFO
	.align		4
.L_1871:
        /*004c*/ 	.byte	0x04, 0x17
        /*004e*/ 	.short	(.L_1873 - .L_1872)
.L_1872:
        /*0050*/ 	.word	0x00000000
        /*0054*/ 	.short	0x0003
        /*0056*/ 	.short	0x0028
        /*0058*/ 	.byte	0x00, 0xf0, 0x05, 0x00


	//----- nvinfo : EIATTR_KPARAM_INFO
	.align		4
.L_1873:
        /*005c*/ 	.byte	0x04, 0x17
        /*005e*/ 	.short	(.L_1875 - .L_1874)
.L_1874:
        /*0060*/ 	.word	0x00000000
        /*0064*/ 	.short	0x0002
        /*0066*/ 	.short	0x0018
        /*0068*/ 	.byte	0x00, 0xf0, 0x41, 0x00


	//----- nvinfo : EIATTR_KPARAM_INFO
	.align		4
.L_1875:
        /*006c*/ 	.byte	0x04, 0x17
        /*006e*/ 	.short	(.L_1877 - .L_1876)
.L_1876:
        /*0070*/ 	.word	0x00000000
        /*0074*/ 	.short	0x0001
        /*0076*/ 	.short	0x0008
        /*0078*/ 	.byte	0x00, 0xf0, 0x41, 0x00


	//----- nvinfo : EIATTR_KPARAM_INFO
	.align		4
.L_1877:
        /*007c*/ 	.byte	0x04, 0x17
        /*007e*/ 	.short	(.L_1879 - .L_1878)
.L_1878:
        /*0080*/ 	.word	0x00000000
        /*0084*/ 	.short	0x0000
        /*0086*/ 	.short	0x0000
        /*0088*/ 	.byte	0x00, 0xf0, 0x11, 0x00


	//----- nvinfo : EIATTR_MAXREG_COUNT
	.align		4
.L_1879:
        /*008c*/ 	.byte	0x03, 0x1b
        /*008e*/ 	.short	0x00ff


	//----- nvinfo : EIATTR_MERCURY_ISA_VERSION
	.align		4
        /*0090*/ 	.byte	0x03, 0x5f
        /*0092*/ 	.short	0x0000


	//----- nvinfo : EIATTR_EXIT_INSTR_OFFSETS
	.align		4
        /*0094*/ 	.byte	0x04, 0x1c
        /*0096*/ 	.short	(.L_1881 - .L_1880)


	//   ....[0]....
.L_1880:
        /*0098*/ 	.word	0x00000eb0


	//   ....[1]....
        /*009c*/ 	.word	0x00000f00


	//----- nvinfo : EIATTR_MAX_THREADS
	.align		4
.L_1881:
        /*00a0*/ 	.byte	0x04, 0x05
        /*00a2*/ 	.short	(.L_1883 - .L_1882)
.L_1882:
        /*00a4*/ 	.word	0x00000080
        /*00a8*/ 	.word	0x00000001
        /*00ac*/ 	.word	0x00000001


	//----- nvinfo : EIATTR_CRS_STACK_SIZE
	.align		4
.L_1883:
        /*00b0*/ 	.byte	0x04, 0x1e
        /*00b2*/ 	.short	(.L_1885 - .L_1884)
.L_1884:
        /*00b4*/ 	.word	0x00000000
.L_1885:


//--------------------- .nv.info._ZN2at6native29vectorized_elementwise_kernelILi2ENS0_13AUnaryFunctorIdddZZZNS0_17hypot_kernel_cudaERNS_18TensorIteratorBaseEENKUlvE_clEvENKUlvE_clEvEUlddE_EESt5arrayIPcLm2EEEEviT0_T1_ --------------------------
	.section	.nv.info._ZN2at6native29vectorized_elementwise_kernelILi2ENS0_13AUnaryFunctorIdddZZZNS0_17hypot_kernel_cudaERNS_18TensorIteratorBaseEENKUlvE_clEvENKUlvE_clEvEUlddE_EESt5arrayIPcLm2EEEEviT0_T1_,"",@"SHT_CUDA_INFO"
	.sectionflags	@""
	.align	4


	//----- nvinfo : EIATTR_CUDA_API_VERSION
	.align		4
        /*0000*/ 	.byte	0x04, 0x37
        /*0002*/ 	.short	(.L_1887 - .L_1886)
.L_1886:
        /*0004*/ 	.word	0x00000082


	//----- nvinfo : EIATTR_SW2861232_WAR
	.align		4
.L_1887:
        /*0008*/ 	.byte	0x01, 0x35
	.zero		2


	//----- nvinfo : EIATTR_PARAM_CBANK
	.align		4
        /*000c*/ 	.byte	0x04, 0x0a
        /*000e*/ 	.short	(.L_1889 - .L_1888)
	.align		4
.L_1888:
        /*0010*/ 	.word	index@(.nv.constant0._ZN2at6native29vectorized_elementwise_kernelILi2ENS0_13AUnaryFunctorIdddZZZNS0_17hypot_kernel_cudaERNS_18TensorIteratorBaseEENKUlvE_clEvENKUlvE_clEvEUlddE_EESt5arrayIPcLm2EEEEviT0_T1_)
        /*0014*/ 	.short	0x0160
        /*0016*/ 	.short	0x0028


	//----- nvinfo : EIATTR_CBANK_PARAM_SIZE
	.align		4
.L_1889:
        /*0018*/ 	.byte	0x03, 0x19
        /*001a*/ 	.short	0x0028


	//----- nvinfo : EIATTR_KPARAM_INFO
	.align		4
        /*001c*/ 	.byte	0x04, 0x17
        /*001e*/ 	.short	(.L_1891 - .L_1890)
.L_1890:
        /*0020*/ 	.word	0x00000000
        /*0024*/ 	.short	0x0002
        /*0026*/ 	.short	0x0018
        /*0028*/ 	.byte	0x00, 0xf0, 0x41, 0x00


	//----- nvinfo : EIATTR_KPARAM_INFO
	.align		4
.L_1891:
        /*002c*/ 	.byte	0x04, 0x17
        /*002e*/ 	.short	(.L_1893 - .L_1892)
.L_1892:
        /*0030*/ 	.word	0x00000000
        /*0034*/ 	.short	0x0001
        /*0036*/ 	.short	0x0008
        /*0038*/ 	.byte	0x00, 0xf0, 0x41, 0x00


	//----- nvinfo : EIATTR_KPARAM_INFO
	.align		4
.L_1893:
        /*003c*/ 	.byte	0x04, 0x17
        /*003e*/ 	.short	(.L_1895 - .L_1894)
.L_1894:
        /*0040*/ 	.word	0x00000000
        /*0044*/ 	.short	0x0000
        /*0046*/ 	.short	0x0000
        /*0048*/ 	.byte	0x00, 0xf0, 0x11, 0x00


	//----- nvinfo : EIATTR_MAXREG_COUNT
	.align		4
.L_1895:
        /*004c*/ 	.byte	0x03, 0x1b
        /*004e*/ 	.short	0x00ff


	//----- nvinfo : EIATTR_MERCURY_ISA_VERSION
	.align		4
        /*0050*/ 	.byte	0x03, 0x5f
        /*0052*/ 	.short	0x0000


	//----- nvinfo : EIATTR_EXIT_INSTR_OFFSETS
	.align		4
        /*0054*/ 	.byte	0x04, 0x1c
        /*0056*/ 	.short	(.L_1897 - .L_1896)


	//   ....[0]....
.L_1896:
        /*0058*/ 	.word	0x00001530


	//   ....[1]....
        /*005c*/ 	.word	0x00003300


	//   ....[2]....
        /*0060*/ 	.word	0x00003350


	//----- nvinfo : EIATTR_MAX_THREADS
	.align		4
.L_1897:
        /*0064*/ 	.byte	0x04, 0x05
        /*0066*/ 	.short	(.L_1899 - .L_1898)
.L_1898:
        /*0068*/ 	.word	0x00000080
        /*006c*/ 	.word	0x00000001
        /*0070*/ 	.word	0x00000001


	//----- nvinfo : EIATTR_CRS_STACK_SIZE
	.align		4
.L_1899:
        /*0074*/ 	.byte	0x04, 0x1e
        /*0076*/ 	.short	(.L_1901 - .L_1900)
.L_1900:
        /*0078*/ 	.word	0x00000000
.L_1901:


//--------------------- .nv.info._ZN2at6native29vectorized_elementwise_kernelILi4ENS0_13AUnaryFunctorIdddZZZNS0_17hypot_kernel_cudaERNS_18TensorIteratorBaseEENKUlvE_clEvENKUlvE_clEvEUlddE_EESt5arrayIPcLm2EEEEviT0_T1_ --------------------------
	.section	.nv.info._ZN2at6native29vectorized_elementwise_kernelILi4ENS0_13AUnaryFunctorIdddZZZNS0_17hypot_kernel_cudaERNS_18TensorIteratorBaseEENKUlvE_clEvENKUlvE_clEvEUlddE_EESt5arrayIPcLm2EEEEviT0_T1_,"",@"SHT_CUDA_INFO"
	.sectionflags	@""
	.align	4


	//----- nvinfo : EIATTR_CUDA_API_VERSION
	.align		4
        /*0000*/ 	.byte	0x04, 0x37
        /*0002*/ 	.short	(.L_1903 - .L_1902)
.L_1902:
        /*0004*/ 	.word	0x00000082


	//----- nvinfo : EIATTR_SW2861232_WAR
	.align		4
.L_1903:
        /*0008*/ 	.byte	0x01, 0x35
	.zero		2


	//----- nvinfo : EIATTR_PARAM_CBANK
	.align		4
        /*000c*/ 	.byte	0x04, 0x0a
        /*000e*/ 	.short	(.L_1905 - .L_1904)
	.align		4
.L_1904:
        /*0010*/ 	.word	index@(.nv.constant0._ZN2at6native29vectorized_elementwise_kernelILi4ENS0_13AUnaryFunctorIdddZZZNS0_17hypot_kernel_cudaERNS_18TensorIteratorBaseEENKUlvE_clEvENKUlvE_clEvEUlddE_EESt5arrayIPcLm2EEEEviT0_T1_)
        /*0014*/ 	.short	0x0160
        /*0016*/ 	.short	0x0028


	//----- nvinfo : EIATTR_CBANK_PARAM_SIZE
	.align		4
.L_1905:
        /*0018*/ 	.byte	0x03, 0x19
        /*001a*/ 	.short	0x0028


	//----- nvinfo : EIATTR_KPARAM_INFO
	.align		4
        /*001c*/ 	.byte	0x04, 0x17
        /*001e*/ 	.short	(.L_1907 - .L_1906)
.L_1906:
        /*0020*/ 	.word	0x00000000
        /*0024*/ 	.short	0x0002
        /*0026*/ 	.short	0x0018
        /*0028*/ 	.byte	0x00, 0xf0, 0x41, 0x00


	//----- nvinfo : EIATTR_KPARAM_INFO
	.align		4
.L_1907:
        /*002c*/ 	.byte	0x04, 0x17
        /*002e*/ 	.short	(.L_1909 - .L_1908)
.L_1908:
        /*0030*/ 	.word	0x00000000
        /*0034*/ 	.short	0x0001
        /*0036*/ 	.short	0x0008
        /*0038*/ 	.byte	0x00, 0xf0, 0x41, 0x00


	//----- nvinfo : EIATTR_KPARAM_INFO
	.align		4
.L_1909:
        /*003c*/ 	.byte	0x04, 0x17
        /*003e*/ 	.short	(.L_1911 - .L_1910)
.L_1910:
        /*0040*/ 	.word	0x00000000
        /*0044*/ 	.short	0x0000
        /*0046*/ 	.short	0x0000
        /*0048*/ 	.byte	0x00, 0xf0, 0x11, 0x00


	//----- nvinfo : EIATTR_MAXREG_COUNT
	.align		4
.L_1911:
        /*004c*/ 	.byte	0x03, 0x1b
        /*004e*/ 	.short	0x00ff


	//----- nvinfo : EIATTR_MERCURY_ISA_VERSION
	.align		4
        /*0050*/ 	.byte	0x03, 0x5f
        /*0052*/ 	.short	0x0000


	//----- nvinfo : EIATTR_EXIT_INSTR_OFFSETS
	.align		4
        /*0054*/ 	.byte	0x04, 0x1c
        /*0056*/ 	.short	(.L_1913 - .L_1912)


	//   ....[0]....
.L_1912:
        /*0058*/ 	.word	0x00001530


	//   ....[1]....
        /*005c*/ 	.word	0x00003300


	//   ....[2]....
        /*0060*/ 	.word	0x00003350


	//----- nvinfo : EIATTR_MAX_THREADS
	.align		4
.L_1913:
        /*0064*/ 	.byte	0x04, 0x05
        /*0066*/ 	.short	(.L_1915 - .L_1914)
.L_1914:
        /*0068*/ 	.word	0x00000080
        /*006c*/ 	.word	0x00000001
        /*0070*/ 	.word	0x00000001


	//----- nvinfo : EIATTR_CRS_STACK_SIZE
	.align		4
.L_1915:
        /*0074*/ 	.byte	0x04, 0x1e
        /*0076*/ 	.short	(.L_1917 - .L_1916)
.L_1916:
        /*0078*/ 	.word	0x00000000
.L_1917:


//--------------------- .nv.info._ZN2at6native29vectorized_elementwise_kernelILi8ENS0_13AUnaryFunctorIdddZZZNS0_17hypot_kernel_cudaERNS_18TensorIteratorBaseEENKUlvE_clEvENKUlvE_clEvEUlddE_EESt5arrayIPcLm2EEEEviT0_T1_ --------------------------
	.section	.nv.info._ZN2at6native29vectorized_elementwise_kernelILi8ENS0_13AUnaryFunctorIdddZZZNS0_17hypot_kernel_cudaERNS_18TensorIteratorBaseEENKUlvE_clEvENKUlvE_clEvEUlddE_EESt5arrayIPcLm2EEEEviT0_T1_,"",@"SHT_CUDA_INFO"
	.sectionflags	@""
	.align	4


	//----- nvinfo : EIATTR_CUDA_API_VERSION
	.align		4
        /*0000*/ 	.byte	0x04, 0x37
        /*0002*/ 	.short	(.L_1919 - .L_1918)
.L_1918:
        /*0004*/ 	.word	0x00000082


	//----- nvinfo : EIATTR_SW2861232_WAR
	.align		4
.L_1919:
        /*0008*/ 	.byte	0x01, 0x35
	.zero		2


	//----- nvinfo : EIATTR_PARAM_CBANK
	.align		4
        /*000c*/ 	.byte	0x04, 0x0a
        /*000e*/ 	.short	(.L_1921 - .L_1920)
	.align		4
.L_1920:
        /*0010*/ 	.word	index@(.nv.constant0._ZN2at6native29vectorized_elementwise_kernelILi8ENS0_13AUnaryFunctorIdddZZZNS0_17hypot_kernel_cudaERNS_18TensorIteratorBaseEENKUlvE_clEvENKUlvE_clEvEUlddE_EESt5arrayIPcLm2EEEEviT0_T1_)
        /*0014*/ 	.short	0x0160
        /*0016*/ 	.short	0x0028


	//----- nvinfo : EIATTR_CBANK_PARAM_SIZE
	.align		4
.L_1921:
        /*0018*/ 	.byte	0x03, 0x19
        /*001a*/ 	.short	0x0028


	//----- nvinfo : EIATTR_KPARAM_INFO
	.align		4
        /*001c*/ 	.byte	0x04, 0x17
        /*001e*/ 	.short	(.L_1923 - .L_1922)
.L_1922:
        /*0020*/ 	.word	0x00000000
        /*0024*/ 	.short	0x0002
        /*0026*/ 	.short	0x0018
        /*0028*/ 	.byte	0x00, 0xf0, 0x41, 0x00


	//----- nvinfo : EIATTR_KPARAM_INFO
	.align		4
.L_1923:
        /*002c*/ 	.byte	0x04, 0x17
        /*002e*/ 	.short	(.L_1925 - .L_1924)
.L_1924:
        /*0030*/ 	.word	0x00000000
        /*0034*/ 	.short	0x0001
        /*0036*/ 	.short	0x0008
        /*0038*/ 	.byte	0x00, 0xf0, 0x41, 0x00


	//----- nvinfo : EIATTR_KPARAM_INFO
	.align		4
.L_1925:
        /*003c*/ 	.byte	0x04, 0x17
        /*003e*/ 	.short	(.L_1927 - .L_1926)
.L_1926:
        /*0040*/ 	.word	0x00000000
        /*0044*/ 	.short	0x0000
        /*0046*/ 	.short	0x0000
        /*0048*/ 	.byte	0x00, 0xf0, 0x11, 0x00


	//----- nvinfo : EIATTR_MAXREG_COUNT
	.align		4
.L_1927:
        /*004c*/ 	.byte	0x03, 0x1b
        /*004e*/ 	.short	0x00ff


	//----- nvinfo : EIATTR_MERCURY_ISA_VERSION
	.align		4
        /*0050*/ 	.byte	0x03, 0x5f
        /*0052*/ 	.short	0x0000


	//----- nvinfo : EIATTR_EXIT_INSTR_OFFSETS
	.align		4
        /*0054*/ 	.byte	0x04, 0x1c
        /*0056*/ 	.short	(.L_1929 - .L_1928)


	//   ....[0]....
.L_1928:
        /*0058*/ 	.word	0x00000010


	//----- nvinfo : EIATTR_MAX_THREADS
	.align		4
.L_1929:
        /*005c*/ 	.byte	0x04, 0x05
        /*005e*/ 	.short	(.L_1931 - .L_1930)
.L_1930:
        /*0060*/ 	.word	0x00000080
        /*0064*/ 	.word	0x00000001
        /*0068*/ 	.word	0x00000001
.L_1931:


//--------------------- .nv.info._ZN2at6native18elementwise_kernelILi128ELi4EZNS0_15gpu_kernel_implINS0_13BinaryFunctorIdddZZZNS0_17hypot_kernel_cudaERNS_18TensorIteratorBaseEENKUlvE_clEvENKUlvE_clEvEUlddE_EEEEvS5_RKT_EUliE_EEviT1_ --------------------------
	.section	.nv.info._ZN2at6native18elementwise_kernelILi128ELi4EZNS0_15gpu_kernel_implINS0_13BinaryFunctorIdddZZZNS0_17hypot_kernel_cudaERNS_18TensorIteratorBaseEENKUlvE_clEvENKUlvE_clEvEUlddE_EEEEvS5_RKT_EUliE_EEviT1_,"",@"SHT_CUDA_INFO"
	.sectionflags	@""
	.align	4


	//----- nvinfo : EIATTR_CUDA_API_VERSION
	.align		4
        /*0000*/ 	.byte	0x04, 0x37
        /*0002*/ 	.short	(.L_1933 - .L_1932)
.L_1932:
        /*0004*/ 	.word	0x00000082


	//----- nvinfo : EIATTR_SW2861232_WAR
	.align		4
.L_1933:
        /*0008*/ 	.byte	0x01, 0x35
	.zero		2


	//----- nvinfo : EIATTR_PARAM_CBANK
	.align		4
        /*000c*/ 	.byte	0x04, 0x0a
        /*000e*/ 	.short	(.L_1935 - .L_1934)
	.align		4
.L_1934:
        /*0010*/ 	.word	index@(.nv.constant0._ZN2at6native18elementwise_kernelILi128ELi4EZNS0_15gpu_kernel_implINS0_13BinaryFunctorIdddZZZNS0_17hypot_kernel_cudaERNS_18TensorIteratorBaseEENKUlvE_clEvENKUlvE_clEvEUlddE_EEEEvS5_RKT_EUliE_EEviT1_)
        /*0014*/ 	.short	0x0160
        /*0016*/ 	.short	0x0290


	//----- nvinfo : EIATTR_CBANK_PARAM_SIZE
	.align		4
.L_1935:
        /*0018*/ 	.byte	0x03, 0x19
        /*001a*/ 	.short	0x0290


	//----- nvinfo : EIATTR_KPARAM_INFO
	.align		4
        /*001c*/ 	.byte	0x04, 0x17
        /*001e*/ 	.short	(.L_1937 - .L_1936)
.L_1936:
        /*0020*/ 	.word	0x00000000
        /*0024*/ 	.short	0x0001
        /*0026*/ 	.short	0x0008
        /*0028*/ 	.byte	0x00, 0xf0, 0x21, 0x0a


	//----- nvinfo : EIATTR_KPARAM_INFO
	.align		4
.L_1937:
        /*002c*/ 	.byte	0x04, 0x17
        /*002e*/ 	.short	(.L_1939 - .L_1938)
.L_1938:
        /*0030*/ 	.word	0x00000000
        /*0034*/ 	.short	0x0000
        /*0036*/ 	.short	0x0000
        /*0038*/ 	.byte	0x00, 0xf0, 0x11, 0x00


	//----- nvinfo : EIATTR_MAXREG_COUNT
	.align		4
.L_1939:
        /*003c*/ 	.byte	0x03, 0x1b
        /*003e*/ 	.short	0x0080


	//----- nvinfo : EIATTR_EXTERNS
	.align		4
        /*0040*/ 	.byte	0x04, 0x0f
        /*0042*/ 	.short	(.L_1941 - .L_1940)


	//   ....[0]....
	.align		4
.L_1940:
        /*0044*/ 	.word	index@(__assertfail)


	//----- nvinfo : EIATTR_MERCURY_ISA_VERSION
	.align		4
.L_1941:
        /*0048*/ 	.byte	0x03, 0x5f
        /*004a*/ 	.short	0x0000


	//----- nvinfo : EIATTR_SYSCALL_OFFSETS
	.align		4
        /*004c*/ 	.byte	0x04, 0x46
        /*004e*/ 	.short	(.L_1943 - .L_1942)


	//   ....[0]....
.L_1942:
        /*0050*/ 	.word	0x00001f70


	//   ....[1]....
        /*0054*/ 	.word	0x00002ea0


	//   ....[2]....
        /*0058*/ 	.word	0x00004150


	//   ....[3]....
        /*005c*/ 	.word	0x000060e0


	//   ....[4]....
        /*0060*/ 	.word	0x00007010


	//   ....[5]....
        /*0064*/ 	.word	0x000082c0


	//   ....[6]....
        /*0068*/ 	.word	0x0000a220


	//   ....[7]....
        /*006c*/ 	.word	0x0000b150


	//   ....[8]....
        /*0070*/ 	.word	0x0000c400


	//   ....[9]....
        /*0074*/ 	.word	0x0000e370


	//   ....[10]....
        /*0078*/ 	.word	0x0000f2a0


	//   ....[11]....
        /*007c*/ 	.word	0x00010550


	//----- nvinfo : EIATTR_EXIT_INSTR_OFFSETS
	.align		4
.L_1943:
        /*0080*/ 	.byte	0x04, 0x1c
        /*0082*/ 	.short	(.L_1945 - .L_1944)


	//   ....[0]....
.L_1944:
        /*0084*/ 	.word	0x0000c4a0


	//   ....[1]....
        /*0088*/ 	.word	0x0000f6a0


	//   ....[2]....
        /*008c*/ 	.word	0x0000f6e0


	//   ....[3]....
        /*0090*/ 	.word	0x0000f770


	//   ....[4]....
        /*0094*/ 	.word	0x0000f7a0


	//   ....[5]....
        /*0098*/ 	.word	0x0000f7d0


	//   ....[6]....
        /*009c*/ 	.word	0x0000f880


	//   ....[7]....
        /*00a0*/ 	.word	0x0000f8e0


	//   ....[8]....
        /*00a4*/ 	.word	0x0000f9a0


	//   ....[9]....
        /*00a8*/ 	.word	0x0000fa10


	//   ....[10]....
        /*00ac*/ 	.word	0x0000fa30


	//   ....[11]....
        /*00b0*/ 	.word	0x0000faf0


	//   ....[12]....
        /*00b4*/ 	.word	0x0000fb20


	//   ....[13]....
        /*00b8*/ 	.word	0x0000fcd0


	//   ....[14]....
        /*00bc*/ 	.word	0x0000fe50


	//   ....[15]....
        /*00c0*/ 	.word	0x0000feb0


	//   ....[16]....
        /*00c4*/ 	.word	0x0000ff60


	//   ....[17]....
        /*00c8*/ 	.word	0x00010100


	//   ....[18]....
        /*00cc*/ 	.word	0x000102a0


	//   ....[19]....
        /*00d0*/ 	.word	0x00010420


	//   ....[20]....
        /*00d4*/ 	.word	0x00010560


	//   ....[21]....
        /*00d8*/ 	.word	0x00010590


	//   ....[22]....
        /*00dc*/ 	.word	0x000105c0


	//----- nvinfo : EIATTR_MAX_THREADS
	.align		4
.L_1945:
        /*00e0*/ 	.byte	0x04, 0x05
        /*00e2*/ 	.short	(.L_1947 - .L_1946)
.L_1946:
        /*00e4*/ 	.word	0x00000080
        /*00e8*/ 	.word	0x00000001
        /*00ec*/ 	.word	0x00000001


	//----- nvinfo : EIATTR_CRS_STACK_SIZE
	.align		4
.L_1947:
        /*00f0*/ 	.byte	0x04, 0x1e
        /*00f2*/ 	.short	(.L_1949 - .L_1948)
.L_1948:
        /*00f4*/ 	.word	0x00000000
.L_1949:


//--------------------- .nv.info._ZN2at6native27unrolled_elementwise_kernelINS0_13BinaryFunctorIdddZZZNS0_17hypot_kernel_cudaERNS_18TensorIteratorBaseEENKUlvE_clEvENKUlvE_clEvEUlddE_EESt5arrayIPcLm3EELi4E23TrivialOffsetCalculatorILi2EjESC_ILi1EjENS0_6memory12LoadWithCastILi2EEENSF_13StoreWithCastILi1EEEEEviT_T0_T2_T3_T4_T5_ --------------------------
	.section	.nv.info._ZN2at6native27unrolled_elementwise_kernelINS0_13BinaryFunctorIdddZZZNS0_17hypot_kernel_cudaERNS_18TensorIteratorBaseEENKUlvE_clEvENKUlvE_clEvEUlddE_EESt5arrayIPcLm3EELi4E23TrivialOffsetCalculatorILi2EjESC_ILi1EjENS0_6memory12LoadWithCastILi2EEENSF_13StoreWithCastILi1EEEEEviT_T0_T2_T3_T4_T5_,"",@"SHT_CUDA_INFO"
	.sectionflags	@""
	.align	4


	//----- nvinfo : EIATTR_CUDA_API_VERSION
	.align		4
        /*0000*/ 	.byte	0x04, 0x37
        /*0002*/ 	.short	(.L_1951 - .L_1950)
.L_1950:
        /*0004*/ 	.word	0x00000082


	//----- nvinfo : EIATTR_SW2861232_WAR
	.align		4
.L_1951:
        /*0008*/ 	.byte	0x01, 0x35
	.zero		2


	//----- nvinfo : EIATTR_PARAM_CBANK
	.align		4
        /*000c*/ 	.byte	0x04, 0x0a
        /*000e*/ 	.short	(.L_1953 - .L_1952)
	.align		4
.L_1952:
        /*0010*/ 	.word	index@(.nv.constant0._ZN2at6native27unrolled_elementwise_kernelINS0_13BinaryFunctorIdddZZZNS0_17hypot_kernel_cudaERNS_18TensorIteratorBaseEENKUlvE_clEvENKUlvE_clEvEUlddE_EESt5arrayIPcLm3EELi4E23TrivialOffsetCalculatorILi2EjESC_ILi1EjENS0_6memory12LoadWithCastILi2EEENSF_13StoreWithCastILi1EEEEEviT_T0_T2_T3_T4_T5_)
        /*0014*/ 	.short	0x0160
        /*0016*/ 	.short	0x0038


	//----- nvinfo : EIATTR_CBANK_PARAM_SIZE
	.align		4
.L_1953:
        /*0018*/ 	.byte	0x03, 0x19
        /*001a*/ 	.short	0x0038


	//----- nvinfo : EIATTR_KPARAM_INFO
	.align		4
        /*001c*/ 	.byte	0x04, 0x17
        /*001e*/ 	.short	(.L_1955 - .L_1954)
.L_1954:
        /*0020*/ 	.word	0x00000000
        /*0024*/ 	.short	0x0006
        /*0026*/ 	.short	0x0030
        /*0028*/ 	.byte	0x00, 0xf0, 0x21, 0x00


	//----- nvinfo : EIATTR_KPARAM_INFO
	.align		4
.L_1955:
        /*002c*/ 	.byte	0x04, 0x17
        /*002e*/ 	.short	(.L_1957 - .L_1956)
.L_1956:
        /*0030*/ 	.word	0x00000000
        /*0034*/ 	.short	0x0005
        /*0036*/ 	.short	0x0024
        /*0038*/ 	.byte	0x00, 0xf0, 0x31, 0x00


	//----- nvinfo : EIATTR_KPARAM_INFO
	.align		4
.L_1957:
        /*003c*/ 	.byte	0x04, 0x17
        /*003e*/ 	.short	(.L_1959 - .L_1958)
.L_1958:
        /*0040*/ 	.word	0x00000000
        /*0044*/ 	.short	0x0004
        /*0046*/ 	.short	0x0021
        /*0048*/ 	.byte	0x00, 0xf0, 0x05, 0x00


	//----- nvinfo : EIATTR_KPARAM_INFO
	.align		4
.L_1959:
        /*004c*/ 	.byte	0x04, 0x17
        /*004e*/ 	.short	(.L_1961 - .L_1960)
.L_1960:
        /*0050*/ 	.word	0x00000000
        /*0054*/ 	.short	0x0003
        /*0056*/ 	.short	0x0020
        /*0058*/ 	.byte	0x00, 0xf0, 0x05, 0x00


	//----- nvinfo : EIATTR_KPARAM_INFO
	.align		4
.L_1961:
        /*005c*/ 	.byte	0x04, 0x17
        /*005e*/ 	.short	(.L_1963 - .L_1962)
.L_1962:
        /*0060*/ 	.word	0x00000000
        /*0064*/ 	.short	0x0002
        /*0066*/ 	.short	0x0008
        /*0068*/ 	.byte	0x00, 0xf0, 0x61, 0x00


	//----- nvinfo : EIATTR_KPARAM_INFO
	.align		4
.L_1963:
        /*006c*/ 	.byte	0x04, 0x17
        /*006e*/ 	.short	(.L_1965 - .L_1964)
.L_1964:
        /*0070*/ 	.word	0x00000000
        /*0074*/ 	.short	0x0001
        /*0076*/ 	.short	0x0004
        /*0078*/ 	.byte	0x00, 0xf0, 0x05, 0x00


	//----- nvinfo : EIATTR_KPARAM_INFO
	.align		4
.L_1965:
        /*007c*/ 	.byte	0x04, 0x17
        /*007e*/ 	.short	(.L_1967 - .L_1966)
.L_1966:
        /*0080*/ 	.word	0x00000000
        /*0084*/ 	.short	0x0000
        /*0086*/ 	.short	0x0000
        /*0088*/ 	.byte	0x00, 0xf0, 0x11, 0x00


	//----- nvinfo : EIATTR_MAXREG_COUNT
	.align		4
.L_1967:
        /*008c*/ 	.byte	0x03, 0x1b
        /*008e*/ 	.short	0x00ff


	//----- nvinfo : EIATTR_EXTERNS
	.align		4
        /*0090*/ 	.byte	0x04, 0x0f
        /*0092*/ 	.short	(.L_1969 - .L_1968)


	//   ....[0]....
	.align		4
.L_1968:
        /*0094*/ 	.word	index@(__assertfail)


	//----- nvinfo : EIATTR_MERCURY_ISA_VERSION
	.align		4
.L_1969:
        /*0098*/ 	.byte	0x03, 0x5f
        /*009a*/ 	.short	0x0000


	//----- nvinfo : EIATTR_SYSCALL_OFFSETS
	.align		4
        /*009c*/ 	.byte	0x04, 0x46
        /*009e*/ 	.short	(.L_1971 - .L_1970)


	//   ....[0]....
.L_1970:
        /*00a0*/ 	.word	0x00000fb0


	//   ....[1]....
        /*00a4*/ 	.word	0x00001ee0


	//   ....[2]....
        /*00a8*/ 	.word	0x00002e90


	//   ....[3]....
        /*00ac*/ 	.word	0x00003dc0


	//   ....[4]....
        /*00b0*/ 	.word	0x00004d80


	//   ....[5]....
        /*00b4*/ 	.word	0x00005cb0


	//   ....[6]....
        /*00b8*/ 	.word	0x00006c50


	//   ....[7]....
        /*00bc*/ 	.word	0x00007b80


	//   ....[8]....
        /*00c0*/ 	.word	0x000098c0


	//   ....[9]....
        /*00c4*/ 	.word	0x0000a950


	//   ....[10]....
        /*00c8*/ 	.word	0x0000b9a0


	//   ....[11]....
        /*00cc*/ 	.word	0x0000ca10


	//----- nvinfo : EIATTR_EXIT_INSTR_OFFSETS
	.align		4
.L_1971:
        /*00d0*/ 	.byte	0x04, 0x1c
        /*00d2*/ 	.short	(.L_1973 - .L_1972)


	//   ....[0]....
.L_1972:
        /*00d4*/ 	.word	0x0000ba40


	//   ....[1]....
        /*00d8*/ 	.word	0x0000bb60


	//   ....[2]....
        /*00dc*/ 	.word	0x0000bba0


	//   ....[3]....
        /*00e0*/ 	.word	0x0000bc30


	//   ....[4]....
        /*00e4*/ 	.word	0x0000bc60


	//   ....[5]....
        /*00e8*/ 	.word	0x0000bc90


	//   ....[6]....
        /*00ec*/ 	.word	0x0000bd40


	//   ....[7]....
        /*00f0*/ 	.word	0x0000bda0


	//   ....[8]....
        /*00f4*/ 	.word	0x0000be60


	//   ....[9]....
        /*00f8*/ 	.word	0x0000bed0


	//   ....[10]....
        /*00fc*/ 	.word	0x0000bef0


	//   ....[11]....
        /*0100*/ 	.word	0x0000bfb0


	//   ....[12]....
        /*0104*/ 	.word	0x0000bfe0


	//   ....[13]....
        /*0108*/ 	.word	0x0000c190


	//   ....[14]....
        /*010c*/ 	.word	0x0000c310


	//   ....[15]....
        /*0110*/ 	.word	0x0000c370


	//   ....[16]....
        /*0114*/ 	.word	0x0000c420


	//   ....[17]....
        /*0118*/ 	.word	0x0000c5c0


	//   ....[18]....
        /*011c*/ 	.word	0x0000c760


	//   ....[19]....
        /*0120*/ 	.word	0x0000c8e0


	//   ....[20]....
        /*0124*/ 	.word	0x0000ca20


	//   ....[21]....
        /*0128*/ 	.word	0x0000ca50


	//   ....[22]....
        /*012c*/ 	.word	0x0000ca80


	//----- nvinfo : EIATTR_MAX_THREADS
	.align		4
.L_1973:
        /*0130*/ 	.byte	0x04, 0x05
        /*0132*/ 	.short	(.L_1975 - .L_1974)
.L_1974:
        /*0134*/ 	.word	0x00000080
        /*0138*/ 	.word	0x00000001
        /*013c*/ 	.word	0x00000001


	//----- nvinfo : EIATTR_CRS_STACK_SIZE
	.align		4
.L_1975:
        /*0140*/ 	.byte	0x04, 0x1e
        /*0142*/ 	.short	(.L_1977 - .L_1976)
.L_1976:
        /*0144*/ 	.word	0x00000000
.L_1977:


//--------------------- .nv.info._ZN2at6native18elementwise_kernelILi128ELi2EZNS0_22gpu_kernel_impl_nocastINS0_13BinaryFunctorIdddZZZNS0_17hypot_kernel_cudaERNS_18TensorIteratorBaseEENKUlvE_clEvENKUlvE_clEvEUlddE_EEEEvS5_RKT_EUliE_EEviT1_ --------------------------
	.section	.nv.info._ZN2at6native18elementwise_kernelILi128ELi2EZNS0_22gpu_kernel_impl_nocastINS0_13BinaryFunctorIdddZZZNS0_17hypot_kernel_cudaERNS_18TensorIteratorBaseEENKUlvE_clEvENKUlvE_clEvEUlddE_EEEEvS5_RKT_EUliE_EEviT1_,"",@"SHT_CUDA_INFO"
	.sectionflags	@""
	.align	4


	//----- nvinfo : EIATTR_CUDA_API_VERSION
	.align		4
        /*0000*/ 	.byte	0x04, 0x37
        /*0002*/ 	.short	(.L_1979 - .L_1978)
.L_1978:
        /*0004*/ 	.word	0x00000082


	//----- nvinfo : EIATTR_SW2861232_WAR
	.align		4
.L_1979:
        /*0008*/ 	.byte	0x01, 0x35
	.zero		2


	//----- nvinfo : EIATTR_PARAM_CBANK
	.align		4
        /*000c*/ 	.byte	0x04, 0x0a
        /*000e*/ 	.short	(.L_1981 - .L_1980)
	.align		4
.L_1980:
        /*0010*/ 	.word	index@(.nv.constant0._ZN2at6native18elementwise_kernelILi128ELi2EZNS0_22gpu_kernel_impl_nocastINS0_13BinaryFunctorIdddZZZNS0_17hypot_kernel_cudaERNS_18TensorIteratorBaseEENKUlvE_clEvENKUlvE_clEvEUlddE_EEEEvS5_RKT_EUliE_EEviT1_)
        /*0014*/ 	.short	0x0160
        /*0016*/ 	.short	0x0290


	//----- nvinfo : EIATTR_CBANK_PARAM_SIZE
	.align		4
.L_1981:
        /*0018*/ 	.byte	0x03, 0x19
        /*001a*/ 	.short	0x0290


	//----- nvinfo : EIATTR_KPARAM_INFO
	.align		4
        /*001c*/ 	.byte	0x04, 0x17
        /*001e*/ 	.short	(.L_1983 - .L_1982)
.L_1982:
        /*0020*/ 	.word	0x00000000
        /*0024*/ 	.short	0x0001
        /*0026*/ 	.short	0x0008
        /*0028*/ 	.byte	0x00, 0xf0, 0x21, 0x0a


	//----- nvinfo : EIATTR_KPARAM_INFO
	.align		4
.L_1983:
        /*002c*/ 	.byte	0x04, 0x17
        /*002e*/ 	.short	(.L_1985 - .L_1984)
.L_1984:
        /*0030*/ 	.word	0x00000000
        /*0034*/ 	.short	0x0000
        /*0036*/ 	.short	0x0000
        /*0038*/ 	.byte	0x00, 0xf0, 0x11, 0x00


	//----- nvinfo : EIATTR_MAXREG_COUNT
	.align		4
.L_1985:
        /*003c*/ 	.byte	0x03, 0x1b
        /*003e*/ 	.short	0x0080


	//----- nvinfo : EIATTR_MERCURY_ISA_VERSION
	.align		4
        /*0040*/ 	.byte	0x03, 0x5f
        /*0042*/ 	.short	0x0000


	//----- nvinfo : EIATTR_EXIT_INSTR_OFFSETS
	.align		4
        /*0044*/ 	.byte	0x04, 0x1c
        /*0046*/ 	.short	(.L_1987 - .L_1986)


	//   ....[0]....
.L_1986:
        /*0048*/ 	.word	0x000013b0


	//   ....[1]....
        /*004c*/ 	.word	0x000026b0


	//----- nvinfo : EIATTR_MAX_THREADS
	.align		4
.L_1987:
        /*0050*/ 	.byte	0x04, 0x05
        /*0052*/ 	.short	(.L_1989 - .L_1988)
.L_1988:
        /*0054*/ 	.word	0x00000080
        /*0058*/ 	.word	0x00000001
        /*005c*/ 	.word	0x00000001


	//----- nvinfo : EIATTR_CRS_STACK_SIZE
	.align		4
.L_1989:
        /*0060*/ 	.byte	0x04, 0x1e
        /*0062*/ 	.short	(.L_1991 - .L_1990)
.L_1990:
        /*0064*/ 	.word	0x00000000
.L_1991:


//--------------------- .nv.info._ZN2at6native27unrolled_elementwise_kernelINS0_13BinaryFunctorIdddZZZNS0_17hypot_kernel_cudaERNS_18TensorIteratorBaseEENKUlvE_clEvENKUlvE_clEvEUlddE_EESt5arrayIPcLm3EELi4E23TrivialOffsetCalculatorILi2EjESC_ILi1EjENS0_6memory15LoadWithoutCastENSF_16StoreWithoutCastEEEviT_T0_T2_T3_T4_T5_ --------------------------
	.section	.nv.info._ZN2at6native27unrolled_elementwise_kernelINS0_13BinaryFunctorIdddZZZNS0_17hypot_kernel_cudaERNS_18TensorIteratorBaseEENKUlvE_clEvENKUlvE_clEvEUlddE_EESt5arrayIPcLm3EELi4E23TrivialOffsetCalculatorILi2EjESC_ILi1EjENS0_6memory15LoadWithoutCastENSF_16StoreWithoutCastEEEviT_T0_T2_T3_T4_T5_,"",@"SHT_CUDA_INFO"
	.sectionflags	@""
	.align	4


	//----- nvinfo : EIATTR_CUDA_API_VERSION
	.align		4
        /*0000*/ 	.byte	0x04, 0x37
        /*0002*/ 	.short	(.L_1993 - .L_1992)
.L_1992:
        /*0004*/ 	.word	0x00000082


	//----- nvinfo : EIATTR_SW2861232_WAR
	.align		4
.L_1993:
        /*0008*/ 	.byte	0x01, 0x35
	.zero		2


	//----- nvinfo : EIATTR_PARAM_CBANK
	.align		4
        /*000c*/ 	.byte	0x04, 0x0a
        /*000e*/ 	.short	(.L_1995 - .L_1994)
	.align		4
.L_1994:
        /*0010*/ 	.word	index@(.nv.constant0._ZN2at6native27unrolled_elementwise_kernelINS0_13BinaryFunctorIdddZZZNS0_17hypot_kernel_cudaERNS_18TensorIteratorBaseEENKUlvE_clEvENKUlvE_clEvEUlddE_EESt5arrayIPcLm3EELi4E23TrivialOffsetCalculatorILi2EjESC_ILi1EjENS0_6memory15LoadWithoutCastENSF_16StoreWithoutCastEEEviT_T0_T2_T3_T4_T5_)
        /*0014*/ 	.short	0x0160
        /*0016*/ 	.short	0x0024


	//----- nvinfo : EIATTR_CBANK_PARAM_SIZE
	.align		4
.L_1995:
        /*0018*/ 	.byte	0x03, 0x19
        /*001a*/ 	.short	0x0024


	//----- nvinfo : EIATTR_KPARAM_INFO
	.align		4
        /*001c*/ 	.byte	0x04, 0x17
        /*001e*/ 	.short	(.L_1997 - .L_1996)
.L_1996:
        /*0020*/ 	.word	0x00000000
        /*0024*/ 	.short	0x0006
        /*0026*/ 	.short	0x0023
        /*0028*/ 	.byte	0x00, 0xf0, 0x05, 0x00


	//----- nvinfo : EIATTR_KPARAM_INFO
	.align		4
.L_1997:
        /*002c*/ 	.byte	0x04, 0x17
        /*002e*/ 	.short	(.L_1999 - .L_1998)
.L_1998:
        /*0030*/ 	.word	0x00000000
        /*0034*/ 	.short	0x0005
        /*0036*/ 	.short	0x0022
        /*0038*/ 	.byte	0x00, 0xf0, 0x05, 0x00


	//----- nvinfo : EIATTR_KPARAM_INFO
	.align		4
.L_1999:
        /*003c*/ 	.byte	0x04, 0x17
        /*003e*/ 	.short	(.L_2001 - .L_2000)
.L_2000:
        /*0040*/ 	.word	0x00000000
        /*0044*/ 	.short	0x0004
        /*0046*/ 	.short	0x0021
        /*0048*/ 	.byte	0x00, 0xf0, 0x05, 0x00


	//----- nvinfo : EIATTR_KPARAM_INFO
	.align		4
.L_2001:
        /*004c*/ 	.byte	0x04, 0x17
        /*004e*/ 	.short	(.L_2003 - .L_2002)
.L_2002:
        /*0050*/ 	.word	0x00000000
        /*0054*/ 	.short	0x0003
        /*0056*/ 	.short	0x0020
        /*0058*/ 	.byte	0x00, 0xf0, 0x05, 0x00


	//----- nvinfo : EIATTR_KPARAM_INFO
	.align		4
.L_2003:
        /*005c*/ 	.byte	0x04, 0x17
        /*005e*/ 	.short	(.L_2005 - .L_2004)
.L_2004:
        /*0060*/ 	.word	0x00000000
        /*0064*/ 	.short	0x0002
        /*0066*/ 	.short	0x0008
        /*0068*/ 	.byte	0x00, 0xf0, 0x61, 0x00


	//----- nvinfo : EIATTR_KPARAM_INFO
	.align		4
.L_2005:
        /*006c*/ 	.byte	0x04, 0x17
        /*006e*/ 	.short	(.L_2007 - .L_2006)
.L_2006:
        /*0070*/ 	.word	0x00000000
        /*0074*/ 	.short	0x0001
        /*0076*/ 	.short	0x0004
        /*0078*/ 	.byte	0x00, 0xf0, 0x05, 0x00


	//----- nvinfo : EIATTR_KPARAM_INFO
	.align		4
.L_2007:
        /*007c*/ 	.byte	0x04, 0x17
        /*007e*/ 	.short	(.L_2009 - .L_2008)
.L_2008:
        /*0080*/ 	.word	0x00000000
        /*0084*/ 	.short	0x0000
        /*0086*/ 	.short	0x0000
        /*0088*/ 	.byte	0x00, 0xf0, 0x11, 0x00


	//----- nvinfo : EIATTR_MAXREG_COUNT
	.align		4
.L_2009:
        /*008c*/ 	.byte	0x03, 0x1b
        /*008e*/ 	.short	0x00ff


	//----- nvinfo : EIATTR_MERCURY_ISA_VERSION
	.align		4
        /*0090*/ 	.byte	0x03, 0x5f
        /*0092*/ 	.short	0x0000


	//----- nvinfo : EIATTR_EXIT_INSTR_OFFSETS
	.align		4
        /*0094*/ 	.byte	0x04, 0x1c
        /*0096*/ 	.short	(.L_2011 - .L_2010)


	//   ....[0]....
.L_2010:
        /*0098*/ 	.word	0x00000f70


	//   ....[1]....
        /*009c*/ 	.word	0x00000fc0


	//----- nvinfo : EIATTR_MAX_THREADS
	.align		4
.L_2011:
        /*00a0*/ 	.byte	0x04, 0x05
        /*00a2*/ 	.short	(.L_2013 - .L_2012)
.L_2012:
        /*00a4*/ 	.word	0x00000080
        /*00a8*/ 	.word	0x00000001
        /*00ac*/ 	.word	0x00000001


	//----- nvinfo : EIATTR_CRS_STACK_SIZE
	.align		4
.L_2013:
        /*00b0*/ 	.byte	0x04, 0x1e
        /*00b2*/ 	.short	(.L_2015 - .L_2014)
.L_2014:
        /*00b4*/ 	.word	0x00000000
.L_2015:


//--------------------- .nv.info._ZN2at6native29vectorized_elementwise_kernelILi2ENS0_13BinaryFunctorIdddZZZNS0_17hypot_kernel_cudaERNS_18TensorIteratorBaseEENKUlvE_clEvENKUlvE_clEvEUlddE_EESt5arrayIPcLm3EEEEviT0_T1_ --------------------------
	.section	.nv.info._ZN2at6native29vectorized_elementwise_kernelILi2ENS0_13BinaryFunctorIdddZZZNS0_17hypot_kernel_cudaERNS_18TensorIteratorBaseEENKUlvE_clEvENKUlvE_clEvEUlddE_EESt5arrayIPcLm3EEEEviT0_T1_,"",@"SHT_CUDA_INFO"
	.sectionflags	@""
	.align	4


	//----- nvinfo : EIATTR_CUDA_API_VERSION
	.align		4
        /*0000*/ 	.byte	0x04, 0x37
        /*0002*/ 	.short	(.L_2017 - .L_2016)
.L_2016:
        /*0004*/ 	.word	0x00000082


	//----- nvinfo : EIATTR_SW2861232_WAR
	.align		4
.L_2017:
        /*0008*/ 	.byte	0x01, 0x35
	.zero		2


	//----- nvinfo : EIATTR_PARAM_CBANK
	.align		4
        /*000c*/ 	.byte	0x04, 0x0a
        /*000e*/ 	.short	(.L_2019 - .L_2018)
	.align		4
.L_2018:
        /*0010*/ 	.word	index@(.nv.constant0._ZN2at6native29vectorized_elementwise_kernelILi2ENS0_13BinaryFunctorIdddZZZNS0_17hypot_kernel_cudaERNS_18TensorIteratorBaseEENKUlvE_clEvENKUlvE_clEvEUlddE_EESt5arrayIPcLm3EEEEviT0_T1_)
        /*0014*/ 	.short	0x0160
        /*0016*/ 	.short	0x0020


	//----- nvinfo : EIATTR_CBANK_PARAM_SIZE
	.align		4
.L_2019:
        /*0018*/ 	.byte	0x03, 0x19
        /*001a*/ 	.short	0x0020


	//----- nvinfo : EIATTR_KPARAM_INFO
	.align		4
        /*001c*/ 	.byte	0x04, 0x17
        /*001e*/ 	.short	(.L_2021 - .L_2020)
.L_2020:
        /*0020*/ 	.word	0x00000000
        /*0024*/ 	.short	0x0002
        /*0026*/ 	.short	0x0008
        /*0028*/ 	.byte	0x00, 0xf0, 0x61, 0x00


	//----- nvinfo : EIATTR_KPARAM_INFO
	.align		4
.L_2021:
        /*002c*/ 	.byte	0x04, 0x17
        /*002e*/ 	.short	(.L_2023 - .L_2022)
.L_2022:
        /*0030*/ 	.word	0x00000000
        /*0034*/ 	.short	0x0001
        /*0036*/ 	.short	0x0004
        /*0038*/ 	.byte	0x00, 0xf0, 0x05, 0x00


	//----- nvinfo : EIATTR_KPARAM_INFO
	.align		4
.L_2023:
        /*003c*/ 	.byte	0x04, 0x17
        /*003e*/ 	.short	(.L_2025 - .L_2024)
.L_2024:
        /*0040*/ 	.word	0x00000000
        /*0044*/ 	.short	0x0000
        /*0046*/ 	.short	0x0000
        /*0048*/ 	.byte	0x00, 0xf0, 0x11, 0x00


	//----- nvinfo : EIATTR_MAXREG_COUNT
	.align		4
.L_2025:
        /*004c*/ 	.byte	0x03, 0x1b
        /*004e*/ 	.short	0x00ff


	//----- nvinfo : EIATTR_MERCURY_ISA_VERSION
	.align		4
        /*0050*/ 	.byte	0x03, 0x5f
        /*0052*/ 	.short	0x0000


	//----- nvinfo : EIATTR_EXIT_INSTR_OFFSETS
	.align		4
        /*0054*/ 	.byte	0x04, 0x1c
        /*0056*/ 	.short	(.L_2027 - .L_2026)


	//   ....[0]....
.L_2026:
        /*0058*/ 	.word	0x000016b0


	//   ....[1]....
        /*005c*/ 	.word	0x00003700


	//   ....[2]....
        /*0060*/ 	.word	0x00003750


	//----- nvinfo : EIATTR_MAX_THREADS
	.align		4
.L_2027:
        /*0064*/ 	.byte	0x04, 0x05
        /*0066*/ 	.short	(.L_2029 - .L_2028)
.L_2028:
        /*0068*/ 	.word	0x00000080
        /*006c*/ 	.word	0x00000001
        /*0070*/ 	.word	0x00000001


	//----- nvinfo : EIATTR_CRS_STACK_SIZE
	.align		4
.L_2029:
        /*0074*/ 	.byte	0x04, 0x1e
        /*0076*/ 	.short	(.L_2031 - .L_2030)
.L_2030:
        /*0078*/ 	.word	0x00000000
.L_2031:


//--------------------- .nv.info._ZN2at6native29vectorized_elementwise_kernelILi4ENS0_13BinaryFunctorIdddZZZNS0_17hypot_kernel_cudaERNS_18TensorIteratorBaseEENKUlvE_clEvENKUlvE_clEvEUlddE_EESt5arrayIPcLm3EEEEviT0_T1_ --------------------------
	.section	.nv.info._ZN2at6native29vectorized_elementwise_kernelILi4ENS0_13BinaryFunctorIdddZZZNS0_17hypot_kernel_cudaERNS_18TensorIteratorBaseEENKUlvE_clEvENKUlvE_clEvEUlddE_EESt5arrayIPcLm3EEEEviT0_T1_,"",@"SHT_CUDA_INFO"
	.sectionflags	@""
	.align	4


	//----- nvinfo : EIATTR_CUDA_API_VERSION
	.align		4
        /*0000*/ 	.byte	0x04, 0x37
        /*0002*/ 	.short	(.L_2033 - .L_2032)
.L_2032:
        /*0004*/ 	.word	0x00000082


	//----- nvinfo : EIATTR_SW2861232_WAR
	.align		4
.L_2033:
        /*0008*/ 	.byte	0x01, 0x35
	.zero		2


	//----- nvinfo : EIATTR_PARAM_CBANK
	.align		4
        /*000c*/ 	.byte	0x04, 0x0a
        /*000e*/ 	.short	(.L_2035 - .L_2034)
	.align		4
.L_2034:
        /*0010*/ 	.word	index@(.nv.constant0._ZN2at6native29vectorized_elementwise_kernelILi4ENS0_13BinaryFunctorIdddZZZNS0_17hypot_kernel_cudaERNS_18TensorIteratorBaseEENKUlvE_clEvENKUlvE_clEvEUlddE_EESt5arrayIPcLm3EEEEviT0_T1_)
        /*0014*/ 	.short	0x0160
        /*0016*/ 	.short	0x0020


	//----- nvinfo : EIATTR_CBANK_PARAM_SIZE
	.align		4
.L_2035:
        /*0018*/ 	.byte	0x03, 0x19
        /*001a*/ 	.short	0x0020


	//----- nvinfo : EIATTR_KPARAM_INFO
	.align		4
        /*001c*/ 	.byte	0x04, 0x17
        /*001e*/ 	.short	(.L_2037 - .L_2036)
.L_2036:
        /*0020*/ 	.word	0x00000000
        /*0024*/ 	.short	0x0002
        /*0026*/ 	.short	0x0008
        /*0028*/ 	.byte	0x00, 0xf0, 0x61, 0x00


	//----- nvinfo : EIATTR_KPARAM_INFO
	.align		4
.L_2037:
        /*002c*/ 	.byte	0x04, 0x17
        /*002e*/ 	.short	(.L_2039 - .L_2038)
.L_2038:
        /*0030*/ 	.word	0x00000000
        /*0034*/ 	.short	0x0001
        /*0036*/ 	.short	0x0004
        /*0038*/ 	.byte	0x00, 0xf0, 0x05, 0x00


	//----- nvinfo : EIATTR_KPARAM_INFO
	.align		4
.L_2039:
        /*003c*/ 	.byte	0x04, 0x17
        /*003e*/ 	.short	(.L_2041 - .L_2040)
.L_2040:
        /*0040*/ 	.word	0x00000000
        /*0044*/ 	.short	0x0000
        /*0046*/ 	.short	0x0000
        /*0048*/ 	.byte	0x00, 0xf0, 0x11, 0x00


	//----- nvinfo : EIATTR_MAXREG_COUNT
	.align		4
.L_2041:
        /*004c*/ 	.byte	0x03, 0x1b
        /*004e*/ 	.short	0x00ff


	//----- nvinfo : EIATTR_MERCURY_ISA_VERSION
	.align		4
        /*0050*/ 	.byte	0x03, 0x5f
        /*0052*/ 	.short	0x0000


	//----- nvinfo : EIATTR_EXIT_INSTR_OFFSETS
	.align		4
        /*0054*/ 	.byte	0x04, 0x1c
        /*0056*/ 	.short	(.L_2043 - .L_2042)


	//   ....[0]....
.L_2042:
        /*0058*/ 	.word	0x000016b0


	//   ....[1]....
        /*005c*/ 	.word	0x00003700


	//   ....[2]....
        /*0060*/ 	.word	0x00003750


	//----- nvinfo : EIATTR_MAX_THREADS
	.align		4
.L_2043:
        /*0064*/ 	.byte	0x04, 0x05
        /*0066*/ 	.short	(.L_2045 - .L_2044)
.L_2044:
        /*0068*/ 	.word	0x00000080
        /*006c*/ 	.word	0x00000001
        /*0070*/ 	.word	0x00000001


	//----- nvinfo : EIATTR_CRS_STACK_SIZE
	.align		4
.L_2045:
        /*0074*/ 	.byte	0x04, 0x1e
        /*0076*/ 	.short	(.L_2047 - .L_2046)
.L_2046:
        /*0078*/ 	.word	0x00000000
.L_2047:


//--------------------- .nv.info._ZN2at6native29vectorized_elementwise_kernelILi8ENS0_13BinaryFunctorIdddZZZNS0_17hypot_kernel_cudaERNS_18TensorIteratorBaseEENKUlvE_clEvENKUlvE_clEvEUlddE_EESt5arrayIPcLm3EEEEviT0_T1_ --------------------------
	.section	.nv.info._ZN2at6native29vectorized_elementwise_kernelILi8ENS0_13BinaryFunctorIdddZZZNS0_17hypot_kernel_cudaERNS_18TensorIteratorBaseEENKUlvE_clEvENKUlvE_clEvEUlddE_EESt5arrayIPcLm3EEEEviT0_T1_,"",@"SHT_CUDA_INFO"
	.sectionflags	@""
	.align	4


	//----- nvinfo : EIATTR_CUDA_API_VERSION
	.align		4
        /*0000*/ 	.byte	0x04, 0x37
        /*0002*/ 	.short	(.L_2049 - .L_2048)
.L_2048:
        /*0004*/ 	.word	0x00000082


	//----- nvinfo : EIATTR_SW2861232_WAR
	.align		4
.L_2049:
        /*0008*/ 	.byte	0x01, 0x35
	.zero		2


	//----- nvinfo : EIATTR_PARAM_CBANK
	.align		4
        /*000c*/ 	.byte	0x04, 0x0a
        /*000e*/ 	.short	(.L_2051 - .L_2050)
	.align		4
.L_2050:
        /*0010*/ 	.word	index@(.nv.constant0._ZN2at6native29vectorized_elementwise_kernelILi8ENS0_13BinaryFunctorIdddZZZNS0_17hypot_kernel_cudaERNS_18TensorIteratorBaseEENKUlvE_clEvENKUlvE_clEvEUlddE_EESt5arrayIPcLm3EEEEviT0_T1_)
        /*0014*/ 	.short	0x0160
        /*0016*/ 	.short	0x0020


	//----- nvinfo : EIATTR_CBANK_PARAM_SIZE
	.align		4
.L_2051:
        /*0018*/ 	.byte	0x03, 0x19
        /*001a*/ 	.short	0x0020


	//----- nvinfo : EIATTR_KPARAM_INFO
	.align		4
        /*001c*/ 	.byte	0x04, 0x17
        /*001e*/ 	.short	(.L_2053 - .L_2052)
.L_2052:
        /*0020*/ 	.word	0x00000000
        /*0024*/ 	.short	0x0002
        /*0026*/ 	.short	0x0008
        /*0028*/ 	.byte	0x00, 0xf0, 0x61, 0x00


	//----- nvinfo : EIATTR_KPARAM_INFO
	.align		4
.L_2053:
        /*002c*/ 	.byte	0x04, 0x17
        /*002e*/ 	.short	(.L_2055 - .L_2054)
.L_2054:
        /*0030*/ 	.word	0x00000000
        /*0034*/ 	.short	0x0001
        /*0036*/ 	.short	0x0004
        /*0038*/ 	.byte	0x00, 0xf0, 0x05, 0x00


	//----- nvinfo : EIATTR_KPARAM_INFO
	.align		4
.L_2055:
        /*003c*/ 	.byte	0x04, 0x17
        /*003e*/ 	.short	(.L_2057 - .L_2056)
.L_2056:
        /*0040*/ 	.word	0x00000000
        /*0044*/ 	.short	0x0000
        /*0046*/ 	.short	0x0000
        /*0048*/ 	.byte	0x00, 0xf0, 0x11, 0x00


	//----- nvinfo : EIATTR_MAXREG_COUNT
	.align		4
.L_2057:
        /*004c*/ 	.byte	0x03, 0x1b
        /*004e*/ 	.short	0x00ff


	//----- nvinfo : EIATTR_MERCURY_ISA_VERSION
	.align		4
        /*0050*/ 	.byte	0x03, 0x5f
        /*0052*/ 	.short	0x0000


	//----- nvinfo : EIATTR_EXIT_INSTR_OFFSETS
	.align		4
        /*0054*/ 	.byte	0x04, 0x1c
        /*0056*/ 	.short	(.L_2059 - .L_2058)


	//   ....[0]....
.L_2058:
        /*0058*/ 	.word	0x00000010


	//----- nvinfo : EIATTR_MAX_THREADS
	.align		4
.L_2059:
        /*005c*/ 	.byte	0x04, 0x05
        /*005e*/ 	.short	(.L_2061 - .L_2060)
.L_2060:
        /*0060*/ 	.word	0x00000080
        /*0064*/ 	.word	0x00000001
        /*0068*/ 	.word	0x00000001
.L_2061:


//--------------------- .nv.info._ZN2at6native18elementwise_kernelILi128ELi4EZNS0_15gpu_kernel_implINS0_13BinaryFunctorIN3c108BFloat16ES5_S5_ZZZNS0_17atan2_kernel_cudaERNS_18TensorIteratorBaseEENKUlvE_clEvENKUlvE2_clEvEUlS5_S5_E_EEEEvS7_RKT_EUliE_EEviT1_ --------------------------
	.section	.nv.info._ZN2at6native18elementwise_kernelILi128ELi4EZNS0_15gpu_kernel_implINS0_13BinaryFunctorIN3c108BFloat16ES5_S5_ZZZNS0_17atan2_kernel_cudaERNS_18TensorIteratorBaseEENKUlvE_clEvENKUlvE2_clEvEUlS5_S5_E_EEEEvS7_RKT_EUliE_EEviT1_,"",@"SHT_CUDA_INFO"
	.sectionflags	@""
	.align	4


	//----- nvinfo : EIATTR_CUDA_API_VERSION
	.align		4
        /*0000*/ 	.byte	0x04, 0x37
        /*0002*/ 	.short	(.L_2063 - .L_2062)
.L_2062:
        /*0004*/ 	.word	0x00000082


	//----- nvinfo : EIATTR_SW2861232_WAR
	.align		4
.L_2063:
        /*0008*/ 	.byte	0x01, 0x35
	.zero		2


	//----- nvinfo : EIATTR_PARAM_CBANK
	.align		4
        /*000c*/ 	.byte	0x04, 0x0a
        /*000e*/ 	.short	(.L_2065 - .L_2064)
	.align		4
.L_2064:
        /*0010*/ 	.word	index@(.nv.constant0._ZN2at6native18elementwise_kernelILi128ELi4EZNS0_15gpu_kernel_implINS0_13BinaryFunctorIN3c108BFloat16ES5_S5_ZZZNS0_17atan2_kernel_cudaERNS_18TensorIteratorBaseEENKUlvE_clEvENKUlvE2_clEvEUlS5_S5_E_EEEEvS7_RKT_EUliE_EEviT1_)
        /*0014*/ 	.short	0x0160
        /*0016*/ 	.short	0x0290


	//----- nvinfo : EIATTR_CBANK_PARAM_SIZE
	.align		4
.L_2065:
        /*0018*/ 	.byte	0x03, 0x19
        /*001a*/ 	.short	0x0290


	//----- nvinfo : EIATTR_KPARAM_INFO
	.align		4
        /*001c*/ 	.byte	0x04, 0x17
        /*001e*/ 	.short	(.L_2067 - .L_2066)
.L_2066:
        /*0020*/ 	.word	0x00000000
        /*0024*/ 	.short	0x0001
        /*0026*/ 	.short	0x0008
        /*0028*/ 	.byte	0x00, 0xf0, 0x21, 0x0a


	//----- nvinfo : EIATTR_KPARAM_INFO
	.align		4
.L_2067:
        /*002c*/ 	.byte	0x04, 0x17
        /*002e*/ 	.short	(.L_2069 - .L_2068)
.L_2068:
        /*0030*/ 	.word	0x00000000
        /*0034*/ 	.short	0x0000
        /*0036*/ 	.short	0x0000
        /*0038*/ 	.byte	0x00, 0xf0, 0x11, 0x00


	//----- nvinfo : EIATTR_MAXREG_COUNT
	.align		4
.L_2069:
        /*003c*/ 	.byte	0x03, 0x1b
        /*003e*/ 	.short	0x0080


	//----- nvinfo : EIATTR_EXTERNS
	.align		4
        /*0040*/ 	.byte	0x04, 0x0f
        /*0042*/ 	.short	(.L_2071 - .L_2070)


	//   ....[0]....
	.align		4
.L_2070:
        /*0044*/ 	.word	index@(__assertfail)


	//----- nvinfo : EIATTR_MERCURY_ISA_VERSION
	.align		4
.L_2071:
        /*0048*/ 	.byte	0x03, 0x5f
        /*004a*/ 	.short	0x0000


	//----- nvinfo : EIATTR_SYSCALL_OFFSETS
	.align		4
        /*004c*/ 	.byte	0x04, 0x46
        /*004e*/ 	.short	(.L_2073 - .L_2072)


	//   ....[0]....
.L_2072:
        /*0050*/ 	.word	0x00002040


	//   ....[1]....
        /*0054*/ 	.word	0x000030c0


	//   ....[2]....
        /*0058*/ 	.word	0x000043d0


	//   ....[3]....
        /*005c*/ 	.word	0x00006490


	//   ....[4]....
        /*0060*/ 	.word	0x00007510


	//   ....[5]....
        /*0064*/ 	.word	0x00008820


	//   ....[6]....
        /*0068*/ 	.word	0x0000a8b0


	//   ....[7]....
        /*006c*/ 	.word	0x0000b930


	//   ....[8]....
        /*0070*/ 	.word	0x0000cc40


	//   ....[9]....
        /*0074*/ 	.word	0x0000ece0


	//   ....[10]....
        /*0078*/ 	.word	0x0000fd60


	//   ....[11]....
        /*007c*/ 	.word	0x00011070


	//----- nvinfo : EIATTR_EXIT_INSTR_OFFSETS
	.align		4
.L_2073:
        /*0080*/ 	.byte	0x04, 0x1c
        /*0082*/ 	.short	(.L_2075 - .L_2074)


	//   ....[0]....
.L_2074:
        /*0084*/ 	.word	0x0000cd00


	//   ....[1]....
        /*0088*/ 	.word	0x00010270


	//   ....[2]....
        /*008c*/ 	.word	0x000102b0


	//   ....[3]....
        /*0090*/ 	.word	0x00010350


	//   ....[4]....
        /*0094*/ 	.word	0x00010390


	//   ....[5]....
        /*0098*/ 	.word	0x000103d0


	//   ....[6]....
        /*009c*/ 	.word	0x00010460


	//   ....[7]....
        /*00a0*/ 	.word	0x000104a0


	//   ....[8]....
        /*00a4*/ 	.word	0x00010540


	//   ....[9]....
        /*00a8*/ 	.word	0x00010590


	//   ....[10]....
        /*00ac*/ 	.word	0x000105e0


	//   ....[11]....
        /*00b0*/ 	.word	0x000106b0


	//   ....[12]....
        /*00b4*/ 	.word	0x00010710


	//   ....[13]....
        /*00b8*/ 	.word	0x000108a0


	//   ....[14]....
        /*00bc*/ 	.word	0x00010a00


	//   ....[15]....
        /*00c0*/ 	.word	0x00010a20


	//   ....[16]....
        /*00c4*/ 	.word	0x00010ae0


	//   ....[17]....
        /*00c8*/ 	.word	0x00010c60


	//   ....[18]....
        /*00cc*/ 	.word	0x00010de0


	//   ....[19]....
        /*00d0*/ 	.word	0x00010f40


	//   ....[20]....
        /*00d4*/ 	.word	0x00011080


	//   ....[21]....
        /*00d8*/ 	.word	0x000110c0


	//   ....[22]....
        /*00dc*/ 	.word	0x00011100


	//----- nvinfo : EIATTR_MAX_THREADS
	.align		4
.L_2075:
        /*00e0*/ 	.byte	0x04, 0x05
        /*00e2*/ 	.short	(.L_2077 - .L_2076)
.L_2076:
        /*00e4*/ 	.word	0x00000080
        /*00e8*/ 	.word	0x00000001
        /*00ec*/ 	.word	0x00000001


	//----- nvinfo : EIATTR_CRS_STACK_SIZE
	.align		4
.L_2077:
        /*00f0*/ 	.byte	0x04, 0x1e
        /*00f2*/ 	.short	(.L_2079 - .L_2078)
.L_2078:
        /*00f4*/ 	.word	0x00000000
.L_2079:


//--------------------- .nv.info._ZN2at6native27unrolled_elementwise_kernelINS0_13BinaryFunctorIN3c108BFloat16ES4_S4_ZZZNS0_17atan2_kernel_cudaERNS_18TensorIteratorBaseEENKUlvE_clEvENKUlvE2_clEvEUlS4_S4_E_EESt5arrayIPcLm3EELi4E23TrivialOffsetCalculatorILi2EjESE_ILi1EjENS0_6memory12LoadWithCastILi2EEENSH_13StoreWithCastILi1EEEEEviT_T0_T2_T3_T4_T5_ --------------------------
	.section	.nv.info._ZN2at6native27unrolled_elementwise_kernelINS0_13BinaryFunctorIN3c108BFloat16ES4_S4_ZZZNS0_17atan2_kernel_cudaERNS_18TensorIteratorBaseEENKUlvE_clEvENKUlvE2_clEvEUlS4_S4_E_EESt5arrayIPcLm3EELi4E23TrivialOffsetCalculatorILi2EjESE_ILi1EjENS0_6memory12LoadWithCastILi2EEENSH_13StoreWithCastILi1EEEEEviT_T0_T2_T3_T4_T5_,"",@"SHT_CUDA_INFO"
	.sectionflags	@""
	.align	4


	//----- nvinfo : EIATTR_CUDA_API_VERSION
	.align		4
        /*0000*/ 	.byte	0x04, 0x37
        /*0002*/ 	.short	(.L_2081 - .L_2080)
.L_2080:
        /*0004*/ 	.word	0x00000082


	//----- nvinfo : EIATTR_SW2861232_WAR
	.align		4
.L_2081:
        /*0008*/ 	.byte	0x01, 0x35
	.zero		2


	//----- nvinfo : EIATTR_PARAM_CBANK
	.align		4
        /*000c*/ 	.byte	0x04, 0x0a
        /*000e*/ 	.short	(.L_2083 - .L_2082)
	.align		4
.L_2082:
        /*0010*/ 	.word	index@(.nv.constant0._ZN2at6native27unrolled_elementwise_kernelINS0_13BinaryFunctorIN3c108BFloat16ES4_S4_ZZZNS0_17atan2_kernel_cudaERNS_18TensorIteratorBaseEENKUlvE_clEvENKUlvE2_clEvEUlS4_S4_E_EESt5arrayIPcLm3EELi4E23TrivialOffsetCalculatorILi2EjESE_ILi1EjENS0_6memory12LoadWithCastILi2EEENSH_13StoreWithCastILi1EEEEEviT_T0_T2_T3_T4_T5_)
        /*0014*/ 	.short	0x0160
        /*0016*/ 	.short	0x0038


	//----- nvinfo : EIATTR_CBANK_PARAM_SIZE
	.align		4
.L_2083:
        /*0018*/ 	.byte	0x03, 0x19
        /*001a*/ 	.short	0x0038


	//----- nvinfo : EIATTR_KPARAM_INFO
	.align		4
        /*001c*/ 	.byte	0x04, 0x17
        /*001e*/ 	.short	(.L_2085 - .L_2084)
.L_2084:
        /*0020*/ 	.word	0x00000000
        /*0024*/ 	.short	0x0006
        /*0026*/ 	.short	0x0030
        /*0028*/ 	.byte	0x00, 0xf0, 0x21, 0x00


	//----- nvinfo : EIATTR_KPARAM_INFO
	.align		4
.L_2085:
        /*002c*/ 	.byte	0x04, 0x17
        /*002e*/ 	.short	(.L_2087 - .L_2086)
.L_2086:
        /*0030*/ 	.word	0x00000000
        /*0034*/ 	.short	0x0005
        /*0036*/ 	.short	0x0024
        /*0038*/ 	.byte	0x00, 0xf0, 0x31, 0x00


	//----- nvinfo : EIATTR_KPARAM_INFO
	.align		4
.L_2087:
        /*003c*/ 	.byte	0x04, 0x17
        /*003e*/ 	.short	(.L_2089 - .L_2088)
.L_2088:
        /*0040*/ 	.word	0x00000000
        /*0044*/ 	.short	0x0004
        /*0046*/ 	.short	0x0021
        /*0048*/ 	.byte	0x00, 0xf0, 0x05, 0x00


	//----- nvinfo : EIATTR_KPARAM_INFO
	.align		4
.L_2089:
        /*004c*/ 	.byte	0x04, 0x17
        /*004e*/ 	.short	(.L_2091 - .L_2090)
.L_2090:
        /*0050*/ 	.word	0x00000000
        /*0054*/ 	.short	0x0003
        /*0056*/ 	.short	0x0020
        /*0058*/ 	.byte	0x00, 0xf0, 0x05, 0x00


	//----- nvinfo : EIATTR_KPARAM_INFO
	.align		4
.L_2091:
        /*005c*/ 	.byte	0x04, 0x17
        /*005e*/ 	.short	(.L_2093 - .L_2092)
.L_2092:
        /*0060*/ 	.word	0x00000000
        /*0064*/ 	.short	0x0002
        /*0066*/ 	.short	0x0008
        /*0068*/ 	.byte	0x00, 0xf0, 0x61, 0x00


	//----- nvinfo : EIATTR_KPARAM_INFO
	.align		4
.L_2093:
        /*006c*/ 	.byte	0x04, 0x17
        /*006e*/ 	.short	(.L_2095 - .L_2094)
.L_2094:
        /*0070*/ 	.word	0x00000000
        /*0074*/ 	.short	0x0001
        /*0076*/ 	.short	0x0004
        /*0078*/ 	.byte	0x00, 0xf0, 0x05, 0x00


	//----- nvinfo : EIATTR_KPARAM_INFO
	.align		4
.L_2095:
        /*007c*/ 	.byte	0x04, 0x17
        /*007e*/ 	.short	(.L_2097 - .L_2096)
.L_2096:
        /*0080*/ 	.word	0x00000000
        /*0084*/ 	.short	0x0000
        /*0086*/ 	.short	0x0000
        /*0088*/ 	.byte	0x00, 0xf0, 0x11, 0x00


	//----- nvinfo : EIATTR_MAXREG_COUNT
	.align		4
.L_2097:
        /*008c*/ 	.byte	0x03, 0x1b
        /*008e*/ 	.short	0x00ff


	//----- nvinfo : EIATTR_EXTERNS
	.align		4
        /*0090*/ 	.byte	0x04, 0x0f
        /*0092*/ 	.short	(.L_2099 - .L_2098)


	//   ....[0]....
	.align		4
.L_2098:
        /*0094*/ 	.word	index@(__assertfail)


	//----- nvinfo : EIATTR_MERCURY_ISA_VERSION
	.align		4
.L_2099:
        /*0098*/ 	.byte	0x03, 0x5f
        /*009a*/ 	.short	0x0000


	//----- nvinfo : EIATTR_SYSCALL_OFFSETS
	.align		4
        /*009c*/ 	.byte	0x04, 0x46
        /*009e*/ 	.short	(.L_2101 - .L_2100)


	//   ....[0]....
.L_2100:
        /*00a0*/ 	.word	0x000010b0


	//   ....[1]....
        /*00a4*/ 	.word	0x00002130


	//   ....[2]....
        /*00a8*/ 	.word	0x00003230


	//   ....[3]....
        /*00ac*/ 	.word	0x000042b0


	//   ....[4]....
        /*00b0*/ 	.word	0x000053c0


	//   ....[5]....
        /*00b4*/ 	.word	0x00006440


	//   ....[6]....
        /*00b8*/ 	.word	0x00007530


	//   ....[7]....
        /*00bc*/ 	.word	0x000084d0


	//   ....[8]....
        /*00c0*/ 	.word	0x0000a4e0


	//   ....[9]....
        /*00c4*/ 	.word	0x0000b510


	//   ....[10]....
        /*00c8*/ 	.word	0x0000c500


	//   ....[11]....
        /*00cc*/ 	.word	0x0000d4f0


	//----- nvinfo : EIATTR_EXIT_INSTR_OFFSETS
	.align		4
.L_2101:
        /*00d0*/ 	.byte	0x04, 0x1c
        /*00d2*/ 	.short	(.L_2103 - .L_2102)


	//   ....[0]....
.L_2102:
        /*00d4*/ 	.word	0x0000c5c0


	//   ....[1]....
        /*00d8*/ 	.word	0x0000c6f0


	//   ....[2]....
        /*00dc*/ 	.word	0x0000c730


	//   ....[3]....
        /*00e0*/ 	.word	0x0000c7d0


	//   ....[4]....
        /*00e4*/ 	.word	0x0000c810


	//   ....[5]....
        /*00e8*/ 	.word	0x0000c850


	//   ....[6]....
        /*00ec*/ 	.word	0x0000c8e0


	//   ....[7]....
        /*00f0*/ 	.word	0x0000c920


	//   ....[8]....
        /*00f4*/ 	.word	0x0000c9c0


	//   ....[9]....
        /*00f8*/ 	.word	0x0000ca10


	//   ....[10]....
        /*00fc*/ 	.word	0x0000ca60


	//   ....[11]....
        /*0100*/ 	.word	0x0000cb30


	//   ....[12]....
        /*0104*/ 	.word	0x0000cb90


	//   ....[13]....
        /*0108*/ 	.word	0x0000cd20


	//   ....[14]....
        /*010c*/ 	.word	0x0000ce80


	//   ....[15]....
        /*0110*/ 	.word	0x0000cea0


	//   ....[16]....
        /*0114*/ 	.word	0x0000cf60


	//   ....[17]....
        /*0118*/ 	.word	0x0000d0e0


	//   ....[18]....
        /*011c*/ 	.word	0x0000d260


	//   ....[19]....
        /*0120*/ 	.word	0x0000d3c0


	//   ....[20]....
        /*0124*/ 	.word	0x0000d500


	//   ....[21]....
        /*0128*/ 	.word	0x0000d540


	//   ....[22]....
        /*012c*/ 	.word	0x0000d580


	//----- nvinfo : EIATTR_MAX_THREADS
	.align		4
.L_2103:
        /*0130*/ 	.byte	0x04, 0x05
        /*0132*/ 	.short	(.L_2105 - .L_2104)
.L_2104:
        /*0134*/ 	.word	0x00000080
        /*0138*/ 	.word	0x00000001
        /*013c*/ 	.word	0x00000001


	//----- nvinfo : EIATTR_CRS_STACK_SIZE
	.align		4
.L_2105:
        /*0140*/ 	.byte	0x04, 0x1e
        /*0142*/ 	.short	(.L_2107 - .L_2106)
.L_2106:
        /*0144*/ 	.word	0x00000000
.L_2107:


//--------------------- .nv.info._ZN2at6native18elementwise_kernelILi128ELi4EZNS0_22gpu_kernel_impl_nocastINS0_13BinaryFunctorIN3c108BFloat16ES5_S5_ZZZNS0_17atan2_kernel_cudaERNS_18TensorIteratorBaseEENKUlvE_clEvENKUlvE2_clEvEUlS5_S5_E_EEEEvS7_RKT_EUliE_EEviT1_ --------------------------
	.section	.nv.info._ZN2at6native18elementwise_kernelILi128ELi4EZNS0_22gpu_kernel_impl_nocastINS0_13BinaryFunctorIN3c108BFloat16ES5_S5_ZZZNS0_17atan2_kernel_cudaERNS_18TensorIteratorBaseEENKUlvE_clEvENKUlvE2_clEvEUlS5_S5_E_EEEEvS7_RKT_EUliE_EEviT1_,"",@"SHT_CUDA_INFO"
	.sectionflags	@""
	.align	4


	//----- nvinfo : EIATTR_CUDA_API_VERSION
	.align		4
        /*0000*/ 	.byte	0x04, 0x37
        /*0002*/ 	.short	(.L_2109 - .L_2108)
.L_2108:
        /*0004*/ 	.word	0x00000082


	//----- nvinfo : EIATTR_SW2861232_WAR
	.align		4
.L_2109:
        /*0008*/ 	.byte	0x01, 0x35
	.zero		2


	//----- nvinfo : EIATTR_PARAM_CBANK
	.align		4
        /*000c*/ 	.byte	0x04, 0x0a
        /*000e*/ 	.short	(.L_2111 - .L_2110)
	.align		4
.L_2110:
        /*0010*/ 	.word	index@(.nv.constant0._ZN2at6native18elementwise_kernelILi128ELi4EZNS0_22gpu_kernel_impl_nocastINS0_13BinaryFunctorIN3c108BFloat16ES5_S5_ZZZNS0_17atan2_kernel_cudaERNS_18TensorIteratorBaseEENKUlvE_clEvENKUlvE2_clEvEUlS5_S5_E_EEEEvS7_RKT_EUliE_EEviT1_)
        /*0014*/ 	.short	0x0160
        /*0016*/ 	.short	0x0290


	//----- nvinfo : EIATTR_CBANK_PARAM_SIZE
	.align		4
.L_2111:
        /*0018*/ 	.byte	0x03, 0x19
        /*001a*/ 	.short	0x0290


	//----- nvinfo : EIATTR_KPARAM_INFO
	.align		4
        /*001c*/ 	.byte	0x04, 0x17
        /*001e*/ 	.short	(.L_2113 - .L_2112)
.L_2112:
        /*0020*/ 	.word	0x00000000
        /*0024*/ 	.short	0x0001
        /*0026*/ 	.short	0x0008
        /*0028*/ 	.byte	0x00, 0xf0, 0x21, 0x0a


	//----- nvinfo : EIATTR_KPARAM_INFO
	.align		4
.L_2113:
        /*002c*/ 	.byte	0x04, 0x17
        /*002e*/ 	.short	(.L_2115 - .L_2114)
.L_2114:
        /*0030*/ 	.word	0x00000000
        /*0034*/ 	.short	0x0000
        /*0036*/ 	.short	0x0000
        /*0038*/ 	.byte	0x00, 0xf0, 0x11, 0x00


	//----- nvinfo : EIATTR_MAXREG_COUNT
	.align		4
.L_2115:
        /*003c*/ 	.byte	0x03, 0x1b
        /*003e*/ 	.short	0x0080


	//----- nvinfo : EIATTR_MERCURY_ISA_VERSION
	.align		4
        /*0040*/ 	.byte	0x03, 0x5f
        /*0042*/ 	.short	0x0000


	//----- nvinfo : EIATTR_EXIT_INSTR_OFFSETS
	.align		4
        /*0044*/ 	.byte	0x04, 0x1c
        /*0046*/ 	.short	(.L_2117 - .L_2116)


	//   ....[0]....
.L_2116:
        /*0048*/ 	.word	0x00003cb0


	//   ....[1]....
        /*004c*/ 	.word	0x00005090


	//----- nvinfo : EIATTR_MAX_THREADS
	.align		4
.L_2117:
        /*0050*/ 	.byte	0x04, 0x05
        /*0052*/ 	.short	(.L_2119 - .L_2118)
.L_2118:
        /*0054*/ 	.word	0x00000080
        /*0058*/ 	.word	0x00000001
        /*005c*/ 	.word	0x00000001


	//----- nvinfo : EIATTR_CRS_STACK_SIZE
	.align		4
.L_2119:
        /*0060*/ 	.byte	0x04, 0x1e
        /*0062*/ 	.short	(.L_2121 - .L_2120)
.L_2120:
        /*0064*/ 	.word	0x00000000
.L_2121:


//--------------------- .nv.info._ZN2at6native27unrolled_elementwise_kernelINS0_13BinaryFunctorIN3c108BFloat16ES4_S4_ZZZNS0_17atan2_kernel_cudaERNS_18TensorIteratorBaseEENKUlvE_clEvENKUlvE2_clEvEUlS4_S4_E_EESt5arrayIPcLm3EELi4E23TrivialOffsetCalculatorILi2EjESE_ILi1EjENS0_6memory15LoadWithoutCastENSH_16StoreWithoutCastEEEviT_T0_T2_T3_T4_T5_ --------------------------
	.section	.nv.info._ZN2at6native27unrolled_elementwise_kernelINS0_13BinaryFunctorIN3c108BFloat16ES4_S4_ZZZNS0_17atan2_kernel_cudaERNS_18TensorIteratorBaseEENKUlvE_clEvENKUlvE2_clEvEUlS4_S4_E_EESt5arrayIPcLm3EELi4E23TrivialOffsetCalculatorILi2EjESE_ILi1EjENS0_6memory15LoadWithoutCastENSH_16StoreWithoutCastEEEviT_T0_T2_T3_T4_T5_,"",@"SHT_CUDA_INFO"
	.sectionflags	@""
	.align	4


	//----- nvinfo : EIATTR_CUDA_API_VERSION
	.align		4
        /*0000*/ 	.byte	0x04, 0x37
        /*0002*/ 	.short	(.L_2123 - .L_2122)
.L_2122:
        /*0004*/ 	.word	0x00000082


	//----- nvinfo : EIATTR_SW2861232_WAR
	.align		4
.L_2123:
        /*0008*/ 	.byte	0x01, 0x35
	.zero		2


	//----- nvinfo : EIATTR_PARAM_CBANK
	.align		4
        /*000c*/ 	.byte	0x04, 0x0a
        /*000e*/ 	.short	(.L_2125 - .L_2124)
	.align		4
.L_2124:
        /*0010*/ 	.word	index@(.nv.constant0._ZN2at6native27unrolled_elementwise_kernelINS0_13BinaryFunctorIN3c108BFloat16ES4_S4_ZZZNS0_17atan2_kernel_cudaERNS_18TensorIteratorBaseEENKUlvE_clEvENKUlvE2_clEvEUlS4_S4_E_EESt5arrayIPcLm3EELi4E23TrivialOffsetCalculatorILi2EjESE_ILi1EjENS0_6memory15LoadWithoutCastENSH_16StoreWithoutCastEEEviT_T0_T2_T3_T4_T5_)
        /*0014*/ 	.short	0x0160
        /*0016*/ 	.short	0x0024


	//----- nvinfo : EIATTR_CBANK_PARAM_SIZE
	.align		4
.L_2125:
        /*0018*/ 	.byte	0x03, 0x19
        /*001a*/ 	.short	0x0024


	//----- nvinfo : EIATTR_KPARAM_INFO
	.align		4
        /*001c*/ 	.byte	0x04, 0x17
        /*001e*/ 	.short	(.L_2127 - .L_2126)
.L_2126:
        /*0020*/ 	.word	0x00000000
        /*0024*/ 	.short	0x0006
        /*0026*/ 	.short	0x0023
        /*0028*/ 	.byte	0x00, 0xf0, 0x05, 0x00


	//----- nvinfo : EIATTR_KPARAM_INFO
	.align		4
.L_2127:
        /*002c*/ 	.byte	0x04, 0x17
        /*002e*/ 	.short	(.L_2129 - .L_2128)
.L_2128:
        /*0030*/ 	.word	0x00000000
        /*0034*/ 	.short	0x0005
        /*0036*/ 	.short	0x0022
        /*0038*/ 	.byte	0x00, 0xf0, 0x05, 0x00


	//----- nvinfo : EIATTR_KPARAM_INFO
	.align		4
.L_2129:
        /*003c*/ 	.byte	0x04, 0x17
        /*003e*/ 	.short	(.L_2131 - .L_2130)
.L_2130:
        /*0040*/ 	.word	0x00000000
        /*0044*/ 	.short	0x0004
        /*0046*/ 	.short	0x0021
        /*0048*/ 	.byte	0x00, 0xf0, 0x05, 0x00


	//----- nvinfo : EIATTR_KPARAM_INFO
	.align		4
.L_2131:
        /*004c*/ 	.byte	0x04, 0x17
        /*004e*/ 	.short	(.L_2133 - .L_2132)
.L_2132:
        /*0050*/ 	.word	0x00000000
        /*0054*/ 	.short	0x0003
        /*0056*/ 	.short	0x0020
        /*0058*/ 	.byte	0x00, 0xf0, 0x05, 0x00


	//----- nvinfo : EIATTR_KPARAM_INFO
	.align		4
.L_2133:
        /*005c*/ 	.byte	0x04, 0x17
        /*005e*/ 	.short	(.L_2135 - .L_2134)
.L_2134:
        /*0060*/ 	.word	0x00000000
        /*0064*/ 	.short	0x0002
        /*0066*/ 	.short	0x0008
        /*0068*/ 	.byte	0x00, 0xf0, 0x61, 0x00


	//----- nvinfo : EIATTR_KPARAM_INFO
	.align		4
.L_2135:
        /*006c*/ 	.byte	0x04, 0x17
        /*006e*/ 	.short	(.L_2137 - .L_2136)
.L_2136:
        /*0070*/ 	.word	0x00000000
        /*0074*/ 	.short	0x0001
        /*0076*/ 	.short	0x0004
        /*0078*/ 	.byte	0x00, 0xf0, 0x05, 0x00


	//----- nvinfo : EIATTR_KPARAM_INFO
	.align		4
.L_2137:
        /*007c*/ 	.byte	0x04, 0x17
        /*007e*/ 	.short	(.L_2139 - .L_2138)
.L_2138:
        /*0080*/ 	.word	0x00000000
        /*0084*/ 	.short	0x0000
        /*0086*/ 	.short	0x0000
        /*0088*/ 	.byte	0x00, 0xf0, 0x11, 0x00


	//----- nvinfo : EIATTR_MAXREG_COUNT
	.align		4
.L_2139:
        /*008c*/ 	.byte	0x03, 0x1b
        /*008e*/ 	.short	0x00ff


	//----- nvinfo : EIATTR_MERCURY_ISA_VERSION
	.align		4
        /*0090*/ 	.byte	0x03, 0x5f
        /*0092*/ 	.short	0x0000


	//----- nvinfo : EIATTR_EXIT_INSTR_OFFSETS
	.align		4
        /*0094*/ 	.byte	0x04, 0x1c
        /*0096*/ 	.short	(.L_2141 - .L_2140)


	//   ....[0]....
.L_2140:
        /*0098*/ 	.word	0x00001340


	//   ....[1]....
        /*009c*/ 	.word	0x00001390


	//----- nvinfo : EIATTR_MAX_THREADS
	.align		4
.L_2141:
        /*00a0*/ 	.byte	0x04, 0x05
        /*00a2*/ 	.short	(.L_2143 - .L_2142)
.L_2142:
        /*00a4*/ 	.word	0x00000080
        /*00a8*/ 	.word	0x00000001
        /*00ac*/ 	.word	0x00000001


	//----- nvinfo : EIATTR_CRS_STACK_SIZE
	.align		4
.L_2143:
        /*00b0*/ 	.byte	0x04, 0x1e
        /*00b2*/ 	.short	(.L_2145 - .L_2144)
.L_2144:
        /*00b4*/ 	.word	0x00000000
.L_2145:


//--------------------- .nv.info._ZN2at6native29vectorized_elementwise_kernelILi2ENS0_13BinaryFunctorIN3c108BFloat16ES4_S4_ZZZNS0_17atan2_kernel_cudaERNS_18TensorIteratorBaseEENKUlvE_clEvENKUlvE2_clEvEUlS4_S4_E_EESt5arrayIPcLm3EEEEviT0_T1_ --------------------------
	.section	.nv.info._ZN2at6native29vectorized_elementwise_kernelILi2ENS0_13BinaryFunctorIN3c108BFloat16ES4_S4_ZZZNS0_17atan2_kernel_cudaERNS_18TensorIteratorBaseEENKUlvE_clEvENKUlvE2_clEvEUlS4_S4_E_EESt5arrayIPcLm3EEEEviT0_T1_,"",@"SHT_CUDA_INFO"
	.sectionflags	@""
	.align	4


	//----- nvinfo : EIATTR_CUDA_API_VERSION
	.align		4
        /*0000*/ 	.byte	0x04, 0x37
        /*0002*/ 	.short	(.L_2147 - .L_2146)
.L_2146:
        /*0004*/ 	.word	0x00000082


	//----- nvinfo : EIATTR_SW2861232_WAR
	.align		4
.L_2147:
        /*0008*/ 	.byte	0x01, 0x35
	.zero		2


	//----- nvinfo : EIATTR_PARAM_CBANK
	.align		4
        /*000c*/ 	.byte	0x04, 0x0a
        /*000e*/ 	.short	(.L_2149 - .L_2148)
	.align		4
.L_2148:
        /*0010*/ 	.word	index@(.nv.constant0._ZN2at6native29vectorized_elementwise_kernelILi2ENS0_13BinaryFunctorIN3c108BFloat16ES4_S4_ZZZNS0_17atan2_kernel_cudaERNS_18TensorIteratorBaseEENKUlvE_clEvENKUlvE2_clEvEUlS4_S4_E_EESt5arrayIPcLm3EEEEviT0_T1_)
        /*0014*/ 	.short	0x0160
        /*0016*/ 	.short	0x0020


	//----- nvinfo : EIATTR_CBANK_PARAM_SIZE
	.align		4
.L_2149:
        /*0018*/ 	.byte	0x03, 0x19
        /*001a*/ 	.short	0x0020


	//----- nvinfo : EIATTR_KPARAM_INFO
	.align		4
        /*001c*/ 	.byte	0x04, 0x17
        /*001e*/ 	.short	(.L_2151 - .L_2150)
.L_2150:
        /*0020*/ 	.word	0x00000000
        /*0024*/ 	.short	0x0002
        /*0026*/ 	.short	0x0008
        /*0028*/ 	.byte	0x00, 0xf0, 0x61, 0x00


	//----- nvinfo : EIATTR_KPARAM_INFO
	.align		4
.L_2151:
        /*002c*/ 	.byte	0x04, 0x17
        /*002e*/ 	.short	(.L_2153 - .L_2152)
.L_2152:
        /*0030*/ 	.word	0x00000000
        /*0034*/ 	.short	0x0001
        /*0036*/ 	.short	0x0004
        /*0038*/ 	.byte	0x00, 0xf0, 0x05, 0x00


	//----- nvinfo : EIATTR_KPARAM_INFO
	.align		4
.L_2153:
        /*003c*/ 	.byte	0x04, 0x17
        /*003e*/ 	.short	(.L_2155 - .L_2154)
.L_2154:
        /*0040*/ 	.word	0x00000000
        /*0044*/ 	.short	0x0000
        /*0046*/ 	.short	0x0000
        /*0048*/ 	.byte	0x00, 0xf0, 0x11, 0x00


	//----- nvinfo : EIATTR_MAXREG_COUNT
	.align		4
.L_2155:
        /*004c*/ 	.byte	0x03, 0x1b
        /*004e*/ 	.short	0x00ff


	//----- nvinfo : EIATTR_MERCURY_ISA_VERSION
	.align		4
        /*0050*/ 	.byte	0x03, 0x5f
        /*0052*/ 	.short	0x0000


	//----- nvinfo : EIATTR_EXIT_INSTR_OFFSETS
	.align		4
        /*0054*/ 	.byte	0x04, 0x1c
        /*0056*/ 	.short	(.L_2157 - .L_2156)


	//   ....[0]....
.L_2156:
        /*0058*/ 	.word	0x00001c80


	//   ....[1]....
        /*005c*/ 	.word	0x000042d0


	//   ....[2]....
        /*0060*/ 	.word	0x00004320


	//----- nvinfo : EIATTR_MAX_THREADS
	.align		4
.L_2157:
        /*0064*/ 	.byte	0x04, 0x05
        /*0066*/ 	.short	(.L_2159 - .L_2158)
.L_2158:
        /*0068*/ 	.word	0x00000080
        /*006c*/ 	.word	0x00000001
        /*0070*/ 	.word	0x00000001


	//----- nvinfo : EIATTR_CRS_STACK_SIZE
	.align		4
.L_2159:
        /*0074*/ 	.byte	0x04, 0x1e
        /*0076*/ 	.short	(.L_2161 - .L_2160)
.L_2160:
        /*0078*/ 	.word	0x00000000
.L_2161:


//--------------------- .nv.info._ZN2at6native29vectorized_elementwise_kernelILi4ENS0_13BinaryFunctorIN3c108BFloat16ES4_S4_ZZZNS0_17atan2_kernel_cudaERNS_18TensorIteratorBaseEENKUlvE_clEvENKUlvE2_clEvEUlS4_S4_E_EESt5arrayIPcLm3EEEEviT0_T1_ --------------------------
	.section	.nv.info._ZN2at6native29vectorized_elementwise_kernelILi4ENS0_13BinaryFunctorIN3c108BFloat16ES4_S4_ZZZNS0_17atan2_kernel_cudaERNS_18TensorIteratorBaseEENKUlvE_clEvENKUlvE2_clEvEUlS4_S4_E_EESt5arrayIPcLm3EEEEviT0_T1_,"",@"SHT_CUDA_INFO"
	.sectionflags	@""
	.align	4


	//----- nvinfo : EIATTR_CUDA_API_VERSION
	.align		4
        /*0000*/ 	.byte	0x04, 0x37
        /*0002*/ 	.short	(.L_2163 - .L_2162)
.L_2162:
        /*0004*/ 	.word	0x00000082


	//----- nvinfo : EIATTR_SW2861232_WAR
	.align		4
.L_2163:
        /*0008*/ 	.byte	0x01, 0x35
	.zero		2


	//----- nvinfo : EIATTR_PARAM_CBANK
	.align		4
        /*000c*/ 	.byte	0x04, 0x0a
        /*000e*/ 	.short	(.L_2165 - .L_2164)
	.align		4
.L_2164:
        /*0010*/ 	.word	index@(.nv.constant0._ZN2at6native29vectorized_elementwise_kernelILi4ENS0_13BinaryFunctorIN3c108BFloat16ES4_S4_ZZZNS0_17atan2_kernel_cudaERNS_18TensorIteratorBaseEENKUlvE_clEvENKUlvE2_clEvEUlS4_S4_E_EESt5arrayIPcLm3EEEEviT0_T1_)
        /*0014*/ 	.short	0x0160
        /*0016*/ 	.short	0x0020


	//----- nvinfo : EIATTR_CBANK_PARAM_SIZE
	.align		4
.L_2165:
        /*0018*/ 	.byte	0x03, 0x19
        /*001a*/ 	.short	0x0020


	//----- nvinfo : EIATTR_KPARAM_INFO
	.align		4
        /*001c*/ 	.byte	0x04, 0x17
        /*001e*/ 	.short	(.L_2167 - .L_2166)
.L_2166:
        /*0020*/ 	.word	0x00000000
        /*0024*/ 	.short	0x0002
        /*0026*/ 	.short	0x0008
        /*0028*/ 	.byte	0x00, 0xf0, 0x61, 0x00


	//----- nvinfo : EIATTR_KPARAM_INFO
	.align		4
.L_2167:
        /*002c*/ 	.byte	0x04, 0x17
        /*002e*/ 	.short	(.L_2169 - .L_2168)
.L_2168:
        /*0030*/ 	.word	0x00000000
        /*0034*/ 	.short	0x0001
        /*0036*/ 	.short	0x0004
        /*0038*/ 	.byte	0x00, 0xf0, 0x05, 0x00


	//----- nvinfo : EIATTR_KPARAM_INFO
	.align		4
.L_2169:
        /*003c*/ 	.byte	0x04, 0x17
        /*003e*/ 	.short	(.L_2171 - .L_2170)
.L_2170:
        /*0040*/ 	.word	0x00000000
        /*0044*/ 	.short	0x0000
        /*0046*/ 	.short	0x0000
        /*0048*/ 	.byte	0x00, 0xf0, 0x11, 0x00


	//----- nvinfo : EIATTR_MAXREG_COUNT
	.align		4
.L_2171:
        /*004c*/ 	.byte	0x03, 0x1b
        /*004e*/ 	.short	0x00ff


	//----- nvinfo : EIATTR_MERCURY_ISA_VERSION
	.align		4
        /*0050*/ 	.byte	0x03, 0x5f
        /*0052*/ 	.short	0x0000


	//----- nvinfo : EIATTR_EXIT_INSTR_OFFSETS
	.align		4
        /*0054*/ 	.byte	0x04, 0x1c
        /*0056*/ 	.short	(.L_2173 - .L_2172)


	//   ....[0]....
.L_2172:
        /*0058*/ 	.word	0x00001c30


	//   ....[1]....
        /*005c*/ 	.word	0x00004230


	//   ....[2]....
        /*0060*/ 	.word	0x00004290


	//----- nvinfo : EIATTR_MAX_THREADS
	.align		4
.L_2173:
        /*0064*/ 	.byte	0x04, 0x05
        /*0066*/ 	.short	(.L_2175 - .L_2174)
.L_2174:
        /*0068*/ 	.word	0x00000080
        /*006c*/ 	.word	0x00000001
        /*0070*/ 	.word	0x00000001


	//----- nvinfo : EIATTR_CRS_STACK_SIZE
	.align		4
.L_2175:
        /*0074*/ 	.byte	0x04, 0x1e
        /*0076*/ 	.short	(.L_2177 - .L_2176)
.L_2176:
        /*0078*/ 	.word	0x00000000
.L_2177:


//--------------------- .nv.info._ZN2at6native29vectorized_elementwise_kernelILi8ENS0_13BinaryFunctorIN3c108BFloat16ES4_S4_ZZZNS0_17atan2_kernel_cudaERNS_18TensorIteratorBaseEENKUlvE_clEvENKUlvE2_clEvEUlS4_S4_E_EESt5arrayIPcLm3EEEEviT0_T1_ --------------------------
	.section	.nv.info._ZN2at6native29vectorized_elementwise_kernelILi8ENS0_13BinaryFunctorIN3c108BFloat16ES4_S4_ZZZNS0_17atan2_kernel_cudaERNS_18TensorIteratorBaseEENKUlvE_clEvENKUlvE2_clEvEUlS4_S4_E_EESt5arrayIPcLm3EEEEviT0_T1_,"",@"SHT_CUDA_INFO"
	.sectionflags	@""
	.align	4


	//----- nvinfo : EIATTR_CUDA_API_VERSION
	.align		4
        /*0000*/ 	.byte	0x04, 0x37
        /*0002*/ 	.short	(.L_2179 - .L_2178)
.L_2178:
        /*0004*/ 	.word	0x00000082


	//----- nvinfo : EIATTR_SW2861232_WAR
	.align		4
.L_2179:
        /*0008*/ 	.byte	0x01, 0x35
	.zero		2


	//----- nvinfo : EIATTR_PARAM_CBANK
	.align		4
        /*000c*/ 	.byte	0x04, 0x0a
        /*000e*/ 	.short	(.L_2181 - .L_2180)
	.align		4
.L_2180:
        /*0010*/ 	.word	index@(.nv.constant0._ZN2at6native29vectorized_elementwise_kernelILi8ENS0_13BinaryFunctorIN3c108BFloat16ES4_S4_ZZZNS0_17atan2_kernel_cudaERNS_18TensorIteratorBaseEENKUlvE_clEvENKUlvE2_clEvEUlS4_S4_E_EESt5arrayIPcLm3EEEEviT0_T1_)
        /*0014*/ 	.short	0x0160
        /*0016*/ 	.short	0x0020


	//----- nvinfo : EIATTR_CBANK_PARAM_SIZE
	.align		4
.L_2181:
        /*0018*/ 	.byte	0x03, 0x19
        /*001a*/ 	.short	0x0020


	//----- nvinfo : EIATTR_KPARAM_INFO
	.align		4
        /*001c*/ 	.byte	0x04, 0x17
        /*001e*/ 	.short	(.L_2183 - .L_2182)
.L_2182:
        /*0020*/ 	.word	0x00000000
        /*0024*/ 	.short	0x0002
        /*0026*/ 	.short	0x0008
        /*0028*/ 	.byte	0x00, 0xf0, 0x61, 0x00


	//----- nvinfo : EIATTR_KPARAM_INFO
	.align		4
.L_2183:
        /*002c*/ 	.byte	0x04, 0x17
        /*002e*/ 	.short	(.L_2185 - .L_2184)
.L_2184:
        /*0030*/ 	.word	0x00000000
        /*0034*/ 	.short	0x0001
        /*0036*/ 	.short	0x0004
        /*0038*/ 	.byte	0x00, 0xf0, 0x05, 0x00


	//----- nvinfo : EIATTR_KPARAM_INFO
	.align		4
.L_2185:
        /*003c*/ 	.byte	0x04, 0x17
        /*003e*/ 	.short	(.L_2187 - .L_2186)
.L_2186:
        /*0040*/ 	.word	0x00000000
        /*0044*/ 	.short	0x0000
        /*0046*/ 	.short	0x0000
        /*0048*/ 	.byte	0x00, 0xf0, 0x11, 0x00


	//----- nvinfo : EIATTR_MAXREG_COUNT
	.align		4
.L_2187:
        /*004c*/ 	.byte	0x03, 0x1b
        /*004e*/ 	.short	0x00ff


	//----- nvinfo : EIATTR_MERCURY_ISA_VERSION
	.align		4
        /*0050*/ 	.byte	0x03, 0x5f
        /*0052*/ 	.short	0x0000


	//----- nvinfo : EIATTR_EXIT_INSTR_OFFSETS
	.align		4
        /*0054*/ 	.byte	0x04, 0x1c
        /*0056*/ 	.short	(.L_2189 - .L_2188)


	//   ....[0]....
.L_2188:
        /*0058*/ 	.word	0x00000010


	//----- nvinfo : EIATTR_MAX_THREADS
	.align		4
.L_2189:
        /*005c*/ 	.byte	0x04, 0x05
        /*005e*/ 	.short	(.L_2191 - .L_2190)
.L_2190:
        /*0060*/ 	.word	0x00000080
        /*0064*/ 	.word	0x00000001
        /*0068*/ 	.word	0x00000001
.L_2191:


//--------------------- .nv.info._ZN2at6native18elementwise_kernelILi128ELi4EZNS0_15gpu_kernel_implINS0_13BUnaryFunctorIN3c108BFloat16ES5_S5_ZZZNS0_17atan2_kernel_cudaERNS_18TensorIteratorBaseEENKUlvE_clEvENKUlvE2_clEvEUlS5_S5_E_EEEEvS7_RKT_EUliE_EEviT1_ --------------------------
	.section	.nv.info._ZN2at6native18elementwise_kernelILi128ELi4EZNS0_15gpu_kernel_implINS0_13BUnaryFunctorIN3c108BFloat16ES5_S5_ZZZNS0_17atan2_kernel_cudaERNS_18TensorIteratorBaseEENKUlvE_clEvENKUlvE2_clEvEUlS5_S5_E_EEEEvS7_RKT_EUliE_EEviT1_,"",@"SHT_CUDA_INFO"
	.sectionflags	@""
	.align	4


	//----- nvinfo : EIATTR_CUDA_API_VERSION
	.align		4
        /*0000*/ 	.byte	0x04, 0x37
        /*0002*/ 	.short	(.L_2193 - .L_2192)
.L_2192:
        /*0004*/ 	.word	0x00000082


	//----- nvinfo : EIATTR_SW2861232_WAR
	.align		4
.L_2193:
        /*0008*/ 	.byte	0x01, 0x35
	.zero		2


	//----- nvinfo : EIATTR_PARAM_CBANK
	.align		4
        /*000c*/ 	.byte	0x04, 0x0a
        /*000e*/ 	.short	(.L_2195 - .L_2194)
	.align		4
.L_2194:
        /*0010*/ 	.word	index@(.nv.constant0._ZN2at6native18elementwise_kernelILi128ELi4EZNS0_15gpu_kernel_implINS0_13BUnaryFunctorIN3c108BFloat16ES5_S5_ZZZNS0_17atan2_kernel_cudaERNS_18TensorIteratorBaseEENKUlvE_clEvENKUlvE2_clEvEUlS5_S5_E_EEEEvS7_RKT_EUliE_EEviT1_)
        /*0014*/ 	.short	0x0160
        /*0016*/ 	.short	0x0220


	//----- nvinfo : EIATTR_CBANK_PARAM_SIZE
	.align		4
.L_2195:
        /*0018*/ 	.byte	0x03, 0x19
        /*001a*/ 	.short	0x0220


	//----- nvinfo : EIATTR_KPARAM_INFO
	.align		4
        /*001c*/ 	.byte	0x04, 0x17
        /*001e*/ 	.short	(.L_2197 - .L_2196)
.L_2196:
        /*0020*/ 	.word	0x00000000
        /*0024*/ 	.short	0x0001
        /*0026*/ 	.short	0x0008
        /*0028*/ 	.byte	0x00, 0xf0, 0x61, 0x08


	//----- nvinfo : EIATTR_KPARAM_INFO
	.align		4
.L_2197:
        /*002c*/ 	.byte	0x04, 0x17
        /*002e*/ 	.short	(.L_2199 - .L_2198)
.L_2198:
        /*0030*/ 	.word	0x00000000
        /*0034*/ 	.short	0x0000
        /*0036*/ 	.short	0x0000
        /*0038*/ 	.byte	0x00, 0xf0, 0x11, 0x00


	//----- nvinfo : EIATTR_MAXREG_COUNT
	.align		4
.L_2199:
        /*003c*/ 	.byte	0x03, 0x1b
        /*003e*/ 	.short	0x0080


	//----- nvinfo : EIATTR_EXTERNS
	.align		4
        /*0040*/ 	.byte	0x04, 0x0f
        /*0042*/ 	.short	(.L_2201 - .L_2200)


	//   ....[0]....
	.align		4
.L_2200:
        /*0044*/ 	.word	index@(__assertfail)


	//----- nvinfo : EIATTR_MERCURY_ISA_VERSION
	.align		4
.L_2201:
        /*0048*/ 	.byte	0x03, 0x5f
        /*004a*/ 	.short	0x0000


	//----- nvinfo : EIATTR_SYSCALL_OFFSETS
	.align		4
        /*004c*/ 	.byte	0x04, 0x46
        /*004e*/ 	.short	(.L_2203 - .L_2202)


	//   ....[0]....
.L_2202:
        /*0050*/ 	.word	0x00001ea0


	//   ....[1]....
        /*0054*/ 	.word	0x000031e0


	//   ....[2]....
        /*0058*/ 	.word	0x000050f0


	//   ....[3]....
        /*005c*/ 	.word	0x00006430


	//   ....[4]....
        /*0060*/ 	.word	0x00008310


	//   ....[5]....
        /*0064*/ 	.word	0x00009650


	//   ....[6]....
        /*0068*/ 	.word	0x0000b540


	//   ....[7]....
        /*006c*/ 	.word	0x0000c880


	//----- nvinfo : EIATTR_EXIT_INSTR_OFFSETS
	.align		4
.L_2203:
        /*0070*/ 	.byte	0x04, 0x1c
        /*0072*/ 	.short	(.L_2205 - .L_2204)


	//   ....[0]....
.L_2204:
        /*0074*/ 	.word	0x00009710


	//   ....[1]....
        /*0078*/ 	.word	0x0000ba80


	//   ....[2]....
        /*007c*/ 	.word	0x0000bac0


	//   ....[3]....
        /*0080*/ 	.word	0x0000bb60


	//   ....[4]....
        /*0084*/ 	.word	0x0000bba0


	//   ....[5]....
        /*0088*/ 	.word	0x0000bbe0


	//   ....[6]....
        /*008c*/ 	.word	0x0000bc70


	//   ....[7]....
        /*0090*/ 	.word	0x0000bcb0


	//   ....[8]....
        /*0094*/ 	.word	0x0000bd50


	//   ....[9]....
        /*0098*/ 	.word	0x0000bda0


	//   ....[10]....
        /*009c*/ 	.word	0x0000bdf0


	//   ....[11]....
        /*00a0*/ 	.word	0x0000bec0


	//   ....[12]....
        /*00a4*/ 	.word	0x0000bf20


	//   ....[13]....
        /*00a8*/ 	.word	0x0000c0b0


	//   ....[14]....
        /*00ac*/ 	.word	0x0000c210


	//   ....[15]....
        /*00b0*/ 	.word	0x0000c230


	//   ....[16]....
        /*00b4*/ 	.word	0x0000c2f0


	//   ....[17]....
        /*00b8*/ 	.word	0x0000c470


	//   ....[18]....
        /*00bc*/ 	.word	0x0000c5f0


	//   ....[19]....
        /*00c0*/ 	.word	0x0000c750


	//   ....[20]....
        /*00c4*/ 	.word	0x0000c890


	//   ....[21]....
        /*00c8*/ 	.word	0x0000c8d0


	//   ....[22]....
        /*00cc*/ 	.word	0x0000c910


	//----- nvinfo : EIATTR_MAX_THREADS
	.align		4
.L_2205:
        /*00d0*/ 	.byte	0x04, 0x05
        /*00d2*/ 	.short	(.L_2207 - .L_2206)
.L_2206:
        /*00d4*/ 	.word	0x00000080
        /*00d8*/ 	.word	0x00000001
        /*00dc*/ 	.word	0x00000001


	//----- nvinfo : EIATTR_CRS_STACK_SIZE
	.align		4
.L_2207:
        /*00e0*/ 	.byte	0x04, 0x1e
        /*00e2*/ 	.short	(.L_2209 - .L_2208)
.L_2208:
        /*00e4*/ 	.word	0x00000000
.L_2209:


//--------------------- .nv.info._ZN2at6native27unrolled_elementwise_kernelINS0_13BUnaryFunctorIN3c108BFloat16ES4_S4_ZZZNS0_17atan2_kernel_cudaERNS_18TensorIteratorBaseEENKUlvE_clEvENKUlvE2_clEvEUlS4_S4_E_EESt5arrayIPcLm2EELi4E23TrivialOffsetCalculatorILi1EjESF_NS0_6memory12LoadWithCastILi1EEENSG_13StoreWithCastILi1EEEEEviT_T0_T2_T3_T4_T5_ --------------------------
	.section	.nv.info._ZN2at6native27unrolled_elementwise_kernelINS0_13BUnaryFunctorIN3c108BFloat16ES4_S4_ZZZNS0_17atan2_kernel_cudaERNS_18TensorIteratorBaseEENKUlvE_clEvENKUlvE2_clEvEUlS4_S4_E_EESt5arrayIPcLm2EELi4E23TrivialOffsetCalculatorILi1EjESF_NS0_6memory12LoadWithCastILi1EEENSG_13StoreWithCastILi1EEEEEviT_T0_T2_T3_T4_T5_,"",@"SHT_CUDA_INFO"
	.sectionflags	@""
	.align	4


	//----- nvinfo : EIATTR_CUDA_API_VERSION
	.align		4
        /*0000*/ 	.byte	0x04, 0x37
        /*0002*/ 	.short	(.L_2211 - .L_2210)
.L_2210:
        /*0004*/ 	.word	0x00000082


	//----- nvinfo : EIATTR_SW2861232_WAR
	.align		4
.L_2211:
        /*0008*/ 	.byte	0x01, 0x35
	.zero		2


	//----- nvinfo : EIATTR_PARAM_CBANK
	.align		4
        /*000c*/ 	.byte	0x04, 0x0a
        /*000e*/ 	.short	(.L_2213 - .L_2212)
	.align		4
.L_2212:
        /*0010*/ 	.word	index@(.nv.constant0._ZN2at6native27unrolled_elementwise_kernelINS0_13BUnaryFunctorIN3c108BFloat16ES4_S4_ZZZNS0_17atan2_kernel_cudaERNS_18TensorIteratorBaseEENKUlvE_clEvENKUlvE2_clEvEUlS4_S4_E_EESt5arrayIPcLm2EELi4E23TrivialOffsetCalculatorILi1EjESF_NS0_6memory12LoadWithCastILi1EEENSG_13StoreWithCastILi1EEEEEviT_T0_T2_T3_T4_T5_)
        /*0014*/ 	.short	0x0160
        /*0016*/ 	.short	0x002c


	//----- nvinfo : EIATTR_CBANK_PARAM_SIZE
	.align		4
.L_2213:
        /*0018*/ 	.byte	0x03, 0x19
        /*001a*/ 	.short	0x002c


	//----- nvinfo : EIATTR_KPARAM_INFO
	.align		4
        /*001c*/ 	.byte	0x04, 0x17
        /*001e*/ 	.short	(.L_2215 - .L_2214)
.L_2214:
        /*0020*/ 	.word	0x00000000
        /*0024*/ 	.short	0x0006
        /*0026*/ 	.short	0x0024
        /*0028*/ 	.byte	0x00, 0xf0, 0x21, 0x00


	//----- nvinfo : EIATTR_KPARAM_INFO
	.align		4
.L_2215:
        /*002c*/ 	.byte	0x04, 0x17
        /*002e*/ 	.short	(.L_2217 - .L_2216)
.L_2216:
        /*0030*/ 	.word	0x00000000
        /*0034*/ 	.short	0x0005
        /*0036*/ 	.short	0x001c
        /*0038*/ 	.byte	0x00, 0xf0, 0x21, 0x00


	//----- nvinfo : EIATTR_KPARAM_INFO
	.align		4
.L_2217:
        /*003c*/ 	.byte	0x04, 0x17
        /*003e*/ 	.short	(.L_2219 - .L_2218)
.L_2218:
        /*0040*/ 	.word	0x00000000
        /*0044*/ 	.short	0x0004
        /*0046*/ 	.short	0x0019
        /*0048*/ 	.byte	0x00, 0xf0, 0x05, 0x00


	//----- nvinfo : EIATTR_KPARAM_INFO
	.align		4
.L_2219:
        /*004c*/ 	.byte	0x04, 0x17
        /*004e*/ 	.short	(.L_2221 - .L_2220)
.L_2220:
        /*0050*/ 	.word	0x00000000
        /*0054*/ 	.short	0x0003
        /*0056*/ 	.short	0x0018
        /*0058*/ 	.byte	0x00, 0xf0, 0x05, 0x00


	//----- nvinfo : EIATTR_KPARAM_INFO
	.align		4
.L_2221:
        /*005c*/ 	.byte	0x04, 0x17
        /*005e*/ 	.short	(.L_2223 - .L_2222)
.L_2222:
        /*0060*/ 	.word	0x00000000
        /*0064*/ 	.short	0x0002
        /*0066*/ 	.short	0x0008
        /*0068*/ 	.byte	0x00, 0xf0, 0x41, 0x00


	//----- nvinfo : EIATTR_KPARAM_INFO
	.align		4
.L_2223:
        /*006c*/ 	.byte	0x04, 0x17
        /*006e*/ 	.short	(.L_2225 - .L_2224)
.L_2224:
        /*0070*/ 	.word	0x00000000
        /*0074*/ 	.short	0x0001
        /*0076*/ 	.short	0x0004
        /*0078*/ 	.byte	0x00, 0xf0, 0x11, 0x00


	//----- nvinfo : EIATTR_KPARAM_INFO
	.align		4
.L_2225:
        /*007c*/ 	.byte	0x04, 0x17
        /*007e*/ 	.short	(.L_2227 - .L_2226)
.L_2226:
        /*0080*/ 	.word	0x00000000
        /*0084*/ 	.short	0x0000
        /*0086*/ 	.short	0x0000
        /*0088*/ 	.byte	0x00, 0xf0, 0x11, 0x00


	//----- nvinfo : EIATTR_MAXREG_COUNT
	.align		4
.L_2227:
        /*008c*/ 	.byte	0x03, 0x1b
        /*008e*/ 	.short	0x00ff


	//----- nvinfo : EIATTR_EXTERNS
	.align		4
        /*0090*/ 	.byte	0x04, 0x0f
        /*0092*/ 	.short	(.L_2229 - .L_2228)


	//   ....[0]....
	.align		4
.L_2228:
        /*0094*/ 	.word	index@(__assertfail)


	//----- nvinfo : EIATTR_MERCURY_ISA_VERSION
	.align		4
.L_2229:
        /*0098*/ 	.byte	0x03, 0x5f
        /*009a*/ 	.short	0x0000


	//----- nvinfo : EIATTR_SYSCALL_OFFSETS
	.align		4
        /*009c*/ 	.byte	0x04, 0x46
        /*009e*/ 	.short	(.L_2231 - .L_2230)


	//   ....[0]....
.L_2230:
        /*00a0*/ 	.word	0x00001090


	//   ....[1]....
        /*00a4*/ 	.word	0x00002190


	//   ....[2]....
        /*00a8*/ 	.word	0x000032a0


	//   ....[3]....
        /*00ac*/ 	.word	0x00004380


	//   ....[4]....
        /*00b0*/ 	.word	0x00006450


	//   ....[5]....
        /*00b4*/ 	.word	0x00007480


	//   ....[6]....
        /*00b8*/ 	.word	0x00008470


	//   ....[7]....
        /*00bc*/ 	.word	0x00009460


	//----- nvinfo : EIATTR_EXIT_INSTR_OFFSETS
	.align		4
.L_2231:
        /*00c0*/ 	.byte	0x04, 0x1c
        /*00c2*/ 	.short	(.L_2233 - .L_2232)


	//   ....[0]....
.L_2232:
        /*00c4*/ 	.word	0x00008530


	//   ....[1]....
        /*00c8*/ 	.word	0x00008660


	//   ....[2]....
        /*00cc*/ 	.word	0x000086a0


	//   ....[3]....
        /*00d0*/ 	.word	0x00008740


	//   ....[4]....
        /*00d4*/ 	.word	0x00008780


	//   ....[5]....
        /*00d8*/ 	.word	0x000087c0


	//   ....[6]....
        /*00dc*/ 	.word	0x00008850


	//   ....[7]....
        /*00e0*/ 	.word	0x00008890


	//   ....[8]....
        /*00e4*/ 	.word	0x00008930


	//   ....[9]....
        /*00e8*/ 	.word	0x00008980


	//   ....[10]....
        /*00ec*/ 	.word	0x000089d0


	//   ....[11]....
        /*00f0*/ 	.word	0x00008aa0


	//   ....[12]....
        /*00f4*/ 	.word	0x00008b00


	//   ....[13]....
        /*00f8*/ 	.word	0x00008c90


	//   ....[14]....
        /*00fc*/ 	.word	0x00008df0


	//   ....[15]....
        /*0100*/ 	.word	0x00008e10


	//   ....[16]....
        /*0104*/ 	.word	0x00008ed0


	//   ....[17]....
        /*0108*/ 	.word	0x00009050


	//   ....[18]....
        /*010c*/ 	.word	0x000091d0


	//   ....[19]....
        /*0110*/ 	.word	0x00009330


	//   ....[20]....
        /*0114*/ 	.word	0x00009470


	//   ....[21]....
        /*0118*/ 	.word	0x000094b0


	//   ....[22]....
        /*011c*/ 	.word	0x000094f0


	//----- nvinfo : EIATTR_MAX_THREADS
	.align		4
.L_2233:
        /*0120*/ 	.byte	0x04, 0x05
        /*0122*/ 	.short	(.L_2235 - .L_2234)
.L_2234:
        /*0124*/ 	.word	0x00000080
        /*0128*/ 	.word	0x00000001
        /*012c*/ 	.word	0x00000001


	//----- nvinfo : EIATTR_CRS_STACK_SIZE
	.align		4
.L_2235:
        /*0130*/ 	.byte	0x04, 0x1e
        /*0132*/ 	.short	(.L_2237 - .L_2236)
.L_2236:
        /*0134*/ 	.word	0x00000000
.L_2237:


//--------------------- .nv.info._ZN2at6native18elementwise_kernelILi128ELi4EZNS0_22gpu_kernel_impl_nocastINS0_13BUnaryFunctorIN3c108BFloat16ES5_S5_ZZZNS0_17atan2_kernel_cudaERNS_18TensorIteratorBaseEENKUlvE_clEvENKUlvE2_clEvEUlS5_S5_E_EEEEvS7_RKT_EUliE_EEviT1_ --------------------------
	.section	.nv.info._ZN2at6native18elementwise_kernelILi128ELi4EZNS0_22gpu_kernel_impl_nocastINS0_13BUnaryFunctorIN3c108BFloat16ES5_S5_ZZZNS0_17atan2_kernel_cudaERNS_18TensorIteratorBaseEENKUlvE_clEvENKUlvE2_clEvEUlS5_S5_E_EEEEvS7_RKT_EUliE_EEviT1_,"",@"SHT_CUDA_INFO"
	.sectionflags	@""
	.align	4


	//----- nvinfo : EIATTR_CUDA_API_VERSION
	.align		4
        /*0000*/ 	.byte	0x04, 0x37
        /*0002*/ 	.short	(.L_2239 - .L_2238)
.L_2238:
        /*0004*/ 	.word	0x00000082


	//----- nvinfo : EIATTR_SW2861232_WAR
	.align		4
.L_2239:
        /*0008*/ 	.byte	0x01, 0x35
	.zero		2


	//----- nvinfo : EIATTR_PARAM_CBANK
	.align		4
        /*000c*/ 	.byte	0x04, 0x0a
        /*000e*/ 	.short	(.L_2241 - .L_2240)
	.align		4
.L_2240:
        /*0010*/ 	.word	index@(.nv.constant0._ZN2at6native18elementwise_kernelILi128ELi4EZNS0_22gpu_kernel_impl_nocastINS0_13BUnaryFunctorIN3c108BFloat16ES5_S5_ZZZNS0_17atan2_kernel_cudaERNS_18TensorIteratorBaseEENKUlvE_clEvENKUlvE2_clEvEUlS5_S5_E_EEEEvS7_RKT_EUliE_EEviT1_)
        /*0014*/ 	.short	0x0160
        /*0016*/ 	.short	0x0220


	//----- nvinfo : EIATTR_CBANK_PARAM_SIZE
	.align		4
.L_2241:
        /*0018*/ 	.byte	0x03, 0x19
        /*001a*/ 	.short	0x0220


	//----- nvinfo : EIATTR_KPARAM_INFO
	.align		4
        /*001c*/ 	.byte	0x04, 0x17
        /*001e*/ 	.short	(.L_2243 - .L_2242)
.L_2242:
        /*0020*/ 	.word	0x00000000
        /*0024*/ 	.short	0x0001
        /*0026*/ 	.short	0x0008
        /*0028*/ 	.byte	0x00, 0xf0, 0x61, 0x08


	//----- nvinfo : EIATTR_KPARAM_INFO
	.align		4
.L_2243:
        /*002c*/ 	.byte	0x04, 0x17
        /*002e*/ 	.short	(.L_2245 - .L_2244)
.L_2244:
        /*0030*/ 	.word	0x00000000
        /*0034*/ 	.short	0x0000
        /*0036*/ 	.short	0x0000
        /*0038*/ 	.byte	0x00, 0xf0, 0x11, 0x00


	//----- nvinfo : EIATTR_MAXREG_COUNT
	.align		4
.L_2245:
        /*003c*/ 	.byte	0x03, 0x1b
        /*003e*/ 	.short	0x0080


	//----- nvinfo : EIATTR_MERCURY_ISA_VERSION
	.align		4
        /*0040*/ 	.byte	0x03, 0x5f
        /*0042*/ 	.short	0x0000


	//----- nvinfo : EIATTR_EXIT_INSTR_OFFSETS
	.align		4
        /*0044*/ 	.byte	0x04, 0x1c
        /*0046*/ 	.short	(.L_2247 - .L_2246)


	//   ....[0]....
.L_2246:
        /*0048*/ 	.word	0x00003790


	//   ....[1]....
        /*004c*/ 	.word	0x000049c0


	//----- nvinfo : EIATTR_MAX_THREADS
	.align		4
.L_2247:
        /*0050*/ 	.byte	0x04, 0x05
        /*0052*/ 	.short	(.L_2249 - .L_2248)
.L_2248:
        /*0054*/ 	.word	0x00000080
        /*0058*/ 	.word	0x00000001
        /*005c*/ 	.word	0x00000001


	//----- nvinfo : EIATTR_CRS_STACK_SIZE
	.align		4
.L_2249:
        /*0060*/ 	.byte	0x04, 0x1e
        /*0062*/ 	.short	(.L_2251 - .L_2250)
.L_2250:
        /*0064*/ 	.word	0x00000000
.L_2251:


//--------------------- .nv.info._ZN2at6native27unrolled_elementwise_kernelINS0_13BUnaryFunctorIN3c108BFloat16ES4_S4_ZZZNS0_17atan2_kernel_cudaERNS_18TensorIteratorBaseEENKUlvE_clEvENKUlvE2_clEvEUlS4_S4_E_EESt5arrayIPcLm2EELi4E23TrivialOffsetCalculatorILi1EjESF_NS0_6memory15LoadWithoutCastENSG_16StoreWithoutCastEEEviT_T0_T2_T3_T4_T5_ --------------------------
	.section	.nv.info._ZN2at6native27unrolled_elementwise_kernelINS0_13BUnaryFunctorIN3c108BFloat16ES4_S4_ZZZNS0_17atan2_kernel_cudaERNS_18TensorIteratorBaseEENKUlvE_clEvENKUlvE2_clEvEUlS4_S4_E_EESt5arrayIPcLm2EELi4E23TrivialOffsetCalculatorILi1EjESF_NS0_6memory15LoadWithoutCastENSG_16StoreWithoutCastEEEviT_T0_T2_T3_T4_T5_,"",@"SHT_CUDA_INFO"
	.sectionflags	@""
	.align	4


	//----- nvinfo : EIATTR_CUDA_API_VERSION
	.align		4
        /*0000*/ 	.byte	0x04, 0x37
        /*0002*/ 	.short	(.L_2253 - .L_2252)
.L_2252:
        /*0004*/ 	.word	0x00000082


	//----- nvinfo : EIATTR_SW2861232_WAR
	.align		4
.L_2253:
        /*0008*/ 	.byte	0x01, 0x35
	.zero		2


	//----- nvinfo : EIATTR_PARAM_CBANK
	.align		4
        /*000c*/ 	.byte	0x04, 0x0a
        /*000e*/ 	.short	(.L_2255 - .L_2254)
	.align		4
.L_2254:
        /*0010*/ 	.word	index@(.nv.constant0._ZN2at6native27unrolled_elementwise_kernelINS0_13BUnaryFunctorIN3c108BFloat16ES4_S4_ZZZNS0_17atan2_kernel_cudaERNS_18TensorIteratorBaseEENKUlvE_clEvENKUlvE2_clEvEUlS4_S4_E_EESt5arrayIPcLm2EELi4E23TrivialOffsetCalculatorILi1EjESF_NS0_6memory15LoadWithoutCastENSG_16StoreWithoutCastEEEviT_T0_T2_T3_T4_T5_)
        /*0014*/ 	.short	0x0160
        /*0016*/ 	.short	0x001c


	//----- nvinfo : EIATTR_CBANK_PARAM_SIZE
	.align		4
.L_2255:
        /*0018*/ 	.byte	0x03, 0x19
        /*001a*/ 	.short	0x001c


	//----- nvinfo : EIATTR_KPARAM_INFO
	.align		4
        /*001c*/ 	.byte	0x04, 0x17
        /*001e*/ 	.short	(.L_2257 - .L_2256)
.L_2256:
        /*0020*/ 	.word	0x00000000
        /*0024*/ 	.short	0x0006
        /*0026*/ 	.short	0x001b
        /*0028*/ 	.byte	0x00, 0xf0, 0x05, 0x00


	//----- nvinfo : EIATTR_KPARAM_INFO
	.align		4
.L_2257:
        /*002c*/ 	.byte	0x04, 0x17
        /*002e*/ 	.short	(.L_2259 - .L_2258)
.L_2258:
        /*0030*/ 	.word	0x00000000
        /*0034*/ 	.short	0x0005
        /*0036*/ 	.short	0x001a
        /*0038*/ 	.byte	0x00, 0xf0, 0x05, 0x00


	//----- nvinfo : EIATTR_KPARAM_INFO
	.align		4
.L_2259:
        /*003c*/ 	.byte	0x04, 0x17
        /*003e*/ 	.short	(.L_2261 - .L_2260)
.L_2260:
        /*0040*/ 	.word	0x00000000
        /*0044*/ 	.short	0x0004
        /*0046*/ 	.short	0x0019
        /*0048*/ 	.byte	0x00, 0xf0, 0x05, 0x00


	//----- nvinfo : EIATTR_KPARAM_INFO
	.align		4
.L_2261:
        /*004c*/ 	.byte	0x04, 0x17
        /*004e*/ 	.short	(.L_2263 - .L_2262)
.L_2262:
        /*0050*/ 	.word	0x00000000
        /*0054*/ 	.short	0x0003
        /*0056*/ 	.short	0x0018
        /*0058*/ 	.byte	0x00, 0xf0, 0x05, 0x00


	//----- nvinfo : EIATTR_KPARAM_INFO
	.align		4
.L_2263:
        /*005c*/ 	.byte	0x04, 0x17
        /*005e*/ 	.short	(.L_2265 - .L_2264)
.L_2264:
        /*0060*/ 	.word	0x00000000
        /*0064*/ 	.short	0x0002
        /*0066*/ 	.short	0x0008
        /*0068*/ 	.byte	0x00, 0xf0, 0x41, 0x00


	//----- nvinfo : EIATTR_KPARAM_INFO
	.align		4
.L_2265:
        /*006c*/ 	.byte	0x04, 0x17
        /*006e*/ 	.short	(.L_2267 - .L_2266)
.L_2266:
        /*0070*/ 	.word	0x00000000
        /*0074*/ 	.short	0x0001
        /*0076*/ 	.short	0x0004
        /*0078*/ 	.byte	0x00, 0xf0, 0x11, 0x00


	//----- nvinfo : EIATTR_KPARAM_INFO
	.align		4
.L_2267:
        /*007c*/ 	.byte	0x04, 0x17
        /*007e*/ 	.short	(.L_2269 - .L_2268)
.L_2268:
        /*0080*/ 	.word	0x00000000
        /*0084*/ 	.short	0x0000
        /*0086*/ 	.short	0x0000
        /*0088*/ 	.byte	0x00, 0xf0, 0x11, 0x00


	//----- nvinfo : EIATTR_MAXREG_COUNT
	.align		4
.L_2269:
        /*008c*/ 	.byte	0x03, 0x1b
        /*008e*/ 	.short	0x00ff


	//----- nvinfo : EIATTR_MERCURY_ISA_VERSION
	.align		4
        /*0090*/ 	.byte	0x03, 0x5f
        /*0092*/ 	.short	0x0000


	//----- nvinfo : EIATTR_EXIT_INSTR_OFFSETS
	.align		4
        /*0094*/ 	.byte	0x04, 0x1c
        /*0096*/ 	.short	(.L_2271 - .L_2270)


	//   ....[0]....
.L_2270:
        /*0098*/ 	.word	0x00001340


	//   ....[1]....
        /*009c*/ 	.word	0x00001390


	//----- nvinfo : EIATTR_MAX_THREADS
	.align		4
.L_2271:
        /*00a0*/ 	.byte	0x04, 0x05
        /*00a2*/ 	.short	(.L_2273 - .L_2272)
.L_2272:
        /*00a4*/ 	.word	0x00000080
        /*00a8*/ 	.word	0x00000001
        /*00ac*/ 	.word	0x00000001


	//----- nvinfo : EIATTR_CRS_STACK_SIZE
	.align		4
.L_2273:
        /*00b0*/ 	.byte	0x04, 0x1e
        /*00b2*/ 	.short	(.L_2275 - .L_2274)
.L_2274:
        /*00b4*/ 	.word	0x00000000
.L_2275:


//--------------------- .nv.info._ZN2at6native29vectorized_elementwise_kernelILi2ENS0_13BUnaryFunctorIN3c108BFloat16ES4_S4_ZZZNS0_17atan2_kernel_cudaERNS_18TensorIteratorBaseEENKUlvE_clEvENKUlvE2_clEvEUlS4_S4_E_EESt5arrayIPcLm2EEEEviT0_T1_ --------------------------
	.section	.nv.info._ZN2at6native29vectorized_elementwise_kernelILi2ENS0_13BUnaryFunctorIN3c108BFloat16ES4_S4_ZZZNS0_17atan2_kernel_cudaERNS_18TensorIteratorBaseEENKUlvE_clEvENKUlvE2_clEvEUlS4_S4_E_EESt5arrayIPcLm2EEEEviT0_T1_,"",@"SHT_CUDA_INFO"
	.sectionflags	@""
	.align	4


	//----- nvinfo : EIATTR_CUDA_API_VERSION
	.align		4
        /*0000*/ 	.byte	0x04, 0x37
        /*0002*/ 	.short	(.L_2277 - .L_2276)
.L_2276:
        /*0004*/ 	.word	0x00000082


	//----- nvinfo : EIATTR_SW2861232_WAR
	.align		4
.L_2277:
        /*0008*/ 	.byte	0x01, 0x35
	.zero		2


	//----- nvinfo : EIATTR_PARAM_CBANK
	.align		4
        /*000c*/ 	.byte	0x04, 0x0a
        /*000e*/ 	.short	(.L_2279 - .L_2278)
	.align		4
.L_2278:
        /*0010*/ 	.word	index@(.nv.constant0._ZN2at6native29vectorized_elementwise_kernelILi2ENS0_13BUnaryFunctorIN3c108BFloat16ES4_S4_ZZZNS0_17atan2_kernel_cudaERNS_18TensorIteratorBaseEENKUlvE_clEvENKUlvE2_clEvEUlS4_S4_E_EESt5arrayIPcLm2EEEEviT0_T1_)
        /*0014*/ 	.short	0x0160
        /*0016*/ 	.short	0x0018


	//----- nvinfo : EIATTR_CBANK_PARAM_SIZE
	.align		4
.L_2279:
        /*0018*/ 	.byte	0x03, 0x19
        /*001a*/ 	.short	0x0018


	//----- nvinfo : EIATTR_KPARAM_INFO
	.align		4
        /*001c*/ 	.byte	0x04, 0x17
        /*001e*/ 	.short	(.L_2281 - .L_2280)
.L_2280:
        /*0020*/ 	.word	0x00000000
        /*0024*/ 	.short	0x0002
        /*0026*/ 	.short	0x0008
        /*0028*/ 	.byte	0x00, 0xf0, 0x41, 0x00


	//----- nvinfo : EIATTR_KPARAM_INFO
	.align		4
.L_2281:
        /*002c*/ 	.byte	0x04, 0x17
        /*002e*/ 	.short	(.L_2283 - .L_2282)
.L_2282:
        /*0030*/ 	.word	0x00000000
        /*0034*/ 	.short	0x0001
        /*0036*/ 	.short	0x0004
        /*0038*/ 	.byte	0x00, 0xf0, 0x11, 0x00


	//----- nvinfo : EIATTR_KPARAM_INFO
	.align		4
.L_2283:
        /*003c*/ 	.byte	0x04, 0x17
        /*003e*/ 	.short	(.L_2285 - .L_2284)
.L_2284:
        /*0040*/ 	.word	0x00000000
        /*0044*/ 	.short	0x0000
        /*0046*/ 	.short	0x0000
        /*0048*/ 	.byte	0x00, 0xf0, 0x11, 0x00


	//----- nvinfo : EIATTR_MAXREG_COUNT
	.align		4
.L_2285:
        /*004c*/ 	.byte	0x03, 0x1b
        /*004e*/ 	.short	0x00ff


	//----- nvinfo : EIATTR_MERCURY_ISA_VERSION
	.align		4
        /*0050*/ 	.byte	0x03, 0x5f
        /*0052*/ 	.short	0x0000


	//----- nvinfo : EIATTR_EXIT_INSTR_OFFSETS
	.align		4
        /*0054*/ 	.byte	0x04, 0x1c
        /*0056*/ 	.short	(.L_2287 - .L_2286)


	//   ....[0]....
.L_2286:
        /*0058*/ 	.word	0x00001cf0


	//   ....[1]....
        /*005c*/ 	.word	0x00004230


	//   ....[2]....
        /*0060*/ 	.word	0x00004280


	//----- nvinfo : EIATTR_MAX_THREADS
	.align		4
.L_2287:
        /*0064*/ 	.byte	0x04, 0x05
        /*0066*/ 	.short	(.L_2289 - .L_2288)
.L_2288:
        /*0068*/ 	.word	0x00000080
        /*006c*/ 	.word	0x00000001
        /*0070*/ 	.word	0x00000001


	//----- nvinfo : EIATTR_CRS_STACK_SIZE
	.align		4
.L_2289:
        /*0074*/ 	.byte	0x04, 0x1e
        /*0076*/ 	.short	(.L_2291 - .L_2290)
.L_2290:
        /*0078*/ 	.word	0x00000000
.L_2291:


//--------------------- .nv.info._ZN2at6native29vectorized_elementwise_kernelILi4ENS0_13BUnaryFunctorIN3c108BFloat16ES4_S4_ZZZNS0_17atan2_kernel_cudaERNS_18TensorIteratorBaseEENKUlvE_clEvENKUlvE2_clEvEUlS4_S4_E_EESt5arrayIPcLm2EEEEviT0_T1_ --------------------------
	.section	.nv.info._ZN2at6native29vectorized_elementwise_kernelILi4ENS0_13BUnaryFunctorIN3c108BFloat16ES4_S4_ZZZNS0_17atan2_kernel_cudaERNS_18TensorIteratorBaseEENKUlvE_clEvENKUlvE2_clEvEUlS4_S4_E_EESt5arrayIPcLm2EEEEviT0_T1_,"",@"SHT_CUDA_INFO"
	.sectionflags	@""
	.align	4


	//----- nvinfo : EIATTR_CUDA_API_VERSION
	.align		4
        /*0000*/ 	.byte	0x04, 0x37
        /*0002*/ 	.short	(.L_2293 - .L_2292)
.L_2292:
        /*0004*/ 	.word	0x00000082


	//----- nvinfo : EIATTR_SW2861232_WAR
	.align		4
.L_2293:
        /*0008*/ 	.byte	0x01, 0x35
	.zero		2


	//----- nvinfo : EIATTR_PARAM_CBANK
	.align		4
        /*000c*/ 	.byte	0x04, 0x0a
        /*000e*/ 	.short	(.L_2295 - .L_2294)
	.align		4
.L_2294:
        /*0010*/ 	.word	index@(.nv.constant0._ZN2at6native29vectorized_elementwise_kernelILi4ENS0_13BUnaryFunctorIN3c108BFloat16ES4_S4_ZZZNS0_17atan2_kernel_cudaERNS_18TensorIteratorBaseEENKUlvE_clEvENKUlvE2_clEvEUlS4_S4_E_EESt5arrayIPcLm2EEEEviT0_T1_)
        /*0014*/ 	.short	0x0160
        /*0016*/ 	.short	0x0018


	//----- nvinfo : EIATTR_CBANK_PARAM_SIZE
	.align		4
.L_2295:
        /*0018*/ 	.byte	0x03, 0x19
        /*001a*/ 	.short	0x0018


	//----- nvinfo : EIATTR_KPARAM_INFO
	.align		4
        /*001c*/ 	.byte	0x04, 0x17
        /*001e*/ 	.short	(.L_2297 - .L_2296)
.L_2296:
        /*0020*/ 	.word	0x00000000
        /*0024*/ 	.short	0x0002
        /*0026*/ 	.short	0x0008
        /*0028*/ 	.byte	0x00, 0xf0, 0x41, 0x00


	//----- nvinfo : EIATTR_KPARAM_INFO
	.align		4
.L_2297:
        /*002c*/ 	.byte	0x04, 0x17
        /*002e*/ 	.short	(.L_2299 - .L_2298)
.L_2298:
        /*0030*/ 	.word	0x00000000
        /*0034*/ 	.short	0x0001
        /*0036*/ 	.short	0x0004
        /*0038*/ 	.byte	0x00, 0xf0, 0x11, 0x00


	//----- nvinfo : EIATTR_KPARAM_INFO
	.align		4
.L_2299:
        /*003c*/ 	.byte	0x04, 0x17
        /*003e*/ 	.short	(.L_2301 - .L_2300)
.L_2300:
        /*0040*/ 	.word	0x00000000
        /*0044*/ 	.short	0x0000
        /*0046*/ 	.short	0x0000
        /*0048*/ 	.byte	0x00, 0xf0, 0x11, 0x00


	//----- nvinfo : EIATTR_MAXREG_COUNT
	.align		4
.L_2301:
        /*004c*/ 	.byte	0x03, 0x1b
        /*004e*/ 	.short	0x00ff


	//----- nvinfo : EIATTR_MERCURY_ISA_VERSION
	.align		4
        /*0050*/ 	.byte	0x03, 0x5f
        /*0052*/ 	.short	0x0000


	//----- nvinfo : EIATTR_EXIT_INSTR_OFFSETS
	.align		4
        /*0054*/ 	.byte	0x04, 0x1c
        /*0056*/ 	.short	(.L_2303 - .L_2302)


	//   ....[0]....
.L_2302:
        /*0058*/ 	.word	0x00001cc0


	//   ....[1]....
        /*005c*/ 	.word	0x000041c0


	//   ....[2]....
        /*0060*/ 	.word	0x00004220


	//----- nvinfo : EIATTR_MAX_THREADS
	.align		4
.L_2303:
        /*0064*/ 	.byte	0x04, 0x05
        /*0066*/ 	.short	(.L_2305 - .L_2304)
.L_2304:
        /*0068*/ 	.word	0x00000080
        /*006c*/ 	.word	0x00000001
        /*0070*/ 	.word	0x00000001


	//----- nvinfo : EIATTR_CRS_STACK_SIZE
	.align		4
.L_2305:
        /*0074*/ 	.byte	0x04, 0x1e
        /*0076*/ 	.short	(.L_2307 - .L_2306)
.L_2306:
        /*0078*/ 	.word	0x00000000
.L_2307:


//--------------------- .nv.info._ZN2at6native29vectorized_elementwise_kernelILi8ENS0_13BUnaryFunctorIN3c108BFloat16ES4_S4_ZZZNS0_17atan2_kernel_cudaERNS_18TensorIteratorBaseEENKUlvE_clEvENKUlvE2_clEvEUlS4_S4_E_EESt5arrayIPcLm2EEEEviT0_T1_ --------------------------
	.section	.nv.info._ZN2at6native29vectorized_elementwise_kernelILi8ENS0_13BUnaryFunctorIN3c108BFloat16ES4_S4_ZZZNS0_17atan2_kernel_cudaERNS_18TensorIteratorBaseEENKUlvE_clEvENKUlvE2_clEvEUlS4_S4_E_EESt5arrayIPcLm2EEEEviT0_T1_,"",@"SHT_CUDA_INFO"
	.sectionflags	@""
	.align	4


	//----- nvinfo : EIATTR_CUDA_API_VERSION
	.align		4
        /*0000*/ 	.byte	0x04, 0x37
        /*0002*/ 	.short	(.L_2309 - .L_2308)
.L_2308:
        /*0004*/ 	.word	0x00000082


	//----- nvinfo : EIATTR_SW2861232_WAR
	.align		4
.L_2309:
        /*0008*/ 	.byte	0x01, 0x35
	.zero		2


	//----- nvinfo : EIATTR_PARAM_CBANK
	.align		4
        /*000c*/ 	.byte	0x04, 0x0a
        /*000e*/ 	.short	(.L_2311 - .L_2310)
	.align		4
.L_2310:
        /*0010*/ 	.word	index@(.nv.constant0._ZN2at6native29vectorized_elementwise_kernelILi8ENS0_13BUnaryFunctorIN3c108BFloat16ES4_S4_ZZZNS0_17atan2_kernel_cudaERNS_18TensorIteratorBaseEENKUlvE_clEvENKUlvE2_clEvEUlS4_S4_E_EESt5arrayIPcLm2EEEEviT0_T1_)
        /*0014*/ 	.short	0x0160
        /*0016*/ 	.short	0x0018


	//----- nvinfo : EIATTR_CBANK_PARAM_SIZE
	.align		4
.L_2311:
        /*0018*/ 	.byte	0x03, 0x19
        /*001a*/ 	.short	0x0018


	//----- nvinfo : EIATTR_KPARAM_INFO
	.align		4
        /*001c*/ 	.byte	0x04, 0x17
        /*001e*/ 	.short	(.L_2313 - .L_2312)
.L_2312:
        /*0020*/ 	.word	0x00000000
        /*0024*/ 	.short	0x0002
        /*0026*/ 	.short	0x0008
        /*0028*/ 	.byte	0x00, 0xf0, 0x41, 0x00


	//----- nvinfo : EIATTR_KPARAM_INFO
	.align		4
.L_2313:
        /*002c*/ 	.byte	0x04, 0x17
        /*002e*/ 	.short	(.L_2315 - .L_2314)
.L_2314:
        /*0030*/ 	.word	0x00000000
        /*0034*/ 	.short	0x0001
        /*0036*/ 	.short	0x0004
        /*0038*/ 	.byte	0x00, 0xf0, 0x11, 0x00


	//----- nvinfo : EIATTR_KPARAM_INFO
	.align		4
.L_2315:
        /*003c*/ 	.byte	0x04, 0x17
        /*003e*/ 	.short	(.L_2317 - .L_2316)
.L_2316:
        /*0040*/ 	.word	0x00000000
        /*0044*/ 	.short	0x0000
        /*0046*/ 	.short	0x0000
        /*0048*/ 	.byte	0x00, 0xf0, 0x11, 0x00


	//----- nvinfo : EIATTR_MAXREG_COUNT
	.align		4
.L_2317:
        /*004c*/ 	.byte	0x03, 0x1b
        /*004e*/ 	.short	0x00ff


	//----- nvinfo : EIATTR_MERCURY_ISA_VERSION
	.align		4
        /*0050*/ 	.byte	0x03, 0x5f
        /*0052*/ 	.short	0x0000


	//----- nvinfo : EIATTR_EXIT_INSTR_OFFSETS
	.align		4
        /*0054*/ 	.byte	0x04, 0x1c
        /*0056*/ 	.short	(.L_2319 - .L_2318)


	//   ....[0]....
.L_2318:
        /*0058*/ 	.word	0x00000010


	//----- nvinfo : EIATTR_MAX_THREADS
	.align		4
.L_2319:
        /*005c*/ 	.byte	0x04, 0x05
        /*005e*/ 	.short	(.L_2321 - .L_2320)
.L_2320:
        /*0060*/ 	.word	0x00000080
        /*0064*/ 	.word	0x00000001
        /*0068*/ 	.word	0x00000001
.L_2321:


//--------------------- .nv.info._ZN2at6native18elementwise_kernelILi128ELi4EZNS0_15gpu_kernel_implINS0_13AUnaryFunctorIN3c108BFloat16ES5_S5_ZZZNS0_17atan2_kernel_cudaERNS_18TensorIteratorBaseEENKUlvE_clEvENKUlvE2_clEvEUlS5_S5_E_EEEEvS7_RKT_EUliE_EEviT1_ --------------------------
	.section	.nv.info._ZN2at6native18elementwise_kernelILi128ELi4EZNS0_15gpu_kernel_implINS0_13AUnaryFunctorIN3c108BFloat16ES5_S5_ZZZNS0_17atan2_kernel_cudaERNS_18TensorIteratorBaseEENKUlvE_clEvENKUlvE2_clEvEUlS5_S5_E_EEEEvS7_RKT_EUliE_EEviT1_,"",@"SHT_CUDA_INFO"
	.sectionflags	@""
	.align	4


	//----- nvinfo : EIATTR_CUDA_API_VERSION
	.align		4
        /*0000*/ 	.byte	0x04, 0x37
        /*0002*/ 	.short	(.L_2323 - .L_2322)
.L_2322:
        /*0004*/ 	.word	0x00000082


	//----- nvinfo : EIATTR_SW2861232_WAR
	.align		4
.L_2323:
        /*0008*/ 	.byte	0x01, 0x35
	.zero		2


	//----- nvinfo : EIATTR_PARAM_CBANK
	.align		4
        /*000c*/ 	.byte	0x04, 0x0a
        /*000e*/ 	.short	(.L_2325 - .L_2324)
	.align		4
.L_2324:
        /*0010*/ 	.word	index@(.nv.constant0._ZN2at6native18elementwise_kernelILi128ELi4EZNS0_15gpu_kernel_implINS0_13AUnaryFunctorIN3c108BFloat16ES5_S5_ZZZNS0_17atan2_kernel_cudaERNS_18TensorIteratorBaseEENKUlvE_clEvENKUlvE2_clEvEUlS5_S5_E_EEEEvS7_RKT_EUliE_EEviT1_)
        /*0014*/ 	.short	0x0160
        /*0016*/ 	.short	0x0220


	//----- nvinfo : EIATTR_CBANK_PARAM_SIZE
	.align		4
.L_2325:
        /*0018*/ 	.byte	0x03, 0x19
        /*001a*/ 	.short	0x0220


	//----- nvinfo : EIATTR_KPARAM_INFO
	.align		4
        /*001c*/ 	.byte	0x04, 0x17
        /*001e*/ 	.short	(.L_2327 - .L_2326)
.L_2326:
        /*0020*/ 	.word	0x00000000
        /*0024*/ 	.short	0x0001
        /*0026*/ 	.short	0x0008
        /*0028*/ 	.byte	0x00, 0xf0, 0x61, 0x08


	//----- nvinfo : EIATTR_KPARAM_INFO
	.align		4
.L_2327:
        /*002c*/ 	.byte	0x04, 0x17
        /*002e*/ 	.short	(.L_2329 - .L_2328)
.L_2328:
        /*0030*/ 	.word	0x00000000
        /*0034*/ 	.short	0x0000
        /*0036*/ 	.short	0x0000
        /*0038*/ 	.byte	0x00, 0xf0, 0x11, 0x00


	//----- nvinfo : EIATTR_MAXREG_COUNT
	.align		4
.L_2329:
        /*003c*/ 	.byte	0x03, 0x1b
        /*003e*/ 	.short	0x0080


	//----- nvinfo : EIATTR_EXTERNS
	.align		4
        /*0040*/ 	.byte	0x04, 0x0f
        /*0042*/ 	.short	(.L_2331 - .L_2330)


	//   ....[0]....
	.align		4
.L_2330:
        /*0044*/ 	.word	index@(__assertfail)


	//----- nvinfo : EIATTR_MERCURY_ISA_VERSION
	.align		4
.L_2331:
        /*0048*/ 	.byte	0x03, 0x5f
        /*004a*/ 	.short	0x0000


	//----- nvinfo : EIATTR_SYSCALL_OFFSETS
	.align		4
        /*004c*/ 	.byte	0x04, 0x46
        /*004e*/ 	.short	(.L_2333 - .L_2332)


	//   ....[0]....
.L_2332:
        /*0050*/ 	.word	0x00001ea0


	//   ....[1]....
        /*0054*/ 	.word	0x000031e0


	//   ....[2]....
        /*0058*/ 	.word	0x000050f0


	//   ....[3]....
        /*005c*/ 	.word	0x00006430


	//   ....[4]....
        /*0060*/ 	.word	0x00008310


	//   ....[5]....
        /*0064*/ 	.word	0x00009650


	//   ....[6]....
        /*0068*/ 	.word	0x0000b540


	//   ....[7]....
        /*006c*/ 	.word	0x0000c880


	//----- nvinfo : EIATTR_EXIT_INSTR_OFFSETS
	.align		4
.L_2333:
        /*0070*/ 	.byte	0x04, 0x1c
        /*0072*/ 	.short	(.L_2335 - .L_2334)


	//   ....[0]....
.L_2334:
        /*0074*/ 	.word	0x00009710


	//   ....[1]....
        /*0078*/ 	.word	0x0000ba80


	//   ....[2]....
        /*007c*/ 	.word	0x0000bac0


	//   ....[3]....
        /*0080*/ 	.word	0x0000bb60


	//   ....[4]....
        /*0084*/ 	.word	0x0000bba0


	//   ....[5]....
        /*0088*/ 	.word	0x0000bbe0


	//   ....[6]....
        /*008c*/ 	.word	0x0000bc70


	//   ....[7]....
        /*0090*/ 	.word	0x0000bcb0


	//   ....[8]....
        /*0094*/ 	.word	0x0000bd50


	//   ....[9]....
        /*0098*/ 	.word	0x0000bda0


	//   ....[10]....
        /*009c*/ 	.word	0x0000bdf0


	//   ....[11]....
        /*00a0*/ 	.word	0x0000bec0


	//   ....[12]....
        /*00a4*/ 	.word	0x0000bf20


	//   ....[13]....
        /*00a8*/ 	.word	0x0000c0b0


	//   ....[14]....
        /*00ac*/ 	.word	0x0000c210


	//   ....[15]....
        /*00b0*/ 	.word	0x0000c230


	//   ....[16]....
        /*00b4*/ 	.word	0x0000c2f0


	//   ....[17]....
        /*00b8*/ 	.word	0x0000c470


	//   ....[18]....
        /*00bc*/ 	.word	0x0000c5f0


	//   ....[19]....
        /*00c0*/ 	.word	0x0000c750


	//   ....[20]....
        /*00c4*/ 	.word	0x0000c890


	//   ....[21]....
        /*00c8*/ 	.word	0x0000c8d0


	//   ....[22]....
        /*00cc*/ 	.word	0x0000c910


	//----- nvinfo : EIATTR_MAX_THREADS
	.align		4
.L_2335:
        /*00d0*/ 	.byte	0x04, 0x05
        /*00d2*/ 	.short	(.L_2337 - .L_2336)
.L_2336:
        /*00d4*/ 	.word	0x00000080
        /*00d8*/ 	.word	0x00000001
        /*00dc*/ 	.word	0x00000001


	//----- nvinfo : EIATTR_CRS_STACK_SIZE
	.align		4
.L_2337:
        /*00e0*/ 	.byte	0x04, 0x1e
        /*00e2*/ 	.short	(.L_2339 - .L_2338)
.L_2338:
        /*00e4*/ 	.word	0x00000000
.L_2339:


//--------------------- .nv.info._ZN2at6native27unrolled_elementwise_kernelINS0_13AUnaryFunctorIN3c108BFloat16ES4_S4_ZZZNS0_17atan2_kernel_cudaERNS_18TensorIteratorBaseEENKUlvE_clEvENKUlvE2_clEvEUlS4_S4_E_EESt5arrayIPcLm2EELi4E23TrivialOffsetCalculatorILi1EjESF_NS0_6memory12LoadWithCastILi1EEENSG_13StoreWithCastILi1EEEEEviT_T0_T2_T3_T4_T5_ --------------------------
	.section	.nv.info._ZN2at6native27unrolled_elementwise_kernelINS0_13AUnaryFunctorIN3c108BFloat16ES4_S4_ZZZNS0_17atan2_kernel_cudaERNS_18TensorIteratorBaseEENKUlvE_clEvENKUlvE2_clEvEUlS4_S4_E_EESt5arrayIPcLm2EELi4E23TrivialOffsetCalculatorILi1EjESF_NS0_6memory12LoadWithCastILi1EEENSG_13StoreWithCastILi1EEEEEviT_T0_T2_T3_T4_T5_,"",@"SHT_CUDA_INFO"
	.sectionflags	@""
	.align	4


	//----- nvinfo : EIATTR_CUDA_API_VERSION
	.align		4
        /*0000*/ 	.byte	0x04, 0x37
        /*0002*/ 	.short	(.L_2341 - .L_2340)
.L_2340:
        /*0004*/ 	.word	0x00000082


	//----- nvinfo : EIATTR_SW2861232_WAR
	.align		4
.L_2341:
        /*0008*/ 	.byte	0x01, 0x35
	.zero		2


	//----- nvinfo : EIATTR_PARAM_CBANK
	.align		4
        /*000c*/ 	.byte	0x04, 0x0a
        /*000e*/ 	.short	(.L_2343 - .L_2342)
	.align		4
.L_2342:
        /*0010*/ 	.word	index@(.nv.constant0._ZN2at6native27unrolled_elementwise_kernelINS0_13AUnaryFunctorIN3c108BFloat16ES4_S4_ZZZNS0_17atan2_kernel_cudaERNS_18TensorIteratorBaseEENKUlvE_clEvENKUlvE2_clEvEUlS4_S4_E_EESt5arrayIPcLm2EELi4E23TrivialOffsetCalculatorILi1EjESF_NS0_6memory12LoadWithCastILi1EEENSG_13StoreWithCastILi1EEEEEviT_T0_T2_T3_T4_T5_)
        /*0014*/ 	.short	0x0160
        /*0016*/ 	.short	0x002c


	//----- nvinfo : EIATTR_CBANK_PARAM_SIZE
	.align		4
.L_2343:
        /*0018*/ 	.byte	0x03, 0x19
        /*001a*/ 	.short	0x002c


	//----- nvinfo : EIATTR_KPARAM_INFO
	.align		4
        /*001c*/ 	.byte	0x04, 0x17
        /*001e*/ 	.short	(.L_2345 - .L_2344)
.L_2344:
        /*0020*/ 	.word	0x00000000
        /*0024*/ 	.short	0x0006
        /*0026*/ 	.short	0x0024
        /*0028*/ 	.byte	0x00, 0xf0, 0x21, 0x00


	//----- nvinfo : EIATTR_KPARAM_INFO
	.align		4
.L_2345:
        /*002c*/ 	.byte	0x04, 0x17
        /*002e*/ 	.short	(.L_2347 - .L_2346)
.L_2346:
        /*0030*/ 	.word	0x00000000
        /*0034*/ 	.short	0x0005
        /*0036*/ 	.short	0x001c
        /*0038*/ 	.byte	0x00, 0xf0, 0x21, 0x00


	//----- nvinfo : EIATTR_KPARAM_INFO
	.align		4
.L_2347:
        /*003c*/ 	.byte	0x04, 0x17
        /*003e*/ 	.short	(.L_2349 - .L_2348)
.L_2348:
        /*0040*/ 	.word	0x00000000
        /*0044*/ 	.short	0x0004
        /*0046*/ 	.short	0x0019
        /*0048*/ 	.byte	0x00, 0xf0, 0x05, 0x00


	//----- nvinfo : EIATTR_KPARAM_INFO
	.align		4
.L_2349:
        /*004c*/ 	.byte	0x04, 0x17
        /*004e*/ 	.short	(.L_2351 - .L_2350)
.L_2350:
        /*0050*/ 	.word	0x00000000
        /*0054*/ 	.short	0x0003
        /*0056*/ 	.short	0x0018
        /*0058*/ 	.byte	0x00, 0xf0, 0x05, 0x00


	//----- nvinfo : EIATTR_KPARAM_INFO
	.align		4
.L_2351:
        /*005c*/ 	.byte	0x04, 0x17
        /*005e*/ 	.short	(.L_2353 - .L_2352)
.L_2352:
        /*0060*/ 	.word	0x00000000
        /*0064*/ 	.short	0x0002
        /*0066*/ 	.short	0x0008
        /*0068*/ 	.byte	0x00, 0xf0, 0x41, 0x00


	//----- nvinfo : EIATTR_KPARAM_INFO
	.align		4
.L_2353:
        /*006c*/ 	.byte	0x04, 0x17
        /*006e*/ 	.short	(.L_2355 - .L_2354)
.L_2354:
        /*0070*/ 	.word	0x00000000
        /*0074*/ 	.short	0x0001
        /*0076*/ 	.short	0x0004
        /*0078*/ 	.byte	0x00, 0xf0, 0x11, 0x00


	//----- nvinfo : EIATTR_KPARAM_INFO
	.align		4
.L_2355:
        /*007c*/ 	.byte	0x04, 0x17
        /*007e*/ 	.short	(.L_2357 - .L_2356)
.L_2356:
        /*0080*/ 	.word	0x00000000
        /*0084*/ 	.short	0x0000
        /*0086*/ 	.short	0x0000
        /*0088*/ 	.byte	0x00, 0xf0, 0x11, 0x00


	//----- nvinfo : EIATTR_MAXREG_COUNT
	.align		4
.L_2357:
        /*008c*/ 	.byte	0x03, 0x1b
        /*008e*/ 	.short	0x00ff


	//----- nvinfo : EIATTR_EXTERNS
	.align		4
        /*0090*/ 	.byte	0x04, 0x0f
        /*0092*/ 	.short	(.L_2359 - .L_2358)


	//   ....[0]....
	.align		4
.L_2358:
        /*0094*/ 	.word	index@(__assertfail)


	//----- nvinfo : EIATTR_MERCURY_ISA_VERSION
	.align		4
.L_2359:
        /*0098*/ 	.byte	0x03, 0x5f
        /*009a*/ 	.short	0x0000


	//----- nvinfo : EIATTR_SYSCALL_OFFSETS
	.align		4
        /*009c*/ 	.byte	0x04, 0x46
        /*009e*/ 	.short	(.L_2361 - .L_2360)


	//   ....[0]....
.L_2360:
        /*00a0*/ 	.word	0x00001090


	//   ....[1]....
        /*00a4*/ 	.word	0x00002190


	//   ....[2]....
        /*00a8*/ 	.word	0x000032a0


	//   ....[3]....
        /*00ac*/ 	.word	0x00004380


	//   ....[4]....
        /*00b0*/ 	.word	0x00006450


	//   ....[5]....
        /*00b4*/ 	.word	0x00007480


	//   ....[6]....
        /*00b8*/ 	.word	0x00008470


	//   ....[7]....
        /*00bc*/ 	.word	0x00009460


	//----- nvinfo : EIATTR_EXIT_INSTR_OFFSETS
	.align		4
.L_2361:
        /*00c0*/ 	.byte	0x04, 0x1c
        /*00c2*/ 	.short	(.L_2363 - .L_2362)


	//   ....[0]....
.L_2362:
        /*00c4*/ 	.word	0x00008530


	//   ....[1]....
        /*00c8*/ 	.word	0x00008660


	//   ....[2]....
        /*00cc*/ 	.word	0x000086a0


	//   ....[3]....
        /*00d0*/ 	.word	0x00008740


	//   ....[4]....
        /*00d4*/ 	.word	0x00008780


	//   ....[5]....
        /*00d8*/ 	.word	0x000087c0


	//   ....[6]....
        /*00dc*/ 	.word	0x00008850


	//   ....[7]....
        /*00e0*/ 	.word	0x00008890


	//   ....[8]....
        /*00e4*/ 	.word	0x00008930


	//   ....[9]....
        /*00e8*/ 	.word	0x00008980


	//   ....[10]....
        /*00ec*/ 	.word	0x000089d0


	//   ....[11]....
        /*00f0*/ 	.word	0x00008aa0


	//   ....[12]....
        /*00f4*/ 	.word	0x00008b00


	//   ....[13]....
        /*00f8*/ 	.word	0x00008c90


	//   ....[14]....
        /*00fc*/ 	.word	0x00008df0


	//   ....[15]....
        /*0100*/ 	.word	0x00008e10


	//   ....[16]....
        /*0104*/ 	.word	0x00008ed0


	//   ....[17]....
        /*0108*/ 	.word	0x00009050


	//   ....[18]....
        /*010c*/ 	.word	0x000091d0


	//   ....[19]....
        /*0110*/ 	.word	0x00009330


	//   ....[20]....
        /*0114*/ 	.word	0x00009470


	//   ....[21]....
        /*0118*/ 	.word	0x000094b0


	//   ....[22]....
        /*011c*/ 	.word	0x000094f0


	//----- nvinfo : EIATTR_MAX_THREADS
	.align		4
.L_2363:
        /*0120*/ 	.byte	0x04, 0x05
        /*0122*/ 	.short	(.L_2365 - .L_2364)
.L_2364:
        /*0124*/ 	.word	0x00000080
        /*0128*/ 	.word	0x00000001
        /*012c*/ 	.word	0x00000001


	//----- nvinfo : EIATTR_CRS_STACK_SIZE
	.align		4
.L_2365:
        /*0130*/ 	.byte	0x04, 0x1e
        /*0132*/ 	.short	(.L_2367 - .L_2366)
.L_2366:
        /*0134*/ 	.word	0x00000000
.L_2367:


//--------------------- .nv.info._ZN2at6native18elementwise_kernelILi128ELi4EZNS0_22gpu_kernel_impl_nocastINS0_13AUnaryFunctorIN3c108BFloat16ES5_S5_ZZZNS0_17atan2_kernel_cudaERNS_18TensorIteratorBaseEENKUlvE_clEvENKUlvE2_clEvEUlS5_S5_E_EEEEvS7_RKT_EUliE_EEviT1_ --------------------------
	.section	.nv.info._ZN2at6native18elementwise_kernelILi128ELi4EZNS0_22gpu_kernel_impl_nocastINS0_13AUnaryFunctorIN3c108BFloat16ES5_S5_ZZZNS0_17atan2_kernel_cudaERNS_18TensorIteratorBaseEENKUlvE_clEvENKUlvE2_clEvEUlS5_S5_E_EEEEvS7_RKT_EUliE_EEviT1_,"",@"SHT_CUDA_INFO"
	.sectionflags	@""
	.align	4


	//----- nvinfo : EIATTR_CUDA_API_VERSION
	.align		4
        /*0000*/ 	.byte	0x04, 0x37
        /*0002*/ 	.short	(.L_2369 - .L_2368)
.L_2368:
        /*0004*/ 	.word	0x00000082


	//----- nvinfo : EIATTR_SW2861232_WAR
	.align		4
.L_2369:
        /*0008*/ 	.byte	0x01, 0x35
	.zero		2


	//----- nvinfo : EIATTR_PARAM_CBANK
	.align		4
        /*000c*/ 	.byte	0x04, 0x0a
        /*000e*/ 	.short	(.L_2371 - .L_2370)
	.align		4
.L_2370:
        /*0010*/ 	.word	index@(.nv.constant0._ZN2at6native18elementwise_kernelILi128ELi4EZNS0_22gpu_kernel_impl_nocastINS0_13AUnaryFunctorIN3c108BFloat16ES5_S5_ZZZNS0_17atan2_kernel_cudaERNS_18TensorIteratorBaseEENKUlvE_clEvENKUlvE2_clEvEUlS5_S5_E_EEEEvS7_RKT_EUliE_EEviT1_)
        /*0014*/ 	.short	0x0160
        /*0016*/ 	.short	0x0220


	//----- nvinfo : EIATTR_CBANK_PARAM_SIZE
	.align		4
.L_2371:
        /*0018*/ 	.byte	0x03, 0x19
        /*001a*/ 	.short	0x0220


	//----- nvinfo : EIATTR_KPARAM_INFO
	.align		4
        /*001c*/ 	.byte	0x04, 0x17
        /*001e*/ 	.short	(.L_2373 - .L_2372)
.L_2372:
        /*0020*/ 	.word	0x00000000
        /*0024*/ 	.short	0x0001
        /*0026*/ 	.short	0x0008
        /*0028*/ 	.byte	0x00, 0xf0, 0x61, 0x08


	//----- nvinfo : EIATTR_KPARAM_INFO
	.align		4
.L_2373:
        /*002c*/ 	.byte	0x04, 0x17
        /*002e*/ 	.short	(.L_2375 - .L_2374)
.L_2374:
        /*0030*/ 	.word	0x00000000
        /*0034*/ 	.short	0x0000
        /*0036*/ 	.short	0x0000
        /*0038*/ 	.byte	0x00, 0xf0, 0x11, 0x00


	//----- nvinfo : EIATTR_MAXREG_COUNT
	.align		4
.L_2375:
        /*003c*/ 	.byte	0x03, 0x1b
        /*003e*/ 	.short	0x0080


	//----- nvinfo : EIATTR_MERCURY_ISA_VERSION
	.align		4
        /*0040*/ 	.byte	0x03, 0x5f
        /*0042*/ 	.short	0x0000


	//----- nvinfo : EIATTR_EXIT_INSTR_OFFSETS
	.align		4
        /*0044*/ 	.byte	0x04, 0x1c
        /*0046*/ 	.short	(.L_2377 - .L_2376)


	//   ....[0]....
.L_2376:
        /*0048*/ 	.word	0x000037a0


	//   ....[1]....
        /*004c*/ 	.word	0x000049d0


	//----- nvinfo : EIATTR_MAX_THREADS
	.align		4
.L_2377:
        /*0050*/ 	.byte	0x04, 0x05
        /*0052*/ 	.short	(.L_2379 - .L_2378)
.L_2378:
        /*0054*/ 	.word	0x00000080
        /*0058*/ 	.word	0x00000001
        /*005c*/ 	.word	0x00000001


	//----- nvinfo : EIATTR_CRS_STACK_SIZE
	.align		4
.L_2379:
        /*0060*/ 	.byte	0x04, 0x1e
        /*0062*/ 	.short	(.L_2381 - .L_2380)
.L_2380:
        /*0064*/ 	.word	0x00000000
.L_2381:


//--------------------- .nv.info._ZN2at6native27unrolled_elementwise_kernelINS0_13AUnaryFunctorIN3c108BFloat16ES4_S4_ZZZNS0_17atan2_kernel_cudaERNS_18TensorIteratorBaseEENKUlvE_clEvENKUlvE2_clEvEUlS4_S4_E_EESt5arrayIPcLm2EELi4E23TrivialOffsetCalculatorILi1EjESF_NS0_6memory15LoadWithoutCastENSG_16StoreWithoutCastEEEviT_T0_T2_T3_T4_T5_ --------------------------
	.section	.nv.info._ZN2at6native27unrolled_elementwise_kernelINS0_13AUnaryFunctorIN3c108BFloat16ES4_S4_ZZZNS0_17atan2_kernel_cudaERNS_18TensorIteratorBaseEENKUlvE_clEvENKUlvE2_clEvEUlS4_S4_E_EESt5arrayIPcLm2EELi4E23TrivialOffsetCalculatorILi1EjESF_NS0_6memory15LoadWithoutCastENSG_16StoreWithoutCastEEEviT_T0_T2_T3_T4_T5_,"",@"SHT_CUDA_INFO"
	.sectionflags	@""
	.align	4


	//----- nvinfo : EIATTR_CUDA_API_VERSION
	.align		4
        /*0000*/ 	.byte	0x04, 0x37
        /*0002*/ 	.short	(.L_2383 - .L_2382)
.L_2382:
        /*0004*/ 	.word	0x00000082


	//----- nvinfo : EIATTR_SW2861232_WAR
	.align		4
.L_2383:
        /*0008*/ 	.byte	0x01, 0x35
	.zero		2


	//----- nvinfo : EIATTR_PARAM_CBANK
	.align		4
        /*000c*/ 	.byte	0x04, 0x0a
        /*000e*/ 	.short	(.L_2385 - .L_2384)
	.align		4
.L_2384:
        /*0010*/ 	.word	index@(.nv.constant0._ZN2at6native27unrolled_elementwise_kernelINS0_13AUnaryFunctorIN3c108BFloat16ES4_S4_ZZZNS0_17atan2_kernel_cudaERNS_18TensorIteratorBaseEENKUlvE_clEvENKUlvE2_clEvEUlS4_S4_E_EESt5arrayIPcLm2EELi4E23TrivialOffsetCalculatorILi1EjESF_NS0_6memory15LoadWithoutCastENSG_16StoreWithoutCastEEEviT_T0_T2_T3_T4_T5_)
        /*0014*/ 	.short	0x0160
        /*0016*/ 	.short	0x001c


	//----- nvinfo : EIATTR_CBANK_PARAM_SIZE
	.align		4
.L_2385:
        /*0018*/ 	.byte	0x03, 0x19
        /*001a*/ 	.short	0x001c


	//----- nvinfo : EIATTR_KPARAM_INFO
	.align		4
        /*001c*/ 	.byte	0x04, 0x17
        /*001e*/ 	.short	(.L_2387 - .L_2386)
.L_2386:
        /*0020*/ 	.word	0x00000000
        /*0024*/ 	.short	0x0006
        /*0026*/ 	.short	0x001b
        /*0028*/ 	.byte	0x00, 0xf0, 0x05, 0x00


	//----- nvinfo : EIATTR_KPARAM_INFO
	.align		4
.L_2387:
        /*002c*/ 	.byte	0x04, 0x17
        /*002e*/ 	.short	(.L_2389 - .L_2388)
.L_2388:
        /*0030*/ 	.word	0x00000000
        /*0034*/ 	.short	0x0005
        /*0036*/ 	.short	0x001a
        /*0038*/ 	.byte	0x00, 0xf0, 0x05, 0x00


	//----- nvinfo : EIATTR_KPARAM_INFO
	.align		4
.L_2389:
        /*003c*/ 	.byte	0x04, 0x17
        /*003e*/ 	.short	(.L_2391 - .L_2390)
.L_2390:
        /*0040*/ 	.word	0x00000000
        /*0044*/ 	.short	0x0004
        /*0046*/ 	.short	0x0019
        /*0048*/ 	.byte	0x00, 0xf0, 0x05, 0x00


	//----- nvinfo : EIATTR_KPARAM_INFO
	.align		4
.L_2391:
        /*004c*/ 	.byte	0x04, 0x17
        /*004e*/ 	.short	(.L_2393 - .L_2392)
.L_2392:
        /*0050*/ 	.word	0x00000000
        /*0054*/ 	.short	0x0003
        /*0056*/ 	.short	0x0018
        /*0058*/ 	.byte	0x00, 0xf0, 0x05, 0x00


	//----- nvinfo : EIATTR_KPARAM_INFO
	.align		4
.L_2393:
        /*005c*/ 	.byte	0x04, 0x17
        /*005e*/ 	.short	(.L_2395 - .L_2394)
.L_2394:
        /*0060*/ 	.word	0x00000000
        /*0064*/ 	.short	0x0002
        /*0066*/ 	.short	0x0008
        /*0068*/ 	.byte	0x00, 0xf0, 0x41, 0x00


	//----- nvinfo : EIATTR_KPARAM_INFO
	.align		4
.L_2395:
        /*006c*/ 	.byte	0x04, 0x17
        /*006e*/ 	.short	(.L_2397 - .L_2396)
.L_2396:
        /*0070*/ 	.word	0x00000000
        /*0074*/ 	.short	0x0001
        /*0076*/ 	.short	0x0004
        /*0078*/ 	.byte	0x00, 0xf0, 0x11, 0x00


	//----- nvinfo : EIATTR_KPARAM_INFO
	.align		4
.L_2397:
        /*007c*/ 	.byte	0x04, 0x17
        /*007e*/ 	.short	(.L_2399 - .L_2398)
.L_2398:
        /*0080*/ 	.word	0x00000000
        /*0084*/ 	.short	0x0000
        /*0086*/ 	.short	0x0000
        /*0088*/ 	.byte	0x00, 0xf0, 0x11, 0x00


	//----- nvinfo : EIATTR_MAXREG_COUNT
	.align		4
.L_2399:
        /*008c*/ 	.byte	0x03, 0x1b
        /*008e*/ 	.short	0x00ff


	//----- nvinfo : EIATTR_MERCURY_ISA_VERSION
	.align		4
        /*0090*/ 	.byte	0x03, 0x5f
        /*0092*/ 	.short	0x0000


	//----- nvinfo : EIATTR_EXIT_INSTR_OFFSETS
	.align		4
        /*0094*/ 	.byte	0x04, 0x1c
        /*0096*/ 	.short	(.L_2401 - .L_2400)


	//   ....[0]....
.L_2400:
        /*0098*/ 	.word	0x00001340


	//   ....[1]....
        /*009c*/ 	.word	0x00001390


	//----- nvinfo : EIATTR_MAX_THREADS
	.align		4
.L_2401:
        /*00a0*/ 	.byte	0x04, 0x05
        /*00a2*/ 	.short	(.L_2403 - .L_2402)
.L_2402:
        /*00a4*/ 	.word	0x00000080
        /*00a8*/ 	.word	0x00000001
        /*00ac*/ 	.word	0x00000001


	//----- nvinfo : EIATTR_CRS_STACK_SIZE
	.align		4
.L_2403:
        /*00b0*/ 	.byte	0x04, 0x1e
        /*00b2*/ 	.short	(.L_2405 - .L_2404)
.L_2404:
        /*00b4*/ 	.word	0x00000000
.L_2405:


//--------------------- .nv.info._ZN2at6native29vectorized_elementwise_kernelILi2ENS0_13AUnaryFunctorIN3c108BFloat16ES4_S4_ZZZNS0_17atan2_kernel_cudaERNS_18TensorIteratorBaseEENKUlvE_clEvENKUlvE2_clEvEUlS4_S4_E_EESt5arrayIPcLm2EEEEviT0_T1_ --------------------------
	.section	.nv.info._ZN2at6native29vectorized_elementwise_kernelILi2ENS0_13AUnaryFunctorIN3c108BFloat16ES4_S4_ZZZNS0_17atan2_kernel_cudaERNS_18TensorIteratorBaseEENKUlvE_clEvENKUlvE2_clEvEUlS4_S4_E_EESt5arrayIPcLm2EEEEviT0_T1_,"",@"SHT_CUDA_INFO"
	.sectionflags	@""
	.align	4


	//----- nvinfo : EIATTR_CUDA_API_VERSION
	.align		4
        /*0000*/ 	.byte	0x04, 0x37
        /*0002*/ 	.short	(.L_2407 - .L_2406)
.L_2406:
        /*0004*/ 	.word	0x00000082


	//----- nvinfo : EIATTR_SW2861232_WAR
	.align		4
.L_2407:
        /*0008*/ 	.byte	0x01, 0x35
	.zero		2


	//----- nvinfo : EIATTR_PARAM_CBANK
	.align		4
        /*000c*/ 	.byte	0x04, 0x0a
        /*000e*/ 	.short	(.L_2409 - .L_2408)
	.align		4
.L_2408:
        /*0010*/ 	.word	index@(.nv.constant0._ZN2at6native29vectorized_elementwise_kernelILi2ENS0_13AUnaryFunctorIN3c108BFloat16ES4_S4_ZZZNS0_17atan2_kernel_cudaERNS_18TensorIteratorBaseEENKUlvE_clEvENKUlvE2_clEvEUlS4_S4_E_EESt5arrayIPcLm2EEEEviT0_T1_)
        /*0014*/ 	.short	0x0160
        /*0016*/ 	.short	0x0018


	//----- nvinfo : EIATTR_CBANK_PARAM_SIZE
	.align		4
.L_2409:
        /*0018*/ 	.byte	0x03, 0x19
        /*001a*/ 	.short	0x0018


	//----- nvinfo : EIATTR_KPARAM_INFO
	.align		4
        /*001c*/ 	.byte	0x04, 0x17
        /*001e*/ 	.short	(.L_2411 - .L_2410)
.L_2410:
        /*0020*/ 	.word	0x00000000
        /*0024*/ 	.short	0x0002
        /*0026*/ 	.short	0x0008
        /*0028*/ 	.byte	0x00, 0xf0, 0x41, 0x00


	//----- nvinfo : EIATTR_KPARAM_INFO
	.align		4
.L_2411:
        /*002c*/ 	.byte	0x04, 0x17
        /*002e*/ 	.short	(.L_2413 - .L_2412)
.L_2412:
        /*0030*/ 	.word	0x00000000
        /*0034*/ 	.short	0x0001
        /*0036*/ 	.short	0x0004
        /*0038*/ 	.byte	0x00, 0xf0, 0x11, 0x00


	//----- nvinfo : EIATTR_KPARAM_INFO
	.align		4
.L_2413:
        /*003c*/ 	.byte	0x04, 0x17
        /*003e*/ 	.short	(.L_2415 - .L_2414)
.L_2414:
        /*0040*/ 	.word	0x00000000
        /*0044*/ 	.short	0x0000
        /*0046*/ 	.short	0x0000
        /*0048*/ 	.byte	0x00, 0xf0, 0x11, 0x00


	//----- nvinfo : EIATTR_MAXREG_COUNT
	.align		4
.L_2415:
        /*004c*/ 	.byte	0x03, 0x1b
        /*004e*/ 	.short	0x00ff


	//----- nvinfo : EIATTR_MERCURY_ISA_VERSION
	.align		4
        /*0050*/ 	.byte	0x03, 0x5f
        /*0052*/ 	.short	0x0000


	//----- nvinfo : EIATTR_EXIT_INSTR_OFFSETS
	.align		4
        /*0054*/ 	.byte	0x04, 0x1c
        /*0056*/ 	.short	(.L_2417 - .L_2416)


	//   ....[0]....
.L_2416:
        /*0058*/ 	.word	0x00001cf0


	//   ....[1]....
        /*005c*/ 	.word	0x00004230


	//   ....[2]....
        /*0060*/ 	.word	0x00004280


	//----- nvinfo : EIATTR_MAX_THREADS
	.align		4
.L_2417:
        /*0064*/ 	.byte	0x04, 0x05
        /*0066*/ 	.short	(.L_2419 - .L_2418)
.L_2418:
        /*0068*/ 	.word	0x00000080
        /*006c*/ 	.word	0x00000001
        /*0070*/ 	.word	0x00000001


	//----- nvinfo : EIATTR_CRS_STACK_SIZE
	.align		4
.L_2419:
        /*0074*/ 	.byte	0x04, 0x1e
        /*0076*/ 	.short	(.L_2421 - .L_2420)
.L_2420:
        /*0078*/ 	.word	0x00000000
.L_2421:


//--------------------- .nv.info._ZN2at6native29vectorized_elementwise_kernelILi4ENS0_13AUnaryFunctorIN3c108BFloat16ES4_S4_ZZZNS0_17atan2_kernel_cudaERNS_18TensorIteratorBaseEENKUlvE_clEvENKUlvE2_clEvEUlS4_S4_E_EESt5arrayIPcLm2EEEEviT0_T1_ --------------------------
	.section	.nv.info._ZN2at6native29vectorized_elementwise_kernelILi4ENS0_13AUnaryFunctorIN3c108BFloat16ES4_S4_ZZZNS0_17atan2_kernel_cudaERNS_18TensorIteratorBaseEENKUlvE_clEvENKUlvE2_clEvEUlS4_S4_E_EESt5arrayIPcLm2EEEEviT0_T1_,"",@"SHT_CUDA_INFO"
	.sectionflags	@""
	.align	4


	//----- nvinfo : EIATTR_CUDA_API_VERSION
	.align		4
        /*0000*/ 	.byte	0x04, 0x37
        /*0002*/ 	.short	(.L_2423 - .L_2422)
.L_2422:
        /*0004*/ 	.word	0x00000082


	//----- nvinfo : EIATTR_SW2861232_WAR
	.align		4
.L_2423:
        /*0008*/ 	.byte	0x01, 0x35
	.zero		2


	//----- nvinfo : EIATTR_PARAM_CBANK
	.align		4
        /*000c*/ 	.byte	0x04, 0x0a
        /*000e*/ 	.short	(.L_2425 - .L_2424)
	.align		4
.L_2424:
        /*0010*/ 	.word	index@(.nv.constant0._ZN2at6native29vectorized_elementwise_kernelILi4ENS0_13AUnaryFunctorIN3c108BFloat16ES4_S4_ZZZNS0_17atan2_kernel_cudaERNS_18TensorIteratorBaseEENKUlvE_clEvENKUlvE2_clEvEUlS4_S4_E_EESt5arrayIPcLm2EEEEviT0_T1_)
        /*0014*/ 	.short	0x0160
        /*0016*/ 	.short	0x0018


	//----- nvinfo : EIATTR_CBANK_PARAM_SIZE
	.align		4
.L_2425:
        /*0018*/ 	.byte	0x03, 0x19
        /*001a*/ 	.short	0x0018


	//----- nvinfo : EIATTR_KPARAM_INFO
	.align		4
        /*001c*/ 	.byte	0x04, 0x17
        /*001e*/ 	.short	(.L_2427 - .L_2426)
.L_2426:
        /*0020*/ 	.word	0x00000000
        /*0024*/ 	.short	0x0002
        /*0026*/ 	.short	0x0008
        /*0028*/ 	.byte	0x00, 0xf0, 0x41, 0x00


	//----- nvinfo : EIATTR_KPARAM_INFO
	.align		4
.L_2427:
        /*002c*/ 	.byte	0x04, 0x17
        /*002e*/ 	.short	(.L_2429 - .L_2428)
.L_2428:
        /*0030*/ 	.word	0x00000000
        /*0034*/ 	.short	0x0001
        /*0036*/ 	.short	0x0004
        /*0038*/ 	.byte	0x00, 0xf0, 0x11, 0x00


	//----- nvinfo : EIATTR_KPARAM_INFO
	.align		4
.L_2429:
        /*003c*/ 	.byte	0x04, 0x17
        /*003e*/ 	.short	(.L_2431 - .L_2430)
.L_2430:
        /*0040*/ 	.word	0x00000000
        /*0044*/ 	.short	0x0000
        /*0046*/ 	.short	0x0000
        /*0048*/ 	.byte	0x00, 0xf0, 0x11, 0x00


	//----- nvinfo : EIATTR_MAXREG_COUNT
	.align		4
.L_2431:
        /*004c*/ 	.byte	0x03, 0x1b
        /*004e*/ 	.short	0x00ff


	//----- nvinfo : EIATTR_MERCURY_ISA_VERSION
	.align		4
        /*0050*/ 	.byte	0x03, 0x5f
        /*0052*/ 	.short	0x0000


	//----- nvinfo : EIATTR_EXIT_INSTR_OFFSETS
	.align		4
        /*0054*/ 	.byte	0x04, 0x1c
        /*0056*/ 	.short	(.L_2433 - .L_2432)


	//   ....[0]....
.L_2432:
        /*0058*/ 	.word	0x00001cc0


	//   ....[1]....
        /*005c*/ 	.word	0x000041c0


	//   ....[2]....
        /*0060*/ 	.word	0x00004220


	//----- nvinfo : EIATTR_MAX_THREADS
	.align		4
.L_2433:
        /*0064*/ 	.byte	0x04, 0x05
        /*0066*/ 	.short	(.L_2435 - .L_2434)
.L_2434:
        /*0068*/ 	.word	0x00000080
        /*006c*/ 	.word	0x00000001
        /*0070*/ 	.word	0x00000001


	//----- nvinfo : EIATTR_CRS_STACK_SIZE
	.align		4
.L_2435:
        /*0074*/ 	.byte	0x04, 0x1e
        /*0076*/ 	.short	(.L_2437 - .L_2436)
.L_2436:
        /*0078*/ 	.word	0x00000000
.L_2437:


//--------------------- .nv.info._ZN2at6native29vectorized_elementwise_kernelILi8ENS0_13AUnaryFunctorIN3c108BFloat16ES4_S4_ZZZNS0_17atan2_kernel_cudaERNS_18TensorIteratorBaseEENKUlvE_clEvENKUlvE2_clEvEUlS4_S4_E_EESt5arrayIPcLm2EEEEviT0_T1_ --------------------------
	.section	.nv.info._ZN2at6native29vectorized_elementwise_kernelILi8ENS0_13AUnaryFunctorIN3c108BFloat16ES4_S4_ZZZNS0_17atan2_kernel_cudaERNS_18TensorIteratorBaseEENKUlvE_clEvENKUlvE2_clEvEUlS4_S4_E_EESt5arrayIPcLm2EEEEviT0_T1_,"",@"SHT_CUDA_INFO"
	.sectionflags	@""
	.align	4


	//----- nvinfo : EIATTR_CUDA_API_VERSION
	.align		4
        /*0000*/ 	.byte	0x04, 0x37
        /*0002*/ 	.short	(.L_2439 - .L_2438)
.L_2438:
        /*0004*/ 	.word	0x00000082


	//----- nvinfo : EIATTR_SW2861232_WAR
	.align		4
.L_2439:
        /*0008*/ 	.byte	0x01, 0x35
	.zero		2


	//----- nvinfo : EIATTR_PARAM_CBANK
	.align		4
        /*000c*/ 	.byte	0x04, 0x0a
        /*000e*/ 	.short	(.L_2441 - .L_2440)
	.align		4
.L_2440:
        /*0010*/ 	.word	index@(.nv.constant0._ZN2at6native29vectorized_elementwise_kernelILi8ENS0_13AUnaryFunctorIN3c108BFloat16ES4_S4_ZZZNS0_17atan2_kernel_cudaERNS_18TensorIteratorBaseEENKUlvE_clEvENKUlvE2_clEvEUlS4_S4_E_EESt5arrayIPcLm2EEEEviT0_T1_)
        /*0014*/ 	.short	0x0160
        /*0016*/ 	.short	0x0018


	//----- nvinfo : EIATTR_CBANK_PARAM_SIZE
	.align		4
.L_2441:
        /*0018*/ 	.byte	0x03, 0x19
        /*001a*/ 	.short	0x0018


	//----- nvinfo : EIATTR_KPARAM_INFO
	.align		4
        /*001c*/ 	.byte	0x04, 0x17
        /*001e*/ 	.short	(.L_2443 - .L_2442)
.L_2442:
        /*0020*/ 	.word	0x00000000
        /*0024*/ 	.short	0x0002
        /*0026*/ 	.short	0x0008
        /*0028*/ 	.byte	0x00, 0xf0, 0x41, 0x00


	//----- nvinfo : EIATTR_KPARAM_INFO
	.align		4
.L_2443:
        /*002c*/ 	.byte	0x04, 0x17
        /*002e*/ 	.short	(.L_2445 - .L_2444)
.L_2444:
        /*0030*/ 	.word	0x00000000
        /*0034*/ 	.short	0x0001
        /*0036*/ 	.short	0x0004
        /*0038*/ 	.byte	0x00, 0xf0, 0x11, 0x00


	//----- nvinfo : EIATTR_KPARAM_INFO
	.align		4
.L_2445:
        /*003c*/ 	.byte	0x04, 0x17
        /*003e*/ 	.short	(.L_2447 - .L_2446)
.L_2446:
        /*0040*/ 	.word	0x00000000
        /*0044*/ 	.short	0x0000
        /*0046*/ 	.short	0x0000
        /*0048*/ 	.byte	0x00, 0xf0, 0x11, 0x00


	//----- nvinfo : EIATTR_MAXREG_COUNT
	.align		4
.L_2447:
        /*004c*/ 	.byte	0x03, 0x1b
        /*004e*/ 	.short	0x00ff


	//----- nvinfo : EIATTR_MERCURY_ISA_VERSION
	.align		4
        /*0050*/ 	.byte	0x03, 0x5f
        /*0052*/ 	.short	0x0000


	//----- nvinfo : EIATTR_EXIT_INSTR_OFFSETS
	.align		4
        /*0054*/ 	.byte	0x04, 0x1c
        /*0056*/ 	.short	(.L_2449 - .L_2448)


	//   ....[0]....
.L_2448:
        /*0058*/ 	.word	0x00000010


	//----- nvinfo : EIATTR_MAX_THREADS
	.align		4
.L_2449:
        /*005c*/ 	.byte	0x04, 0x05
        /*005e*/ 	.short	(.L_2451 - .L_2450)
.L_2450:
        /*0060*/ 	.word	0x00000080
        /*0064*/ 	.word	0x00000001
        /*0068*/ 	.word	0x00000001
.L_2451:


//--------------------- .nv.info._ZN2at6native18elementwise_kernelILi128ELi4EZNS0_15gpu_kernel_implINS0_13BinaryFunctorIN3c104HalfES5_S5_ZZZNS0_17atan2_kernel_cudaERNS_18TensorIteratorBaseEENKUlvE_clEvENKUlvE1_clEvEUlS5_S5_E_EEEEvS7_RKT_EUliE_EEviT1_ --------------------------
	.section	.nv.info._ZN2at6native18elementwise_kernelILi128ELi4EZNS0_15gpu_kernel_implINS0_13BinaryFunctorIN3c104HalfES5_S5_ZZZNS0_17atan2_kernel_cudaERNS_18TensorIteratorBaseEENKUlvE_clEvENKUlvE1_clEvEUlS5_S5_E_EEEEvS7_RKT_EUliE_EEviT1_,"",@"SHT_CUDA_INFO"
	.sectionflags	@""
	.align	4


	//----- nvinfo : EIATTR_CUDA_API_VERSION
	.align		4
        /*0000*/ 	.byte	0x04, 0x37
        /*0002*/ 	.short	(.L_2453 - .L_2452)
.L_2452:
        /*0004*/ 	.word	0x00000082


	//----- nvinfo : EIATTR_SW2861232_WAR
	.align		4
.L_2453:
        /*0008*/ 	.byte	0x01, 0x35
	.zero		2


	//----- nvinfo : EIATTR_PARAM_CBANK
	.align		4
        /*000c*/ 	.byte	0x04, 0x0a
        /*000e*/ 	.short	(.L_2455 - .L_2454)
	.align		4
.L_2454:
        /*0010*/ 	.word	index@(.nv.constant0._ZN2at6native18elementwise_kernelILi128ELi4EZNS0_15gpu_kernel_implINS0_13BinaryFunctorIN3c104HalfES5_S5_ZZZNS0_17atan2_kernel_cudaERNS_18TensorIteratorBaseEENKUlvE_clEvENKUlvE1_clEvEUlS5_S5_E_EEEEvS7_RKT_EUliE_EEviT1_)
        /*0014*/ 	.short	0x0160
        /*0016*/ 	.short	0x0290


	//----- nvinfo : EIATTR_CBANK_PARAM_SIZE
	.align		4
.L_2455:
        /*0018*/ 	.byte	0x03, 0x19
        /*001a*/ 	.short	0x0290


	//----- nvinfo : EIATTR_KPARAM_INFO
	.align		4
        /*001c*/ 	.byte	0x04, 0x17
        /*001e*/ 	.short	(.L_2457 - .L_2456)
.L_2456:
        /*0020*/ 	.word	0x00000000
        /*0024*/ 	.short	0x0001
        /*0026*/ 	.short	0x0008
        /*0028*/ 	.byte	0x00, 0xf0, 0x21, 0x0a


	//----- nvinfo : EIATTR_KPARAM_INFO
	.align		4
.L_2457:
        /*002c*/ 	.byte	0x04, 0x17
        /*002e*/ 	.short	(.L_2459 - .L_2458)
.L_2458:
        /*0030*/ 	.word	0x00000000
        /*0034*/ 	.short	0x0000
        /*0036*/ 	.short	0x0000
        /*0038*/ 	.byte	0x00, 0xf0, 0x11, 0x00


	//----- nvinfo : EIATTR_MAXREG_COUNT
	.align		4
.L_2459:
        /*003c*/ 	.byte	0x03, 0x1b
        /*003e*/ 	.short	0x0080


	//----- nvinfo : EIATTR_EXTERNS
	.align		4
        /*0040*/ 	.byte	0x04, 0x0f
        /*0042*/ 	.short	(.L_2461 - .L_2460)


	//   ....[0]....
	.align		4
.L_2460:
        /*0044*/ 	.word	index@(__assertfail)


	//----- nvinfo : EIATTR_MERCURY_ISA_VERSION
	.align		4
.L_2461:
        /*0048*/ 	.byte	0x03, 0x5f
        /*004a*/ 	.short	0x0000


	//----- nvinfo : EIATTR_SYSCALL_OFFSETS
	.align		4
        /*004c*/ 	.byte	0x04, 0x46
        /*004e*/ 	.short	(.L_2463 - .L_2462)


	//   ....[0]....
.L_2462:
        /*0050*/ 	.word	0x00002010


	//   ....[1]....
        /*0054*/ 	.word	0x00003060


	//   ....[2]....
        /*0058*/ 	.word	0x00004370


	//   ....[3]....
        /*005c*/ 	.word	0x00006400


	//   ....[4]....
        /*0060*/ 	.word	0x00007450


	//   ....[5]....
        /*0064*/ 	.word	0x00008760


	//   ....[6]....
        /*0068*/ 	.word	0x0000a7c0


	//   ....[7]....
        /*006c*/ 	.word	0x0000b810


	//   ....[8]....
        /*0070*/ 	.word	0x0000cb20


	//   ....[9]....
        /*0074*/ 	.word	0x0000eb90


	//   ....[10]....
        /*0078*/ 	.word	0x0000fbe0


	//   ....[11]....
        /*007c*/ 	.word	0x00010ef0


	//----- nvinfo : EIATTR_EXIT_INSTR_OFFSETS
	.align		4
.L_2463:
        /*0080*/ 	.byte	0x04, 0x1c
        /*0082*/ 	.short	(.L_2465 - .L_2464)


	//   ....[0]....
.L_2464:
        /*0084*/ 	.word	0x0000cbe0


	//   ....[1]....
        /*0088*/ 	.word	0x000100f0


	//   ....[2]....
        /*008c*/ 	.word	0x00010130


	//   ....[3]....
        /*0090*/ 	.word	0x000101d0


	//   ....[4]....
        /*0094*/ 	.word	0x00010210


	//   ....[5]....
        /*0098*/ 	.word	0x00010250


	//   ....[6]....
        /*009c*/ 	.word	0x000102e0


	//   ....[7]....
        /*00a0*/ 	.word	0x00010300


	//   ....[8]....
        /*00a4*/ 	.word	0x000103a0


	//   ....[9]....
        /*00a8*/ 	.word	0x000103f0


	//   ....[10]....
        /*00ac*/ 	.word	0x00010440


	//   ....[11]....
        /*00b0*/ 	.word	0x00010510


	//   ....[12]....
        /*00b4*/ 	.word	0x00010570


	//   ....[13]....
        /*00b8*/ 	.word	0x00010700


	//   ....[14]....
        /*00bc*/ 	.word	0x00010860


	//   ....[15]....
        /*00c0*/ 	.word	0x000108a0


	//   ....[16]....
        /*00c4*/ 	.word	0x00010960


	//   ....[17]....
        /*00c8*/ 	.word	0x00010ae0


	//   ....[18]....
        /*00cc*/ 	.word	0x00010c60


	//   ....[19]....
        /*00d0*/ 	.word	0x00010dc0


	//   ....[20]....
        /*00d4*/ 	.word	0x00010f00


	//   ....[21]....
        /*00d8*/ 	.word	0x00010f40


	//   ....[22]....
        /*00dc*/ 	.word	0x00010f80


	//----- nvinfo : EIATTR_MAX_THREADS
	.align		4
.L_2465:
        /*00e0*/ 	.byte	0x04, 0x05
        /*00e2*/ 	.short	(.L_2467 - .L_2466)
.L_2466:
        /*00e4*/ 	.word	0x00000080
        /*00e8*/ 	.word	0x00000001
        /*00ec*/ 	.word	0x00000001


	//----- nvinfo : EIATTR_CRS_STACK_SIZE
	.align		4
.L_2467:
        /*00f0*/ 	.byte	0x04, 0x1e
        /*00f2*/ 	.short	(.L_2469 - .L_2468)
.L_2468:
        /*00f4*/ 	.word	0x00000000
.L_2469:


//--------------------- .nv.info._ZN2at6native27unrolled_elementwise_kernelINS0_13BinaryFunctorIN3c104HalfES4_S4_ZZZNS0_17atan2_kernel_cudaERNS_18TensorIteratorBaseEENKUlvE_clEvENKUlvE1_clEvEUlS4_S4_E_EESt5arrayIPcLm3EELi4E23TrivialOffsetCalculatorILi2EjESE_ILi1EjENS0_6memory12LoadWithCastILi2EEENSH_13StoreWithCastILi1EEEEEviT_T0_T2_T3_T4_T5_ --------------------------
	.section	.nv.info._ZN2at6native27unrolled_elementwise_kernelINS0_13BinaryFunctorIN3c104HalfES4_S4_ZZZNS0_17atan2_kernel_cudaERNS_18TensorIteratorBaseEENKUlvE_clEvENKUlvE1_clEvEUlS4_S4_E_EESt5arrayIPcLm3EELi4E23TrivialOffsetCalculatorILi2EjESE_ILi1EjENS0_6memory12LoadWithCastILi2EEENSH_13StoreWithCastILi1EEEEEviT_T0_T2_T3_T4_T5_,"",@"SHT_CUDA_INFO"
	.sectionflags	@""
	.align	4


	//----- nvinfo : EIATTR_CUDA_API_VERSION
	.align		4
        /*0000*/ 	.byte	0x04, 0x37
        /*0002*/ 	.short	(.L_2471 - .L_2470)
.L_2470:
        /*0004*/ 	.word	0x00000082


	//----- nvinfo : EIATTR_SW2861232_WAR
	.align		4
.L_2471:
        /*0008*/ 	.byte	0x01, 0x35
	.zero		2


	//----- nvinfo : EIATTR_PARAM_CBANK
	.align		4
        /*000c*/ 	.byte	0x04, 0x0a
        /*000e*/ 	.short	(.L_2473 - .L_2472)
	.align		4
.L_2472:
        /*0010*/ 	.word	index@(.nv.constant0._ZN2at6native27unrolled_elementwise_kernelINS0_13BinaryFunctorIN3c104HalfES4_S4_ZZZNS0_17atan2_kernel_cudaERNS_18TensorIteratorBaseEENKUlvE_clEvENKUlvE1_clEvEUlS4_S4_E_EESt5arrayIPcLm3EELi4E23TrivialOffsetCalculatorILi2EjESE_ILi1EjENS0_6memory12LoadWithCastILi2EEENSH_13StoreWithCastILi1EEEEEviT_T0_T2_T3_T4_T5_)
        /*0014*/ 	.short	0x0160
        /*0016*/ 	.short	0x0038


	//----- nvinfo : EIATTR_CBANK_PARAM_SIZE
	.align		4
.L_2473:
        /*0018*/ 	.byte	0x03, 0x19
        /*001a*/ 	.short	0x0038


	//----- nvinfo : EIATTR_KPARAM_INFO
	.align		4
        /*001c*/ 	.byte	0x04, 0x17
        /*001e*/ 	.short	(.L_2475 - .L_2474)
.L_2474:
        /*0020*/ 	.word	0x00000000
        /*0024*/ 	.short	0x0006
        /*0026*/ 	.short	0x0030
        /*0028*/ 	.byte	0x00, 0xf0, 0x21, 0x00


	//----- nvinfo : EIATTR_KPARAM_INFO
	.align		4
.L_2475:
        /*002c*/ 	.byte	0x04, 0x17
        /*002e*/ 	.short	(.L_2477 - .L_2476)
.L_2476:
        /*0030*/ 	.word	0x00000000
        /*0034*/ 	.short	0x0005
        /*0036*/ 	.short	0x0024
        /*0038*/ 	.byte	0x00, 0xf0, 0x31, 0x00


	//----- nvinfo : EIATTR_KPARAM_INFO
	.align		4
.L_2477:
        /*003c*/ 	.byte	0x04, 0x17
        /*003e*/ 	.short	(.L_2479 - .L_2478)
.L_2478:
        /*0040*/ 	.word	0x00000000
        /*0044*/ 	.short	0x0004
        /*0046*/ 	.short	0x0021
        /*0048*/ 	.byte	0x00, 0xf0, 0x05, 0x00


	//----- nvinfo : EIATTR_KPARAM_INFO
	.align		4
.L_2479:
        /*004c*/ 	.byte	0x04, 0x17
        /*004e*/ 	.short	(.L_2481 - .L_2480)
.L_2480:
        /*0050*/ 	.word	0x00000000
        /*0054*/ 	.short	0x0003
        /*0056*/ 	.short	0x0020
        /*0058*/ 	.byte	0x00, 0xf0, 0x05, 0x00


	//----- nvinfo : EIATTR_KPARAM_INFO
	.align		4
.L_2481:
        /*005c*/ 	.byte	0x04, 0x17
        /*005e*/ 	.short	(.L_2483 - .L_2482)
.L_2482:
        /*0060*/ 	.word	0x00000000
        /*0064*/ 	.short	0x0002
        /*0066*/ 	.short	0x0008
        /*0068*/ 	.byte	0x00, 0xf0, 0x61, 0x00


	//----- nvinfo : EIATTR_KPARAM_INFO
	.align		4
.L_2483:
        /*006c*/ 	.byte	0x04, 0x17
        /*006e*/ 	.short	(.L_2485 - .L_2484)
.L_2484:
        /*0070*/ 	.word	0x00000000
        /*0074*/ 	.short	0x0001
        /*0076*/ 	.short	0x0004
        /*0078*/ 	.byte	0x00, 0xf0, 0x05, 0x00


	//----- nvinfo : EIATTR_KPARAM_INFO
	.align		4
.L_2485:
        /*007c*/ 	.byte	0x04, 0x17
        /*007e*/ 	.short	(.L_2487 - .L_2486)
.L_2486:
        /*0080*/ 	.word	0x00000000
        /*0084*/ 	.short	0x0000
        /*0086*/ 	.short	0x0000
        /*0088*/ 	.byte	0x00, 0xf0, 0x11, 0x00


	//----- nvinfo : EIATTR_MAXREG_COUNT
	.align		4
.L_2487:
        /*008c*/ 	.byte	0x03, 0x1b
        /*008e*/ 	.short	0x00ff


	//----- nvinfo : EIATTR_EXTERNS
	.align		4
        /*0090*/ 	.byte	0x04, 0x0f
        /*0092*/ 	.short	(.L_2489 - .L_2488)


	//   ....[0]....
	.align		4
.L_2488:
        /*0094*/ 	.word	index@(__assertfail)


	//----- nvinfo : EIATTR_MERCURY_ISA_VERSION
	.align		4
.L_2489:
        /*0098*/ 	.byte	0x03, 0x5f
        /*009a*/ 	.short	0x0000


	//----- nvinfo : EIATTR_SYSCALL_OFFSETS
	.align		4
        /*009c*/ 	.byte	0x04, 0x46
        /*009e*/ 	.short	(.L_2491 - .L_2490)


	//   ....[0]....
.L_2490:
        /*00a0*/ 	.word	0x00001080


	//   ....[1]....
        /*00a4*/ 	.word	0x000020d0


	//   ....[2]....
        /*00a8*/ 	.word	0x000031a0


	//   ....[3]....
        /*00ac*/ 	.word	0x000041f0


	//   ....[4]....
        /*00b0*/ 	.word	0x000052d0


	//   ....[5]....
        /*00b4*/ 	.word	0x00006320


	//   ....[6]....
        /*00b8*/ 	.word	0x000073e0


	//   ....[7]....
        /*00bc*/ 	.word	0x00008360


	//   ....[8]....
        /*00c0*/ 	.word	0x0000a370


	//   ....[9]....
        /*00c4*/ 	.word	0x0000b3a0


	//   ....[10]....
        /*00c8*/ 	.word	0x0000c390


	//   ....[11]....
        /*00cc*/ 	.word	0x0000d380


	//----- nvinfo : EIATTR_EXIT_INSTR_OFFSETS
	.align		4
.L_2491:
        /*00d0*/ 	.byte	0x04, 0x1c
        /*00d2*/ 	.short	(.L_2493 - .L_2492)


	//   ....[0]....
.L_2492:
        /*00d4*/ 	.word	0x0000c450


	//   ....[1]....
        /*00d8*/ 	.word	0x0000c580


	//   ....[2]....
        /*00dc*/ 	.word	0x0000c5c0


	//   ....[3]....
        /*00e0*/ 	.word	0x0000c660


	//   ....[4]....
        /*00e4*/ 	.word	0x0000c6a0


	//   ....[5]....
        /*00e8*/ 	.word	0x0000c6e0


	//   ....[6]....
        /*00ec*/ 	.word	0x0000c770


	//   ....[7]....
        /*00f0*/ 	.word	0x0000c790


	//   ....[8]....
        /*00f4*/ 	.word	0x0000c830


	//   ....[9]....
        /*00f8*/ 	.word	0x0000c880


	//   ....[10]....
        /*00fc*/ 	.word	0x0000c8d0


	//   ....[11]....
        /*0100*/ 	.word	0x0000c9a0


	//   ....[12]....
        /*0104*/ 	.word	0x0000ca00


	//   ....[13]....
        /*0108*/ 	.word	0x0000cb90


	//   ....[14]....
        /*010c*/ 	.word	0x0000ccf0


	//   ....[15]....
        /*0110*/ 	.word	0x0000cd30


	//   ....[16]....
        /*0114*/ 	.word	0x0000cdf0


	//   ....[17]....
        /*0118*/ 	.word	0x0000cf70


	//   ....[18]....
        /*011c*/ 	.word	0x0000d0f0


	//   ....[19]....
        /*0120*/ 	.word	0x0000d250


	//   ....[20]....
        /*0124*/ 	.word	0x0000d390


	//   ....[21]....
        /*0128*/ 	.word	0x0000d3d0


	//   ....[22]....
        /*012c*/ 	.word	0x0000d410


	//----- nvinfo : EIATTR_MAX_THREADS
	.align		4
.L_2493:
        /*0130*/ 	.byte	0x04, 0x05
        /*0132*/ 	.short	(.L_2495 - .L_2494)
.L_2494:
        /*0134*/ 	.word	0x00000080
        /*0138*/ 	.word	0x00000001
        /*013c*/ 	.word	0x00000001


	//----- nvinfo : EIATTR_CRS_STACK_SIZE
	.align		4
.L_2495:
        /*0140*/ 	.byte	0x04, 0x1e
        /*0142*/ 	.short	(.L_2497 - .L_2496)
.L_2496:
        /*0144*/ 	.word	0x00000000
.L_2497:


//--------------------- .nv.info._ZN2at6native18elementwise_kernelILi128ELi4EZNS0_22gpu_kernel_impl_nocastINS0_13BinaryFunctorIN3c104HalfES5_S5_ZZZNS0_17atan2_kernel_cudaERNS_18TensorIteratorBaseEENKUlvE_clEvENKUlvE1_clEvEUlS5_S5_E_EEEEvS7_RKT_EUliE_EEviT1_ --------------------------
	.section	.nv.info._ZN2at6native18elementwise_kernelILi128ELi4EZNS0_22gpu_kernel_impl_nocastINS0_13BinaryFunctorIN3c104HalfES5_S5_ZZZNS0_17atan2_kernel_cudaERNS_18TensorIteratorBaseEENKUlvE_clEvENKUlvE1_clEvEUlS5_S5_E_EEEEvS7_RKT_EUliE_EEviT1_,"",@"SHT_CUDA_INFO"
	.sectionflags	@""
	.align	4


	//----- nvinfo : EIATTR_CUDA_API_VERSION
	.align		4
        /*0000*/ 	.byte	0x04, 0x37
        /*0002*/ 	.short	(.L_2499 - .L_2498)
.L_2498:
        /*0004*/ 	.word	0x00000082


	//----- nvinfo : EIATTR_SW2861232_WAR
	.align		4
.L_2499:
        /*0008*/ 	.byte	0x01, 0x35
	.zero		2


	//----- nvinfo : EIATTR_PARAM_CBANK
	.align		4
        /*000c*/ 	.byte	0x04, 0x0a
        /*000e*/ 	.short	(.L_2501 - .L_2500)
	.align		4
.L_2500:
        /*0010*/ 	.word	index@(.nv.constant0._ZN2at6native18elementwise_kernelILi128ELi4EZNS0_22gpu_kernel_impl_nocastINS0_13BinaryFunctorIN3c104HalfES5_S5_ZZZNS0_17atan2_kernel_cudaERNS_18TensorIteratorBaseEENKUlvE_clEvENKUlvE1_clEvEUlS5_S5_E_EEEEvS7_RKT_EUliE_EEviT1_)
        /*0014*/ 	.short	0x0160
        /*0016*/ 	.short	0x0290


	//----- nvinfo : EIATTR_CBANK_PARAM_SIZE
	.align		4
.L_2501:
        /*0018*/ 	.byte	0x03, 0x19
        /*001a*/ 	.short	0x0290


	//----- nvinfo : EIATTR_KPARAM_INFO
	.align		4
        /*001c*/ 	.byte	0x04, 0x17
        /*001e*/ 	.short	(.L_2503 - .L_2502)
.L_2502:
        /*0020*/ 	.word	0x00000000
        /*0024*/ 	.short	0x0001
        /*0026*/ 	.short	0x0008
        /*0028*/ 	.byte	0x00, 0xf0, 0x21, 0x0a


	//----- nvinfo : EIATTR_KPARAM_INFO
	.align		4
.L_2503:
        /*002c*/ 	.byte	0x04, 0x17
        /*002e*/ 	.short	(.L_2505 - .L_2504)
.L_2504:
        /*0030*/ 	.word	0x00000000
        /*0034*/ 	.short	0x0000
        /*0036*/ 	.short	0x0000
        /*0038*/ 	.byte	0x00, 0xf0, 0x11, 0x00


	//----- nvinfo : EIATTR_MAXREG_COUNT
	.align		4
.L_2505:
        /*003c*/ 	.byte	0x03, 0x1b
        /*003e*/ 	.short	0x0080


	//----- nvinfo : EIATTR_MERCURY_ISA_VERSION
	.align		4
        /*0040*/ 	.byte	0x03, 0x5f
        /*0042*/ 	.short	0x0000


	//----- nvinfo : EIATTR_EXIT_INSTR_OFFSETS
	.align		4
        /*0044*/ 	.byte	0x04, 0x1c
        /*0046*/ 	.short	(.L_2507 - .L_2506)


	//   ....[0]....
.L_2506:
        /*0048*/ 	.word	0x00003ca0


	//   ....[1]....
        /*004c*/ 	.word	0x00005070


	//----- nvinfo : EIATTR_MAX_THREADS
	.align		4
.L_2507:
        /*0050*/ 	.byte	0x04, 0x05
        /*0052*/ 	.short	(.L_2509 - .L_2508)
.L_2508:
        /*0054*/ 	.word	0x00000080
        /*0058*/ 	.word	0x00000001
        /*005c*/ 	.word	0x00000001


	//----- nvinfo : EIATTR_CRS_STACK_SIZE
	.align		4
.L_2509:
        /*0060*/ 	.byte	0x04, 0x1e
        /*0062*/ 	.short	(.L_2511 - .L_2510)
.L_2510:
        /*0064*/ 	.word	0x00000000
.L_2511:


//--------------------- .nv.info._ZN2at6native27unrolled_elementwise_kernelINS0_13BinaryFunctorIN3c104HalfES4_S4_ZZZNS0_17atan2_kernel_cudaERNS_18TensorIteratorBaseEENKUlvE_clEvENKUlvE1_clEvEUlS4_S4_E_EESt5arrayIPcLm3EELi4E23TrivialOffsetCalculatorILi2EjESE_ILi1EjENS0_6memory15LoadWithoutCastENSH_16StoreWithoutCastEEEviT_T0_T2_T3_T4_T5_ --------------------------
	.section	.nv.info._ZN2at6native27unrolled_elementwise_kernelINS0_13BinaryFunctorIN3c104HalfES4_S4_ZZZNS0_17atan2_kernel_cudaERNS_18TensorIteratorBaseEENKUlvE_clEvENKUlvE1_clEvEUlS4_S4_E_EESt5arrayIPcLm3EELi4E23TrivialOffsetCalculatorILi2EjESE_ILi1EjENS0_6memory15LoadWithoutCastENSH_16StoreWithoutCastEEEviT_T0_T2_T3_T4_T5_,"",@"SHT_CUDA_INFO"
	.sectionflags	@""
	.align	4


	//----- nvinfo : EIATTR_CUDA_API_VERSION
	.align		4
        /*0000*/ 	.byte	0x04, 0x37
        /*0002*/ 	.short	(.L_2513 - .L_2512)
.L_2512:
        /*0004*/ 	.word	0x00000082


	//----- nvinfo : EIATTR_SW2861232_WAR
	.align		4
.L_2513:
        /*0008*/ 	.byte	0x01, 0x35
	.zero		2


	//----- nvinfo : EIATTR_PARAM_CBANK
	.align		4
        /*000c*/ 	.byte	0x04, 0x0a
        /*000e*/ 	.short	(.L_2515 - .L_2514)
	.align		4
.L_2514:
        /*0010*/ 	.word	index@(.nv.constant0._ZN2at6native27unrolled_elementwise_kernelINS0_13BinaryFunctorIN3c104HalfES4_S4_ZZZNS0_17atan2_kernel_cudaERNS_18TensorIteratorBaseEENKUlvE_clEvENKUlvE1_clEvEUlS4_S4_E_EESt5arrayIPcLm3EELi4E23TrivialOffsetCalculatorILi2EjESE_ILi1EjENS0_6memory15LoadWithoutCastENSH_16StoreWithoutCastEEEviT_T0_T2_T3_T4_T5_)
        /*0014*/ 	.short	0x0160
        /*0016*/ 	.short	0x0024


	//----- nvinfo : EIATTR_CBANK_PARAM_SIZE
	.align		4
.L_2515:
        /*0018*/ 	.byte	0x03, 0x19
        /*001a*/ 	.short	0x0024


	//----- nvinfo : EIATTR_KPARAM_INFO
	.align		4
        /*001c*/ 	.byte	0x04, 0x17
        /*001e*/ 	.short	(.L_2517 - .L_2516)
.L_2516:
        /*0020*/ 	.word	0x00000000
        /*0024*/ 	.short	0x0006
        /*0026*/ 	.short	0x0023
        /*0028*/ 	.byte	0x00, 0xf0, 0x05, 0x00


	//----- nvinfo : EIATTR_KPARAM_INFO
	.align		4
.L_2517:
        /*002c*/ 	.byte	0x04, 0x17
        /*002e*/ 	.short	(.L_2519 - .L_2518)
.L_2518:
        /*0030*/ 	.word	0x00000000
        /*0034*/ 	.short	0x0005
        /*0036*/ 	.short	0x0022
        /*0038*/ 	.byte	0x00, 0xf0, 0x05, 0x00


	//----- nvinfo : EIATTR_KPARAM_INFO
	.align		4
.L_2519:
        /*003c*/ 	.byte	0x04, 0x17
        /*003e*/ 	.short	(.L_2521 - .L_2520)
.L_2520:
        /*0040*/ 	.word	0x00000000
        /*0044*/ 	.short	0x0004
        /*0046*/ 	.short	0x0021
        /*0048*/ 	.byte	0x00, 0xf0, 0x05, 0x00


	//----- nvinfo : EIATTR_KPARAM_INFO
	.align		4
.L_2521:
        /*004c*/ 	.byte	0x04, 0x17
        /*004e*/ 	.short	(.L_2523 - .L_2522)
.L_2522:
        /*0050*/ 	.word	0x00000000
        /*0054*/ 	.short	0x0003
        /*0056*/ 	.short	0x0020
        /*0058*/ 	.byte	0x00, 0xf0, 0x05, 0x00


	//----- nvinfo : EIATTR_KPARAM_INFO
	.align		4
.L_2523:
        /*005c*/ 	.byte	0x04, 0x17
        /*005e*/ 	.short	(.L_2525 - .L_2524)
.L_2524:
        /*0060*/ 	.word	0x00000000
        /*0064*/ 	.short	0x0002
        /*0066*/ 	.short	0x0008
        /*0068*/ 	.byte	0x00, 0xf0, 0x61, 0x00


	//----- nvinfo : EIATTR_KPARAM_INFO
	.align		4
.L_2525:
        /*006c*/ 	.byte	0x04, 0x17
        /*006e*/ 	.short	(.L_2527 - .L_2526)
.L_2526:
        /*0070*/ 	.word	0x00000000
        /*0074*/ 	.short	0x0001
        /*0076*/ 	.short	0x0004
        /*0078*/ 	.byte	0x00, 0xf0, 0x05, 0x00


	//----- nvinfo : EIATTR_KPARAM_INFO
	.align		4
.L_2527:
        /*007c*/ 	.byte	0x04, 0x17
        /*007e*/ 	.short	(.L_2529 - .L_2528)
.L_2528:
        /*0080*/ 	.word	0x00000000
        /*0084*/ 	.short	0x0000
        /*0086*/ 	.short	0x0000
        /*0088*/ 	.byte	0x00, 0xf0, 0x11, 0x00


	//----- nvinfo : EIATTR_MAXREG_COUNT
	.align		4
.L_2529:
        /*008c*/ 	.byte	0x03, 0x1b
        /*008e*/ 	.short	0x00ff


	//----- nvinfo : EIATTR_MERCURY_ISA_VERSION
	.align		4
        /*0090*/ 	.byte	0x03, 0x5f
        /*0092*/ 	.short	0x0000


	//----- nvinfo : EIATTR_EXIT_INSTR_OFFSETS
	.align		4
        /*0094*/ 	.byte	0x04, 0x1c
        /*0096*/ 	.short	(.L_2531 - .L_2530)


	//   ....[0]....
.L_2530:
        /*0098*/ 	.word	0x00001340


	//   ....[1]....
        /*009c*/ 	.word	0x00001390


	//----- nvinfo : EIATTR_MAX_THREADS
	.align		4
.L_2531:
        /*00a0*/ 	.byte	0x04, 0x05
        /*00a2*/ 	.short	(.L_2533 - .L_2532)
.L_2532:
        /*00a4*/ 	.word	0x00000080
        /*00a8*/ 	.word	0x00000001
        /*00ac*/ 	.word	0x00000001


	//----- nvinfo : EIATTR_CRS_STACK_SIZE
	.align		4
.L_2533:
        /*00b0*/ 	.byte	0x04, 0x1e
        /*00b2*/ 	.short	(.L_2535 - .L_2534)
.L_2534:
        /*00b4*/ 	.word	0x00000000
.L_2535:


//--------------------- .nv.info._ZN2at6native29vectorized_elementwise_kernelILi2ENS0_13BinaryFunctorIN3c104HalfES4_S4_ZZZNS0_17atan2_kernel_cudaERNS_18TensorIteratorBaseEENKUlvE_clEvENKUlvE1_clEvEUlS4_S4_E_EESt5arrayIPcLm3EEEEviT0_T1_ --------------------------
	.section	.nv.info._ZN2at6native29vectorized_elementwise_kernelILi2ENS0_13BinaryFunctorIN3c104HalfES4_S4_ZZZNS0_17atan2_kernel_cudaERNS_18TensorIteratorBaseEENKUlvE_clEvENKUlvE1_clEvEUlS4_S4_E_EESt5arrayIPcLm3EEEEviT0_T1_,"",@"SHT_CUDA_INFO"
	.sectionflags	@""
	.align	4


	//----- nvinfo : EIATTR_CUDA_API_VERSION
	.align		4
        /*0000*/ 	.byte	0x04, 0x37
        /*0002*/ 	.short	(.L_2537 - .L_2536)
.L_2536:
        /*0004*/ 	.word	0x00000082


	//----- nvinfo : EIATTR_SW2861232_WAR
	.align		4
.L_2537:
        /*0008*/ 	.byte	0x01, 0x35
	.zero		2


	//----- nvinfo : EIATTR_PARAM_CBANK
	.align		4
        /*000c*/ 	.byte	0x04, 0x0a
        /*000e*/ 	.short	(.L_2539 - .L_2538)
	.align		4
.L_2538:
        /*0010*/ 	.word	index@(.nv.constant0._ZN2at6native29vectorized_elementwise_kernelILi2ENS0_13BinaryFunctorIN3c104HalfES4_S4_ZZZNS0_17atan2_kernel_cudaERNS_18TensorIteratorBaseEENKUlvE_clEvENKUlvE1_clEvEUlS4_S4_E_EESt5arrayIPcLm3EEEEviT0_T1_)
        /*0014*/ 	.short	0x0160
        /*0016*/ 	.short	0x0020


	//----- nvinfo : EIATTR_CBANK_PARAM_SIZE
	.align		4
.L_2539:
        /*0018*/ 	.byte	0x03, 0x19
        /*001a*/ 	.short	0x0020


	//----- nvinfo : EIATTR_KPARAM_INFO
	.align		4
        /*001c*/ 	.byte	0x04, 0x17
        /*001e*/ 	.short	(.L_2541 - .L_2540)
.L_2540:
        /*0020*/ 	.word	0x00000000
        /*0024*/ 	.short	0x0002
        /*0026*/ 	.short	0x0008
        /*0028*/ 	.byte	0x00, 0xf0, 0x61, 0x00


	//----- nvinfo : EIATTR_KPARAM_INFO
	.align		4
.L_2541:
        /*002c*/ 	.byte	0x04, 0x17
        /*002e*/ 	.short	(.L_2543 - .L_2542)
.L_2542:
        /*0030*/ 	.word	0x00000000
        /*0034*/ 	.short	0x0001
        /*0036*/ 	.short	0x0004
        /*0038*/ 	.byte	0x00, 0xf0, 0x05, 0x00


	//----- nvinfo : EIATTR_KPARAM_INFO
	.align		4
.L_2543:
        /*003c*/ 	.byte	0x04, 0x17
        /*003e*/ 	.short	(.L_2545 - .L_2544)
.L_2544:
        /*0040*/ 	.word	0x00000000
        /*0044*/ 	.short	0x0000
        /*0046*/ 	.short	0x0000
        /*0048*/ 	.byte	0x00, 0xf0, 0x11, 0x00


	//----- nvinfo : EIATTR_MAXREG_COUNT
	.align		4
.L_2545:
        /*004c*/ 	.byte	0x03, 0x1b
        /*004e*/ 	.short	0x00ff


	//----- nvinfo : EIATTR_MERCURY_ISA_VERSION
	.align		4
        /*0050*/ 	.byte	0x03, 0x5f
        /*0052*/ 	.short	0x0000


	//----- nvinfo : EIATTR_EXIT_INSTR_OFFSETS
	.align		4
        /*0054*/ 	.byte	0x04, 0x1c
        /*0056*/ 	.short	(.L_2547 - .L_2546)


	//   ....[0]....
.L_2546:
        /*0058*/ 	.word	0x00001c40


	//   ....[1]....
        /*005c*/ 	.word	0x00004230


	//   ....[2]....
        /*0060*/ 	.word	0x00004280


	//----- nvinfo : EIATTR_MAX_THREADS
	.align		4
.L_2547:
        /*0064*/ 	.byte	0x04, 0x05
        /*0066*/ 	.short	(.L_2549 - .L_2548)
.L_2548:
        /*0068*/ 	.word	0x00000080
        /*006c*/ 	.word	0x00000001
        /*0070*/ 	.word	0x00000001


	//----- nvinfo : EIATTR_CRS_STACK_SIZE
	.align		4
.L_2549:
        /*0074*/ 	.byte	0x04, 0x1e
        /*0076*/ 	.short	(.L_2551 - .L_2550)
.L_2550:
        /*0078*/ 	.word	0x00000000
.L_2551:


//--------------------- .nv.info._ZN2at6native29vectorized_elementwise_kernelILi4ENS0_13BinaryFunctorIN3c104HalfES4_S4_ZZZNS0_17atan2_kernel_cudaERNS_18TensorIteratorBaseEENKUlvE_clEvENKUlvE1_clEvEUlS4_S4_E_EESt5arrayIPcLm3EEEEviT0_T1_ --------------------------
	.section	.nv.info._ZN2at6native29vectorized_elementwise_kernelILi4ENS0_13BinaryFunctorIN3c104HalfES4_S4_ZZZNS0_17atan2_kernel_cudaERNS_18TensorIteratorBaseEENKUlvE_clEvENKUlvE1_clEvEUlS4_S4_E_EESt5arrayIPcLm3EEEEviT0_T1_,"",@"SHT_CUDA_INFO"
	.sectionflags	@""
	.align	4


	//----- nvinfo : EIATTR_CUDA_API_VERSION
	.align		4
        /*0000*/ 	.byte	0x04, 0x37
        /*0002*/ 	.short	(.L_2553 - .L_2552)
.L_2552:
        /*0004*/ 	.word	0x00000082


	//----- nvinfo : EIATTR_SW2861232_WAR
	.align		4
.L_2553:
        /*0008*/ 	.byte	0x01, 0x35
	.zero		2


	//----- nvinfo : EIATTR_PARAM_CBANK
	.align		4
        /*000c*/ 	.byte	0x04, 0x0a
        /*000e*/ 	.short	(.L_2555 - .L_2554)
	.align		4
.L_2554:
        /*0010*/ 	.word	index@(.nv.constant0._ZN2at6native29vectorized_elementwise_kernelILi4ENS0_13BinaryFunctorIN3c104HalfES4_S4_ZZZNS0_17atan2_kernel_cudaERNS_18TensorIteratorBaseEENKUlvE_clEvENKUlvE1_clEvEUlS4_S4_E_EESt5arrayIPcLm3EEEEviT0_T1_)
        /*0014*/ 	.short	0x0160
        /*0016*/ 	.short	0x0020


	//----- nvinfo : EIATTR_CBANK_PARAM_SIZE
	.align		4
.L_2555:
        /*0018*/ 	.byte	0x03, 0x19
        /*001a*/ 	.short	0x0020


	//----- nvinfo : EIATTR_KPARAM_INFO
	.align		4
        /*001c*/ 	.byte	0x04, 0x17
        /*001e*/ 	.short	(.L_2557 - .L_2556)
.L_2556:
        /*0020*/ 	.word	0x00000000
        /*0024*/ 	.short	0x0002
        /*0026*/ 	.short	0x0008
        /*0028*/ 	.byte	0x00, 0xf0, 0x61, 0x00


	//----- nvinfo : EIATTR_KPARAM_INFO
	.align		4
.L_2557:
        /*002c*/ 	.byte	0x04, 0x17
        /*002e*/ 	.short	(.L_2559 - .L_2558)
.L_2558:
        /*0030*/ 	.word	0x00000000
        /*0034*/ 	.short	0x0001
        /*0036*/ 	.short	0x0004
        /*0038*/ 	.byte	0x00, 0xf0, 0x05, 0x00


	//----- nvinfo : EIATTR_KPARAM_INFO
	.align		4
.L_2559:
        /*003c*/ 	.byte	0x04, 0x17
        /*003e*/ 	.short	(.L_2561 - .L_2560)
.L_2560:
        /*0040*/ 	.word	0x00000000
        /*0044*/ 	.short	0x0000
        /*0046*/ 	.short	0x0000
        /*0048*/ 	.byte	0x00, 0xf0, 0x11, 0x00


	//----- nvinfo : EIATTR_MAXREG_COUNT
	.align		4
.L_2561:
        /*004c*/ 	.byte	0x03, 0x1b
        /*004e*/ 	.short	0x00ff


	//----- nvinfo : EIATTR_MERCURY_ISA_VERSION
	.align		4
        /*0050*/ 	.byte	0x03, 0x5f
        /*0052*/ 	.short	0x0000


	//----- nvinfo : EIATTR_EXIT_INSTR_OFFSETS
	.align		4
        /*0054*/ 	.byte	0x04, 0x1c
        /*0056*/ 	.short	(.L_2563 - .L_2562)


	//   ....[0]....
.L_2562:
        /*0058*/ 	.word	0x00001c30


	//   ....[1]....
        /*005c*/ 	.word	0x00004230


	//   ....[2]....
        /*0060*/ 	.word	0x00004290


	//----- nvinfo : EIATTR_MAX_THREADS
	.align		4
.L_2563:
        /*0064*/ 	.byte	0x04, 0x05
        /*0066*/ 	.short	(.L_2565 - .L_2564)
.L_2564:
        /*0068*/ 	.word	0x00000080
        /*006c*/ 	.word	0x00000001
        /*0070*/ 	.word	0x00000001


	//----- nvinfo : EIATTR_CRS_STACK_SIZE
	.align		4
.L_2565:
        /*0074*/ 	.byte	0x04, 0x1e
        /*0076*/ 	.short	(.L_2567 - .L_2566)
.L_2566:
        /*0078*/ 	.word	0x00000000
.L_2567:


//--------------------- .nv.info._ZN2at6native29vectorized_elementwise_kernelILi8ENS0_13BinaryFunctorIN3c104HalfES4_S4_ZZZNS0_17atan2_kernel_cudaERNS_18TensorIteratorBaseEENKUlvE_clEvENKUlvE1_clEvEUlS4_S4_E_EESt5arrayIPcLm3EEEEviT0_T1_ --------------------------
	.section	.nv.info._ZN2at6native29vectorized_elementwise_kernelILi8ENS0_13BinaryFunctorIN3c104HalfES4_S4_ZZZNS0_17atan2_kernel_cudaERNS_18TensorIteratorBaseEENKUlvE_clEvENKUlvE1_clEvEUlS4_S4_E_EESt5arrayIPcLm3EEEEviT0_T1_,"",@"SHT_CUDA_INFO"
	.sectionflags	@""
	.align	4


	//----- nvinfo : EIATTR_CUDA_API_VERSION
	.align		4
        /*0000*/ 	.byte	0x04, 0x37
        /*0002*/ 	.short	(.L_2569 - .L_2568)
.L_2568:
        /*0004*/ 	.word	0x00000082


	//----- nvinfo : EIATTR_SW2861232_WAR
	.align		4
.L_2569:
        /*0008*/ 	.byte	0x01, 0x35
	.zero		2


	//----- nvinfo : EIATTR_PARAM_CBANK
	.align		4
        /*000c*/ 	.byte	0x04, 0x0a
        /*000e*/ 	.short	(.L_2571 - .L_2570)
	.align		4
.L_2570:
        /*0010*/ 	.word	index@(.nv.constant0._ZN2at6native29vectorized_elementwise_kernelILi8ENS0_13BinaryFunctorIN3c104HalfES4_S4_ZZZNS0_17atan2_kernel_cudaERNS_18TensorIteratorBaseEENKUlvE_clEvENKUlvE1_clEvEUlS4_S4_E_EESt5arrayIPcLm3EEEEviT0_T1_)
        /*0014*/ 	.short	0x0160
        /*0016*/ 	.short	0x0020


	//----- nvinfo : EIATTR_CBANK_PARAM_SIZE
	.align		4
.L_2571:
        /*0018*/ 	.byte	0x03, 0x19
        /*001a*/ 	.short	0x0020


	//----- nvinfo : EIATTR_KPARAM_INFO
	.align		4
        /*001c*/ 	.byte	0x04, 0x17
        /*001e*/ 	.short	(.L_2573 - .L_2572)
.L_2572:
        /*0020*/ 	.word	0x00000000
        /*0024*/ 	.short	0x0002
        /*0026*/ 	.short	0x0008
        /*0028*/ 	.byte	0x00, 0xf0, 0x61, 0x00


	//----- nvinfo : EIATTR_KPARAM_INFO
	.align		4
.L_2573:
        /*002c*/ 	.byte	0x04, 0x17
        /*002e*/ 	.short	(.L_2575 - .L_2574)
.L_2574:
        /*0030*/ 	.word	0x00000000
        /*0034*/ 	.short	0x0001
        /*0036*/ 	.short	0x0004
        /*0038*/ 	.byte	0x00, 0xf0, 0x05, 0x00


	//----- nvinfo : EIATTR_KPARAM_INFO
	.align		4
.L_2575:
        /*003c*/ 	.byte	0x04, 0x17
        /*003e*/ 	.short	(.L_2577 - .L_2576)
.L_2576:
        /*0040*/ 	.word	0x00000000
        /*0044*/ 	.short	0x0000
        /*0046*/ 	.short	0x0000
        /*0048*/ 	.byte	0x00, 0xf0, 0x11, 0x00


	//----- nvinfo : EIATTR_MAXREG_COUNT
	.align		4
.L_2577:
        /*004c*/ 	.byte	0x03, 0x1b
        /*004e*/ 	.short	0x00ff


	//----- nvinfo : EIATTR_MERCURY_ISA_VERSION
	.align		4
        /*0050*/ 	.byte	0x03, 0x5f
        /*0052*/ 	.short	0x0000


	//----- nvinfo : EIATTR_EXIT_INSTR_OFFSETS
	.align		4
        /*0054*/ 	.byte	0x04, 0x1c
        /*0056*/ 	.short	(.L_2579 - .L_2578)


	//   ....[0]....
.L_2578:
        /*0058*/ 	.word	0x00000010


	//----- nvinfo : EIATTR_MAX_THREADS
	.align		4
.L_2579:
        /*005c*/ 	.byte	0x04, 0x05
        /*005e*/ 	.short	(.L_2581 - .L_2580)
.L_2580:
        /*0060*/ 	.word	0x00000080
        /*0064*/ 	.word	0x00000001
        /*0068*/ 	.word	0x00000001
.L_2581:


//--------------------- .nv.info._ZN2at6native18elementwise_kernelILi128ELi4EZNS0_15gpu_kernel_implINS0_13BUnaryFunctorIN3c104HalfES5_S5_ZZZNS0_17atan2_kernel_cudaERNS_18TensorIteratorBaseEENKUlvE_clEvENKUlvE1_clEvEUlS5_S5_E_EEEEvS7_RKT_EUliE_EEviT1_ --------------------------
	.section	.nv.info._ZN2at6native18elementwise_kernelILi128ELi4EZNS0_15gpu_kernel_implINS0_13BUnaryFunctorIN3c104HalfES5_S5_ZZZNS0_17atan2_kernel_cudaERNS_18TensorIteratorBaseEENKUlvE_clEvENKUlvE1_clEvEUlS5_S5_E_EEEEvS7_RKT_EUliE_EEviT1_,"",@"SHT_CUDA_INFO"
	.sectionflags	@""
	.align	4


	//----- nvinfo : EIATTR_CUDA_API_VERSION
	.align		4
        /*0000*/ 	.byte	0x04, 0x37
        /*0002*/ 	.short	(.L_2583 - .L_2582)
.L_2582:
        /*0004*/ 	.word	0x00000082


	//----- nvinfo : EIATTR_SW2861232_WAR
	.align		4
.L_2583:
        /*0008*/ 	.byte	0x01, 0x35
	.zero		2


	//----- nvinfo : EIATTR_PARAM_CBANK
	.align		4
        /*000c*/ 	.byte	0x04, 0x0a
        /*000e*/ 	.short	(.L_2585 - .L_2584)
	.align		4
.L_2584:
        /*0010*/ 	.word	index@(.nv.constant0._ZN2at6native18elementwise_kernelILi128ELi4EZNS0_15gpu_kernel_implINS0_13BUnaryFunctorIN3c104HalfES5_S5_ZZZNS0_17atan2_kernel_cudaERNS_18TensorIteratorBaseEENKUlvE_clEvENKUlvE1_clEvEUlS5_S5_E_EEEEvS7_RKT_EUliE_EEviT1_)
        /*0014*/ 	.short	0x0160
        /*0016*/ 	.short	0x0220


	//----- nvinfo : EIATTR_CBANK_PARAM_SIZE
	.align		4
.L_2585:
        /*0018*/ 	.byte	0x03, 0x19
        /*001a*/ 	.short	0x0220


	//----- nvinfo : EIATTR_KPARAM_INFO
	.align		4
        /*001c*/ 	.byte	0x04, 0x17
        /*001e*/ 	.short	(.L_2587 - .L_2586)
.L_2586:
        /*0020*/ 	.word	0x00000000
        /*0024*/ 	.short	0x0001
        /*0026*/ 	.short	0x0008
        /*0028*/ 	.byte	0x00, 0xf0, 0x61, 0x08


	//----- nvinfo : EIATTR_KPARAM_INFO
	.align		4
.L_2587:
        /*002c*/ 	.byte	0x04, 0x17
        /*002e*/ 	.short	(.L_2589 - .L_2588)
.L_2588:
        /*0030*/ 	.word	0x00000000
        /*0034*/ 	.short	0x0000
        /*0036*/ 	.short	0x0000
        /*0038*/ 	.byte	0x00, 0xf0, 0x11, 0x00


	//----- nvinfo : EIATTR_MAXREG_COUNT
	.align		4
.L_2589:
        /*003c*/ 	.byte	0x03, 0x1b
        /*003e*/ 	.short	0x0080


	//----- nvinfo : EIATTR_EXTERNS
	.align		4
        /*0040*/ 	.byte	0x04, 0x0f
        /*0042*/ 	.short	(.L_2591 - .L_2590)


	//   ....[0]....
	.align		4
.L_2590:
        /*0044*/ 	.word	index@(__assertfail)


	//----- nvinfo : EIATTR_MERCURY_ISA_VERSION
	.align		4
.L_2591:
        /*0048*/ 	.byte	0x03, 0x5f
        /*004a*/ 	.short	0x0000


	//----- nvinfo : EIATTR_SYSCALL_OFFSETS
	.align		4
        /*004c*/ 	.byte	0x04, 0x46
        /*004e*/ 	.short	(.L_2593 - .L_2592)


	//   ....[0]....
.L_2592:
        /*0050*/ 	.word	0x00001e70


	//   ....[1]....
        /*0054*/ 	.word	0x000031a0


	//   ....[2]....
        /*0058*/ 	.word	0x00005080


	//   ....[3]....
        /*005c*/ 	.word	0x000063b0


	//   ....[4]....
        /*0060*/ 	.word	0x00008260


	//   ....[5]....
        /*0064*/ 	.word	0x00009590


	//   ....[6]....
        /*0068*/ 	.word	0x0000b450


	//   ....[7]....
        /*006c*/ 	.word	0x0000c780


	//----- nvinfo : EIATTR_EXIT_INSTR_OFFSETS
	.align		4
.L_2593:
        /*0070*/ 	.byte	0x04, 0x1c
        /*0072*/ 	.short	(.L_2595 - .L_2594)


	//   ....[0]....
.L_2594:
        /*0074*/ 	.word	0x00009650


	//   ....[1]....
        /*0078*/ 	.word	0x0000b980


	//   ....[2]....
        /*007c*/ 	.word	0x0000b9c0


	//   ....[3]....
        /*0080*/ 	.word	0x0000ba60


	//   ....[4]....
        /*0084*/ 	.word	0x0000baa0


	//   ....[5]....
        /*0088*/ 	.word	0x0000bae0


	//   ....[6]....
        /*008c*/ 	.word	0x0000bb70


	//   ....[7]....
        /*0090*/ 	.word	0x0000bb90


	//   ....[8]....
        /*0094*/ 	.word	0x0000bc30


	//   ....[9]....
        /*0098*/ 	.word	0x0000bc80


	//   ....[10]....
        /*009c*/ 	.word	0x0000bcd0


	//   ....[11]....
        /*00a0*/ 	.word	0x0000bda0


	//   ....[12]....
        /*00a4*/ 	.word	0x0000be00


	//   ....[13]....
        /*00a8*/ 	.word	0x0000bf90


	//   ....[14]....
        /*00ac*/ 	.word	0x0000c0f0


	//   ....[15]....
        /*00b0*/ 	.word	0x0000c130


	//   ....[16]....
        /*00b4*/ 	.word	0x0000c1f0


	//   ....[17]....
        /*00b8*/ 	.word	0x0000c370


	//   ....[18]....
        /*00bc*/ 	.word	0x0000c4f0


	//   ....[19]....
        /*00c0*/ 	.word	0x0000c650


	//   ....[20]....
        /*00c4*/ 	.word	0x0000c790


	//   ....[21]....
        /*00c8*/ 	.word	0x0000c7d0


	//   ....[22]....
        /*00cc*/ 	.word	0x0000c810


	//----- nvinfo : EIATTR_MAX_THREADS
	.align		4
.L_2595:
        /*00d0*/ 	.byte	0x04, 0x05
        /*00d2*/ 	.short	(.L_2597 - .L_2596)
.L_2596:
        /*00d4*/ 	.word	0x00000080
        /*00d8*/ 	.word	0x00000001
        /*00dc*/ 	.word	0x00000001


	//----- nvinfo : EIATTR_CRS_STACK_SIZE
	.align		4
.L_2597:
        /*00e0*/ 	.byte	0x04, 0x1e
        /*00e2*/ 	.short	(.L_2599 - .L_2598)
.L_2598:
        /*00e4*/ 	.word	0x00000000
.L_2599:


//--------------------- .nv.info._ZN2at6native27unrolled_elementwise_kernelINS0_13BUnaryFunctorIN3c104HalfES4_S4_ZZZNS0_17atan2_kernel_cudaERNS_18TensorIteratorBaseEENKUlvE_clEvENKUlvE1_clEvEUlS4_S4_E_EESt5arrayIPcLm2EELi4E23TrivialOffsetCalculatorILi1EjESF_NS0_6memory12LoadWithCastILi1EEENSG_13StoreWithCastILi1EEEEEviT_T0_T2_T3_T4_T5_ --------------------------
	.section	.nv.info._ZN2at6native27unrolled_elementwise_kernelINS0_13BUnaryFunctorIN3c104HalfES4_S4_ZZZNS0_17atan2_kernel_cudaERNS_18TensorIteratorBaseEENKUlvE_clEvENKUlvE1_clEvEUlS4_S4_E_EESt5arrayIPcLm2EELi4E23TrivialOffsetCalculatorILi1EjESF_NS0_6memory12LoadWithCastILi1EEENSG_13StoreWithCastILi1EEEEEviT_T0_T2_T3_T4_T5_,"",@"SHT_CUDA_INFO"
	.sectionflags	@""
	.align	4


	//----- nvinfo : EIATTR_CUDA_API_VERSION
	.align		4
        /*0000*/ 	.byte	0x04, 0x37
        /*0002*/ 	.short	(.L_2601 - .L_2600)
.L_2600:
        /*0004*/ 	.word	0x00000082


	//----- nvinfo : EIATTR_SW2861232_WAR
	.align		4
.L_2601:
        /*0008*/ 	.byte	0x01, 0x35
	.zero		2


	//----- nvinfo : EIATTR_PARAM_CBANK
	.align		4
        /*000c*/ 	.byte	0x04, 0x0a
        /*000e*/ 	.short	(.L_2603 - .L_2602)
	.align		4
.L_2602:
        /*0010*/ 	.word	index@(.nv.constant0._ZN2at6native27unrolled_elementwise_kernelINS0_13BUnaryFunctorIN3c104HalfES4_S4_ZZZNS0_17atan2_kernel_cudaERNS_18TensorIteratorBaseEENKUlvE_clEvENKUlvE1_clEvEUlS4_S4_E_EESt5arrayIPcLm2EELi4E23TrivialOffsetCalculatorILi1EjESF_NS0_6memory12LoadWithCastILi1EEENSG_13StoreWithCastILi1EEEEEviT_T0_T2_T3_T4_T5_)
        /*0014*/ 	.short	0x0160
        /*0016*/ 	.short	0x002c


	//----- nvinfo : EIATTR_CBANK_PARAM_SIZE
	.align		4
.L_2603:
        /*0018*/ 	.byte	0x03, 0x19
        /*001a*/ 	.short	0x002c


	//----- nvinfo : EIATTR_KPARAM_INFO
	.align		4
        /*001c*/ 	.byte	0x04, 0x17
        /*001e*/ 	.short	(.L_2605 - .L_2604)
.L_2604:
        /*0020*/ 	.word	0x00000000
        /*0024*/ 	.short	0x0006
        /*0026*/ 	.short	0x0024
        /*0028*/ 	.byte	0x00, 0xf0, 0x21, 0x00


	//----- nvinfo : EIATTR_KPARAM_INFO
	.align		4
.L_2605:
        /*002c*/ 	.byte	0x04, 0x17
        /*002e*/ 	.short	(.L_2607 - .L_2606)
.L_2606:
        /*0030*/ 	.word	0x00000000
        /*0034*/ 	.short	0x0005
        /*0036*/ 	.short	0x001c
        /*0038*/ 	.byte	0x00, 0xf0, 0x21, 0x00


	//----- nvinfo : EIATTR_KPARAM_INFO
	.align		4
.L_2607:
        /*003c*/ 	.byte	0x04, 0x17
        /*003e*/ 	.short	(.L_2609 - .L_2608)
.L_2608:
        /*0040*/ 	.word	0x00000000
        /*0044*/ 	.short	0x0004
        /*0046*/ 	.short	0x0019
        /*0048*/ 	.byte	0x00, 0xf0, 0x05, 0x00


	//----- nvinfo : EIATTR_KPARAM_INFO
	.align		4
.L_2609:
        /*004c*/ 	.byte	0x04, 0x17
        /*004e*/ 	.short	(.L_2611 - .L_2610)
.L_2610:
        /*0050*/ 	.word	0x00000000
        /*0054*/ 	.short	0x0003
        /*0056*/ 	.short	0x0018
        /*0058*/ 	.byte	0x00, 0xf0, 0x05, 0x00


	//----- nvinfo : EIATTR_KPARAM_INFO
	.align		4
.L_2611:
        /*005c*/ 	.byte	0x04, 0x17
        /*005e*/ 	.short	(.L_2613 - .L_2612)
.L_2612:
        /*0060*/ 	.word	0x00000000
        /*0064*/ 	.short	0x0002
        /*0066*/ 	.short	0x0008
        /*0068*/ 	.byte	0x00, 0xf0, 0x41, 0x00


	//----- nvinfo : EIATTR_KPARAM_INFO
	.align		4
.L_2613:
        /*006c*/ 	.byte	0x04, 0x17
        /*006e*/ 	.short	(.L_2615 - .L_2614)
.L_2614:
        /*0070*/ 	.word	0x00000000
        /*0074*/ 	.short	0x0001
        /*0076*/ 	.short	0x0004
        /*0078*/ 	.byte	0x00, 0xf0, 0x11, 0x00


	//----- nvinfo : EIATTR_KPARAM_INFO
	.align		4
.L_2615:
        /*007c*/ 	.byte	0x04, 0x17
        /*007e*/ 	.short	(.L_2617 - .L_2616)
.L_2616:
        /*0080*/ 	.word	0x00000000
        /*0084*/ 	.short	0x0000
        /*0086*/ 	.short	0x0000
        /*0088*/ 	.byte	0x00, 0xf0, 0x11, 0x00


	//----- nvinfo : EIATTR_MAXREG_COUNT
	.align		4
.L_2617:
        /*008c*/ 	.byte	0x03, 0x1b
        /*008e*/ 	.short	0x00ff


	//----- nvinfo : EIATTR_EXTERNS
	.align		4
        /*0090*/ 	.byte	0x04, 0x0f
        /*0092*/ 	.short	(.L_2619 - .L_2618)


	//   ....[0]....
	.align		4
.L_2618:
        /*0094*/ 	.word	index@(__assertfail)


	//----- nvinfo : EIATTR_MERCURY_ISA_VERSION
	.align		4
.L_2619:
        /*0098*/ 	.byte	0x03, 0x5f
        /*009a*/ 	.short	0x0000


	//----- nvinfo : EIATTR_SYSCALL_OFFSETS
	.align		4
        /*009c*/ 	.byte	0x04, 0x46
        /*009e*/ 	.short	(.L_2621 - .L_2620)


	//   ....[0]....
.L_2620:
        /*00a0*/ 	.word	0x00001060


	//   ....[1]....
        /*00a4*/ 	.word	0x00002130


	//   ....[2]....
        /*00a8*/ 	.word	0x00003210


	//   ....[3]....
        /*00ac*/ 	.word	0x000042c0


	//   ....[4]....
        /*00b0*/ 	.word	0x00006350


	//   ....[5]....
        /*00b4*/ 	.word	0x00007380


	//   ....[6]....
        /*00b8*/ 	.word	0x00008370


	//   ....[7]....
        /*00bc*/ 	.word	0x00009360


	//----- nvinfo : EIATTR_EXIT_INSTR_OFFSETS
	.align		4
.L_2621:
        /*00c0*/ 	.byte	0x04, 0x1c
        /*00c2*/ 	.short	(.L_2623 - .L_2622)


	//   ....[0]....
.L_2622:
        /*00c4*/ 	.word	0x00008430


	//   ....[1]....
        /*00c8*/ 	.word	0x00008560


	//   ....[2]....
        /*00cc*/ 	.word	0x000085a0


	//   ....[3]....
        /*00d0*/ 	.word	0x00008640


	//   ....[4]....
        /*00d4*/ 	.word	0x00008680


	//   ....[5]....
        /*00d8*/ 	.word	0x000086c0


	//   ....[6]....
        /*00dc*/ 	.word	0x00008750


	//   ....[7]....
        /*00e0*/ 	.word	0x00008770


	//   ....[8]....
        /*00e4*/ 	.word	0x00008810


	//   ....[9]....
        /*00e8*/ 	.word	0x00008860


	//   ....[10]....
        /*00ec*/ 	.word	0x000088b0


	//   ....[11]....
        /*00f0*/ 	.word	0x00008980


	//   ....[12]....
        /*00f4*/ 	.word	0x000089e0


	//   ....[13]....
        /*00f8*/ 	.word	0x00008b70


	//   ....[14]....
        /*00fc*/ 	.word	0x00008cd0


	//   ....[15]....
        /*0100*/ 	.word	0x00008d10


	//   ....[16]....
        /*0104*/ 	.word	0x00008dd0


	//   ....[17]....
        /*0108*/ 	.word	0x00008f50


	//   ....[18]....
        /*010c*/ 	.word	0x000090d0


	//   ....[19]....
        /*0110*/ 	.word	0x00009230


	//   ....[20]....
        /*0114*/ 	.word	0x00009370


	//   ....[21]....
        /*0118*/ 	.word	0x000093b0


	//   ....[22]....
        /*011c*/ 	.word	0x000093f0


	//----- nvinfo : EIATTR_MAX_THREADS
	.align		4
.L_2623:
        /*0120*/ 	.byte	0x04, 0x05
        /*0122*/ 	.short	(.L_2625 - .L_2624)
.L_2624:
        /*0124*/ 	.word	0x00000080
        /*0128*/ 	.word	0x00000001
        /*012c*/ 	.word	0x00000001


	//----- nvinfo : EIATTR_CRS_STACK_SIZE
	.align		4
.L_2625:
        /*0130*/ 	.byte	0x04, 0x1e
        /*0132*/ 	.short	(.L_2627 - .L_2626)
.L_2626:
        /*0134*/ 	.word	0x00000000
.L_2627:


//--------------------- .nv.info._ZN2at6native18elementwise_kernelILi128ELi4EZNS0_22gpu_kernel_impl_nocastINS0_13BUnaryFunctorIN3c104HalfES5_S5_ZZZNS0_17atan2_kernel_cudaERNS_18TensorIteratorBaseEENKUlvE_clEvENKUlvE1_clEvEUlS5_S5_E_EEEEvS7_RKT_EUliE_EEviT1_ --------------------------
	.section	.nv.info._ZN2at6native18elementwise_kernelILi128ELi4EZNS0_22gpu_kernel_impl_nocastINS0_13BUnaryFunctorIN3c104HalfES5_S5_ZZZNS0_17atan2_kernel_cudaERNS_18TensorIteratorBaseEENKUlvE_clEvENKUlvE1_clEvEUlS5_S5_E_EEEEvS7_RKT_EUliE_EEviT1_,"",@"SHT_CUDA_INFO"
	.sectionflags	@""
	.align	4


	//----- nvinfo : EIATTR_CUDA_API_VERSION
	.align		4
        /*0000*/ 	.byte	0x04, 0x37
        /*0002*/ 	.short	(.L_2629 - .L_2628)
.L_2628:
        /*0004*/ 	.word	0x00000082


	//----- nvinfo : EIATTR_SW2861232_WAR
	.align		4
.L_2629:
        /*0008*/ 	.byte	0x01, 0x35
	.zero		2


	//----- nvinfo : EIATTR_PARAM_CBANK
	.align		4
        /*000c*/ 	.byte	0x04, 0x0a
        /*000e*/ 	.short	(.L_2631 - .L_2630)
	.align		4
.L_2630:
        /*0010*/ 	.word	index@(.nv.constant0._ZN2at6native18elementwise_kernelILi128ELi4EZNS0_22gpu_kernel_impl_nocastINS0_13BUnaryFunctorIN3c104HalfES5_S5_ZZZNS0_17atan2_kernel_cudaERNS_18TensorIteratorBaseEENKUlvE_clEvENKUlvE1_clEvEUlS5_S5_E_EEEEvS7_RKT_EUliE_EEviT1_)
        /*0014*/ 	.short	0x0160
        /*0016*/ 	.short	0x0220


	//----- nvinfo : EIATTR_CBANK_PARAM_SIZE
	.align		4
.L_2631:
        /*0018*/ 	.byte	0x03, 0x19
        /*001a*/ 	.short	0x0220


	//----- nvinfo : EIATTR_KPARAM_INFO
	.align		4
        /*001c*/ 	.byte	0x04, 0x17
        /*001e*/ 	.short	(.L_2633 - .L_2632)
.L_2632:
        /*0020*/ 	.word	0x00000000
        /*0024*/ 	.short	0x0001
        /*0026*/ 	.short	0x0008
        /*0028*/ 	.byte	0x00, 0xf0, 0x61, 0x08


	//----- nvinfo : EIATTR_KPARAM_INFO
	.align		4
.L_2633:
        /*002c*/ 	.byte	0x04, 0x17
        /*002e*/ 	.short	(.L_2635 - .L_2634)
.L_2634:
        /*0030*/ 	.word	0x00000000
        /*0034*/ 	.short	0x0000
        /*0036*/ 	.short	0x0000
        /*0038*/ 	.byte	0x00, 0xf0, 0x11, 0x00


	//----- nvinfo : EIATTR_MAXREG_COUNT
	.align		4
.L_2635:
        /*003c*/ 	.byte	0x03, 0x1b
        /*003e*/ 	.short	0x0080


	//----- nvinfo : EIATTR_MERCURY_ISA_VERSION
	.align		4
        /*0040*/ 	.byte	0x03, 0x5f
        /*0042*/ 	.short	0x0000


	//----- nvinfo : EIATTR_EXIT_INSTR_OFFSETS
	.align		4
        /*0044*/ 	.byte	0x04, 0x1c
        /*0046*/ 	.short	(.L_2637 - .L_2636)


	//   ....[0]....
.L_2636:
        /*0048*/ 	.word	0x00003760


	//   ....[1]....
        /*004c*/ 	.word	0x00004980


	//----- nvinfo : EIATTR_MAX_THREADS
	.align		4
.L_2637:
        /*0050*/ 	.byte	0x04, 0x05
        /*0052*/ 	.short	(.L_2639 - .L_2638)
.L_2638:
        /*0054*/ 	.word	0x00000080
        /*0058*/ 	.word	0x00000001
        /*005c*/ 	.word	0x00000001


	//----- nvinfo : EIATTR_CRS_STACK_SIZE
	.align		4
.L_2639:
        /*0060*/ 	.byte	0x04, 0x1e
        /*0062*/ 	.short	(.L_2641 - .L_2640)
.L_2640:
        /*0064*/ 	.word	0x00000000
.L_2641:


//--------------------- .nv.info._ZN2at6native27unrolled_elementwise_kernelINS0_13BUnaryFunctorIN3c104HalfES4_S4_ZZZNS0_17atan2_kernel_cudaERNS_18TensorIteratorBaseEENKUlvE_clEvENKUlvE1_clEvEUlS4_S4_E_EESt5arrayIPcLm2EELi4E23TrivialOffsetCalculatorILi1EjESF_NS0_6memory15LoadWithoutCastENSG_16StoreWithoutCastEEEviT_T0_T2_T3_T4_T5_ --------------------------
	.section	.nv.info._ZN2at6native27unrolled_elementwise_kernelINS0_13BUnaryFunctorIN3c104HalfES4_S4_ZZZNS0_17atan2_kernel_cudaERNS_18TensorIteratorBaseEENKUlvE_clEvENKUlvE1_clEvEUlS4_S4_E_EESt5arrayIPcLm2EELi4E23TrivialOffsetCalculatorILi1EjESF_NS0_6memory15LoadWithoutCastENSG_16StoreWithoutCastEEEviT_T0_T2_T3_T4_T5_,"",@"SHT_CUDA_INFO"
	.sectionflags	@""
	.align	4


	//----- nvinfo : EIATTR_CUDA_API_VERSION
	.align		4
        /*0000*/ 	.byte	0x04, 0x37
        /*0002*/ 	.short	(.L_2643 - .L_2642)
.L_2642:
        /*0004*/ 	.word	0x00000082


	//----- nvinfo : EIATTR_SW2861232_WAR
	.align		4
.L_2643:
        /*0008*/ 	.byte	0x01, 0x35
	.zero		2


	//----- nvinfo : EIATTR_PARAM_CBANK
	.align		4
        /*000c*/ 	.byte	0x04, 0x0a
        /*000e*/ 	.short	(.L_2645 - .L_2644)
	.align		4
.L_2644:
        /*0010*/ 	.word	index@(.nv.constant0._ZN2at6native27unrolled_elementwise_kernelINS0_13BUnaryFunctorIN3c104HalfES4_S4_ZZZNS0_17atan2_kernel_cudaERNS_18TensorIteratorBaseEENKUlvE_clEvENKUlvE1_clEvEUlS4_S4_E_EESt5arrayIPcLm2EELi4E23TrivialOffsetCalculatorILi1EjESF_NS0_6memory15LoadWithoutCastENSG_16StoreWithoutCastEEEviT_T0_T2_T3_T4_T5_)
        /*0014*/ 	.short	0x0160
        /*0016*/ 	.short	0x001c


	//----- nvinfo : EIATTR_CBANK_PARAM_SIZE
	.align		4
.L_2645:
        /*0018*/ 	.byte	0x03, 0x19
        /*001a*/ 	.short	0x001c


	//----- nvinfo : EIATTR_KPARAM_INFO
	.align		4
        /*001c*/ 	.byte	0x04, 0x17
        /*001e*/ 	.short	(.L_2647 - .L_2646)
.L_2646:
        /*0020*/ 	.word	0x00000000
        /*0024*/ 	.short	0x0006
        /*0026*/ 	.short	0x001b
        /*0028*/ 	.byte	0x00, 0xf0, 0x05, 0x00


	//----- nvinfo : EIATTR_KPARAM_INFO
	.align		4
.L_2647:
        /*002c*/ 	.byte	0x04, 0x17
        /*002e*/ 	.short	(.L_2649 - .L_2648)
.L_2648:
        /*0030*/ 	.word	0x00000000
        /*0034*/ 	.short	0x0005
        /*0036*/ 	.short	0x001a
        /*0038*/ 	.byte	0x00, 0xf0, 0x05, 0x00


	//----- nvinfo : EIATTR_KPARAM_INFO
	.align		4
.L_2649:
        /*003c*/ 	.byte	0x04, 0x17
        /*003e*/ 	.short	(.L_2651 - .L_2650)
.L_2650:
        /*0040*/ 	.word	0x00000000
        /*0044*/ 	.short	0x0004
        /*0046*/ 	.short	0x0019
        /*0048*/ 	.byte	0x00, 0xf0, 0x05, 0x00


	//----- nvinfo : EIATTR_KPARAM_INFO
	.align		4
.L_2651:
        /*004c*/ 	.byte	0x04, 0x17
        /*004e*/ 	.short	(.L_2653 - .L_2652)
.L_2652:
        /*0050*/ 	.word	0x00000000
        /*0054*/ 	.short	0x0003
        /*0056*/ 	.short	0x0018
        /*0058*/ 	.byte	0x00, 0xf0, 0x05, 0x00


	//----- nvinfo : EIATTR_KPARAM_INFO
	.align		4
.L_2653:
        /*005c*/ 	.byte	0x04, 0x17
        /*005e*/ 	.short	(.L_2655 - .L_2654)
.L_2654:
        /*0060*/ 	.word	0x00000000
        /*0064*/ 	.short	0x0002
        /*0066*/ 	.short	0x0008
        /*0068*/ 	.byte	0x00, 0xf0, 0x41, 0x00


	//----- nvinfo : EIATTR_KPARAM_INFO
	.align		4
.L_2655:
        /*006c*/ 	.byte	0x04, 0x17
        /*006e*/ 	.short	(.L_2657 - .L_2656)
.L_2656:
        /*0070*/ 	.word	0x00000000
        /*0074*/ 	.short	0x0001
        /*0076*/ 	.short	0x0004
        /*0078*/ 	.byte	0x00, 0xf0, 0x11, 0x00


	//----- nvinfo : EIATTR_KPARAM_INFO
	.align		4
.L_2657:
        /*007c*/ 	.byte	0x04, 0x17
        /*007e*/ 	.short	(.L_2659 - .L_2658)
.L_2658:
        /*0080*/ 	.word	0x00000000
        /*0084*/ 	.short	0x0000
        /*0086*/ 	.short	0x0000
        /*0088*/ 	.byte	0x00, 0xf0, 0x11, 0x00


	//----- nvinfo : EIATTR_MAXREG_COUNT
	.align		4
.L_2659:
        /*008c*/ 	.byte	0x03, 0x1b
        /*008e*/ 	.short	0x00ff


	//----- nvinfo : EIATTR_MERCURY_ISA_VERSION
	.align		4
        /*0090*/ 	.byte	0x03, 0x5f
        /*0092*/ 	.short	0x0000


	//----- nvinfo : EIATTR_EXIT_INSTR_OFFSETS
	.align		4
        /*0094*/ 	.byte	0x04, 0x1c
        /*0096*/ 	.short	(.L_2661 - .L_2660)


	//   ....[0]....
.L_2660:
        /*0098*/ 	.word	0x00001300


	//   ....[1]....
        /*009c*/ 	.word	0x00001350


	//----- nvinfo : EIATTR_MAX_THREADS
	.align		4
.L_2661:
        /*00a0*/ 	.byte	0x04, 0x05
        /*00a2*/ 	.short	(.L_2663 - .L_2662)
.L_2662:
        /*00a4*/ 	.word	0x00000080
        /*00a8*/ 	.word	0x00000001
        /*00ac*/ 	.word	0x00000001


	//----- nvinfo : EIATTR_CRS_STACK_SIZE
	.align		4
.L_2663:
        /*00b0*/ 	.byte	0x04, 0x1e
        /*00b2*/ 	.short	(.L_2665 - .L_2664)
.L_2664:
        /*00b4*/ 	.word	0x00000000
.L_2665:


//--------------------- .nv.info._ZN2at6native29vectorized_elementwise_kernelILi2ENS0_13BUnaryFunctorIN3c104HalfES4_S4_ZZZNS0_17atan2_kernel_cudaERNS_18TensorIteratorBaseEENKUlvE_clEvENKUlvE1_clEvEUlS4_S4_E_EESt5arrayIPcLm2EEEEviT0_T1_ --------------------------
	.section	.nv.info._ZN2at6native29vectorized_elementwise_kernelILi2ENS0_13BUnaryFunctorIN3c104HalfES4_S4_ZZZNS0_17atan2_kernel_cudaERNS_18TensorIteratorBaseEENKUlvE_clEvENKUlvE1_clEvEUlS4_S4_E_EESt5arrayIPcLm2EEEEviT0_T1_,"",@"SHT_CUDA_INFO"
	.sectionflags	@""
	.align	4


	//----- nvinfo : EIATTR_CUDA_API_VERSION
	.align		4
        /*0000*/ 	.byte	0x04, 0x37
        /*0002*/ 	.short	(.L_2667 - .L_2666)
.L_2666:
        /*0004*/ 	.word	0x00000082


	//----- nvinfo : EIATTR_SW2861232_WAR
	.align		4
.L_2667:
        /*0008*/ 	.byte	0x01, 0x35
	.zero		2


	//----- nvinfo : EIATTR_PARAM_CBANK
	.align		4
        /*000c*/ 	.byte	0x04, 0x0a
        /*000e*/ 	.short	(.L_2669 - .L_2668)
	.align		4
.L_2668:
        /*0010*/ 	.word	index@(.nv.constant0._ZN2at6native29vectorized_elementwise_kernelILi2ENS0_13BUnaryFunctorIN3c104HalfES4_S4_ZZZNS0_17atan2_kernel_cudaERNS_18TensorIteratorBaseEENKUlvE_clEvENKUlvE1_clEvEUlS4_S4_E_EESt5arrayIPcLm2EEEEviT0_T1_)
        /*0014*/ 	.short	0x0160
        /*0016*/ 	.short	0x0018


	//----- nvinfo : EIATTR_CBANK_PARAM_SIZE
	.align		4
.L_2669:
        /*0018*/ 	.byte	0x03, 0x19
        /*001a*/ 	.short	0x0018


	//----- nvinfo : EIATTR_KPARAM_INFO
	.align		4
        /*001c*/ 	.byte	0x04, 0x17
        /*001e*/ 	.short	(.L_2671 - .L_2670)
.L_2670:
        /*0020*/ 	.word	0x00000000
        /*0024*/ 	.short	0x0002
        /*0026*/ 	.short	0x0008
        /*0028*/ 	.byte	0x00, 0xf0, 0x41, 0x00


	//----- nvinfo : EIATTR_KPARAM_INFO
	.align		4
.L_2671:
        /*002c*/ 	.byte	0x04, 0x17
        /*002e*/ 	.short	(.L_2673 - .L_2672)
.L_2672:
        /*0030*/ 	.word	0x00000000
        /*0034*/ 	.short	0x0001
        /*0036*/ 	.short	0x0004
        /*0038*/ 	.byte	0x00, 0xf0, 0x11, 0x00


	//----- nvinfo : EIATTR_KPARAM_INFO
	.align		4
.L_2673:
        /*003c*/ 	.byte	0x04, 0x17
        /*003e*/ 	.short	(.L_2675 - .L_2674)
.L_2674:
        /*0040*/ 	.word	0x00000000
        /*0044*/ 	.short	0x0000
        /*0046*/ 	.short	0x0000
        /*0048*/ 	.byte	0x00, 0xf0, 0x11, 0x00


	//----- nvinfo : EIATTR_MAXREG_COUNT
	.align		4
.L_2675:
        /*004c*/ 	.byte	0x03, 0x1b
        /*004e*/ 	.short	0x00ff


	//----- nvinfo : EIATTR_MERCURY_ISA_VERSION
	.align		4
        /*0050*/ 	.byte	0x03, 0x5f
        /*0052*/ 	.short	0x0000


	//----- nvinfo : EIATTR_EXIT_INSTR_OFFSETS
	.align		4
        /*0054*/ 	.byte	0x04, 0x1c
        /*0056*/ 	.short	(.L_2677 - .L_2676)


	//   ....[0]....
.L_2676:
        /*0058*/ 	.word	0x00001c70


	//   ....[1]....
        /*005c*/ 	.word	0x00004130


	//   ....[2]....
        /*0060*/ 	.word	0x00004180


	//----- nvinfo : EIATTR_MAX_THREADS
	.align		4
.L_2677:
        /*0064*/ 	.byte	0x04, 0x05
        /*0066*/ 	.short	(.L_2679 - .L_2678)
.L_2678:
        /*0068*/ 	.word	0x00000080
        /*006c*/ 	.word	0x00000001
        /*0070*/ 	.word	0x00000001


	//----- nvinfo : EIATTR_CRS_STACK_SIZE
	.align		4
.L_2679:
        /*0074*/ 	.byte	0x04, 0x1e
        /*0076*/ 	.short	(.L_2681 - .L_2680)
.L_2680:
        /*0078*/ 	.word	0x00000000
.L_2681:


//--------------------- .nv.info._ZN2at6native29vectorized_elementwise_kernelILi4ENS0_13BUnaryFunctorIN3c104HalfES4_S4_ZZZNS0_17atan2_kernel_cudaERNS_18TensorIteratorBaseEENKUlvE_clEvENKUlvE1_clEvEUlS4_S4_E_EESt5arrayIPcLm2EEEEviT0_T1_ --------------------------
	.section	.nv.info._ZN2at6native29vectorized_elementwise_kernelILi4ENS0_13BUnaryFunctorIN3c104HalfES4_S4_ZZZNS0_17atan2_kernel_cudaERNS_18TensorIteratorBaseEENKUlvE_clEvENKUlvE1_clEvEUlS4_S4_E_EESt5arrayIPcLm2EEEEviT0_T1_,"",@"SHT_CUDA_INFO"
	.sectionflags	@""
	.align	4


	//----- nvinfo : EIATTR_CUDA_API_VERSION
	.align		4
        /*0000*/ 	.byte	0x04, 0x37
        /*0002*/ 	.short	(.L_2683 - .L_2682)
.L_2682:
        /*0004*/ 	.word	0x00000082


	//----- nvinfo : EIATTR_SW2861232_WAR
	.align		4
.L_2683:
        /*0008*/ 	.byte	0x01, 0x35
	.zero		2


	//----- nvinfo : EIATTR_PARAM_CBANK
	.align		4
        /*000c*/ 	.byte	0x04, 0x0a
        /*000e*/ 	.short	(.L_2685 - .L_2684)
	.align		4
.L_2684:
        /*0010*/ 	.word	index@(.nv.constant0._ZN2at6native29vectorized_elementwise_kernelILi4ENS0_13BUnaryFunctorIN3c104HalfES4_S4_ZZZNS0_17atan2_kernel_cudaERNS_18TensorIteratorBaseEENKUlvE_clEvENKUlvE1_clEvEUlS4_S4_E_EESt5arrayIPcLm2EEEEviT0_T1_)
        /*0014*/ 	.short	0x0160
        /*0016*/ 	.short	0x0018


	//----- nvinfo : EIATTR_CBANK_PARAM_SIZE
	.align		4
.L_2685:
        /*0018*/ 	.byte	0x03, 0x19
        /*001a*/ 	.short	0x0018


	//----- nvinfo : EIATTR_KPARAM_INFO
	.align		4
        /*001c*/ 	.byte	0x04, 0x17
        /*001e*/ 	.short	(.L_2687 - .L_2686)
.L_2686:
        /*0020*/ 	.word	0x00000000
        /*0024*/ 	.short	0x0002
        /*0026*/ 	.short	0x0008
        /*0028*/ 	.byte	0x00, 0xf0, 0x41, 0x00


	//----- nvinfo : EIATTR_KPARAM_INFO
	.align		4
.L_2687:
        /*002c*/ 	.byte	0x04, 0x17
        /*002e*/ 	.short	(.L_2689 - .L_2688)
.L_2688:
        /*0030*/ 	.word	0x00000000
        /*0034*/ 	.short	0x0001
        /*0036*/ 	.short	0x0004
        /*0038*/ 	.byte	0x00, 0xf0, 0x11, 0x00


	//----- nvinfo : EIATTR_KPARAM_INFO
	.align		4
.L_2689:
        /*003c*/ 	.byte	0x04, 0x17
        /*003e*/ 	.short	(.L_2691 - .L_2690)
.L_2690:
        /*0040*/ 	.word	0x00000000
        /*0044*/ 	.short	0x0000
        /*0046*/ 	.short	0x0000
        /*0048*/ 	.byte	0x00, 0xf0, 0x11, 0x00


	//----- nvinfo : EIATTR_MAXREG_COUNT
	.align		4
.L_2691:
        /*004c*/ 	.byte	0x03, 0x1b
        /*004e*/ 	.short	0x00ff


	//----- nvinfo : EIATTR_MERCURY_ISA_VERSION
	.align		4
        /*0050*/ 	.byte	0x03, 0x5f
        /*0052*/ 	.short	0x0000


	//----- nvinfo : EIATTR_EXIT_INSTR_OFFSETS
	.align		4
        /*0054*/ 	.byte	0x04, 0x1c
        /*0056*/ 	.short	(.L_2693 - .L_2692)


	//   ....[0]....
.L_2692:
        /*0058*/ 	.word	0x00001c40


	//   ....[1]....
        /*005c*/ 	.word	0x000040c0


	//   ....[2]....
        /*0060*/ 	.word	0x00004120


	//----- nvinfo : EIATTR_MAX_THREADS
	.align		4
.L_2693:
        /*0064*/ 	.byte	0x04, 0x05
        /*0066*/ 	.short	(.L_2695 - .L_2694)
.L_2694:
        /*0068*/ 	.word	0x00000080
        /*006c*/ 	.word	0x00000001
        /*0070*/ 	.word	0x00000001


	//----- nvinfo : EIATTR_CRS_STACK_SIZE
	.align		4
.L_2695:
        /*0074*/ 	.byte	0x04, 0x1e
        /*0076*/ 	.short	(.L_2697 - .L_2696)
.L_2696:
        /*0078*/ 	.word	0x00000000
.L_2697:


//--------------------- .nv.info._ZN2at6native29vectorized_elementwise_kernelILi8ENS0_13BUnaryFunctorIN3c104HalfES4_S4_ZZZNS0_17atan2_kernel_cudaERNS_18TensorIteratorBaseEENKUlvE_clEvENKUlvE1_clEvEUlS4_S4_E_EESt5arrayIPcLm2EEEEviT0_T1_ --------------------------
	.section	.nv.info._ZN2at6native29vectorized_elementwise_kernelILi8ENS0_13BUnaryFunctorIN3c104HalfES4_S4_ZZZNS0_17atan2_kernel_cudaERNS_18TensorIteratorBaseEENKUlvE_clEvENKUlvE1_clEvEUlS4_S4_E_EESt5arrayIPcLm2EEEEviT0_T1_,"",@"SHT_CUDA_INFO"
	.sectionflags	@""
	.align	4


	//----- nvinfo : EIATTR_CUDA_API_VERSION
	.align		4
        /*0000*/ 	.byte	0x04, 0x37
        /*0002*/ 	.short	(.L_2699 - .L_2698)
.L_2698:
        /*0004*/ 	.word	0x00000082


	//----- nvinfo : EIATTR_SW2861232_WAR
	.align		4
.L_2699:
        /*0008*/ 	.byte	0x01, 0x35
	.zero		2


	//----- nvinfo : EIATTR_PARAM_CBANK
	.align		4
        /*000c*/ 	.byte	0x04, 0x0a
        /*000e*/ 	.short	(.L_2701 - .L_2700)
	.align		4
.L_2700:
        /*0010*/ 	.word	index@(.nv.constant0._ZN2at6native29vectorized_elementwise_kernelILi8ENS0_13BUnaryFunctorIN3c104HalfES4_S4_ZZZNS0_17atan2_kernel_cudaERNS_18TensorIteratorBaseEENKUlvE_clEvENKUlvE1_clEvEUlS4_S4_E_EESt5arrayIPcLm2EEEEviT0_T1_)
        /*0014*/ 	.short	0x0160
        /*0016*/ 	.short	0x0018


	//----- nvinfo : EIATTR_CBANK_PARAM_SIZE
	.align		4
.L_2701:
        /*0018*/ 	.byte	0x03, 0x19
        /*001a*/ 	.short	0x0018


	//----- nvinfo : EIATTR_KPARAM_INFO
	.align		4
        /*001c*/ 	.byte	0x04, 0x17
        /*001e*/ 	.short	(.L_2703 - .L_2702)
.L_2702:
        /*0020*/ 	.word	0x00000000
        /*0024*/ 	.short	0x0002
        /*0026*/ 	.short	0x0008
        /*0028*/ 	.byte	0x00, 0xf0, 0x41, 0x00


	//----- nvinfo : EIATTR_KPARAM_INFO
	.align		4
.L_2703:
        /*002c*/ 	.byte	0x04, 0x17
        /*002e*/ 	.short	(.L_2705 - .L_2704)
.L_2704:
        /*0030*/ 	.word	0x00000000
        /*0034*/ 	.short	0x0001
        /*0036*/ 	.short	0x0004
        /*0038*/ 	.byte	0x00, 0xf0, 0x11, 0x00


	//----- nvinfo : EIATTR_KPARAM_INFO
	.align		4
.L_2705:
        /*003c*/ 	.byte	0x04, 0x17
        /*003e*/ 	.short	(.L_2707 - .L_2706)
.L_2706:
        /*0040*/ 	.word	0x00000000
        /*0044*/ 	.short	0x0000
        /*0046*/ 	.short	0x0000
        /*0048*/ 	.byte	0x00, 0xf0, 0x11, 0x00


	//----- nvinfo : EIATTR_MAXREG_COUNT
	.align		4
.L_2707:
        /*004c*/ 	.byte	0x03, 0x1b
        /*004e*/ 	.short	0x00ff


	//----- nvinfo : EIATTR_MERCURY_ISA_VERSION
	.align		4
        /*0050*/ 	.byte	0x03, 0x5f
        /*0052*/ 	.short	0x0000


	//----- nvinfo : EIATTR_EXIT_INSTR_OFFSETS
	.align		4
        /*0054*/ 	.byte	0x04, 0x1c
        /*0056*/ 	.short	(.L_2709 - .L_2708)


	//   ....[0]....
.L_2708:
        /*0058*/ 	.word	0x00000010


	//----- nvinfo : EIATTR_MAX_THREADS
	.align		4
.L_2709:
        /*005c*/ 	.byte	0x04, 0x05
        /*005e*/ 	.short	(.L_2711 - .L_2710)
.L_2710:
        /*0060*/ 	.word	0x00000080
        /*0064*/ 	.word	0x00000001
        /*0068*/ 	.word	0x00000001
.L_2711:


//--------------------- .nv.info._ZN2at6native18elementwise_kernelILi128ELi4EZNS0_15gpu_kernel_implINS0_13AUnaryFunctorIN3c104HalfES5_S5_ZZZNS0_17atan2_kernel_cudaERNS_18TensorIteratorBaseEENKUlvE_clEvENKUlvE1_clEvEUlS5_S5_E_EEEEvS7_RKT_EUliE_EEviT1_ --------------------------
	.section	.nv.info._ZN2at6native18elementwise_kernelILi128ELi4EZNS0_15gpu_kernel_implINS0_13AUnaryFunctorIN3c104HalfES5_S5_ZZZNS0_17atan2_kernel_cudaERNS_18TensorIteratorBaseEENKUlvE_clEvENKUlvE1_clEvEUlS5_S5_E_EEEEvS7_RKT_EUliE_EEviT1_,"",@"SHT_CUDA_INFO"
	.sectionflags	@""
	.align	4


	//----- nvinfo : EIATTR_CUDA_API_VERSION
	.align		4
        /*0000*/ 	.byte	0x04, 0x37
        /*0002*/ 	.short	(.L_2713 - .L_2712)
.L_2712:
        /*0004*/ 	.word	0x00000082


	//----- nvinfo : EIATTR_SW2861232_WAR
	.align		4
.L_2713:
        /*0008*/ 	.byte	0x01, 0x35
	.zero		2


	//----- nvinfo : EIATTR_PARAM_CBANK
	.align		4
        /*000c*/ 	.byte	0x04, 0x0a
        /*000e*/ 	.short	(.L_2715 - .L_2714)
	.align		4
.L_2714:
        /*0010*/ 	.word	index@(.nv.constant0._ZN2at6native18elementwise_kernelILi128ELi4EZNS0_15gpu_kernel_implINS0_13AUnaryFunctorIN3c104HalfES5_S5_ZZZNS0_17atan2_kernel_cudaERNS_18TensorIteratorBaseEENKUlvE_clEvENKUlvE1_clEvEUlS5_S5_E_EEEEvS7_RKT_EUliE_EEviT1_)
        /*0014*/ 	.short	0x0160
        /*0016*/ 	.short	0x0220


	//----- nvinfo : EIATTR_CBANK_PARAM_SIZE
	.align		4
.L_2715:
        /*0018*/ 	.byte	0x03, 0x19
        /*001a*/ 	.short	0x0220


	//----- nvinfo : EIATTR_KPARAM_INFO
	.align		4
        /*001c*/ 	.byte	0x04, 0x17
        /*001e*/ 	.short	(.L_2717 - .L_2716)
.L_2716:
        /*0020*/ 	.word	0x00000000
        /*0024*/ 	.short	0x0001
        /*0026*/ 	.short	0x0008
        /*0028*/ 	.byte	0x00, 0xf0, 0x61, 0x08


	//----- nvinfo : EIATTR_KPARAM_INFO
	.align		4
.L_2717:
        /*002c*/ 	.byte	0x04, 0x17
        /*002e*/ 	.short	(.L_2719 - .L_2718)
.L_2718:
        /*0030*/ 	.word	0x00000000
        /*0034*/ 	.short	0x0000
        /*0036*/ 	.short	0x0000
        /*0038*/ 	.byte	0x00, 0xf0, 0x11, 0x00


	//----- nvinfo : EIATTR_MAXREG_COUNT
	.align		4
.L_2719:
        /*003c*/ 	.byte	0x03, 0x1b
        /*003e*/ 	.short	0x0080


	//----- nvinfo : EIATTR_EXTERNS
	.align		4
        /*0040*/ 	.byte	0x04, 0x0f
        /*0042*/ 	.short	(.L_2721 - .L_2720)


	//   ....[0]....
	.align		4
.L_2720:
        /*0044*/ 	.word	index@(__assertfail)


	//----- nvinfo : EIATTR_MERCURY_ISA_VERSION
	.align		4
.L_2721:
        /*0048*/ 	.byte	0x03, 0x5f
        /*004a*/ 	.short	0x0000


	//----- nvinfo : EIATTR_SYSCALL_OFFSETS
	.align		4
        /*004c*/ 	.byte	0x04, 0x46
        /*004e*/ 	.short	(.L_2723 - .L_2722)


	//   ....[0]....
.L_2722:
        /*0050*/ 	.word	0x00001e70


	//   ....[1]....
        /*0054*/ 	.word	0x000031a0


	//   ....[2]....
        /*0058*/ 	.word	0x00005080


	//   ....[3]....
        /*005c*/ 	.word	0x000063b0


	//   ....[4]....
        /*0060*/ 	.word	0x00008260


	//   ....[5]....
        /*0064*/ 	.word	0x00009590


	//   ....[6]....
        /*0068*/ 	.word	0x0000b450


	//   ....[7]....
        /*006c*/ 	.word	0x0000c780


	//----- nvinfo : EIATTR_EXIT_INSTR_OFFSETS
	.align		4
.L_2723:
        /*0070*/ 	.byte	0x04, 0x1c
        /*0072*/ 	.short	(.L_2725 - .L_2724)


	//   ....[0]....
.L_2724:
        /*0074*/ 	.word	0x00009650


	//   ....[1]....
        /*0078*/ 	.word	0x0000b980


	//   ....[2]....
        /*007c*/ 	.word	0x0000b9c0


	//   ....[3]....
        /*0080*/ 	.word	0x0000ba60


	//   ....[4]....
        /*0084*/ 	.word	0x0000baa0


	//   ....[5]....
        /*0088*/ 	.word	0x0000bae0


	//   ....[6]....
        /*008c*/ 	.word	0x0000bb70


	//   ....[7]....
        /*0090*/ 	.word	0x0000bb90


	//   ....[8]....
        /*0094*/ 	.word	0x0000bc30


	//   ....[9]....
        /*0098*/ 	.word	0x0000bc80


	//   ....[10]....
        /*009c*/ 	.word	0x0000bcd0


	//   ....[11]....
        /*00a0*/ 	.word	0x0000bda0


	//   ....[12]....
        /*00a4*/ 	.word	0x0000be00


	//   ....[13]....
        /*00a8*/ 	.word	0x0000bf90


	//   ....[14]....
        /*00ac*/ 	.word	0x0000c0f0


	//   ....[15]....
        /*00b0*/ 	.word	0x0000c130


	//   ....[16]....
        /*00b4*/ 	.word	0x0000c1f0


	//   ....[17]....
        /*00b8*/ 	.word	0x0000c370


	//   ....[18]....
        /*00bc*/ 	.word	0x0000c4f0


	//   ....[19]....
        /*00c0*/ 	.word	0x0000c650


	//   ....[20]....
        /*00c4*/ 	.word	0x0000c790


	//   ....[21]....
        /*00c8*/ 	.word	0x0000c7d0


	//   ....[22]....
        /*00cc*/ 	.word	0x0000c810


	//----- nvinfo : EIATTR_MAX_THREADS
	.align		4
.L_2725:
        /*00d0*/ 	.byte	0x04, 0x05
        /*00d2*/ 	.short	(.L_2727 - .L_2726)
.L_2726:
        /*00d4*/ 	.word	0x00000080
        /*00d8*/ 	.word	0x00000001
        /*00dc*/ 	.word	0x00000001


	//----- nvinfo : EIATTR_CRS_STACK_SIZE
	.align		4
.L_2727:
        /*00e0*/ 	.byte	0x04, 0x1e
        /*00e2*/ 	.short	(.L_2729 - .L_2728)
.L_2728:
        /*00e4*/ 	.word	0x00000000
.L_2729:


//--------------------- .nv.info._ZN2at6native27unrolled_elementwise_kernelINS0_13AUnaryFunctorIN3c104HalfES4_S4_ZZZNS0_17atan2_kernel_cudaERNS_18TensorIteratorBaseEENKUlvE_clEvENKUlvE1_clEvEUlS4_S4_E_EESt5arrayIPcLm2EELi4E23TrivialOffsetCalculatorILi1EjESF_NS0_6memory12LoadWithCastILi1EEENSG_13StoreWithCastILi1EEEEEviT_T0_T2_T3_T4_T5_ --------------------------
	.section	.nv.info._ZN2at6native27unrolled_elementwise_kernelINS0_13AUnaryFunctorIN3c104HalfES4_S4_ZZZNS0_17atan2_kernel_cudaERNS_18TensorIteratorBaseEENKUlvE_clEvENKUlvE1_clEvEUlS4_S4_E_EESt5arrayIPcLm2EELi4E23TrivialOffsetCalculatorILi1EjESF_NS0_6memory12LoadWithCastILi1EEENSG_13StoreWithCastILi1EEEEEviT_T0_T2_T3_T4_T5_,"",@"SHT_CUDA_INFO"
	.sectionflags	@""
	.align	4


	//----- nvinfo : EIATTR_CUDA_API_VERSION
	.align		4
        /*0000*/ 	.byte	0x04, 0x37
        /*0002*/ 	.short	(.L_2731 - .L_2730)
.L_2730:
        /*0004*/ 	.word	0x00000082


	//----- nvinfo : EIATTR_SW2861232_WAR
	.align		4
.L_2731:
        /*0008*/ 	.byte	0x01, 0x35
	.zero		2


	//----- nvinfo : EIATTR_PARAM_CBANK
	.align		4
        /*000c*/ 	.byte	0x04, 0x0a
        /*000e*/ 	.short	(.L_2733 - .L_2732)
	.align		4
.L_2732:
        /*0010*/ 	.word	index@(.nv.constant0._ZN2at6native27unrolled_elementwise_kernelINS0_13AUnaryFunctorIN3c104HalfES4_S4_ZZZNS0_17atan2_kernel_cudaERNS_18TensorIteratorBaseEENKUlvE_clEvENKUlvE1_clEvEUlS4_S4_E_EESt5arrayIPcLm2EELi4E23TrivialOffsetCalculatorILi1EjESF_NS0_6memory12LoadWithCastILi1EEENSG_13StoreWithCastILi1EEEEEviT_T0_T2_T3_T4_T5_)
        /*0014*/ 	.short	0x0160
        /*0016*/ 	.short	0x002c


	//----- nvinfo : EIATTR_CBANK_PARAM_SIZE
	.align		4
.L_2733:
        /*0018*/ 	.byte	0x03, 0x19
        /*001a*/ 	.short	0x002c


	//----- nvinfo : EIATTR_KPARAM_INFO
	.align		4
        /*001c*/ 	.byte	0x04, 0x17
        /*001e*/ 	.short	(.L_2735 - .L_2734)
.L_2734:
        /*0020*/ 	.word	0x00000000
        /*0024*/ 	.short	0x0006
        /*0026*/ 	.short	0x0024
        /*0028*/ 	.byte	0x00, 0xf0, 0x21, 0x00


	//----- nvinfo : EIATTR_KPARAM_INFO
	.align		4
.L_2735:
        /*002c*/ 	.byte	0x04, 0x17
        /*002e*/ 	.short	(.L_2737 - .L_2736)
.L_2736:
        /*0030*/ 	.word	0x00000000
        /*0034*/ 	.short	0x0005
        /*0036*/ 	.short	0x001c
        /*0038*/ 	.byte	0x00, 0xf0, 0x21, 0x00


	//----- nvinfo : EIATTR_KPARAM_INFO
	.align		4
.L_2737:
        /*003c*/ 	.byte	0x04, 0x17
        /*003e*/ 	.short	(.L_2739 - .L_2738)
.L_2738:
        /*0040*/ 	.word	0x00000000
        /*0044*/ 	.short	0x0004
        /*0046*/ 	.short	0x0019
        /*0048*/ 	.byte	0x00, 0xf0, 0x05, 0x00


	//----- nvinfo : EIATTR_KPARAM_INFO
	.align		4
.L_2739:
        /*004c*/ 	.byte	0x04, 0x17
        /*004e*/ 	.short	(.L_2741 - .L_2740)
.L_2740:
        /*0050*/ 	.word	0x00000000
        /*0054*/ 	.short	0x0003
        /*0056*/ 	.short	0x0018
        /*0058*/ 	.byte	0x00, 0xf0, 0x05, 0x00


	//----- nvinfo : EIATTR_KPARAM_INFO
	.align		4
.L_2741:
        /*005c*/ 	.byte	0x04, 0x17
        /*005e*/ 	.short	(.L_2743 - .L_2742)
.L_2742:
        /*0060*/ 	.word	0x00000000
        /*0064*/ 	.short	0x0002
        /*0066*/ 	.short	0x0008
        /*0068*/ 	.byte	0x00, 0xf0, 0x41, 0x00


	//----- nvinfo : EIATTR_KPARAM_INFO
	.align		4
.L_2743:
        /*006c*/ 	.byte	0x04, 0x17
        /*006e*/ 	.short	(.L_2745 - .L_2744)
.L_2744:
        /*0070*/ 	.word	0x00000000
        /*0074*/ 	.short	0x0001
        /*0076*/ 	.short	0x0004
        /*0078*/ 	.byte	0x00, 0xf0, 0x11, 0x00


	//----- nvinfo : EIATTR_KPARAM_INFO
	.align		4
.L_2745:
        /*007c*/ 	.byte	0x04, 0x17
        /*007e*/ 	.short	(.L_2747 - .L_2746)
.L_2746:
        /*0080*/ 	.word	0x00000000
        /*0084*/ 	.short	0x0000
        /*0086*/ 	.short	0x0000
        /*0088*/ 	.byte	0x00, 0xf0, 0x11, 0x00


	//----- nvinfo : EIATTR_MAXREG_COUNT
	.align		4
.L_2747:
        /*008c*/ 	.byte	0x03, 0x1b
        /*008e*/ 	.short	0x00ff


	//----- nvinfo : EIATTR_EXTERNS
	.align		4
        /*0090*/ 	.byte	0x04, 0x0f
        /*0092*/ 	.short	(.L_2749 - .L_2748)


	//   ....[0]....
	.align		4
.L_2748:
        /*0094*/ 	.word	index@(__assertfail)


	//----- nvinfo : EIATTR_MERCURY_ISA_VERSION
	.align		4
.L_2749:
        /*0098*/ 	.byte	0x03, 0x5f
        /*009a*/ 	.short	0x0000


	//----- nvinfo : EIATTR_SYSCALL_OFFSETS
	.align		4
        /*009c*/ 	.byte	0x04, 0x46
        /*009e*/ 	.short	(.L_2751 - .L_2750)


	//   ....[0]....
.L_2750:
        /*00a0*/ 	.word	0x00001060


	//   ....[1]....
        /*00a4*/ 	.word	0x00002130


	//   ....[2]....
        /*00a8*/ 	.word	0x00003210


	//   ....[3]....
        /*00ac*/ 	.word	0x000042c0


	//   ....[4]....
        /*00b0*/ 	.word	0x00006350


	//   ....[5]....
        /*00b4*/ 	.word	0x00007380


	//   ....[6]....
        /*00b8*/ 	.word	0x00008370


	//   ....[7]....
        /*00bc*/ 	.word	0x00009360


	//----- nvinfo : EIATTR_EXIT_INSTR_OFFSETS
	.align		4
.L_2751:
        /*00c0*/ 	.byte	0x04, 0x1c
        /*00c2*/ 	.short	(.L_2753 - .L_2752)


	//   ....[0]....
.L_2752:
        /*00c4*/ 	.word	0x00008430


	//   ....[1]....
        /*00c8*/ 	.word	0x00008560


	//   ....[2]....
        /*00cc*/ 	.word	0x000085a0


	//   ....[3]....
        /*00d0*/ 	.word	0x00008640


	//   ....[4]....
        /*00d4*/ 	.word	0x00008680


	//   ....[5]....
        /*00d8*/ 	.word	0x000086c0


	//   ....[6]....
        /*00dc*/ 	.word	0x00008750


	//   ....[7]....
        /*00e0*/ 	.word	0x00008770


	//   ....[8]....
        /*00e4*/ 	.word	0x00008810


	//   ....[9]....
        /*00e8*/ 	.word	0x00008860


	//   ....[10]....
        /*00ec*/ 	.word	0x000088b0


	//   ....[11]....
        /*00f0*/ 	.word	0x00008980


	//   ....[12]....
        /*00f4*/ 	.word	0x000089e0


	//   ....[13]....
        /*00f8*/ 	.word	0x00008b70


	//   ....[14]....
        /*00fc*/ 	.word	0x00008cd0


	//   ....[15]....
        /*0100*/ 	.word	0x00008d10


	//   ....[16]....
        /*0104*/ 	.word	0x00008dd0


	//   ....[17]....
        /*0108*/ 	.word	0x00008f50


	//   ....[18]....
        /*010c*/ 	.word	0x000090d0


	//   ....[19]....
        /*0110*/ 	.word	0x00009230


	//   ....[20]....
        /*0114*/ 	.word	0x00009370


	//   ....[21]....
        /*0118*/ 	.word	0x000093b0


	//   ....[22]....
        /*011c*/ 	.word	0x000093f0


	//----- nvinfo : EIATTR_MAX_THREADS
	.align		4
.L_2753:
        /*0120*/ 	.byte	0x04, 0x05
        /*0122*/ 	.short	(.L_2755 - .L_2754)
.L_2754:
        /*0124*/ 	.word	0x00000080
        /*0128*/ 	.word	0x00000001
        /*012c*/ 	.word	0x00000001


	//----- nvinfo : EIATTR_CRS_STACK_SIZE
	.align		4
.L_2755:
        /*0130*/ 	.byte	0x04, 0x1e
        /*0132*/ 	.short	(.L_2757 - .L_2756)
.L_2756:
        /*0134*/ 	.word	0x00000000
.L_2757:


//--------------------- .nv.info._ZN2at6native18elementwise_kernelILi128ELi4EZNS0_22gpu_kernel_impl_nocastINS0_13AUnaryFunctorIN3c104HalfES5_S5_ZZZNS0_17atan2_kernel_cudaERNS_18TensorIteratorBaseEENKUlvE_clEvENKUlvE1_clEvEUlS5_S5_E_EEEEvS7_RKT_EUliE_EEviT1_ --------------------------
	.section	.nv.info._ZN2at6native18elementwise_kernelILi128ELi4EZNS0_22gpu_kernel_impl_nocastINS0_13AUnaryFunctorIN3c104HalfES5_S5_ZZZNS0_17atan2_kernel_cudaERNS_18TensorIteratorBaseEENKUlvE_clEvENKUlvE1_clEvEUlS5_S5_E_EEEEvS7_RKT_EUliE_EEviT1_,"",@"SHT_CUDA_INFO"
	.sectionflags	@""
	.align	4


	//----- nvinfo : EIATTR_CUDA_API_VERSION
	.align		4
        /*0000*/ 	.byte	0x04, 0x37
        /*0002*/ 	.short	(.L_2759 - .L_2758)
.L_2758:
        /*0004*/ 	.word	0x00000082


	//----- nvinfo : EIATTR_SW2861232_WAR
	.align		4
.L_2759:
        /*0008*/ 	.byte	0x01, 0x35
	.zero		2


	//----- nvinfo : EIATTR_PARAM_CBANK
	.align		4
        /*000c*/ 	.byte	0x04, 0x0a
        /*000e*/ 	.short	(.L_2761 - .L_2760)
	.align		4
.L_2760:
        /*0010*/ 	.word	index@(.nv.constant0._ZN2at6native18elementwise_kernelILi128ELi4EZNS0_22gpu_kernel_impl_nocastINS0_13AUnaryFunctorIN3c104HalfES5_S5_ZZZNS0_17atan2_kernel_cudaERNS_18TensorIteratorBaseEENKUlvE_clEvENKUlvE1_clEvEUlS5_S5_E_EEEEvS7_RKT_EUliE_EEviT1_)
        /*0014*/ 	.short	0x0160
        /*0016*/ 	.short	0x0220


	//----- nvinfo : EIATTR_CBANK_PARAM_SIZE
	.align		4
.L_2761:
        /*0018*/ 	.byte	0x03, 0x19
        /*001a*/ 	.short	0x0220


	//----- nvinfo : EIATTR_KPARAM_INFO
	.align		4
        /*001c*/ 	.byte	0x04, 0x17
        /*001e*/ 	.short	(.L_2763 - .L_2762)
.L_2762:
        /*0020*/ 	.word	0x00000000
        /*0024*/ 	.short	0x0001
        /*0026*/ 	.short	0x0008
        /*0028*/ 	.byte	0x00, 0xf0, 0x61, 0x08


	//----- nvinfo : EIATTR_KPARAM_INFO
	.align		4
.L_2763:
        /*002c*/ 	.byte	0x04, 0x17
        /*002e*/ 	.short	(.L_2765 - .L_2764)
.L_2764:
        /*0030*/ 	.word	0x00000000
        /*0034*/ 	.short	0x0000
        /*0036*/ 	.short	0x0000
        /*0038*/ 	.byte	0x00, 0xf0, 0x11, 0x00


	//----- nvinfo : EIATTR_MAXREG_COUNT
	.align		4
.L_2765:
        /*003c*/ 	.byte	0x03, 0x1b
        /*003e*/ 	.short	0x0080


	//----- nvinfo : EIATTR_MERCURY_ISA_VERSION
	.align		4
        /*0040*/ 	.byte	0x03, 0x5f
        /*0042*/ 	.short	0x0000


	//----- nvinfo : EIATTR_EXIT_INSTR_OFFSETS
	.align		4
        /*0044*/ 	.byte	0x04, 0x1c
        /*0046*/ 	.short	(.L_2767 - .L_2766)


	//   ....[0]....
.L_2766:
        /*0048*/ 	.word	0x00003770


	//   ....[1]....
        /*004c*/ 	.word	0x00004990


	//----- nvinfo : EIATTR_MAX_THREADS
	.align		4
.L_2767:
        /*0050*/ 	.byte	0x04, 0x05
        /*0052*/ 	.short	(.L_2769 - .L_2768)
.L_2768:
        /*0054*/ 	.word	0x00000080
        /*0058*/ 	.word	0x00000001
        /*005c*/ 	.word	0x00000001


	//----- nvinfo : EIATTR_CRS_STACK_SIZE
	.align		4
.L_2769:
        /*0060*/ 	.byte	0x04, 0x1e
        /*0062*/ 	.short	(.L_2771 - .L_2770)
.L_2770:
        /*0064*/ 	.word	0x00000000
.L_2771:


//--------------------- .nv.info._ZN2at6native27unrolled_elementwise_kernelINS0_13AUnaryFunctorIN3c104HalfES4_S4_ZZZNS0_17atan2_kernel_cudaERNS_18TensorIteratorBaseEENKUlvE_clEvENKUlvE1_clEvEUlS4_S4_E_EESt5arrayIPcLm2EELi4E23TrivialOffsetCalculatorILi1EjESF_NS0_6memory15LoadWithoutCastENSG_16StoreWithoutCastEEEviT_T0_T2_T3_T4_T5_ --------------------------
	.section	.nv.info._ZN2at6native27unrolled_elementwise_kernelINS0_13AUnaryFunctorIN3c104HalfES4_S4_ZZZNS0_17atan2_kernel_cudaERNS_18TensorIteratorBaseEENKUlvE_clEvENKUlvE1_clEvEUlS4_S4_E_EESt5arrayIPcLm2EELi4E23TrivialOffsetCalculatorILi1EjESF_NS0_6memory15LoadWithoutCastENSG_16StoreWithoutCastEEEviT_T0_T2_T3_T4_T5_,"",@"SHT_CUDA_INFO"
	.sectionflags	@""
	.align	4


	//----- nvinfo : EIATTR_CUDA_API_VERSION
	.align		4
        /*0000*/ 	.byte	0x04, 0x37
        /*0002*/ 	.short	(.L_2773 - .L_2772)
.L_2772:
        /*0004*/ 	.word	0x00000082


	//----- nvinfo : EIATTR_SW2861232_WAR
	.align		4
.L_2773:
        /*0008*/ 	.byte	0x01, 0x35
	.zero		2


	//----- nvinfo : EIATTR_PARAM_CBANK
	.align		4
        /*000c*/ 	.byte	0x04, 0x0a
        /*000e*/ 	.short	(.L_2775 - .L_2774)
	.align		4
.L_2774:
        /*0010*/ 	.word	index@(.nv.constant0._ZN2at6native27unrolled_elementwise_kernelINS0_13AUnaryFunctorIN3c104HalfES4_S4_ZZZNS0_17atan2_kernel_cudaERNS_18TensorIteratorBaseEENKUlvE_clEvENKUlvE1_clEvEUlS4_S4_E_EESt5arrayIPcLm2EELi4E23TrivialOffsetCalculatorILi1EjESF_NS0_6memory15LoadWithoutCastENSG_16StoreWithoutCastEEEviT_T0_T2_T3_T4_T5_)
        /*0014*/ 	.short	0x0160
        /*0016*/ 	.short	0x001c


	//----- nvinfo : EIATTR_CBANK_PARAM_SIZE
	.align		4
.L_2775:
        /*0018*/ 	.byte	0x03, 0x19
        /*001a*/ 	.short	0x001c


	//----- nvinfo : EIATTR_KPARAM_INFO
	.align		4
        /*001c*/ 	.byte	0x04, 0x17
        /*001e*/ 	.short	(.L_2777 - .L_2776)
.L_2776:
        /*0020*/ 	.word	0x00000000
        /*0024*/ 	.short	0x0006
        /*0026*/ 	.short	0x001b
        /*0028*/ 	.byte	0x00, 0xf0, 0x05, 0x00


	//----- nvinfo : EIATTR_KPARAM_INFO
	.align		4
.L_2777:
        /*002c*/ 	.byte	0x04, 0x17
        /*002e*/ 	.short	(.L_2779 - .L_2778)
.L_2778:
        /*0030*/ 	.word	0x00000000
        /*0034*/ 	.short	0x0005
        /*0036*/ 	.short	0x001a
        /*0038*/ 	.byte	0x00, 0xf0, 0x05, 0x00


	//----- nvinfo : EIATTR_KPARAM_INFO
	.align		4
.L_2779:
        /*003c*/ 	.byte	0x04, 0x17
        /*003e*/ 	.short	(.L_2781 - .L_2780)
.L_2780:
        /*0040*/ 	.word	0x00000000
        /*0044*/ 	.short	0x0004
        /*0046*/ 	.short	0x0019
        /*0048*/ 	.byte	0x00, 0xf0, 0x05, 0x00


	//----- nvinfo : EIATTR_KPARAM_INFO
	.align		4
.L_2781:
        /*004c*/ 	.byte	0x04, 0x17
        /*004e*/ 	.short	(.L_2783 - .L_2782)
.L_2782:
        /*0050*/ 	.word	0x00000000
        /*0054*/ 	.short	0x0003
        /*0056*/ 	.short	0x0018
        /*0058*/ 	.byte	0x00, 0xf0, 0x05, 0x00


	//----- nvinfo : EIATTR_KPARAM_INFO
	.align		4
.L_2783:
        /*005c*/ 	.byte	0x04, 0x17
        /*005e*/ 	.short	(.L_2785 - .L_2784)
.L_2784:
        /*0060*/ 	.word	0x00000000
        /*0064*/ 	.short	0x0002
        /*0066*/ 	.short	0x0008
        /*0068*/ 	.byte	0x00, 0xf0, 0x41, 0x00


	//----- nvinfo : EIATTR_KPARAM_INFO
	.align		4
.L_2785:
        /*006c*/ 	.byte	0x04, 0x17
        /*006e*/ 	.short	(.L_2787 - .L_2786)
.L_2786:
        /*0070*/ 	.word	0x00000000
        /*0074*/ 	.short	0x0001
        /*0076*/ 	.short	0x0004
        /*0078*/ 	.byte	0x00, 0xf0, 0x11, 0x00


	//----- nvinfo : EIATTR_KPARAM_INFO
	.align		4
.L_2787:
        /*007c*/ 	.byte	0x04, 0x17
        /*007e*/ 	.short	(.L_2789 - .L_2788)
.L_2788:
        /*0080*/ 	.word	0x00000000
        /*0084*/ 	.short	0x0000
        /*0086*/ 	.short	0x0000
        /*0088*/ 	.byte	0x00, 0xf0, 0x11, 0x00


	//----- nvinfo : EIATTR_MAXREG_COUNT
	.align		4
.L_2789:
        /*008c*/ 	.byte	0x03, 0x1b
        /*008e*/ 	.short	0x00ff


	//----- nvinfo : EIATTR_MERCURY_ISA_VERSION
	.align		4
        /*0090*/ 	.byte	0x03, 0x5f
        /*0092*/ 	.short	0x0000


	//----- nvinfo : EIATTR_EXIT_INSTR_OFFSETS
	.align		4
        /*0094*/ 	.byte	0x04, 0x1c
        /*0096*/ 	.short	(.L_2791 - .L_2790)


	//   ....[0]....
.L_2790:
        /*0098*/ 	.word	0x00001300


	//   ....[1]....
        /*009c*/ 	.word	0x00001350


	//----- nvinfo : EIATTR_MAX_THREADS
	.align		4
.L_2791:
        /*00a0*/ 	.byte	0x04, 0x05
        /*00a2*/ 	.short	(.L_2793 - .L_2792)
.L_2792:
        /*00a4*/ 	.word	0x00000080
        /*00a8*/ 	.word	0x00000001
        /*00ac*/ 	.word	0x00000001


	//----- nvinfo : EIATTR_CRS_STACK_SIZE
	.align		4
.L_2793:
        /*00b0*/ 	.byte	0x04, 0x1e
        /*00b2*/ 	.short	(.L_2795 - .L_2794)
.L_2794:
        /*00b4*/ 	.word	0x00000000
.L_2795:


//--------------------- .nv.info._ZN2at6native29vectorized_elementwise_kernelILi2ENS0_13AUnaryFunctorIN3c104HalfES4_S4_ZZZNS0_17atan2_kernel_cudaERNS_18TensorIteratorBaseEENKUlvE_clEvENKUlvE1_clEvEUlS4_S4_E_EESt5arrayIPcLm2EEEEviT0_T1_ --------------------------
	.section	.nv.info._ZN2at6native29vectorized_elementwise_kernelILi2ENS0_13AUnaryFunctorIN3c104HalfES4_S4_ZZZNS0_17atan2_kernel_cudaERNS_18TensorIteratorBaseEENKUlvE_clEvENKUlvE1_clEvEUlS4_S4_E_EESt5arrayIPcLm2EEEEviT0_T1_,"",@"SHT_CUDA_INFO"
	.sectionflags	@""
	.align	4


	//----- nvinfo : EIATTR_CUDA_API_VERSION
	.align		4
        /*0000*/ 	.byte	0x04, 0x37
        /*0002*/ 	.short	(.L_2797 - .L_2796)
.L_2796:
        /*0004*/ 	.word	0x00000082


	//----- nvinfo : EIATTR_SW2861232_WAR
	.align		4
.L_2797:
        /*0008*/ 	.byte	0x01, 0x35
	.zero		2


	//----- nvinfo : EIATTR_PARAM_CBANK
	.align		4
        /*000c*/ 	.byte	0x04, 0x0a
        /*000e*/ 	.short	(.L_2799 - .L_2798)
	.align		4
.L_2798:
        /*0010*/ 	.word	index@(.nv.constant0._ZN2at6native29vectorized_elementwise_kernelILi2ENS0_13AUnaryFunctorIN3c104HalfES4_S4_ZZZNS0_17atan2_kernel_cudaERNS_18TensorIteratorBaseEENKUlvE_clEvENKUlvE1_clEvEUlS4_S4_E_EESt5arrayIPcLm2EEEEviT0_T1_)
        /*0014*/ 	.short	0x0160
        /*0016*/ 	.short	0x0018


	//----- nvinfo : EIATTR_CBANK_PARAM_SIZE
	.align		4
.L_2799:
        /*0018*/ 	.byte	0x03, 0x19
        /*001a*/ 	.short	0x0018


	//----- nvinfo : EIATTR_KPARAM_INFO
	.align		4
        /*001c*/ 	.byte	0x04, 0x17
        /*001e*/ 	.short	(.L_2801 - .L_2800)
.L_2800:
        /*0020*/ 	.word	0x00000000
        /*0024*/ 	.short	0x0002
        /*0026*/ 	.short	0x0008
        /*0028*/ 	.byte	0x00, 0xf0, 0x41, 0x00


	//----- nvinfo : EIATTR_KPARAM_INFO
	.align		4
.L_2801:
        /*002c*/ 	.byte	0x04, 0x17
        /*002e*/ 	.short	(.L_2803 - .L_2802)
.L_2802:
        /*0030*/ 	.word	0x00000000
        /*0034*/ 	.short	0x0001
        /*0036*/ 	.short	0x0004
        /*0038*/ 	.byte	0x00, 0xf0, 0x11, 0x00


	//----- nvinfo : EIATTR_KPARAM_INFO
	.align		4
.L_2803:
        /*003c*/ 	.byte	0x04, 0x17
        /*003e*/ 	.short	(.L_2805 - .L_2804)
.L_2804:
        /*0040*/ 	.word	0x00000000
        /*0044*/ 	.short	0x0000
        /*0046*/ 	.short	0x0000
        /*0048*/ 	.byte	0x00, 0xf0, 0x11, 0x00


	//----- nvinfo : EIATTR_MAXREG_COUNT
	.align		4
.L_2805:
        /*004c*/ 	.byte	0x03, 0x1b
        /*004e*/ 	.short	0x00ff


	//----- nvinfo : EIATTR_MERCURY_ISA_VERSION
	.align		4
        /*0050*/ 	.byte	0x03, 0x5f
        /*0052*/ 	.short	0x0000


	//----- nvinfo : EIATTR_EXIT_INSTR_OFFSETS
	.align		4
        /*0054*/ 	.byte	0x04, 0x1c
        /*0056*/ 	.short	(.L_2807 - .L_2806)


	//   ....[0]....
.L_2806:
        /*0058*/ 	.word	0x00001c70


	//   ....[1]....
        /*005c*/ 	.word	0x00004130


	//   ....[2]....
        /*0060*/ 	.word	0x00004180


	//----- nvinfo : EIATTR_MAX_THREADS
	.align		4
.L_2807:
        /*0064*/ 	.byte	0x04, 0x05
        /*0066*/ 	.short	(.L_2809 - .L_2808)
.L_2808:
        /*0068*/ 	.word	0x00000080
        /*006c*/ 	.word	0x00000001
        /*0070*/ 	.word	0x00000001


	//----- nvinfo : EIATTR_CRS_STACK_SIZE
	.align		4
.L_2809:
        /*0074*/ 	.byte	0x04, 0x1e
        /*0076*/ 	.short	(.L_2811 - .L_2810)
.L_2810:
        /*0078*/ 	.word	0x00000000
.L_2811:


//--------------------- .nv.info._ZN2at6native29vectorized_elementwise_kernelILi4ENS0_13AUnaryFunctorIN3c104HalfES4_S4_ZZZNS0_17atan2_kernel_cudaERNS_18TensorIteratorBaseEENKUlvE_clEvENKUlvE1_clEvEUlS4_S4_E_EESt5arrayIPcLm2EEEEviT0_T1_ --------------------------
	.section	.nv.info._ZN2at6native29vectorized_elementwise_kernelILi4ENS0_13AUnaryFunctorIN3c104HalfES4_S4_ZZZNS0_17atan2_kernel_cudaERNS_18TensorIteratorBaseEENKUlvE_clEvENKUlvE1_clEvEUlS4_S4_E_EESt5arrayIPcLm2EEEEviT0_T1_,"",@"SHT_CUDA_INFO"
	.sectionflags	@""
	.align	4


	//----- nvinfo : EIATTR_CUDA_API_VERSION
	.align		4
        /*0000*/ 	.byte	0x04, 0x37
        /*0002*/ 	.short	(.L_2813 - .L_2812)
.L_2812:
        /*0004*/ 	.word	0x00000082


	//----- nvinfo : EIATTR_SW2861232_WAR
	.align		4
.L_2813:
        /*0008*/ 	.byte	0x01, 0x35
	.zero		2


	//----- nvinfo : EIATTR_PARAM_CBANK
	.align		4
        /*000c*/ 	.byte	0x04, 0x0a
        /*000e*/ 	.short	(.L_2815 - .L_2814)
	.align		4
.L_2814:
        /*0010*/ 	.word	index@(.nv.constant0._ZN2at6native29vectorized_elementwise_kernelILi4ENS0_13AUnaryFunctorIN3c104HalfES4_S4_ZZZNS0_17atan2_kernel_cudaERNS_18TensorIteratorBaseEENKUlvE_clEvENKUlvE1_clEvEUlS4_S4_E_EESt5arrayIPcLm2EEEEviT0_T1_)
        /*0014*/ 	.short	0x0160
        /*0016*/ 	.short	0x0018


	//----- nvinfo : EIATTR_CBANK_PARAM_SIZE
	.align		4
.L_2815:
        /*0018*/ 	.byte	0x03, 0x19
        /*001a*/ 	.short	0x0018


	//----- nvinfo : EIATTR_KPARAM_INFO
	.align		4
        /*001c*/ 	.byte	0x04, 0x17
        /*001e*/ 	.short	(.L_2817 - .L_2816)
.L_2816:
        /*0020*/ 	.word	0x00000000
        /*0024*/ 	.short	0x0002
        /*0026*/ 	.short	0x0008
        /*0028*/ 	.byte	0x00, 0xf0, 0x41, 0x00


	//----- nvinfo : EIATTR_KPARAM_INFO
	.align		4
.L_2817:
        /*002c*/ 	.byte	0x04, 0x17
        /*002e*/ 	.short	(.L_2819 - .L_2818)
.L_2818:
        /*0030*/ 	.word	0x00000000
        /*0034*/ 	.short	0x0001
        /*0036*/ 	.short	0x0004
        /*0038*/ 	.byte	0x00, 0xf0, 0x11, 0x00


	//----- nvinfo : EIATTR_KPARAM_INFO
	.align		4
.L_2819:
        /*003c*/ 	.byte	0x04, 0x17
        /*003e*/ 	.short	(.L_2821 - .L_2820)
.L_2820:
        /*0040*/ 	.word	0x00000000
        /*0044*/ 	.short	0x0000
        /*0046*/ 	.short	0x0000
        /*0048*/ 	.byte	0x00, 0xf0, 0x11, 0x00


	//----- nvinfo : EIATTR_MAXREG_COUNT
	.align		4
.L_2821:
        /*004c*/ 	.byte	0x03, 0x1b
        /*004e*/ 	.short	0x00ff


	//----- nvinfo : EIATTR_MERCURY_ISA_VERSION
	.align		4
        /*0050*/ 	.byte	0x03, 0x5f
        /*0052*/ 	.short	0x0000


	//----- nvinfo : EIATTR_EXIT_INSTR_OFFSETS
	.align		4
        /*0054*/ 	.byte	0x04, 0x1c
        /*0056*/ 	.short	(.L_2823 - .L_2822)


	//   ....[0]....
.L_2822:
        /*0058*/ 	.word	0x00001c40


	//   ....[1]....
        /*005c*/ 	.word	0x000040c0


	//   ....[2]....
        /*0060*/ 	.word	0x00004120


	//----- nvinfo : EIATTR_MAX_THREADS
	.align		4
.L_2823:
        /*0064*/ 	.byte	0x04, 0x05
        /*0066*/ 	.short	(.L_2825 - .L_2824)
.L_2824:
        /*0068*/ 	.word	0x00000080
        /*006c*/ 	.word	0x00000001
        /*0070*/ 	.word	0x00000001


	//----- nvinfo : EIATTR_CRS_STACK_SIZE
	.align		4
.L_2825:
        /*0074*/ 	.byte	0x04, 0x1e
        /*0076*/ 	.short	(.L_2827 - .L_2826)
.L_2826:
        /*0078*/ 	.word	0x00000000
.L_2827:


//--------------------- .nv.info._ZN2at6native29vectorized_elementwise_kernelILi8ENS0_13AUnaryFunctorIN3c104HalfES4_S4_ZZZNS0_17atan2_kernel_cudaERNS_18TensorIteratorBaseEENKUlvE_clEvENKUlvE1_clEvEUlS4_S4_E_EESt5arrayIPcLm2EEEEviT0_T1_ --------------------------
	.section	.nv.info._ZN2at6native29vectorized_elementwise_kernelILi8ENS0_13AUnaryFunctorIN3c104HalfES4_S4_ZZZNS0_17atan2_kernel_cudaERNS_18TensorIteratorBaseEENKUlvE_clEvENKUlvE1_clEvEUlS4_S4_E_EESt5arrayIPcLm2EEEEviT0_T1_,"",@"SHT_CUDA_INFO"
	.sectionflags	@""
	.align	4


	//----- nvinfo : EIATTR_CUDA_API_VERSION
	.align		4
        /*0000*/ 	.byte	0x04, 0x37
        /*0002*/ 	.short	(.L_2829 - .L_2828)
.L_2828:
        /*0004*/ 	.word	0x00000082


	//----- nvinfo : EIATTR_SW2861232_WAR
	.align		4
.L_2829:
        /*0008*/ 	.byte	0x01, 0x35
	.zero		2


	//----- nvinfo : EIATTR_PARAM_CBANK
	.align		4
        /*000c*/ 	.byte	0x04, 0x0a
        /*000e*/ 	.short	(.L_2831 - .L_2830)
	.align		4
.L_2830:
        /*0010*/ 	.word	index@(.nv.constant0._ZN2at6native29vectorized_elementwise_kernelILi8ENS0_13AUnaryFunctorIN3c104HalfES4_S4_ZZZNS0_17atan2_kernel_cudaERNS_18TensorIteratorBaseEENKUlvE_clEvENKUlvE1_clEvEUlS4_S4_E_EESt5arrayIPcLm2EEEEviT0_T1_)
        /*0014*/ 	.short	0x0160
        /*0016*/ 	.short	0x0018


	//----- nvinfo : EIATTR_CBANK_PARAM_SIZE
	.align		4
.L_2831:
        /*0018*/ 	.byte	0x03, 0x19
        /*001a*/ 	.short	0x0018


	//----- nvinfo : EIATTR_KPARAM_INFO
	.align		4
        /*001c*/ 	.byte	0x04, 0x17
        /*001e*/ 	.short	(.L_2833 - .L_2832)
.L_2832:
        /*0020*/ 	.word	0x00000000
        /*0024*/ 	.short	0x0002
        /*0026*/ 	.short	0x0008
        /*0028*/ 	.byte	0x00, 0xf0, 0x41, 0x00


	//----- nvinfo : EIATTR_KPARAM_INFO
	.align		4
.L_2833:
        /*002c*/ 	.byte	0x04, 0x17
        /*002e*/ 	.short	(.L_2835 - .L_2834)
.L_2834:
        /*0030*/ 	.word	0x00000000
        /*0034*/ 	.short	0x0001
        /*0036*/ 	.short	0x0004
        /*0038*/ 	.byte	0x00, 0xf0, 0x11, 0x00


	//----- nvinfo : EIATTR_KPARAM_INFO
	.align		4
.L_2835:
        /*003c*/ 	.byte	0x04, 0x17
        /*003e*/ 	.short	(.L_2837 - .L_2836)
.L_2836:
        /*0040*/ 	.word	0x00000000
        /*0044*/ 	.short	0x0000
        /*0046*/ 	.short	0x0000
        /*0048*/ 	.byte	0x00, 0xf0, 0x11, 0x00


	//----- nvinfo : EIATTR_MAXREG_COUNT
	.align		4
.L_2837:
        /*004c*/ 	.byte	0x03, 0x1b
        /*004e*/ 	.short	0x00ff


	//----- nvinfo : EIATTR_MERCURY_ISA_VERSION
	.align		4
        /*0050*/ 	.byte	0x03, 0x5f
        /*0052*/ 	.short	0x0000


	//----- nvinfo : EIATTR_EXIT_INSTR_OFFSETS
	.align		4
        /*0054*/ 	.byte	0x04, 0x1c
        /*0056*/ 	.short	(.L_2839 - .L_2838)


	//   ....[0]....
.L_2838:
        /*0058*/ 	.word	0x00000010


	//----- nvinfo : EIATTR_MAX_THREADS
	.align		4
.L_2839:
        /*005c*/ 	.byte	0x04, 0x05
        /*005e*/ 	.short	(.L_2841 - .L_2840)
.L_2840:
        /*0060*/ 	.word	0x00000080
        /*0064*/ 	.word	0x00000001
        /*0068*/ 	.word	0x00000001
.L_2841:


//--------------------- .nv.info._ZN2at6native18elementwise_kernelILi128ELi4EZNS0_15gpu_kernel_implINS0_13BinaryFunctorIfffZZZNS0_17atan2_kernel_cudaERNS_18TensorIteratorBaseEENKUlvE_clEvENKUlvE0_clEvEUlffE_EEEEvS5_RKT_EUliE_EEviT1_ --------------------------
	.section	.nv.info._ZN2at6native18elementwise_kernelILi128ELi4EZNS0_15gpu_kernel_implINS0_13BinaryFunctorIfffZZZNS0_17atan2_kernel_cudaERNS_18TensorIteratorBaseEENKUlvE_clEvENKUlvE0_clEvEUlffE_EEEEvS5_RKT_EUliE_EEviT1_,"",@"SHT_CUDA_INFO"
	.sectionflags	@""
	.align	4


	//----- nvinfo : EIATTR_CUDA_API_VERSION
	.align		4
        /*0000*/ 	.byte	0x04, 0x37
        /*0002*/ 	.short	(.L_2843 - .L_2842)
.L_2842:
        /*0004*/ 	.word	0x00000082


	//----- nvinfo : EIATTR_SW2861232_WAR
	.align		4
.L_2843:
        /*0008*/ 	.byte	0x01, 0x35
	.zero		2


	//----- nvinfo : EIATTR_PARAM_CBANK
	.align		4
        /*000c*/ 	.byte	0x04, 0x0a
        /*000e*/ 	.short	(.L_2845 - .L_2844)
	.align		4
.L_2844:
        /*0010*/ 	.word	index@(.nv.constant0._ZN2at6native18elementwise_kernelILi128ELi4EZNS0_15gpu_kernel_implINS0_13BinaryFunctorIfffZZZNS0_17atan2_kernel_cudaERNS_18TensorIteratorBaseEENKUlvE_clEvENKUlvE0_clEvEUlffE_EEEEvS5_RKT_EUliE_EEviT1_)
        /*0014*/ 	.short	0x0160
        /*0016*/ 	.short	0x0290


	//----- nvinfo : EIATTR_CBANK_PARAM_SIZE
	.align		4
.L_2845:
        /*0018*/ 	.byte	0x03, 0x19
        /*001a*/ 	.short	0x0290


	//----- nvinfo : EIATTR_KPARAM_INFO
	.align		4
        /*001c*/ 	.byte	0x04, 0x17
        /*001e*/ 	.short	(.L_2847 - .L_2846)
.L_2846:
        /*0020*/ 	.word	0x00000000
        /*0024*/ 	.short	0x0001
        /*0026*/ 	.short	0x0008
        /*0028*/ 	.byte	0x00, 0xf0, 0x21, 0x0a


	//----- nvinfo : EIATTR_KPARAM_INFO
	.align		4
.L_2847:
        /*002c*/ 	.byte	0x04, 0x17
        /*002e*/ 	.short	(.L_2849 - .L_2848)
.L_2848:
        /*0030*/ 	.word	0x00000000
        /*0034*/ 	.short	0x0000
        /*0036*/ 	.short	0x0000
        /*0038*/ 	.byte	0x00, 0xf0, 0x11, 0x00


	//----- nvinfo : EIATTR_MAXREG_COUNT
	.align		4
.L_2849:
        /*003c*/ 	.byte	0x03, 0x1b
        /*003e*/ 	.short	0x0080


	//----- nvinfo : EIATTR_EXTERNS
	.align		4
        /*0040*/ 	.byte	0x04, 0x0f
        /*0042*/ 	.short	(.L_2851 - .L_2850)


	//   ....[0]....
	.align		4
.L_2850:
        /*0044*/ 	.word	index@(__assertfail)


	//----- nvinfo : EIATTR_MERCURY_ISA_VERSION
	.align		4
.L_2851:
        /*0048*/ 	.byte	0x03, 0x5f
        /*004a*/ 	.short	0x0000


	//----- nvinfo : EIATTR_SYSCALL_OFFSETS
	.align		4
        /*004c*/ 	.byte	0x04, 0x46
        /*004e*/ 	.short	(.L_2853 - .L_2852)


	//   ....[0]....
.L_2852:
        /*0050*/ 	.word	0x00001df0


	//   ....[1]....
        /*0054*/ 	.word	0x00002bf0


	//   ....[2]....
        /*0058*/ 	.word	0x00003da0


	//   ....[3]....
        /*005c*/ 	.word	0x00005bf0


	//   ....[4]....
        /*0060*/ 	.word	0x000069f0


	//   ....[5]....
        /*0064*/ 	.word	0x00007ba0


	//   ....[6]....
        /*0068*/ 	.word	0x000099c0


	//   ....[7]....
        /*006c*/ 	.word	0x0000a7c0


	//   ....[8]....
        /*0070*/ 	.word	0x0000b970


	//   ....[9]....
        /*0074*/ 	.word	0x0000d7a0


	//   ....[10]....
        /*0078*/ 	.word	0x0000e5a0


	//   ....[11]....
        /*007c*/ 	.word	0x0000f750


	//----- nvinfo : EIATTR_EXIT_INSTR_OFFSETS
	.align		4
.L_2853:
        /*0080*/ 	.byte	0x04, 0x1c
        /*0082*/ 	.short	(.L_2855 - .L_2854)


	//   ....[0]....
.L_2854:
        /*0084*/ 	.word	0x0000ba10


	//   ....[1]....
        /*0088*/ 	.word	0x0000ea40


	//   ....[2]....
        /*008c*/ 	.word	0x0000ea80


	//   ....[3]....
        /*0090*/ 	.word	0x0000eb10


	//   ....[4]....
        /*0094*/ 	.word	0x0000eb40


	//   ....[5]....
        /*0098*/ 	.word	0x0000eb70


	//   ....[6]....
        /*009c*/ 	.word	0x0000ebf0


	//   ....[7]....
        /*00a0*/ 	.word	0x0000ec20


	//   ....[8]....
        /*00a4*/ 	.word	0x0000ecb0


	//   ....[9]....
        /*00a8*/ 	.word	0x0000ecf0


	//   ....[10]....
        /*00ac*/ 	.word	0x0000ed30


	//   ....[11]....
        /*00b0*/ 	.word	0x0000edf0


	//   ....[12]....
        /*00b4*/ 	.word	0x0000ee40


	//   ....[13]....
        /*00b8*/ 	.word	0x0000efc0


	//   ....[14]....
        /*00bc*/ 	.word	0x0000f110


	//   ....[15]....
        /*00c0*/ 	.word	0x0000f140


	//   ....[16]....
        /*00c4*/ 	.word	0x0000f1f0


	//   ....[17]....
        /*00c8*/ 	.word	0x0000f360


	//   ....[18]....
        /*00cc*/ 	.word	0x0000f4d0


	//   ....[19]....
        /*00d0*/ 	.word	0x0000f620


	//   ....[20]....
        /*00d4*/ 	.word	0x0000f760


	//   ....[21]....
        /*00d8*/ 	.word	0x0000f790


	//   ....[22]....
        /*00dc*/ 	.word	0x0000f7c0


	//----- nvinfo : EIATTR_MAX_THREADS
	.align		4
.L_2855:
        /*00e0*/ 	.byte	0x04, 0x05
        /*00e2*/ 	.short	(.L_2857 - .L_2856)
.L_2856:
        /*00e4*/ 	.word	0x00000080
        /*00e8*/ 	.word	0x00000001
        /*00ec*/ 	.word	0x00000001


	//----- nvinfo : EIATTR_CRS_STACK_SIZE
	.align		4
.L_2857:
        /*00f0*/ 	.byte	0x04, 0x1e
        /*00f2*/ 	.short	(.L_2859 - .L_2858)
.L_2858:
        /*00f4*/ 	.word	0x00000000
.L_2859:


//--------------------- .nv.info._ZN2at6native27unrolled_elementwise_kernelINS0_13BinaryFunctorIfffZZZNS0_17atan2_kernel_cudaERNS_18TensorIteratorBaseEENKUlvE_clEvENKUlvE0_clEvEUlffE_EESt5arrayIPcLm3EELi4E23TrivialOffsetCalculatorILi2EjESC_ILi1EjENS0_6memory12LoadWithCastILi2EEENSF_13StoreWithCastILi1EEEEEviT_T0_T2_T3_T4_T5_ --------------------------
	.section	.nv.info._ZN2at6native27unrolled_elementwise_kernelINS0_13BinaryFunctorIfffZZZNS0_17atan2_kernel_cudaERNS_18TensorIteratorBaseEENKUlvE_clEvENKUlvE0_clEvEUlffE_EESt5arrayIPcLm3EELi4E23TrivialOffsetCalculatorILi2EjESC_ILi1EjENS0_6memory12LoadWithCastILi2EEENSF_13StoreWithCastILi1EEEEEviT_T0_T2_T3_T4_T5_,"",@"SHT_CUDA_INFO"
	.sectionflags	@""
	.align	4


	//----- nvinfo : EIATTR_CUDA_API_VERSION
	.align		4
        /*0000*/ 	.byte	0x04, 0x37
        /*0002*/ 	.short	(.L_2861 - .L_2860)
.L_2860:
        /*0004*/ 	.word	0x00000082


	//----- nvinfo : EIATTR_SW2861232_WAR
	.align		4
.L_2861:
        /*0008*/ 	.byte	0x01, 0x35
	.zero		2


	//----- nvinfo : EIATTR_PARAM_CBANK
	.align		4
        /*000c*/ 	.byte	0x04, 0x0a
        /*000e*/ 	.short	(.L_2863 - .L_2862)
	.align		4
.L_2862:
        /*0010*/ 	.word	index@(.nv.constant0._ZN2at6native27unrolled_elementwise_kernelINS0_13BinaryFunctorIfffZZZNS0_17atan2_kernel_cudaERNS_18TensorIteratorBaseEENKUlvE_clEvENKUlvE0_clEvEUlffE_EESt5arrayIPcLm3EELi4E23TrivialOffsetCalculatorILi2EjESC_ILi1EjENS0_6memory12LoadWithCastILi2EEENSF_13StoreWithCastILi1EEEEEviT_T0_T2_T3_T4_T5_)
        /*0014*/ 	.short	0x0160
        /*0016*/ 	.short	0x0038


	//----- nvinfo : EIATTR_CBANK_PARAM_SIZE
	.align		4
.L_2863:
        /*0018*/ 	.byte	0x03, 0x19
        /*001a*/ 	.short	0x0038


	//----- nvinfo : EIATTR_KPARAM_INFO
	.align		4
        /*001c*/ 	.byte	0x04, 0x17
        /*001e*/ 	.short	(.L_2865 - .L_2864)
.L_2864:
        /*0020*/ 	.word	0x00000000
        /*0024*/ 	.short	0x0006
        /*0026*/ 	.short	0x0030
        /*0028*/ 	.byte	0x00, 0xf0, 0x21, 0x00


	//----- nvinfo : EIATTR_KPARAM_INFO
	.align		4
.L_2865:
        /*002c*/ 	.byte	0x04, 0x17
        /*002e*/ 	.short	(.L_2867 - .L_2866)
.L_2866:
        /*0030*/ 	.word	0x00000000
        /*0034*/ 	.short	0x0005
        /*0036*/ 	.short	0x0024
        /*0038*/ 	.byte	0x00, 0xf0, 0x31, 0x00


	//----- nvinfo : EIATTR_KPARAM_INFO
	.align		4
.L_2867:
        /*003c*/ 	.byte	0x04, 0x17
        /*003e*/ 	.short	(.L_2869 - .L_2868)
.L_2868:
        /*0040*/ 	.word	0x00000000
        /*0044*/ 	.short	0x0004
        /*0046*/ 	.short	0x0021
        /*0048*/ 	.byte	0x00, 0xf0, 0x05, 0x00


	//----- nvinfo : EIATTR_KPARAM_INFO
	.align		4
.L_2869:
        /*004c*/ 	.byte	0x04, 0x17
        /*004e*/ 	.short	(.L_2871 - .L_2870)
.L_2870:
        /*0050*/ 	.word	0x00000000
        /*0054*/ 	.short	0x0003
        /*0056*/ 	.short	0x0020
        /*0058*/ 	.byte	0x00, 0xf0, 0x05, 0x00


	//----- nvinfo : EIATTR_KPARAM_INFO
	.align		4
.L_2871:
        /*005c*/ 	.byte	0x04, 0x17
        /*005e*/ 	.short	(.L_2873 - .L_2872)
.L_2872:
        /*0060*/ 	.word	0x00000000
        /*0064*/ 	.short	0x0002
        /*0066*/ 	.short	0x0008
        /*0068*/ 	.byte	0x00, 0xf0, 0x61, 0x00


	//----- nvinfo : EIATTR_KPARAM_INFO
	.align		4
.L_2873:
        /*006c*/ 	.byte	0x04, 0x17
        /*006e*/ 	.short	(.L_2875 - .L_2874)
.L_2874:
        /*0070*/ 	.word	0x00000000
        /*0074*/ 	.short	0x0001
        /*0076*/ 	.short	0x0004
        /*0078*/ 	.byte	0x00, 0xf0, 0x05, 0x00


	//----- nvinfo : EIATTR_KPARAM_INFO
	.align		4
.L_2875:
        /*007c*/ 	.byte	0x04, 0x17
        /*007e*/ 	.short	(.L_2877 - .L_2876)
.L_2876:
        /*0080*/ 	.word	0x00000000
        /*0084*/ 	.short	0x0000
        /*0086*/ 	.short	0x0000
        /*0088*/ 	.byte	0x00, 0xf0, 0x11, 0x00


	//----- nvinfo : EIATTR_MAXREG_COUNT
	.align		4
.L_2877:
        /*008c*/ 	.byte	0x03, 0x1b
        /*008e*/ 	.short	0x00ff


	//----- nvinfo : EIATTR_EXTERNS
	.align		4
        /*0090*/ 	.byte	0x04, 0x0f
        /*0092*/ 	.short	(.L_2879 - .L_2878)


	//   ....[0]....
	.align		4
.L_2878:
        /*0094*/ 	.word	index@(__assertfail)


	//----- nvinfo : EIATTR_MERCURY_ISA_VERSION
	.align		4
.L_2879:
        /*0098*/ 	.byte	0x03, 0x5f
        /*009a*/ 	.short	0x0000


	//----- nvinfo : EIATTR_SYSCALL_OFFSETS
	.align		4
        /*009c*/ 	.byte	0x04, 0x46
        /*009e*/ 	.short	(.L_2881 - .L_2880)


	//   ....[0]....
.L_2880:
        /*00a0*/ 	.word	0x00000e60


	//   ....[1]....
        /*00a4*/ 	.word	0x00001c60


	//   ....[2]....
        /*00a8*/ 	.word	0x00002ae0


	//   ....[3]....
        /*00ac*/ 	.word	0x000038e0


	//   ....[4]....
        /*00b0*/ 	.word	0x00004760


	//   ....[5]....
        /*00b4*/ 	.word	0x00005560


	//   ....[6]....
        /*00b8*/ 	.word	0x000063d0


	//   ....[7]....
        /*00bc*/ 	.word	0x000071a0


	//   ....[8]....
        /*00c0*/ 	.word	0x00008fc0


	//   ....[9]....
        /*00c4*/ 	.word	0x00009ed0


	//   ....[10]....
        /*00c8*/ 	.word	0x0000ada0


	//   ....[11]....
        /*00cc*/ 	.word	0x0000bc70


	//----- nvinfo : EIATTR_EXIT_INSTR_OFFSETS
	.align		4
.L_2881:
        /*00d0*/ 	.byte	0x04, 0x1c
        /*00d2*/ 	.short	(.L_2883 - .L_2882)


	//   ....[0]....
.L_2882:
        /*00d4*/ 	.word	0x0000ae40


	//   ....[1]....
        /*00d8*/ 	.word	0x0000af60


	//   ....[2]....
        /*00dc*/ 	.word	0x0000afa0


	//   ....[3]....
        /*00e0*/ 	.word	0x0000b030


	//   ....[4]....
        /*00e4*/ 	.word	0x0000b060


	//   ....[5]....
        /*00e8*/ 	.word	0x0000b090


	//   ....[6]....
        /*00ec*/ 	.word	0x0000b110


	//   ....[7]....
        /*00f0*/ 	.word	0x0000b140


	//   ....[8]....
        /*00f4*/ 	.word	0x0000b1d0


	//   ....[9]....
        /*00f8*/ 	.word	0x0000b210


	//   ....[10]....
        /*00fc*/ 	.word	0x0000b250


	//   ....[11]....
        /*0100*/ 	.word	0x0000b310


	//   ....[12]....
        /*0104*/ 	.word	0x0000b360


	//   ....[13]....
        /*0108*/ 	.word	0x0000b4e0


	//   ....[14]....
        /*010c*/ 	.word	0x0000b630


	//   ....[15]....
        /*0110*/ 	.word	0x0000b660


	//   ....[16]....
        /*0114*/ 	.word	0x0000b710


	//   ....[17]....
        /*0118*/ 	.word	0x0000b880


	//   ....[18]....
        /*011c*/ 	.word	0x0000b9f0


	//   ....[19]....
        /*0120*/ 	.word	0x0000bb40


	//   ....[20]....
        /*0124*/ 	.word	0x0000bc80


	//   ....[21]....
        /*0128*/ 	.word	0x0000bcb0


	//   ....[22]....
        /*012c*/ 	.word	0x0000bce0


	//----- nvinfo : EIATTR_MAX_THREADS
	.align		4
.L_2883:
        /*0130*/ 	.byte	0x04, 0x05
        /*0132*/ 	.short	(.L_2885 - .L_2884)
.L_2884:
        /*0134*/ 	.word	0x00000080
        /*0138*/ 	.word	0x00000001
        /*013c*/ 	.word	0x00000001


	//----- nvinfo : EIATTR_CRS_STACK_SIZE
	.align		4
.L_2885:
        /*0140*/ 	.byte	0x04, 0x1e
        /*0142*/ 	.short	(.L_2887 - .L_2886)
.L_2886:
        /*0144*/ 	.word	0x00000000
.L_2887:


//--------------------- .nv.info._ZN2at6native18elementwise_kernelILi128ELi2EZNS0_22gpu_kernel_impl_nocastINS0_13BinaryFunctorIfffZZZNS0_17atan2_kernel_cudaERNS_18TensorIteratorBaseEENKUlvE_clEvENKUlvE0_clEvEUlffE_EEEEvS5_RKT_EUliE_EEviT1_ --------------------------
	.section	.nv.info._ZN2at6native18elementwise_kernelILi128ELi2EZNS0_22gpu_kernel_impl_nocastINS0_13BinaryFunctorIfffZZZNS0_17atan2_kernel_cudaERNS_18TensorIteratorBaseEENKUlvE_clEvENKUlvE0_clEvEUlffE_EEEEvS5_RKT_EUliE_EEviT1_,"",@"SHT_CUDA_INFO"
	.sectionflags	@""
	.align	4


	//----- nvinfo : EIATTR_CUDA_API_VERSION
	.align		4
        /*0000*/ 	.byte	0x04, 0x37
        /*0002*/ 	.short	(.L_2889 - .L_2888)
.L_2888:
        /*0004*/ 	.word	0x00000082


	//----- nvinfo : EIATTR_SW2861232_WAR
	.align		4
.L_2889:
        /*0008*/ 	.byte	0x01, 0x35
	.zero		2


	//----- nvinfo : EIATTR_PARAM_CBANK
	.align		4
        /*000c*/ 	.byte	0x04, 0x0a
        /*000e*/ 	.short	(.L_2891 - .L_2890)
	.align		4
.L_2890:
        /*0010*/ 	.word	index@(.nv.constant0._ZN2at6native18elementwise_kernelILi128ELi2EZNS0_22gpu_kernel_impl_nocastINS0_13BinaryFunctorIfffZZZNS0_17atan2_kernel_cudaERNS_18TensorIteratorBaseEENKUlvE_clEvENKUlvE0_clEvEUlffE_EEEEvS5_RKT_EUliE_EEviT1_)
        /*0014*/ 	.short	0x0160
        /*0016*/ 	.short	0x0290


	//----- nvinfo : EIATTR_CBANK_PARAM_SIZE
	.align		4
.L_2891:
        /*0018*/ 	.byte	0x03, 0x19
        /*001a*/ 	.short	0x0290


	//----- nvinfo : EIATTR_KPARAM_INFO
	.align		4
        /*001c*/ 	.byte	0x04, 0x17
        /*001e*/ 	.short	(.L_2893 - .L_2892)
.L_2892:
        /*0020*/ 	.word	0x00000000
        /*0024*/ 	.short	0x0001
        /*0026*/ 	.short	0x0008
        /*0028*/ 	.byte	0x00, 0xf0, 0x21, 0x0a


	//----- nvinfo : EIATTR_KPARAM_INFO
	.align		4
.L_2893:
        /*002c*/ 	.byte	0x04, 0x17
        /*002e*/ 	.short	(.L_2895 - .L_2894)
.L_2894:
        /*0030*/ 	.word	0x00000000
        /*0034*/ 	.short	0x0000
        /*0036*/ 	.short	0x0000
        /*0038*/ 	.byte	0x00, 0xf0, 0x11, 0x00


	//----- nvinfo : EIATTR_MAXREG_COUNT
	.align		4
.L_2895:
        /*003c*/ 	.byte	0x03, 0x1b
        /*003e*/ 	.short	0x0080


	//----- nvinfo : EIATTR_MERCURY_ISA_VERSION
	.align		4
        /*0040*/ 	.byte	0x03, 0x5f
        /*0042*/ 	.short	0x0000


	//----- nvinfo : EIATTR_EXIT_INSTR_OFFSETS
	.align		4
        /*0044*/ 	.byte	0x04, 0x1c
        /*0046*/ 	.short	(.L_2897 - .L_2896)


	//   ....[0]....
.L_2896:
        /*0048*/ 	.word	0x00001490


	//   ....[1]....
        /*004c*/ 	.word	0x00002850


	//----- nvinfo : EIATTR_MAX_THREADS
	.align		4
.L_2897:
        /*0050*/ 	.byte	0x04, 0x05
        /*0052*/ 	.short	(.L_2899 - .L_2898)
.L_2898:
        /*0054*/ 	.word	0x00000080
        /*0058*/ 	.word	0x00000001
        /*005c*/ 	.word	0x00000001


	//----- nvinfo : EIATTR_CRS_STACK_SIZE
	.align		4
.L_2899:
        /*0060*/ 	.byte	0x04, 0x1e
        /*0062*/ 	.short	(.L_2901 - .L_2900)
.L_2900:
        /*0064*/ 	.word	0x00000000
.L_2901:


//--------------------- .nv.info._ZN2at6native27unrolled_elementwise_kernelINS0_13BinaryFunctorIfffZZZNS0_17atan2_kernel_cudaERNS_18TensorIteratorBaseEENKUlvE_clEvENKUlvE0_clEvEUlffE_EESt5arrayIPcLm3EELi4E23TrivialOffsetCalculatorILi2EjESC_ILi1EjENS0_6memory15LoadWithoutCastENSF_16StoreWithoutCastEEEviT_T0_T2_T3_T4_T5_ --------------------------
	.section	.nv.info._ZN2at6native27unrolled_elementwise_kernelINS0_13BinaryFunctorIfffZZZNS0_17atan2_kernel_cudaERNS_18TensorIteratorBaseEENKUlvE_clEvENKUlvE0_clEvEUlffE_EESt5arrayIPcLm3EELi4E23TrivialOffsetCalculatorILi2EjESC_ILi1EjENS0_6memory15LoadWithoutCastENSF_16StoreWithoutCastEEEviT_T0_T2_T3_T4_T5_,"",@"SHT_CUDA_INFO"
	.sectionflags	@""
	.align	4


	//----- nvinfo : EIATTR_CUDA_API_VERSION
	.align		4
        /*0000*/ 	.byte	0x04, 0x37
        /*0002*/ 	.short	(.L_2903 - .L_2902)
.L_2902:
        /*0004*/ 	.word	0x00000082


	//----- nvinfo : EIATTR_SW2861232_WAR
	.align		4
.L_2903:
        /*0008*/ 	.byte	0x01, 0x35
	.zero		2


	//----- nvinfo : EIATTR_PARAM_CBANK
	.align		4
        /*000c*/ 	.byte	0x04, 0x0a
        /*000e*/ 	.short	(.L_2905 - .L_2904)
	.align		4
.L_2904:
        /*0010*/ 	.word	index@(.nv.constant0._ZN2at6native27unrolled_elementwise_kernelINS0_13BinaryFunctorIfffZZZNS0_17atan2_kernel_cudaERNS_18TensorIteratorBaseEENKUlvE_clEvENKUlvE0_clEvEUlffE_EESt5arrayIPcLm3EELi4E23TrivialOffsetCalculatorILi2EjESC_ILi1EjENS0_6memory15LoadWithoutCastENSF_16StoreWithoutCastEEEviT_T0_T2_T3_T4_T5_)
        /*0014*/ 	.short	0x0160
        /*0016*/ 	.short	0x0024


	//----- nvinfo : EIATTR_CBANK_PARAM_SIZE
	.align		4
.L_2905:
        /*0018*/ 	.byte	0x03, 0x19
        /*001a*/ 	.short	0x0024


	//----- nvinfo : EIATTR_KPARAM_INFO
	.align		4
        /*001c*/ 	.byte	0x04, 0x17
        /*001e*/ 	.short	(.L_2907 - .L_2906)
.L_2906:
        /*0020*/ 	.word	0x00000000
        /*0024*/ 	.short	0x0006
        /*0026*/ 	.short	0x0023
        /*0028*/ 	.byte	0x00, 0xf0, 0x05, 0x00


	//----- nvinfo : EIATTR_KPARAM_INFO
	.align		4
.L_2907:
        /*002c*/ 	.byte	0x04, 0x17
        /*002e*/ 	.short	(.L_2909 - .L_2908)
.L_2908:
        /*0030*/ 	.word	0x00000000
        /*0034*/ 	.short	0x0005
        /*0036*/ 	.short	0x0022
        /*0038*/ 	.byte	0x00, 0xf0, 0x05, 0x00


	//----- nvinfo : EIATTR_KPARAM_INFO
	.align		4
.L_2909:
        /*003c*/ 	.byte	0x04, 0x17
        /*003e*/ 	.short	(.L_2911 - .L_2910)
.L_2910:
        /*0040*/ 	.word	0x00000000
        /*0044*/ 	.short	0x0004
        /*0046*/ 	.short	0x0021
        /*0048*/ 	.byte	0x00, 0xf0, 0x05, 0x00


	//----- nvinfo : EIATTR_KPARAM_INFO
	.align		4
.L_2911:
        /*004c*/ 	.byte	0x04, 0x17
        /*004e*/ 	.short	(.L_2913 - .L_2912)
.L_2912:
        /*0050*/ 	.word	0x00000000
        /*0054*/ 	.short	0x0003
        /*0056*/ 	.short	0x0020
        /*0058*/ 	.byte	0x00, 0xf0, 0x05, 0x00


	//----- nvinfo : EIATTR_KPARAM_INFO
	.align		4
.L_2913:
        /*005c*/ 	.byte	0x04, 0x17
        /*005e*/ 	.short	(.L_2915 - .L_2914)
.L_2914:
        /*0060*/ 	.word	0x00000000
        /*0064*/ 	.short	0x0002
        /*0066*/ 	.short	0x0008
        /*0068*/ 	.byte	0x00, 0xf0, 0x61, 0x00


	//----- nvinfo : EIATTR_KPARAM_INFO
	.align		4
.L_2915:
        /*006c*/ 	.byte	0x04, 0x17
        /*006e*/ 	.short	(.L_2917 - .L_2916)
.L_2916:
        /*0070*/ 	.word	0x00000000
        /*0074*/ 	.short	0x0001
        /*0076*/ 	.short	0x0004
        /*0078*/ 	.byte	0x00, 0xf0, 0x05, 0x00


	//----- nvinfo : EIATTR_KPARAM_INFO
	.align		4
.L_2917:
        /*007c*/ 	.byte	0x04, 0x17
        /*007e*/ 	.short	(.L_2919 - .L_2918)
.L_2918:
        /*0080*/ 	.word	0x00000000
        /*0084*/ 	.short	0x0000
        /*0086*/ 	.short	0x0000
        /*0088*/ 	.byte	0x00, 0xf0, 0x11, 0x00


	//----- nvinfo : EIATTR_MAXREG_COUNT
	.align		4
.L_2919:
        /*008c*/ 	.byte	0x03, 0x1b
        /*008e*/ 	.short	0x00ff


	//----- nvinfo : EIATTR_MERCURY_ISA_VERSION
	.align		4
        /*0090*/ 	.byte	0x03, 0x5f
        /*0092*/ 	.short	0x0000


	//----- nvinfo : EIATTR_EXIT_INSTR_OFFSETS
	.align		4
        /*0094*/ 	.byte	0x04, 0x1c
        /*0096*/ 	.short	(.L_2921 - .L_2920)


	//   ....[0]....
.L_2920:
        /*0098*/ 	.word	0x000012d0


	//   ....[1]....
        /*009c*/ 	.word	0x00001320


	//----- nvinfo : EIATTR_MAX_THREADS
	.align		4
.L_2921:
        /*00a0*/ 	.byte	0x04, 0x05
        /*00a2*/ 	.short	(.L_2923 - .L_2922)
.L_2922:
        /*00a4*/ 	.word	0x00000080
        /*00a8*/ 	.word	0x00000001
        /*00ac*/ 	.word	0x00000001


	//----- nvinfo : EIATTR_CRS_STACK_SIZE
	.align		4
.L_2923:
        /*00b0*/ 	.byte	0x04, 0x1e
        /*00b2*/ 	.short	(.L_2925 - .L_2924)
.L_2924:
        /*00b4*/ 	.word	0x00000000
.L_2925:


//--------------------- .nv.info._ZN2at6native29vectorized_elementwise_kernelILi2ENS0_13BinaryFunctorIfffZZZNS0_17atan2_kernel_cudaERNS_18TensorIteratorBaseEENKUlvE_clEvENKUlvE0_clEvEUlffE_EESt5arrayIPcLm3EEEEviT0_T1_ --------------------------
	.section	.nv.info._ZN2at6native29vectorized_elementwise_kernelILi2ENS0_13BinaryFunctorIfffZZZNS0_17atan2_kernel_cudaERNS_18TensorIteratorBaseEENKUlvE_clEvENKUlvE0_clEvEUlffE_EESt5arrayIPcLm3EEEEviT0_T1_,"",@"SHT_CUDA_INFO"
	.sectionflags	@""
	.align	4


	//----- nvinfo : EIATTR_CUDA_API_VERSION
	.align		4
        /*0000*/ 	.byte	0x04, 0x37
        /*0002*/ 	.short	(.L_2927 - .L_2926)
.L_2926:
        /*0004*/ 	.word	0x00000082


	//----- nvinfo : EIATTR_SW2861232_WAR
	.align		4
.L_2927:
        /*0008*/ 	.byte	0x01, 0x35
	.zero		2


	//----- nvinfo : EIATTR_PARAM_CBANK
	.align		4
        /*000c*/ 	.byte	0x04, 0x0a
        /*000e*/ 	.short	(.L_2929 - .L_2928)
	.align		4
.L_2928:
        /*0010*/ 	.word	index@(.nv.constant0._ZN2at6native29vectorized_elementwise_kernelILi2ENS0_13BinaryFunctorIfffZZZNS0_17atan2_kernel_cudaERNS_18TensorIteratorBaseEENKUlvE_clEvENKUlvE0_clEvEUlffE_EESt5arrayIPcLm3EEEEviT0_T1_)
        /*0014*/ 	.short	0x0160
        /*0016*/ 	.short	0x0020


	//----- nvinfo : EIATTR_CBANK_PARAM_SIZE
	.align		4
.L_2929:
        /*0018*/ 	.byte	0x03, 0x19
        /*001a*/ 	.short	0x0020


	//----- nvinfo : EIATTR_KPARAM_INFO
	.align		4
        /*001c*/ 	.byte	0x04, 0x17
        /*001e*/ 	.short	(.L_2931 - .L_2930)
.L_2930:
        /*0020*/ 	.word	0x00000000
        /*0024*/ 	.short	0x0002
        /*0026*/ 	.short	0x0008
        /*0028*/ 	.byte	0x00, 0xf0, 0x61, 0x00


	//----- nvinfo : EIATTR_KPARAM_INFO
	.align		4
.L_2931:
        /*002c*/ 	.byte	0x04, 0x17
        /*002e*/ 	.short	(.L_2933 - .L_2932)
.L_2932:
        /*0030*/ 	.word	0x00000000
        /*0034*/ 	.short	0x0001
        /*0036*/ 	.short	0x0004
        /*0038*/ 	.byte	0x00, 0xf0, 0x05, 0x00


	//----- nvinfo : EIATTR_KPARAM_INFO
	.align		4
.L_2933:
        /*003c*/ 	.byte	0x04, 0x17
        /*003e*/ 	.short	(.L_2935 - .L_2934)
.L_2934:
        /*0040*/ 	.word	0x00000000
        /*0044*/ 	.short	0x0000
        /*0046*/ 	.short	0x0000
        /*0048*/ 	.byte	0x00, 0xf0, 0x11, 0x00


	//----- nvinfo : EIATTR_MAXREG_COUNT
	.align		4
.L_2935:
        /*004c*/ 	.byte	0x03, 0x1b
        /*004e*/ 	.short	0x00ff


	//----- nvinfo : EIATTR_MERCURY_ISA_VERSION
	.align		4
        /*0050*/ 	.byte	0x03, 0x5f
        /*0052*/ 	.short	0x0000


	//----- nvinfo : EIATTR_EXIT_INSTR_OFFSETS
	.align		4
        /*0054*/ 	.byte	0x04, 0x1c
        /*0056*/ 	.short	(.L_2937 - .L_2936)


	//   ....[0]....
.L_2936:
        /*0058*/ 	.word	0x00001b50


	//   ....[1]....
        /*005c*/ 	.word	0x00003f60


	//   ....[2]....
        /*0060*/ 	.word	0x00003fb0


	//----- nvinfo : EIATTR_MAX_THREADS
	.align		4
.L_2937:
        /*0064*/ 	.byte	0x04, 0x05
        /*0066*/ 	.short	(.L_2939 - .L_2938)
.L_2938:
        /*0068*/ 	.word	0x00000080
        /*006c*/ 	.word	0x00000001
        /*0070*/ 	.word	0x00000001


	//----- nvinfo : EIATTR_CRS_STACK_SIZE
	.align		4
.L_2939:
        /*0074*/ 	.byte	0x04, 0x1e
        /*0076*/ 	.short	(.L_2941 - .L_2940)
.L_2940:
        /*0078*/ 	.word	0x00000000
.L_2941:


//--------------------- .nv.info._ZN2at6native29vectorized_elementwise_kernelILi4ENS0_13BinaryFunctorIfffZZZNS0_17atan2_kernel_cudaERNS_18TensorIteratorBaseEENKUlvE_clEvENKUlvE0_clEvEUlffE_EESt5arrayIPcLm3EEEEviT0_T1_ --------------------------
	.section	.nv.info._ZN2at6native29vectorized_elementwise_kernelILi4ENS0_13BinaryFunctorIfffZZZNS0_17atan2_kernel_cudaERNS_18TensorIteratorBaseEENKUlvE_clEvENKUlvE0_clEvEUlffE_EESt5arrayIPcLm3EEEEviT0_T1_,"",@"SHT_CUDA_INFO"
	.sectionflags	@""
	.align	4


	//----- nvinfo : EIATTR_CUDA_API_VERSION
	.align		4
        /*0000*/ 	.byte	0x04, 0x37
        /*0002*/ 	.short	(.L_2943 - .L_2942)
.L_2942:
        /*0004*/ 	.word	0x00000082


	//----- nvinfo : EIATTR_SW2861232_WAR
	.align		4
.L_2943:
        /*0008*/ 	.byte	0x01, 0x35
	.zero		2


	//----- nvinfo : EIATTR_PARAM_CBANK
	.align		4
        /*000c*/ 	.byte	0x04, 0x0a
        /*000e*/ 	.short	(.L_2945 - .L_2944)
	.align		4
.L_2944:
        /*0010*/ 	.word	index@(.nv.constant0._ZN2at6native29vectorized_elementwise_kernelILi4ENS0_13BinaryFunctorIfffZZZNS0_17atan2_kernel_cudaERNS_18TensorIteratorBaseEENKUlvE_clEvENKUlvE0_clEvEUlffE_EESt5arrayIPcLm3EEEEviT0_T1_)
        /*0014*/ 	.short	0x0160
        /*0016*/ 	.short	0x0020


	//----- nvinfo : EIATTR_CBANK_PARAM_SIZE
	.align		4
.L_2945:
        /*0018*/ 	.byte	0x03, 0x19
        /*001a*/ 	.short	0x0020


	//----- nvinfo : EIATTR_KPARAM_INFO
	.align		4
        /*001c*/ 	.byte	0x04, 0x17
        /*001e*/ 	.short	(.L_2947 - .L_2946)
.L_2946:
        /*0020*/ 	.word	0x00000000
        /*0024*/ 	.short	0x0002
        /*0026*/ 	.short	0x0008
        /*0028*/ 	.byte	0x00, 0xf0, 0x61, 0x00


	//----- nvinfo : EIATTR_KPARAM_INFO
	.align		4
.L_2947:
        /*002c*/ 	.byte	0x04, 0x17
        /*002e*/ 	.short	(.L_2949 - .L_2948)
.L_2948:
        /*0030*/ 	.word	0x00000000
        /*0034*/ 	.short	0x0001
        /*0036*/ 	.short	0x0004
        /*0038*/ 	.byte	0x00, 0xf0, 0x05, 0x00


	//----- nvinfo : EIATTR_KPARAM_INFO
	.align		4
.L_2949:
        /*003c*/ 	.byte	0x04, 0x17
        /*003e*/ 	.short	(.L_2951 - .L_2950)
.L_2950:
        /*0040*/ 	.word	0x00000000
        /*0044*/ 	.short	0x0000
        /*0046*/ 	.short	0x0000
        /*0048*/ 	.byte	0x00, 0xf0, 0x11, 0x00


	//----- nvinfo : EIATTR_MAXREG_COUNT
	.align		4
.L_2951:
        /*004c*/ 	.byte	0x03, 0x1b
        /*004e*/ 	.short	0x00ff


	//----- nvinfo : EIATTR_MERCURY_ISA_VERSION
	.align		4
        /*0050*/ 	.byte	0x03, 0x5f
        /*0052*/ 	.short	0x0000


	//----- nvinfo : EIATTR_EXIT_INSTR_OFFSETS
	.align		4
        /*0054*/ 	.byte	0x04, 0x1c
        /*0056*/ 	.short	(.L_2953 - .L_2952)


	//   ....[0]....
.L_2952:
        /*0058*/ 	.word	0x00001af0


	//   ....[1]....
        /*005c*/ 	.word	0x00003f00


	//   ....[2]....
        /*0060*/ 	.word	0x00003f50


	//----- nvinfo : EIATTR_MAX_THREADS
	.align		4
.L_2953:
        /*0064*/ 	.byte	0x04, 0x05
        /*0066*/ 	.short	(.L_2955 - .L_2954)
.L_2954:
        /*0068*/ 	.word	0x00000080
        /*006c*/ 	.word	0x00000001
        /*0070*/ 	.word	0x00000001


	//----- nvinfo : EIATTR_CRS_STACK_SIZE
	.align		4
.L_2955:
        /*0074*/ 	.byte	0x04, 0x1e
        /*0076*/ 	.short	(.L_2957 - .L_2956)
.L_2956:
        /*0078*/ 	.word	0x00000000
.L_2957:


//--------------------- .nv.info._ZN2at6native29vectorized_elementwise_kernelILi8ENS0_13BinaryFunctorIfffZZZNS0_17atan2_kernel_cudaERNS_18TensorIteratorBaseEENKUlvE_clEvENKUlvE0_clEvEUlffE_EESt5arrayIPcLm3EEEEviT0_T1_ --------------------------
	.section	.nv.info._ZN2at6native29vectorized_elementwise_kernelILi8ENS0_13BinaryFunctorIfffZZZNS0_17atan2_kernel_cudaERNS_18TensorIteratorBaseEENKUlvE_clEvENKUlvE0_clEvEUlffE_EESt5arrayIPcLm3EEEEviT0_T1_,"",@"SHT_CUDA_INFO"
	.sectionflags	@""
	.align	4


	//----- nvinfo : EIATTR_CUDA_API_VERSION
	.align		4
        /*0000*/ 	.byte	0x04, 0x37
        /*0002*/ 	.short	(.L_2959 - .L_2958)
.L_2958:
        /*0004*/ 	.word	0x00000082


	//----- nvinfo : EIATTR_SW2861232_WAR
	.align		4
.L_2959:
        /*0008*/ 	.byte	0x01, 0x35
	.zero		2


	//----- nvinfo : EIATTR_PARAM_CBANK
	.align		4
        /*000c*/ 	.byte	0x04, 0x0a
        /*000e*/ 	.short	(.L_2961 - .L_2960)
	.align		4
.L_2960:
        /*0010*/ 	.word	index@(.nv.constant0._ZN2at6native29vectorized_elementwise_kernelILi8ENS0_13BinaryFunctorIfffZZZNS0_17atan2_kernel_cudaERNS_18TensorIteratorBaseEENKUlvE_clEvENKUlvE0_clEvEUlffE_EESt5arrayIPcLm3EEEEviT0_T1_)
        /*0014*/ 	.short	0x0160
        /*0016*/ 	.short	0x0020


	//----- nvinfo : EIATTR_CBANK_PARAM_SIZE
	.align		4
.L_2961:
        /*0018*/ 	.byte	0x03, 0x19
        /*001a*/ 	.short	0x0020


	//----- nvinfo : EIATTR_KPARAM_INFO
	.align		4
        /*001c*/ 	.byte	0x04, 0x17
        /*001e*/ 	.short	(.L_2963 - .L_2962)
.L_2962:
        /*0020*/ 	.word	0x00000000
        /*0024*/ 	.short	0x0002
        /*0026*/ 	.short	0x0008
        /*0028*/ 	.byte	0x00, 0xf0, 0x61, 0x00


	//----- nvinfo : EIATTR_KPARAM_INFO
	.align		4
.L_2963:
        /*002c*/ 	.byte	0x04, 0x17
        /*002e*/ 	.short	(.L_2965 - .L_2964)
.L_2964:
        /*0030*/ 	.word	0x00000000
        /*0034*/ 	.short	0x0001
        /*0036*/ 	.short	0x0004
        /*0038*/ 	.byte	0x00, 0xf0, 0x05, 0x00


	//----- nvinfo : EIATTR_KPARAM_INFO
	.align		4
.L_2965:
        /*003c*/ 	.byte	0x04, 0x17
        /*003e*/ 	.short	(.L_2967 - .L_2966)
.L_2966:
        /*0040*/ 	.word	0x00000000
        /*0044*/ 	.short	0x0000
        /*0046*/ 	.short	0x0000
        /*0048*/ 	.byte	0x00, 0xf0, 0x11, 0x00


	//----- nvinfo : EIATTR_MAXREG_COUNT
	.align		4
.L_2967:
        /*004c*/ 	.byte	0x03, 0x1b
        /*004e*/ 	.short	0x00ff


	//----- nvinfo : EIATTR_MERCURY_ISA_VERSION
	.align		4
        /*0050*/ 	.byte	0x03, 0x5f
        /*0052*/ 	.short	0x0000


	//----- nvinfo : EIATTR_EXIT_INSTR_OFFSETS
	.align		4
        /*0054*/ 	.byte	0x04, 0x1c
        /*0056*/ 	.short	(.L_2969 - .L_2968)


	//   ....[0]....
.L_2968:
        /*0058*/ 	.word	0x00000010


	//----- nvinfo : EIATTR_MAX_THREADS
	.align		4
.L_2969:
        /*005c*/ 	.byte	0x04, 0x05
        /*005e*/ 	.short	(.L_2971 - .L_2970)
.L_2970:
        /*0060*/ 	.word	0x00000080
        /*0064*/ 	.word	0x00000001
        /*0068*/ 	.word	0x00000001
.L_2971:


//--------------------- .nv.info._ZN2at6native18elementwise_kernelILi128ELi4EZNS0_15gpu_kernel_implINS0_13BUnaryFunctorIfffZZZNS0_17atan2_kernel_cudaERNS_18TensorIteratorBaseEENKUlvE_clEvENKUlvE0_clEvEUlffE_EEEEvS5_RKT_EUliE_EEviT1_ --------------------------
	.section	.nv.info._ZN2at6native18elementwise_kernelILi128ELi4EZNS0_15gpu_kernel_implINS0_13BUnaryFunctorIfffZZZNS0_17atan2_kernel_cudaERNS_18TensorIteratorBaseEENKUlvE_clEvENKUlvE0_clEvEUlffE_EEEEvS5_RKT_EUliE_EEviT1_,"",@"SHT_CUDA_INFO"
	.sectionflags	@""
	.align	4


	//----- nvinfo : EIATTR_CUDA_API_VERSION
	.align		4
        /*0000*/ 	.byte	0x04, 0x37
        /*0002*/ 	.short	(.L_2973 - .L_2972)
.L_2972:
        /*0004*/ 	.word	0x00000082


	//----- nvinfo : EIATTR_SW2861232_WAR
	.align		4
.L_2973:
        /*0008*/ 	.byte	0x01, 0x35
	.zero		2


	//----- nvinfo : EIATTR_PARAM_CBANK
	.align		4
        /*000c*/ 	.byte	0x04, 0x0a
        /*000e*/ 	.short	(.L_2975 - .L_2974)
	.align		4
.L_2974:
        /*0010*/ 	.word	index@(.nv.constant0._ZN2at6native18elementwise_kernelILi128ELi4EZNS0_15gpu_kernel_implINS0_13BUnaryFunctorIfffZZZNS0_17atan2_kernel_cudaERNS_18TensorIteratorBaseEENKUlvE_clEvENKUlvE0_clEvEUlffE_EEEEvS5_RKT_EUliE_EEviT1_)
        /*0014*/ 	.short	0x0160
        /*0016*/ 	.short	0x0228


	//----- nvinfo : EIATTR_CBANK_PARAM_SIZE
	.align		4
.L_2975:
        /*0018*/ 	.byte	0x03, 0x19
        /*001a*/ 	.short	0x0228


	//----- nvinfo : EIATTR_KPARAM_INFO
	.align		4
        /*001c*/ 	.byte	0x04, 0x17
        /*001e*/ 	.short	(.L_2977 - .L_2976)
.L_2976:
        /*0020*/ 	.word	0x00000000
        /*0024*/ 	.short	0x0001
        /*0026*/ 	.short	0x0008
        /*0028*/ 	.byte	0x00, 0xf0, 0x81, 0x08


	//----- nvinfo : EIATTR_KPARAM_INFO
	.align		4
.L_2977:
        /*002c*/ 	.byte	0x04, 0x17
        /*002e*/ 	.short	(.L_2979 - .L_2978)
.L_2978:
        /*0030*/ 	.word	0x00000000
        /*0034*/ 	.short	0x0000
        /*0036*/ 	.short	0x0000
        /*0038*/ 	.byte	0x00, 0xf0, 0x11, 0x00


	//----- nvinfo : EIATTR_MAXREG_COUNT
	.align		4
.L_2979:
        /*003c*/ 	.byte	0x03, 0x1b
        /*003e*/ 	.short	0x0080


	//----- nvinfo : EIATTR_EXTERNS
	.align		4
        /*0040*/ 	.byte	0x04, 0x0f
        /*0042*/ 	.short	(.L_2981 - .L_2980)


	//   ....[0]....
	.align		4
.L_2980:
        /*0044*/ 	.word	index@(__assertfail)


	//----- nvinfo : EIATTR_MERCURY_ISA_VERSION
	.align		4
.L_2981:
        /*0048*/ 	.byte	0x03, 0x5f
        /*004a*/ 	.short	0x0000


	//----- nvinfo : EIATTR_SYSCALL_OFFSETS
	.align		4
        /*004c*/ 	.byte	0x04, 0x46
        /*004e*/ 	.short	(.L_2983 - .L_2982)


	//   ....[0]....
.L_2982:
        /*0050*/ 	.word	0x00001c50


	//   ....[1]....
        /*0054*/ 	.word	0x00002e20


	//   ....[2]....
        /*0058*/ 	.word	0x00004ac0


	//   ....[3]....
        /*005c*/ 	.word	0x00005c90


	//   ....[4]....
        /*0060*/ 	.word	0x00007900


	//   ....[5]....
        /*0064*/ 	.word	0x00008ad0


	//   ....[6]....
        /*0068*/ 	.word	0x0000a750


	//   ....[7]....
        /*006c*/ 	.word	0x0000b920


	//----- nvinfo : EIATTR_EXIT_INSTR_OFFSETS
	.align		4
.L_2983:
        /*0070*/ 	.byte	0x04, 0x1c
        /*0072*/ 	.short	(.L_2985 - .L_2984)


	//   ....[0]....
.L_2984:
        /*0074*/ 	.word	0x00008b70


	//   ....[1]....
        /*0078*/ 	.word	0x0000ac10


	//   ....[2]....
        /*007c*/ 	.word	0x0000ac50


	//   ....[3]....
        /*0080*/ 	.word	0x0000ace0


	//   ....[4]....
        /*0084*/ 	.word	0x0000ad10


	//   ....[5]....
        /*0088*/ 	.word	0x0000ad40


	//   ....[6]....
        /*008c*/ 	.word	0x0000adc0


	//   ....[7]....
        /*0090*/ 	.word	0x0000adf0


	//   ....[8]....
        /*0094*/ 	.word	0x0000ae80


	//   ....[9]....
        /*0098*/ 	.word	0x0000aec0


	//   ....[10]....
        /*009c*/ 	.word	0x0000af00


	//   ....[11]....
        /*00a0*/ 	.word	0x0000afc0


	//   ....[12]....
        /*00a4*/ 	.word	0x0000b010


	//   ....[13]....
        /*00a8*/ 	.word	0x0000b190


	//   ....[14]....
        /*00ac*/ 	.word	0x0000b2e0


	//   ....[15]....
        /*00b0*/ 	.word	0x0000b310


	//   ....[16]....
        /*00b4*/ 	.word	0x0000b3c0


	//   ....[17]....
        /*00b8*/ 	.word	0x0000b530


	//   ....[18]....
        /*00bc*/ 	.word	0x0000b6a0


	//   ....[19]....
        /*00c0*/ 	.word	0x0000b7f0


	//   ....[20]....
        /*00c4*/ 	.word	0x0000b930


	//   ....[21]....
        /*00c8*/ 	.word	0x0000b960


	//   ....[22]....
        /*00cc*/ 	.word	0x0000b990


	//----- nvinfo : EIATTR_MAX_THREADS
	.align		4
.L_2985:
        /*00d0*/ 	.byte	0x04, 0x05
        /*00d2*/ 	.short	(.L_2987 - .L_2986)
.L_2986:
        /*00d4*/ 	.word	0x00000080
        /*00d8*/ 	.word	0x00000001
        /*00dc*/ 	.word	0x00000001


	//----- nvinfo : EIATTR_CRS_STACK_SIZE
	.align		4
.L_2987:
        /*00e0*/ 	.byte	0x04, 0x1e
        /*00e2*/ 	.short	(.L_2989 - .L_2988)
.L_2988:
        /*00e4*/ 	.word	0x00000000
.L_2989:


//--------------------- .nv.info._ZN2at6native27unrolled_elementwise_kernelINS0_13BUnaryFunctorIfffZZZNS0_17atan2_kernel_cudaERNS_18TensorIteratorBaseEENKUlvE_clEvENKUlvE0_clEvEUlffE_EESt5arrayIPcLm2EELi4E23TrivialOffsetCalculatorILi1EjESD_NS0_6memory12LoadWithCastILi1EEENSE_13StoreWithCastILi1EEEEEviT_T0_T2_T3_T4_T5_ --------------------------
	.section	.nv.info._ZN2at6native27unrolled_elementwise_kernelINS0_13BUnaryFunctorIfffZZZNS0_17atan2_kernel_cudaERNS_18TensorIteratorBaseEENKUlvE_clEvENKUlvE0_clEvEUlffE_EESt5arrayIPcLm2EELi4E23TrivialOffsetCalculatorILi1EjESD_NS0_6memory12LoadWithCastILi1EEENSE_13StoreWithCastILi1EEEEEviT_T0_T2_T3_T4_T5_,"",@"SHT_CUDA_INFO"
	.sectionflags	@""
	.align	4


	//----- nvinfo : EIATTR_CUDA_API_VERSION
	.align		4
        /*0000*/ 	.byte	0x04, 0x37
        /*0002*/ 	.short	(.L_2991 - .L_2990)
.L_2990:
        /*0004*/ 	.word	0x00000082


	//----- nvinfo : EIATTR_SW2861232_WAR
	.align		4
.L_2991:
        /*0008*/ 	.byte	0x01, 0x35
	.zero		2


	//----- nvinfo : EIATTR_PARAM_CBANK
	.align		4
        /*000c*/ 	.byte	0x04, 0x0a
        /*000e*/ 	.short	(.L_2993 - .L_2992)
	.align		4
.L_2992:
        /*0010*/ 	.word	index@(.nv.constant0._ZN2at6native27unrolled_elementwise_kernelINS0_13BUnaryFunctorIfffZZZNS0_17atan2_kernel_cudaERNS_18TensorIteratorBaseEENKUlvE_clEvENKUlvE0_clEvEUlffE_EESt5arrayIPcLm2EELi4E23TrivialOffsetCalculatorILi1EjESD_NS0_6memory12LoadWithCastILi1EEENSE_13StoreWithCastILi1EEEEEviT_T0_T2_T3_T4_T5_)
        /*0014*/ 	.short	0x0160
        /*0016*/ 	.short	0x0034


	//----- nvinfo : EIATTR_CBANK_PARAM_SIZE
	.align		4
.L_2993:
        /*0018*/ 	.byte	0x03, 0x19
        /*001a*/ 	.short	0x0034


	//----- nvinfo : EIATTR_KPARAM_INFO
	.align		4
        /*001c*/ 	.byte	0x04, 0x17
        /*001e*/ 	.short	(.L_2995 - .L_2994)
.L_2994:
        /*0020*/ 	.word	0x00000000
        /*0024*/ 	.short	0x0006
        /*0026*/ 	.short	0x002c
        /*0028*/ 	.byte	0x00, 0xf0, 0x21, 0x00


	//----- nvinfo : EIATTR_KPARAM_INFO
	.align		4
.L_2995:
        /*002c*/ 	.byte	0x04, 0x17
        /*002e*/ 	.short	(.L_2997 - .L_2996)
.L_2996:
        /*0030*/ 	.word	0x00000000
        /*0034*/ 	.short	0x0005
        /*0036*/ 	.short	0x0024
        /*0038*/ 	.byte	0x00, 0xf0, 0x21, 0x00


	//----- nvinfo : EIATTR_KPARAM_INFO
	.align		4
.L_2997:
        /*003c*/ 	.byte	0x04, 0x17
        /*003e*/ 	.short	(.L_2999 - .L_2998)
.L_2998:
        /*0040*/ 	.word	0x00000000
        /*0044*/ 	.short	0x0004
        /*0046*/ 	.short	0x0021
        /*0048*/ 	.byte	0x00, 0xf0, 0x05, 0x00


	//----- nvinfo : EIATTR_KPARAM_INFO
	.align		4
.L_2999:
        /*004c*/ 	.byte	0x04, 0x17
        /*004e*/ 	.short	(.L_3001 - .L_3000)
.L_3000:
        /*0050*/ 	.word	0x00000000
        /*0054*/ 	.short	0x0003
        /*0056*/ 	.short	0x0020
        /*0058*/ 	.byte	0x00, 0xf0, 0x05, 0x00


	//----- nvinfo : EIATTR_KPARAM_INFO
	.align		4
.L_3001:
        /*005c*/ 	.byte	0x04, 0x17
        /*005e*/ 	.short	(.L_3003 - .L_3002)
.L_3002:
        /*0060*/ 	.word	0x00000000
        /*0064*/ 	.short	0x0002
        /*0066*/ 	.short	0x0010
        /*0068*/ 	.byte	0x00, 0xf0, 0x41, 0x00


	//----- nvinfo : EIATTR_KPARAM_INFO
	.align		4
.L_3003:
        /*006c*/ 	.byte	0x04, 0x17
        /*006e*/ 	.short	(.L_3005 - .L_3004)
.L_3004:
        /*0070*/ 	.word	0x00000000
        /*0074*/ 	.short	0x0001
        /*0076*/ 	.short	0x0004
        /*0078*/ 	.byte	0x00, 0xf0, 0x21, 0x00


	//----- nvinfo : EIATTR_KPARAM_INFO
	.align		4
.L_3005:
        /*007c*/ 	.byte	0x04, 0x17
        /*007e*/ 	.short	(.L_3007 - .L_3006)
.L_3006:
        /*0080*/ 	.word	0x00000000
        /*0084*/ 	.short	0x0000
        /*0086*/ 	.short	0x0000
        /*0088*/ 	.byte	0x00, 0xf0, 0x11, 0x00


	//----- nvinfo : EIATTR_MAXREG_COUNT
	.align		4
.L_3007:
        /*008c*/ 	.byte	0x03, 0x1b
        /*008e*/ 	.short	0x00ff


	//----- nvinfo : EIATTR_EXTERNS
	.align		4
        /*0090*/ 	.byte	0x04, 0x0f
        /*0092*/ 	.short	(.L_3009 - .L_3008)


	//   ....[0]....
	.align		4
.L_3008:
        /*0094*/ 	.word	index@(__assertfail)


	//----- nvinfo : EIATTR_MERCURY_ISA_VERSION
	.align		4
.L_3009:
        /*0098*/ 	.byte	0x03, 0x5f
        /*009a*/ 	.short	0x0000


	//----- nvinfo : EIATTR_SYSCALL_OFFSETS
	.align		4
        /*009c*/ 	.byte	0x04, 0x46
        /*009e*/ 	.short	(.L_3011 - .L_3010)


	//   ....[0]....
.L_3010:
        /*00a0*/ 	.word	0x00000e50


	//   ....[1]....
        /*00a4*/ 	.word	0x00001cd0


	//   ....[2]....
        /*00a8*/ 	.word	0x00002b60


	//   ....[3]....
        /*00ac*/ 	.word	0x00003990


	//   ....[4]....
        /*00b0*/ 	.word	0x00005f50


	//   ....[5]....
        /*00b4*/ 	.word	0x00006e40


	//   ....[6]....
        /*00b8*/ 	.word	0x00007d10


	//   ....[7]....
        /*00bc*/ 	.word	0x00008be0


	//----- nvinfo : EIATTR_EXIT_INSTR_OFFSETS
	.align		4
.L_3011:
        /*00c0*/ 	.byte	0x04, 0x1c
        /*00c2*/ 	.short	(.L_3013 - .L_3012)


	//   ....[0]....
.L_3012:
        /*00c4*/ 	.word	0x00007db0


	//   ....[1]....
        /*00c8*/ 	.word	0x00007ed0


	//   ....[2]....
        /*00cc*/ 	.word	0x00007f10


	//   ....[3]....
        /*00d0*/ 	.word	0x00007fa0


	//   ....[4]....
        /*00d4*/ 	.word	0x00007fd0


	//   ....[5]....
        /*00d8*/ 	.word	0x00008000


	//   ....[6]....
        /*00dc*/ 	.word	0x00008080


	//   ....[7]....
        /*00e0*/ 	.word	0x000080b0


	//   ....[8]....
        /*00e4*/ 	.word	0x00008140


	//   ....[9]....
        /*00e8*/ 	.word	0x00008180


	//   ....[10]....
        /*00ec*/ 	.word	0x000081c0


	//   ....[11]....
        /*00f0*/ 	.word	0x00008280


	//   ....[12]....
        /*00f4*/ 	.word	0x000082d0


	//   ....[13]....
        /*00f8*/ 	.word	0x00008450


	//   ....[14]....
        /*00fc*/ 	.word	0x000085a0


	//   ....[15]....
        /*0100*/ 	.word	0x000085d0


	//   ....[16]....
        /*0104*/ 	.word	0x00008680


	//   ....[17]....
        /*0108*/ 	.word	0x000087f0


	//   ....[18]....
        /*010c*/ 	.word	0x00008960


	//   ....[19]....
        /*0110*/ 	.word	0x00008ab0


	//   ....[20]....
        /*0114*/ 	.word	0x00008bf0


	//   ....[21]....
        /*0118*/ 	.word	0x00008c20


	//   ....[22]....
        /*011c*/ 	.word	0x00008c50


	//----- nvinfo : EIATTR_MAX_THREADS
	.align		4
.L_3013:
        /*0120*/ 	.byte	0x04, 0x05
        /*0122*/ 	.short	(.L_3015 - .L_3014)
.L_3014:
        /*0124*/ 	.word	0x00000080
        /*0128*/ 	.word	0x00000001
        /*012c*/ 	.word	0x00000001


	//----- nvinfo : EIATTR_CRS_STACK_SIZE
	.align		4
.L_3015:
        /*0130*/ 	.byte	0x04, 0x1e
        /*0132*/ 	.short	(.L_3017 - .L_3016)
.L_3016:
        /*0134*/ 	.word	0x00000000
.L_3017:


//--------------------- .nv.info._ZN2at6native18elementwise_kernelILi128ELi2EZNS0_22gpu_kernel_impl_nocastINS0_13BUnaryFunctorIfffZZZNS0_17atan2_kernel_cudaERNS_18TensorIteratorBaseEENKUlvE_clEvENKUlvE0_clEvEUlffE_EEEEvS5_RKT_EUliE_EEviT1_ --------------------------
	.section	.nv.info._ZN2at6native18elementwise_kernelILi128ELi2EZNS0_22gpu_kernel_impl_nocastINS0_13BUnaryFunctorIfffZZZNS0_17atan2_kernel_cudaERNS_18TensorIteratorBaseEENKUlvE_clEvENKUlvE0_clEvEUlffE_EEEEvS5_RKT_EUliE_EEviT1_,"",@"SHT_CUDA_INFO"
	.sectionflags	@""
	.align	4


	//----- nvinfo : EIATTR_CUDA_API_VERSION
	.align		4
        /*0000*/ 	.byte	0x04, 0x37
        /*0002*/ 	.short	(.L_3019 - .L_3018)
.L_3018:
        /*0004*/ 	.word	0x00000082


	//----- nvinfo : EIATTR_SW2861232_WAR
	.align		4
.L_3019:
        /*0008*/ 	.byte	0x01, 0x35
	.zero		2


	//----- nvinfo : EIATTR_PARAM_CBANK
	.align		4
        /*000c*/ 	.byte	0x04, 0x0a
        /*000e*/ 	.short	(.L_3021 - .L_3020)
	.align		4
.L_3020:
        /*0010*/ 	.word	index@(.nv.constant0._ZN2at6native18elementwise_kernelILi128ELi2EZNS0_22gpu_kernel_impl_nocastINS0_13BUnaryFunctorIfffZZZNS0_17atan2_kernel_cudaERNS_18TensorIteratorBaseEENKUlvE_clEvENKUlvE0_clEvEUlffE_EEEEvS5_RKT_EUliE_EEviT1_)
        /*0014*/ 	.short	0x0160
        /*0016*/ 	.short	0x0220


	//----- nvinfo : EIATTR_CBANK_PARAM_SIZE
	.align		4
.L_3021:
        /*0018*/ 	.byte	0x03, 0x19
        /*001a*/ 	.short	0x0220


	//----- nvinfo : EIATTR_KPARAM_INFO
	.align		4
        /*001c*/ 	.byte	0x04, 0x17
        /*001e*/ 	.short	(.L_3023 - .L_3022)
.L_3022:
        /*0020*/ 	.word	0x00000000
        /*0024*/ 	.short	0x0001
        /*0026*/ 	.short	0x0008
        /*0028*/ 	.byte	0x00, 0xf0, 0x61, 0x08


	//----- nvinfo : EIATTR_KPARAM_INFO
	.align		4
.L_3023:
        /*002c*/ 	.byte	0x04, 0x17
        /*002e*/ 	.short	(.L_3025 - .L_3024)
.L_3024:
        /*0030*/ 	.word	0x00000000
        /*0034*/ 	.short	0x0000
        /*0036*/ 	.short	0x0000
        /*0038*/ 	.byte	0x00, 0xf0, 0x11, 0x00


	//----- nvinfo : EIATTR_MAXREG_COUNT
	.align		4
.L_3025:
        /*003c*/ 	.byte	0x03, 0x1b
        /*003e*/ 	.short	0x0080


	//----- nvinfo : EIATTR_MERCURY_ISA_VERSION
	.align		4
        /*0040*/ 	.byte	0x03, 0x5f
        /*0042*/ 	.short	0x0000


	//----- nvinfo : EIATTR_EXIT_INSTR_OFFSETS
	.align		4
        /*0044*/ 	.byte	0x04, 0x1c
        /*0046*/ 	.short	(.L_3027 - .L_3026)


	//   ....[0]....
.L_3026:
        /*0048*/ 	.word	0x000012a0


	//   ....[1]....
        /*004c*/ 	.word	0x000024a0


	//----- nvinfo : EIATTR_MAX_THREADS
	.align		4
.L_3027:
        /*0050*/ 	.byte	0x04, 0x05
        /*0052*/ 	.short	(.L_3029 - .L_3028)
.L_3028:
        /*0054*/ 	.word	0x00000080
        /*0058*/ 	.word	0x00000001
        /*005c*/ 	.word	0x00000001


	//----- nvinfo : EIATTR_CRS_STACK_SIZE
	.align		4
.L_3029:
        /*0060*/ 	.byte	0x04, 0x1e
        /*0062*/ 	.short	(.L_3031 - .L_3030)
.L_3030:
        /*0064*/ 	.word	0x00000000
.L_3031:


//--------------------- .nv.info._ZN2at6native27unrolled_elementwise_kernelINS0_13BUnaryFunctorIfffZZZNS0_17atan2_kernel_cudaERNS_18TensorIteratorBaseEENKUlvE_clEvENKUlvE0_clEvEUlffE_EESt5arrayIPcLm2EELi4E23TrivialOffsetCalculatorILi1EjESD_NS0_6memory15LoadWithoutCastENSE_16StoreWithoutCastEEEviT_T0_T2_T3_T4_T5_ --------------------------
	.section	.nv.info._ZN2at6native27unrolled_elementwise_kernelINS0_13BUnaryFunctorIfffZZZNS0_17atan2_kernel_cudaERNS_18TensorIteratorBaseEENKUlvE_clEvENKUlvE0_clEvEUlffE_EESt5arrayIPcLm2EELi4E23TrivialOffsetCalculatorILi1EjESD_NS0_6memory15LoadWithoutCastENSE_16StoreWithoutCastEEEviT_T0_T2_T3_T4_T5_,"",@"SHT_CUDA_INFO"
	.sectionflags	@""
	.align	4


	//----- nvinfo : EIATTR_CUDA_API_VERSION
	.align		4
        /*0000*/ 	.byte	0x04, 0x37
        /*0002*/ 	.short	(.L_3033 - .L_3032)
.L_3032:
        /*0004*/ 	.word	0x00000082


	//----- nvinfo : EIATTR_SW2861232_WAR
	.align		4
.L_3033:
        /*0008*/ 	.byte	0x01, 0x35
	.zero		2


	//----- nvinfo : EIATTR_PARAM_CBANK
	.align		4
        /*000c*/ 	.byte	0x04, 0x0a
        /*000e*/ 	.short	(.L_3035 - .L_3034)
	.align		4
.L_3034:
        /*0010*/ 	.word	index@(.nv.constant0._ZN2at6native27unrolled_elementwise_kernelINS0_13BUnaryFunctorIfffZZZNS0_17atan2_kernel_cudaERNS_18TensorIteratorBaseEENKUlvE_clEvENKUlvE0_clEvEUlffE_EESt5arrayIPcLm2EELi4E23TrivialOffsetCalculatorILi1EjESD_NS0_6memory15LoadWithoutCastENSE_16StoreWithoutCastEEEviT_T0_T2_T3_T4_T5_)
        /*0014*/ 	.short	0x0160
        /*0016*/ 	.short	0x0024


	//----- nvinfo : EIATTR_CBANK_PARAM_SIZE
	.align		4
.L_3035:
        /*0018*/ 	.byte	0x03, 0x19
        /*001a*/ 	.short	0x0024


	//----- nvinfo : EIATTR_KPARAM_INFO
	.align		4
        /*001c*/ 	.byte	0x04, 0x17
        /*001e*/ 	.short	(.L_3037 - .L_3036)
.L_3036:
        /*0020*/ 	.word	0x00000000
        /*0024*/ 	.short	0x0006
        /*0026*/ 	.short	0x0023
        /*0028*/ 	.byte	0x00, 0xf0, 0x05, 0x00


	//----- nvinfo : EIATTR_KPARAM_INFO
	.align		4
.L_3037:
        /*002c*/ 	.byte	0x04, 0x17
        /*002e*/ 	.short	(.L_3039 - .L_3038)
.L_3038:
        /*0030*/ 	.word	0x00000000
        /*0034*/ 	.short	0x0005
        /*0036*/ 	.short	0x0022
        /*0038*/ 	.byte	0x00, 0xf0, 0x05, 0x00


	//----- nvinfo : EIATTR_KPARAM_INFO
	.align		4
.L_3039:
        /*003c*/ 	.byte	0x04, 0x17
        /*003e*/ 	.short	(.L_3041 - .L_3040)
.L_3040:
        /*0040*/ 	.word	0x00000000
        /*0044*/ 	.short	0x0004
        /*0046*/ 	.short	0x0021
        /*0048*/ 	.byte	0x00, 0xf0, 0x05, 0x00


	//----- nvinfo : EIATTR_KPARAM_INFO
	.align		4
.L_3041:
        /*004c*/ 	.byte	0x04, 0x17
        /*004e*/ 	.short	(.L_3043 - .L_3042)
.L_3042:
        /*0050*/ 	.word	0x00000000
        /*0054*/ 	.short	0x0003
        /*0056*/ 	.short	0x0020
        /*0058*/ 	.byte	0x00, 0xf0, 0x05, 0x00


	//----- nvinfo : EIATTR_KPARAM_INFO
	.align		4
.L_3043:
        /*005c*/ 	.byte	0x04, 0x17
        /*005e*/ 	.short	(.L_3045 - .L_3044)
.L_3044:
        /*0060*/ 	.word	0x00000000
        /*0064*/ 	.short	0x0002
        /*0066*/ 	.short	0x0010
        /*0068*/ 	.byte	0x00, 0xf0, 0x41, 0x00


	//----- nvinfo : EIATTR_KPARAM_INFO
	.align		4
.L_3045:
        /*006c*/ 	.byte	0x04, 0x17
        /*006e*/ 	.short	(.L_3047 - .L_3046)
.L_3046:
        /*0070*/ 	.word	0x00000000
        /*0074*/ 	.short	0x0001
        /*0076*/ 	.short	0x0004
        /*0078*/ 	.byte	0x00, 0xf0, 0x21, 0x00


	//----- nvinfo : EIATTR_KPARAM_INFO
	.align		4
.L_3047:
        /*007c*/ 	.byte	0x04, 0x17
        /*007e*/ 	.short	(.L_3049 - .L_3048)
.L_3048:
        /*0080*/ 	.word	0x00000000
        /*0084*/ 	.short	0x0000
        /*0086*/ 	.short	0x0000
        /*0088*/ 	.byte	0x00, 0xf0, 0x11, 0x00


	//----- nvinfo : EIATTR_MAXREG_COUNT
	.align		4
.L_3049:
        /*008c*/ 	.byte	0x03, 0x1b
        /*008e*/ 	.short	0x00ff


	//----- nvinfo : EIATTR_MERCURY_ISA_VERSION
	.align		4
        /*0090*/ 	.byte	0x03, 0x5f
        /*0092*/ 	.short	0x0000


	//----- nvinfo : EIATTR_EXIT_INSTR_OFFSETS
	.align		4
        /*0094*/ 	.byte	0x04, 0x1c
        /*0096*/ 	.short	(.L_3051 - .L_3050)


	//   ....[0]....
.L_3050:
        /*0098*/ 	.word	0x00001a30


	//   ....[1]....
        /*009c*/ 	.word	0x00001a80


	//----- nvinfo : EIATTR_MAX_THREADS
	.align		4
.L_3051:
        /*00a0*/ 	.byte	0x04, 0x05
        /*00a2*/ 	.short	(.L_3053 - .L_3052)
.L_3052:
        /*00a4*/ 	.word	0x00000080
        /*00a8*/ 	.word	0x00000001
        /*00ac*/ 	.word	0x00000001


	//----- nvinfo : EIATTR_CRS_STACK_SIZE
	.align		4
.L_3053:
        /*00b0*/ 	.byte	0x04, 0x1e
        /*00b2*/ 	.short	(.L_3055 - .L_3054)
.L_3054:
        /*00b4*/ 	.word	0x00000000
.L_3055:


//--------------------- .nv.info._ZN2at6native29vectorized_elementwise_kernelILi2ENS0_13BUnaryFunctorIfffZZZNS0_17atan2_kernel_cudaERNS_18TensorIteratorBaseEENKUlvE_clEvENKUlvE0_clEvEUlffE_EESt5arrayIPcLm2EEEEviT0_T1_ --------------------------
	.section	.nv.info._ZN2at6native29vectorized_elementwise_kernelILi2ENS0_13BUnaryFunctorIfffZZZNS0_17atan2_kernel_cudaERNS_18TensorIteratorBaseEENKUlvE_clEvENKUlvE0_clEvEUlffE_EESt5arrayIPcLm2EEEEviT0_T1_,"",@"SHT_CUDA_INFO"
	.sectionflags	@""
	.align	4


	//----- nvinfo : EIATTR_CUDA_API_VERSION
	.align		4
        /*0000*/ 	.byte	0x04, 0x37
        /*0002*/ 	.short	(.L_3057 - .L_3056)
.L_3056:
        /*0004*/ 	.word	0x00000082


	//----- nvinfo : EIATTR_SW2861232_WAR
	.align		4
.L_3057:
        /*0008*/ 	.byte	0x01, 0x35
	.zero		2


	//----- nvinfo : EIATTR_PARAM_CBANK
	.align		4
        /*000c*/ 	.byte	0x04, 0x0a
        /*000e*/ 	.short	(.L_3059 - .L_3058)
	.align		4
.L_3058:
        /*0010*/ 	.word	index@(.nv.constant0._ZN2at6native29vectorized_elementwise_kernelILi2ENS0_13BUnaryFunctorIfffZZZNS0_17atan2_kernel_cudaERNS_18TensorIteratorBaseEENKUlvE_clEvENKUlvE0_clEvEUlffE_EESt5arrayIPcLm2EEEEviT0_T1_)
        /*0014*/ 	.short	0x0160
        /*0016*/ 	.short	0x0020


	//----- nvinfo : EIATTR_CBANK_PARAM_SIZE
	.align		4
.L_3059:
        /*0018*/ 	.byte	0x03, 0x19
        /*001a*/ 	.short	0x0020


	//----- nvinfo : EIATTR_KPARAM_INFO
	.align		4
        /*001c*/ 	.byte	0x04, 0x17
        /*001e*/ 	.short	(.L_3061 - .L_3060)
.L_3060:
        /*0020*/ 	.word	0x00000000
        /*0024*/ 	.short	0x0002
        /*0026*/ 	.short	0x0010
        /*0028*/ 	.byte	0x00, 0xf0, 0x41, 0x00


	//----- nvinfo : EIATTR_KPARAM_INFO
	.align		4
.L_3061:
        /*002c*/ 	.byte	0x04, 0x17
        /*002e*/ 	.short	(.L_3063 - .L_3062)
.L_3062:
        /*0030*/ 	.word	0x00000000
        /*0034*/ 	.short	0x0001
        /*0036*/ 	.short	0x0004
        /*0038*/ 	.byte	0x00, 0xf0, 0x21, 0x00


	//----- nvinfo : EIATTR_KPARAM_INFO
	.align		4
.L_3063:
        /*003c*/ 	.byte	0x04, 0x17
        /*003e*/ 	.short	(.L_3065 - .L_3064)
.L_3064:
        /*0040*/ 	.word	0x00000000
        /*0044*/ 	.short	0x0000
        /*0046*/ 	.short	0x0000
        /*0048*/ 	.byte	0x00, 0xf0, 0x11, 0x00


	//----- nvinfo : EIATTR_MAXREG_COUNT
	.align		4
.L_3065:
        /*004c*/ 	.byte	0x03, 0x1b
        /*004e*/ 	.short	0x00ff


	//----- nvinfo : EIATTR_MERCURY_ISA_VERSION
	.align		4
        /*0050*/ 	.byte	0x03, 0x5f
        /*0052*/ 	.short	0x0000


	//----- nvinfo : EIATTR_EXIT_INSTR_OFFSETS
	.align		4
        /*0054*/ 	.byte	0x04, 0x1c
        /*0056*/ 	.short	(.L_3067 - .L_3066)


	//   ....[0]....
.L_3066:
        /*0058*/ 	.word	0x00002610


	//   ....[1]....
        /*005c*/ 	.word	0x00005a20


	//   ....[2]....
        /*0060*/ 	.word	0x00005a70


	//----- nvinfo : EIATTR_MAX_THREADS
	.align		4
.L_3067:
        /*0064*/ 	.byte	0x04, 0x05
        /*0066*/ 	.short	(.L_3069 - .L_3068)
.L_3068:
        /*0068*/ 	.word	0x00000080
        /*006c*/ 	.word	0x00000001
        /*0070*/ 	.word	0x00000001


	//----- nvinfo : EIATTR_CRS_STACK_SIZE
	.align		4
.L_3069:
        /*0074*/ 	.byte	0x04, 0x1e
        /*0076*/ 	.short	(.L_3071 - .L_3070)
.L_3070:
        /*0078*/ 	.word	0x00000000
.L_3071:


//--------------------- .nv.info._ZN2at6native29vectorized_elementwise_kernelILi4ENS0_13BUnaryFunctorIfffZZZNS0_17atan2_kernel_cudaERNS_18TensorIteratorBaseEENKUlvE_clEvENKUlvE0_clEvEUlffE_EESt5arrayIPcLm2EEEEviT0_T1_ --------------------------
	.section	.nv.info._ZN2at6native29vectorized_elementwise_kernelILi4ENS0_13BUnaryFunctorIfffZZZNS0_17atan2_kernel_cudaERNS_18TensorIteratorBaseEENKUlvE_clEvENKUlvE0_clEvEUlffE_EESt5arrayIPcLm2EEEEviT0_T1_,"",@"SHT_CUDA_INFO"
	.sectionflags	@""
	.align	4


	//----- nvinfo : EIATTR_CUDA_API_VERSION
	.align		4
        /*0000*/ 	.byte	0x04, 0x37
        /*0002*/ 	.short	(.L_3073 - .L_3072)
.L_3072:
        /*0004*/ 	.word	0x00000082


	//----- nvinfo : EIATTR_SW2861232_WAR
	.align		4
.L_3073:
        /*0008*/ 	.byte	0x01, 0x35
	.zero		2


	//----- nvinfo : EIATTR_PARAM_CBANK
	.align		4
        /*000c*/ 	.byte	0x04, 0x0a
        /*000e*/ 	.short	(.L_3075 - .L_3074)
	.align		4
.L_3074:
        /*0010*/ 	.word	index@(.nv.constant0._ZN2at6native29vectorized_elementwise_kernelILi4ENS0_13BUnaryFunctorIfffZZZNS0_17atan2_kernel_cudaERNS_18TensorIteratorBaseEENKUlvE_clEvENKUlvE0_clEvEUlffE_EESt5arrayIPcLm2EEEEviT0_T1_)
        /*0014*/ 	.short	0x0160
        /*0016*/ 	.short	0x0020


	//----- nvinfo : EIATTR_CBANK_PARAM_SIZE
	.align		4
.L_3075:
        /*0018*/ 	.byte	0x03, 0x19
        /*001a*/ 	.short	0x0020


	//----- nvinfo : EIATTR_KPARAM_INFO
	.align		4
        /*001c*/ 	.byte	0x04, 0x17
        /*001e*/ 	.short	(.L_3077 - .L_3076)
.L_3076:
        /*0020*/ 	.word	0x00000000
        /*0024*/ 	.short	0x0002
        /*0026*/ 	.short	0x0010
        /*0028*/ 	.byte	0x00, 0xf0, 0x41, 0x00


	//----- nvinfo : EIATTR_KPARAM_INFO
	.align		4
.L_3077:
        /*002c*/ 	.byte	0x04, 0x17
        /*002e*/ 	.short	(.L_3079 - .L_3078)
.L_3078:
        /*0030*/ 	.word	0x00000000
        /*0034*/ 	.short	0x0001
        /*0036*/ 	.short	0x0004
        /*0038*/ 	.byte	0x00, 0xf0, 0x21, 0x00


	//----- nvinfo : EIATTR_KPARAM_INFO
	.align		4
.L_3079:
        /*003c*/ 	.byte	0x04, 0x17
        /*003e*/ 	.short	(.L_3081 - .L_3080)
.L_3080:
        /*0040*/ 	.word	0x00000000
        /*0044*/ 	.short	0x0000
        /*0046*/ 	.short	0x0000
        /*0048*/ 	.byte	0x00, 0xf0, 0x11, 0x00


	//----- nvinfo : EIATTR_MAXREG_COUNT
	.align		4
.L_3081:
        /*004c*/ 	.byte	0x03, 0x1b
        /*004e*/ 	.short	0x00ff


	//----- nvinfo : EIATTR_MERCURY_ISA_VERSION
	.align		4
        /*0050*/ 	.byte	0x03, 0x5f
        /*0052*/ 	.short	0x0000


	//----- nvinfo : EIATTR_EXIT_INSTR_OFFSETS
	.align		4
        /*0054*/ 	.byte	0x04, 0x1c
        /*0056*/ 	.short	(.L_3083 - .L_3082)


	//   ....[0]....
.L_3082:
        /*0058*/ 	.word	0x000025f0


	//   ....[1]....
        /*005c*/ 	.word	0x00005a00


	//   ....[2]....
        /*0060*/ 	.word	0x00005a50


	//----- nvinfo : EIATTR_MAX_THREADS
	.align		4
.L_3083:
        /*0064*/ 	.byte	0x04, 0x05
        /*0066*/ 	.short	(.L_3085 - .L_3084)
.L_3084:
        /*0068*/ 	.word	0x00000080
        /*006c*/ 	.word	0x00000001
        /*0070*/ 	.word	0x00000001


	//----- nvinfo : EIATTR_CRS_STACK_SIZE
	.align		4
.L_3085:
        /*0074*/ 	.byte	0x04, 0x1e
        /*0076*/ 	.short	(.L_3087 - .L_3086)
.L_3086:
        /*0078*/ 	.word	0x00000000
.L_3087:


//--------------------- .nv.info._ZN2at6native29vectorized_elementwise_kernelILi8ENS0_13BUnaryFunctorIfffZZZNS0_17atan2_kernel_cudaERNS_18TensorIteratorBaseEENKUlvE_clEvENKUlvE0_clEvEUlffE_EESt5arrayIPcLm2EEEEviT0_T1_ --------------------------
	.section	.nv.info._ZN2at6native29vectorized_elementwise_kernelILi8ENS0_13BUnaryFunctorIfffZZZNS0_17atan2_kernel_cudaERNS_18TensorIteratorBaseEENKUlvE_clEvENKUlvE0_clEvEUlffE_EESt5arrayIPcLm2EEEEviT0_T1_,"",@"SHT_CUDA_INFO"
	.sectionflags	@""
	.align	4


	//----- nvinfo : EIATTR_CUDA_API_VERSION
	.align		4
        /*0000*/ 	.byte	0x04, 0x37
        /*0002*/ 	.short	(.L_3089 - .L_3088)
.L_3088:
        /*0004*/ 	.word	0x00000082


	//----- nvinfo : EIATTR_SW2861232_WAR
	.align		4
.L_3089:
        /*0008*/ 	.byte	0x01, 0x35
	.zero		2


	//----- nvinfo : EIATTR_PARAM_CBANK
	.align		4
        /*000c*/ 	.byte	0x04, 0x0a
        /*000e*/ 	.short	(.L_3091 - .L_3090)
	.align		4
.L_3090:
        /*0010*/ 	.word	index@(.nv.constant0._ZN2at6native29vectorized_elementwise_kernelILi8ENS0_13BUnaryFunctorIfffZZZNS0_17atan2_kernel_cudaERNS_18TensorIteratorBaseEENKUlvE_clEvENKUlvE0_clEvEUlffE_EESt5arrayIPcLm2EEEEviT0_T1_)
        /*0014*/ 	.short	0x0160
        /*0016*/ 	.short	0x0020


	//----- nvinfo : EIATTR_CBANK_PARAM_SIZE
	.align		4
.L_3091:
        /*0018*/ 	.byte	0x03, 0x19
        /*001a*/ 	.short	0x0020


	//----- nvinfo : EIATTR_KPARAM_INFO
	.align		4
        /*001c*/ 	.byte	0x04, 0x17
        /*001e*/ 	.short	(.L_3093 - .L_3092)
.L_3092:
        /*0020*/ 	.word	0x00000000
        /*0024*/ 	.short	0x0002
        /*0026*/ 	.short	0x0010
        /*0028*/ 	.byte	0x00, 0xf0, 0x41, 0x00


	//----- nvinfo : EIATTR_KPARAM_INFO
	.align		4
.L_3093:
        /*002c*/ 	.byte	0x04, 0x17
        /*002e*/ 	.short	(.L_3095 - .L_3094)
.L_3094:
        /*0030*/ 	.word	0x00000000
        /*0034*/ 	.short	0x0001
        /*0036*/ 	.short	0x0004
        /*0038*/ 	.byte	0x00, 0xf0, 0x21, 0x00


	//----- nvinfo : EIATTR_KPARAM_INFO
	.align		4
.L_3095:
        /*003c*/ 	.byte	0x04, 0x17
        /*003e*/ 	.short	(.L_3097 - .L_3096)
.L_3096:
        /*0040*/ 	.word	0x00000000
        /*0044*/ 	.short	0x0000
        /*0046*/ 	.short	0x0000
        /*0048*/ 	.byte	0x00, 0xf0, 0x11, 0x00


	//----- nvinfo : EIATTR_MAXREG_COUNT
	.align		4
.L_3097:
        /*004c*/ 	.byte	0x03, 0x1b
        /*004e*/ 	.short	0x00ff


	//----- nvinfo : EIATTR_MERCURY_ISA_VERSION
	.align		4
        /*0050*/ 	.byte	0x03, 0x5f
        /*0052*/ 	.short	0x0000


	//----- nvinfo : EIATTR_EXIT_INSTR_OFFSETS
	.align		4
        /*0054*/ 	.byte	0x04, 0x1c
        /*0056*/ 	.short	(.L_3099 - .L_3098)


	//   ....[0]....
.L_3098:
        /*0058*/ 	.word	0x00000010


	//----- nvinfo : EIATTR_MAX_THREADS
	.align		4
.L_3099:
        /*005c*/ 	.byte	0x04, 0x05
        /*005e*/ 	.short	(.L_3101 - .L_3100)
.L_3100:
        /*0060*/ 	.word	0x00000080
        /*0064*/ 	.word	0x00000001
        /*0068*/ 	.word	0x00000001
.L_3101:


//--------------------- .nv.info._ZN2at6native18elementwise_kernelILi128ELi4EZNS0_15gpu_kernel_implINS0_13AUnaryFunctorIfffZZZNS0_17atan2_kernel_cudaERNS_18TensorIteratorBaseEENKUlvE_clEvENKUlvE0_clEvEUlffE_EEEEvS5_RKT_EUliE_EEviT1_ --------------------------
	.section	.nv.info._ZN2at6native18elementwise_kernelILi128ELi4EZNS0_15gpu_kernel_implINS0_13AUnaryFunctorIfffZZZNS0_17atan2_kernel_cudaERNS_18TensorIteratorBaseEENKUlvE_clEvENKUlvE0_clEvEUlffE_EEEEvS5_RKT_EUliE_EEviT1_,"",@"SHT_CUDA_INFO"
	.sectionflags	@""
	.align	4


	//----- nvinfo : EIATTR_CUDA_API_VERSION
	.align		4
        /*0000*/ 	.byte	0x04, 0x37
        /*0002*/ 	.short	(.L_3103 - .L_3102)
.L_3102:
        /*0004*/ 	.word	0x00000082


	//----- nvinfo : EIATTR_SW2861232_WAR
	.align		4
.L_3103:
        /*0008*/ 	.byte	0x01, 0x35
	.zero		2


	//----- nvinfo : EIATTR_PARAM_CBANK
	.align		4
        /*000c*/ 	.byte	0x04, 0x0a
        /*000e*/ 	.short	(.L_3105 - .L_3104)
	.align		4
.L_3104:
        /*0010*/ 	.word	index@(.nv.constant0._ZN2at6native18elementwise_kernelILi128ELi4EZNS0_15gpu_kernel_implINS0_13AUnaryFunctorIfffZZZNS0_17atan2_kernel_cudaERNS_18TensorIteratorBaseEENKUlvE_clEvENKUlvE0_clEvEUlffE_EEEEvS5_RKT_EUliE_EEviT1_)
        /*0014*/ 	.short	0x0160
        /*0016*/ 	.short	0x0228


	//----- nvinfo : EIATTR_CBANK_PARAM_SIZE
	.align		4
.L_3105:
        /*0018*/ 	.byte	0x03, 0x19
        /*001a*/ 	.short	0x0228


	//----- nvinfo : EIATTR_KPARAM_INFO
	.align		4
        /*001c*/ 	.byte	0x04, 0x17
        /*001e*/ 	.short	(.L_3107 - .L_3106)
.L_3106:
        /*0020*/ 	.word	0x00000000
        /*0024*/ 	.short	0x0001
        /*0026*/ 	.short	0x0008
        /*0028*/ 	.byte	0x00, 0xf0, 0x81, 0x08


	//----- nvinfo : EIATTR_KPARAM_INFO
	.align		4
.L_3107:
        /*002c*/ 	.byte	0x04, 0x17
        /*002e*/ 	.short	(.L_3109 - .L_3108)
.L_3108:
        /*0030*/ 	.word	0x00000000
        /*0034*/ 	.short	0x0000
        /*0036*/ 	.short	0x0000
        /*0038*/ 	.byte	0x00, 0xf0, 0x11, 0x00


	//----- nvinfo : EIATTR_MAXREG_COUNT
	.align		4
.L_3109:
        /*003c*/ 	.byte	0x03, 0x1b
        /*003e*/ 	.short	0x0080


	//----- nvinfo : EIATTR_EXTERNS
	.align		4
        /*0040*/ 	.byte	0x04, 0x0f
        /*0042*/ 	.short	(.L_3111 - .L_3110)


	//   ....[0]....
	.align		4
.L_3110:
        /*0044*/ 	.word	index@(__assertfail)


	//----- nvinfo : EIATTR_MERCURY_ISA_VERSION
	.align		4
.L_3111:
        /*0048*/ 	.byte	0x03, 0x5f
        /*004a*/ 	.short	0x0000


	//----- nvinfo : EIATTR_SYSCALL_OFFSETS
	.align		4
        /*004c*/ 	.byte	0x04, 0x46
        /*004e*/ 	.short	(.L_3113 - .L_3112)


	//   ....[0]....
.L_3112:
        /*0050*/ 	.word	0x00001c50


	//   ....[1]....
        /*0054*/ 	.word	0x00002e20


	//   ....[2]....
        /*0058*/ 	.word	0x00004ac0


	//   ....[3]....
        /*005c*/ 	.word	0x00005c90


	//   ....[4]....
        /*0060*/ 	.word	0x00007900


	//   ....[5]....
        /*0064*/ 	.word	0x00008ad0


	//   ....[6]....
        /*0068*/ 	.word	0x0000a750


	//   ....[7]....
        /*006c*/ 	.word	0x0000b920


	//----- nvinfo : EIATTR_EXIT_INSTR_OFFSETS
	.align		4
.L_3113:
        /*0070*/ 	.byte	0x04, 0x1c
        /*0072*/ 	.short	(.L_3115 - .L_3114)


	//   ....[0]....
.L_3114:
        /*0074*/ 	.word	0x00008b70


	//   ....[1]....
        /*0078*/ 	.word	0x0000ac10


	//   ....[2]....
        /*007c*/ 	.word	0x0000ac50


	//   ....[3]....
        /*0080*/ 	.word	0x0000ace0


	//   ....[4]....
        /*0084*/ 	.word	0x0000ad10


	//   ....[5]....
        /*0088*/ 	.word	0x0000ad40


	//   ....[6]....
        /*008c*/ 	.word	0x0000adc0


	//   ....[7]....
        /*0090*/ 	.word	0x0000adf0


	//   ....[8]....
        /*0094*/ 	.word	0x0000ae80


	//   ....[9]....
        /*0098*/ 	.word	0x0000aec0


	//   ....[10]....
        /*009c*/ 	.word	0x0000af00


	//   ....[11]....
        /*00a0*/ 	.word	0x0000afc0


	//   ....[12]....
        /*00a4*/ 	.word	0x0000b010


	//   ....[13]....
        /*00a8*/ 	.word	0x0000b190


	//   ....[14]....
        /*00ac*/ 	.word	0x0000b2e0


	//   ....[15]....
        /*00b0*/ 	.word	0x0000b310


	//   ....[16]....
        /*00b4*/ 	.word	0x0000b3c0


	//   ....[17]....
        /*00b8*/ 	.word	0x0000b530


	//   ....[18]....
        /*00bc*/ 	.word	0x0000b6a0


	//   ....[19]....
        /*00c0*/ 	.word	0x0000b7f0


	//   ....[20]....
        /*00c4*/ 	.word	0x0000b930


	//   ....[21]....
        /*00c8*/ 	.word	0x0000b960


	//   ....[22]....
        /*00cc*/ 	.word	0x0000b990


	//----- nvinfo : EIATTR_MAX_THREADS
	.align		4
.L_3115:
        /*00d0*/ 	.byte	0x04, 0x05
        /*00d2*/ 	.short	(.L_3117 - .L_3116)
.L_3116:
        /*00d4*/ 	.word	0x00000080
        /*00d8*/ 	.word	0x00000001
        /*00dc*/ 	.word	0x00000001


	//----- nvinfo : EIATTR_CRS_STACK_SIZE
	.align		4
.L_3117:
        /*00e0*/ 	.byte	0x04, 0x1e
        /*00e2*/ 	.short	(.L_3119 - .L_3118)
.L_3118:
        /*00e4*/ 	.word	0x00000000
.L_3119:


//--------------------- .nv.info._ZN2at6native27unrolled_elementwise_kernelINS0_13AUnaryFunctorIfffZZZNS0_17atan2_kernel_cudaERNS_18TensorIteratorBaseEENKUlvE_clEvENKUlvE0_clEvEUlffE_EESt5arrayIPcLm2EELi4E23TrivialOffsetCalculatorILi1EjESD_NS0_6memory12LoadWithCastILi1EEENSE_13StoreWithCastILi1EEEEEviT_T0_T2_T3_T4_T5_ --------------------------
	.section	.nv.info._ZN2at6native27unrolled_elementwise_kernelINS0_13AUnaryFunctorIfffZZZNS0_17atan2_kernel_cudaERNS_18TensorIteratorBaseEENKUlvE_clEvENKUlvE0_clEvEUlffE_EESt5arrayIPcLm2EELi4E23TrivialOffsetCalculatorILi1EjESD_NS0_6memory12LoadWithCastILi1EEENSE_13StoreWithCastILi1EEEEEviT_T0_T2_T3_T4_T5_,"",@"SHT_CUDA_INFO"
	.sectionflags	@""
	.align	4


	//----- nvinfo : EIATTR_CUDA_API_VERSION
	.align		4
        /*0000*/ 	.byte	0x04, 0x37
        /*0002*/ 	.short	(.L_3121 - .L_3120)
.L_3120:
        /*0004*/ 	.word	0x00000082


	//----- nvinfo : EIATTR_SW2861232_WAR
	.align		4
.L_3121:
        /*0008*/ 	.byte	0x01, 0x35
	.zero		2


	//----- nvinfo : EIATTR_PARAM_CBANK
	.align		4
        /*000c*/ 	.byte	0x04, 0x0a
        /*000e*/ 	.short	(.L_3123 - .L_3122)
	.align		4
.L_3122:
        /*0010*/ 	.word	index@(.nv.constant0._ZN2at6native27unrolled_elementwise_kernelINS0_13AUnaryFunctorIfffZZZNS0_17atan2_kernel_cudaERNS_18TensorIteratorBaseEENKUlvE_clEvENKUlvE0_clEvEUlffE_EESt5arrayIPcLm2EELi4E23TrivialOffsetCalculatorILi1EjESD_NS0_6memory12LoadWithCastILi1EEENSE_13StoreWithCastILi1EEEEEviT_T0_T2_T3_T4_T5_)
        /*0014*/ 	.short	0x0160
        /*0016*/ 	.short	0x0034


	//----- nvinfo : EIATTR_CBANK_PARAM_SIZE
	.align		4
.L_3123:
        /*0018*/ 	.byte	0x03, 0x19
        /*001a*/ 	.short	0x0034


	//----- nvinfo : EIATTR_KPARAM_INFO
	.align		4
        /*001c*/ 	.byte	0x04, 0x17
        /*001e*/ 	.short	(.L_3125 - .L_3124)
.L_3124:
        /*0020*/ 	.word	0x00000000
        /*0024*/ 	.short	0x0006
        /*0026*/ 	.short	0x002c
        /*0028*/ 	.byte	0x00, 0xf0, 0x21, 0x00


	//----- nvinfo : EIATTR_KPARAM_INFO
	.align		4
.L_3125:
        /*002c*/ 	.byte	0x04, 0x17
        /*002e*/ 	.short	(.L_3127 - .L_3126)
.L_3126:
        /*0030*/ 	.word	0x00000000
        /*0034*/ 	.short	0x0005
        /*0036*/ 	.short	0x0024
        /*0038*/ 	.byte	0x00, 0xf0, 0x21, 0x00


	//----- nvinfo : EIATTR_KPARAM_INFO
	.align		4
.L_3127:
        /*003c*/ 	.byte	0x04, 0x17
        /*003e*/ 	.short	(.L_3129 - .L_3128)
.L_3128:
        /*0040*/ 	.word	0x00000000
        /*0044*/ 	.short	0x0004
        /*0046*/ 	.short	0x0021
        /*0048*/ 	.byte	0x00, 0xf0, 0x05, 0x00


	//----- nvinfo : EIATTR_KPARAM_INFO
	.align		4
.L_3129:
        /*004c*/ 	.byte	0x04, 0x17
        /*004e*/ 	.short	(.L_3131 - .L_3130)
.L_3130:
        /*0050*/ 	.word	0x00000000
        /*0054*/ 	.short	0x0003
        /*0056*/ 	.short	0x0020
        /*0058*/ 	.byte	0x00, 0xf0, 0x05, 0x00


	//----- nvinfo : EIATTR_KPARAM_INFO
	.align		4
.L_3131:
        /*005c*/ 	.byte	0x04, 0x17
        /*005e*/ 	.short	(.L_3133 - .L_3132)
.L_3132:
        /*0060*/ 	.word	0x00000000
        /*0064*/ 	.short	0x0002
        /*0066*/ 	.short	0x0010
        /*0068*/ 	.byte	0x00, 0xf0, 0x41, 0x00


	//----- nvinfo : EIATTR_KPARAM_INFO
	.align		4
.L_3133:
        /*006c*/ 	.byte	0x04, 0x17
        /*006e*/ 	.short	(.L_3135 - .L_3134)
.L_3134:
        /*0070*/ 	.word	0x00000000
        /*0074*/ 	.short	0x0001
        /*0076*/ 	.short	0x0004
        /*0078*/ 	.byte	0x00, 0xf0, 0x21, 0x00


	//----- nvinfo : EIATTR_KPARAM_INFO
	.align		4
.L_3135:
        /*007c*/ 	.byte	0x04, 0x17
        /*007e*/ 	.short	(.L_3137 - .L_3136)
.L_3136:
        /*0080*/ 	.word	0x00000000
        /*0084*/ 	.short	0x0000
        /*0086*/ 	.short	0x0000
        /*0088*/ 	.byte	0x00, 0xf0, 0x11, 0x00


	//----- nvinfo : EIATTR_MAXREG_COUNT
	.align		4
.L_3137:
        /*008c*/ 	.byte	0x03, 0x1b
        /*008e*/ 	.short	0x00ff


	//----- nvinfo : EIATTR_EXTERNS
	.align		4
        /*0090*/ 	.byte	0x04, 0x0f
        /*0092*/ 	.short	(.L_3139 - .L_3138)


	//   ....[0]....
	.align		4
.L_3138:
        /*0094*/ 	.word	index@(__assertfail)


	//----- nvinfo : EIATTR_MERCURY_ISA_VERSION
	.align		4
.L_3139:
        /*0098*/ 	.byte	0x03, 0x5f
        /*009a*/ 	.short	0x0000


	//----- nvinfo : EIATTR_SYSCALL_OFFSETS
	.align		4
        /*009c*/ 	.byte	0x04, 0x46
        /*009e*/ 	.short	(.L_3141 - .L_3140)


	//   ....[0]....
.L_3140:
        /*00a0*/ 	.word	0x00000e40


	//   ....[1]....
        /*00a4*/ 	.word	0x00001cc0


	//   ....[2]....
        /*00a8*/ 	.word	0x00002b50


	//   ....[3]....
        /*00ac*/ 	.word	0x00003980


	//   ....[4]....
        /*00b0*/ 	.word	0x000057e0


	//   ....[5]....
        /*00b4*/ 	.word	0x000066f0


	//   ....[6]....
        /*00b8*/ 	.word	0x000075c0


	//   ....[7]....
        /*00bc*/ 	.word	0x00008490


	//----- nvinfo : EIATTR_EXIT_INSTR_OFFSETS
	.align		4
.L_3141:
        /*00c0*/ 	.byte	0x04, 0x1c
        /*00c2*/ 	.short	(.L_3143 - .L_3142)


	//   ....[0]....
.L_3142:
        /*00c4*/ 	.word	0x00007660


	//   ....[1]....
        /*00c8*/ 	.word	0x00007780


	//   ....[2]....
        /*00cc*/ 	.word	0x000077c0


	//   ....[3]....
        /*00d0*/ 	.word	0x00007850


	//   ....[4]....
        /*00d4*/ 	.word	0x00007880


	//   ....[5]....
        /*00d8*/ 	.word	0x000078b0


	//   ....[6]....
        /*00dc*/ 	.word	0x00007930


	//   ....[7]....
        /*00e0*/ 	.word	0x00007960


	//   ....[8]....
        /*00e4*/ 	.word	0x000079f0


	//   ....[9]....
        /*00e8*/ 	.word	0x00007a30


	//   ....[10]....
        /*00ec*/ 	.word	0x00007a70


	//   ....[11]....
        /*00f0*/ 	.word	0x00007b30


	//   ....[12]....
        /*00f4*/ 	.word	0x00007b80


	//   ....[13]....
        /*00f8*/ 	.word	0x00007d00


	//   ....[14]....
        /*00fc*/ 	.word	0x00007e50


	//   ....[15]....
        /*0100*/ 	.word	0x00007e80


	//   ....[16]....
        /*0104*/ 	.word	0x00007f30


	//   ....[17]....
        /*0108*/ 	.word	0x000080a0


	//   ....[18]....
        /*010c*/ 	.word	0x00008210


	//   ....[19]....
        /*0110*/ 	.word	0x00008360


	//   ....[20]....
        /*0114*/ 	.word	0x000084a0


	//   ....[21]....
        /*0118*/ 	.word	0x000084d0


	//   ....[22]....
        /*011c*/ 	.word	0x00008500


	//----- nvinfo : EIATTR_MAX_THREADS
	.align		4
.L_3143:
        /*0120*/ 	.byte	0x04, 0x05
        /*0122*/ 	.short	(.L_3145 - .L_3144)
.L_3144:
        /*0124*/ 	.word	0x00000080
        /*0128*/ 	.word	0x00000001
        /*012c*/ 	.word	0x00000001


	//----- nvinfo : EIATTR_CRS_STACK_SIZE
	.align		4
.L_3145:
        /*0130*/ 	.byte	0x04, 0x1e
        /*0132*/ 	.short	(.L_3147 - .L_3146)
.L_3146:
        /*0134*/ 	.word	0x00000000
.L_3147:


//--------------------- .nv.info._ZN2at6native18elementwise_kernelILi128ELi2EZNS0_22gpu_kernel_impl_nocastINS0_13AUnaryFunctorIfffZZZNS0_17atan2_kernel_cudaERNS_18TensorIteratorBaseEENKUlvE_clEvENKUlvE0_clEvEUlffE_EEEEvS5_RKT_EUliE_EEviT1_ --------------------------
	.section	.nv.info._ZN2at6native18elementwise_kernelILi128ELi2EZNS0_22gpu_kernel_impl_nocastINS0_13AUnaryFunctorIfffZZZNS0_17atan2_kernel_cudaERNS_18TensorIteratorBaseEENKUlvE_clEvENKUlvE0_clEvEUlffE_EEEEvS5_RKT_EUliE_EEviT1_,"",@"SHT_CUDA_INFO"
	.sectionflags	@""
	.align	4


	//----- nvinfo : EIATTR_CUDA_API_VERSION
	.align		4
        /*0000*/ 	.byte	0x04, 0x37
        /*0002*/ 	.short	(.L_3149 - .L_3148)
.L_3148:
        /*0004*/ 	.word	0x00000082


	//----- nvinfo : EIATTR_SW2861232_WAR
	.align		4
.L_3149:
        /*0008*/ 	.byte	0x01, 0x35
	.zero		2


	//----- nvinfo : EIATTR_PARAM_CBANK
	.align		4
        /*000c*/ 	.byte	0x04, 0x0a
        /*000e*/ 	.short	(.L_3151 - .L_3150)
	.align		4
.L_3150:
        /*0010*/ 	.word	index@(.nv.constant0._ZN2at6native18elementwise_kernelILi128ELi2EZNS0_22gpu_kernel_impl_nocastINS0_13AUnaryFunctorIfffZZZNS0_17atan2_kernel_cudaERNS_18TensorIteratorBaseEENKUlvE_clEvENKUlvE0_clEvEUlffE_EEEEvS5_RKT_EUliE_EEviT1_)
        /*0014*/ 	.short	0x0160
        /*0016*/ 	.short	0x0220


	//----- nvinfo : EIATTR_CBANK_PARAM_SIZE
	.align		4
.L_3151:
        /*0018*/ 	.byte	0x03, 0x19
        /*001a*/ 	.short	0x0220


	//----- nvinfo : EIATTR_KPARAM_INFO
	.align		4
        /*001c*/ 	.byte	0x04, 0x17
        /*001e*/ 	.short	(.L_3153 - .L_3152)
.L_3152:
        /*0020*/ 	.word	0x00000000
        /*0024*/ 	.short	0x0001
        /*0026*/ 	.short	0x0008
        /*0028*/ 	.byte	0x00, 0xf0, 0x61, 0x08


	//----- nvinfo : EIATTR_KPARAM_INFO
	.align		4
.L_3153:
        /*002c*/ 	.byte	0x04, 0x17
        /*002e*/ 	.short	(.L_3155 - .L_3154)
.L_3154:
        /*0030*/ 	.word	0x00000000
        /*0034*/ 	.short	0x0000
        /*0036*/ 	.short	0x0000
        /*0038*/ 	.byte	0x00, 0xf0, 0x11, 0x00


	//----- nvinfo : EIATTR_MAXREG_COUNT
	.align		4
.L_3155:
        /*003c*/ 	.byte	0x03, 0x1b
        /*003e*/ 	.short	0x0080


	//----- nvinfo : EIATTR_MERCURY_ISA_VERSION
	.align		4
        /*0040*/ 	.byte	0x03, 0x5f
        /*0042*/ 	.short	0x0000


	//----- nvinfo : EIATTR_EXIT_INSTR_OFFSETS
	.align		4
        /*0044*/ 	.byte	0x04, 0x1c
        /*0046*/ 	.short	(.L_3157 - .L_3156)


	//   ....[0]....
.L_3156:
        /*0048*/ 	.word	0x000012c0


	//   ....[1]....
        /*004c*/ 	.word	0x000024c0


	//----- nvinfo : EIATTR_MAX_THREADS
	.align		4
.L_3157:
        /*0050*/ 	.byte	0x04, 0x05
        /*0052*/ 	.short	(.L_3159 - .L_3158)
.L_3158:
        /*0054*/ 	.word	0x00000080
        /*0058*/ 	.word	0x00000001
        /*005c*/ 	.word	0x00000001


	//----- nvinfo : EIATTR_CRS_STACK_SIZE
	.align		4
.L_3159:
        /*0060*/ 	.byte	0x04, 0x1e
        /*0062*/ 	.short	(.L_3161 - .L_3160)
.L_3160:
        /*0064*/ 	.word	0x00000000
.L_3161:


//--------------------- .nv.info._ZN2at6native27unrolled_elementwise_kernelINS0_13AUnaryFunctorIfffZZZNS0_17atan2_kernel_cudaERNS_18TensorIteratorBaseEENKUlvE_clEvENKUlvE0_clEvEUlffE_EESt5arrayIPcLm2EELi4E23TrivialOffsetCalculatorILi1EjESD_NS0_6memory15LoadWithoutCastENSE_16StoreWithoutCastEEEviT_T0_T2_T3_T4_T5_ --------------------------
	.section	.nv.info._ZN2at6native27unrolled_elementwise_kernelINS0_13AUnaryFunctorIfffZZZNS0_17atan2_kernel_cudaERNS_18TensorIteratorBaseEENKUlvE_clEvENKUlvE0_clEvEUlffE_EESt5arrayIPcLm2EELi4E23TrivialOffsetCalculatorILi1EjESD_NS0_6memory15LoadWithoutCastENSE_16StoreWithoutCastEEEviT_T0_T2_T3_T4_T5_,"",@"SHT_CUDA_INFO"
	.sectionflags	@""
	.align	4


	//----- nvinfo : EIATTR_CUDA_API_VERSION
	.align		4
        /*0000*/ 	.byte	0x04, 0x37
        /*0002*/ 	.short	(.L_3163 - .L_3162)
.L_3162:
        /*0004*/ 	.word	0x00000082


	//----- nvinfo : EIATTR_SW2861232_WAR
	.align		4
.L_3163:
        /*0008*/ 	.byte	0x01, 0x35
	.zero		2


	//----- nvinfo : EIATTR_PARAM_CBANK
	.align		4
        /*000c*/ 	.byte	0x04, 0x0a
        /*000e*/ 	.short	(.L_3165 - .L_3164)
	.align		4
.L_3164:
        /*0010*/ 	.word	index@(.nv.constant0._ZN2at6native27unrolled_elementwise_kernelINS0_13AUnaryFunctorIfffZZZNS0_17atan2_kernel_cudaERNS_18TensorIteratorBaseEENKUlvE_clEvENKUlvE0_clEvEUlffE_EESt5arrayIPcLm2EELi4E23TrivialOffsetCalculatorILi1EjESD_NS0_6memory15LoadWithoutCastENSE_16StoreWithoutCastEEEviT_T0_T2_T3_T4_T5_)
        /*0014*/ 	.short	0x0160
        /*0016*/ 	.short	0x0024


	//----- nvinfo : EIATTR_CBANK_PARAM_SIZE
	.align		4
.L_3165:
        /*0018*/ 	.byte	0x03, 0x19
        /*001a*/ 	.short	0x0024


	//----- nvinfo : EIATTR_KPARAM_INFO
	.align		4
        /*001c*/ 	.byte	0x04, 0x17
        /*001e*/ 	.short	(.L_3167 - .L_3166)
.L_3166:
        /*0020*/ 	.word	0x00000000
        /*0024*/ 	.short	0x0006
        /*0026*/ 	.short	0x0023
        /*0028*/ 	.byte	0x00, 0xf0, 0x05, 0x00


	//----- nvinfo : EIATTR_KPARAM_INFO
	.align		4
.L_3167:
        /*002c*/ 	.byte	0x04, 0x17
        /*002e*/ 	.short	(.L_3169 - .L_3168)
.L_3168:
        /*0030*/ 	.word	0x00000000
        /*0034*/ 	.short	0x0005
        /*0036*/ 	.short	0x0022
        /*0038*/ 	.byte	0x00, 0xf0, 0x05, 0x00


	//----- nvinfo : EIATTR_KPARAM_INFO
	.align		4
.L_3169:
        /*003c*/ 	.byte	0x04, 0x17
        /*003e*/ 	.short	(.L_3171 - .L_3170)
.L_3170:
        /*0040*/ 	.word	0x00000000
        /*0044*/ 	.short	0x0004
        /*0046*/ 	.short	0x0021
        /*0048*/ 	.byte	0x00, 0xf0, 0x05, 0x00


	//----- nvinfo : EIATTR_KPARAM_INFO
	.align		4
.L_3171:
        /*004c*/ 	.byte	0x04, 0x17
        /*004e*/ 	.short	(.L_3173 - .L_3172)
.L_3172:
        /*0050*/ 	.word	0x00000000
        /*0054*/ 	.short	0x0003
        /*0056*/ 	.short	0x0020
        /*0058*/ 	.byte	0x00, 0xf0, 0x05, 0x00


	//----- nvinfo : EIATTR_KPARAM_INFO
	.align		4
.L_3173:
        /*005c*/ 	.byte	0x04, 0x17
        /*005e*/ 	.short	(.L_3175 - .L_3174)
.L_3174:
        /*0060*/ 	.word	0x00000000
        /*0064*/ 	.short	0x0002
        /*0066*/ 	.short	0x0010
        /*0068*/ 	.byte	0x00, 0xf0, 0x41, 0x00


	//----- nvinfo : EIATTR_KPARAM_INFO
	.align		4
.L_3175:
        /*006c*/ 	.byte	0x04, 0x17
        /*006e*/ 	.short	(.L_3177 - .L_3176)
.L_3176:
        /*0070*/ 	.word	0x00000000
        /*0074*/ 	.short	0x0001
        /*0076*/ 	.short	0x0004
        /*0078*/ 	.byte	0x00, 0xf0, 0x21, 0x00


	//----- nvinfo : EIATTR_KPARAM_INFO
	.align		4
.L_3177:
        /*007c*/ 	.byte	0x04, 0x17
        /*007e*/ 	.short	(.L_3179 - .L_3178)
.L_3178:
        /*0080*/ 	.word	0x00000000
        /*0084*/ 	.short	0x0000
        /*0086*/ 	.short	0x0000
        /*0088*/ 	.byte	0x00, 0xf0, 0x11, 0x00


	//----- nvinfo : EIATTR_MAXREG_COUNT
	.align		4
.L_3179:
        /*008c*/ 	.byte	0x03, 0x1b
        /*008e*/ 	.short	0x00ff


	//----- nvinfo : EIATTR_MERCURY_ISA_VERSION
	.align		4
        /*0090*/ 	.byte	0x03, 0x5f
        /*0092*/ 	.short	0x0000


	//----- nvinfo : EIATTR_EXIT_INSTR_OFFSETS
	.align		4
        /*0094*/ 	.byte	0x04, 0x1c
        /*0096*/ 	.short	(.L_3181 - .L_3180)


	//   ....[0]....
.L_3180:
        /*0098*/ 	.word	0x00001200


	//   ....[1]....
        /*009c*/ 	.word	0x00001250


	//----- nvinfo : EIATTR_MAX_THREADS
	.align		4
.L_3181:
        /*00a0*/ 	.byte	0x04, 0x05
        /*00a2*/ 	.short	(.L_3183 - .L_3182)
.L_3182:
        /*00a4*/ 	.word	0x00000080
        /*00a8*/ 	.word	0x00000001
        /*00ac*/ 	.word	0x00000001


	//----- nvinfo : EIATTR_CRS_STACK_SIZE
	.align		4
.L_3183:
        /*00b0*/ 	.byte	0x04, 0x1e
        /*00b2*/ 	.short	(.L_3185 - .L_3184)
.L_3184:
        /*00b4*/ 	.word	0x00000000
.L_3185:


//--------------------- .nv.info._ZN2at6native29vectorized_elementwise_kernelILi2ENS0_13AUnaryFunctorIfffZZZNS0_17atan2_kernel_cudaERNS_18TensorIteratorBaseEENKUlvE_clEvENKUlvE0_clEvEUlffE_EESt5arrayIPcLm2EEEEviT0_T1_ --------------------------
	.section	.nv.info._ZN2at6native29vectorized_elementwise_kernelILi2ENS0_13AUnaryFunctorIfffZZZNS0_17atan2_kernel_cudaERNS_18TensorIteratorBaseEENKUlvE_clEvENKUlvE0_clEvEUlffE_EESt5arrayIPcLm2EEEEviT0_T1_,"",@"SHT_CUDA_INFO"
	.sectionflags	@""
	.align	4


	//----- nvinfo : EIATTR_CUDA_API_VERSION
	.align		4
        /*0000*/ 	.byte	0x04, 0x37
        /*0002*/ 	.short	(.L_3187 - .L_3186)
.L_3186:
        /*0004*/ 	.word	0x00000082


	//----- nvinfo : EIATTR_SW2861232_WAR
	.align		4
.L_3187:
        /*0008*/ 	.byte	0x01, 0x35
	.zero		2


	//----- nvinfo : EIATTR_PARAM_CBANK
	.align		4
        /*000c*/ 	.byte	0x04, 0x0a
        /*000e*/ 	.short	(.L_3189 - .L_3188)
	.align		4
.L_3188:
        /*0010*/ 	.word	index@(.nv.constant0._ZN2at6native29vectorized_elementwise_kernelILi2ENS0_13AUnaryFunctorIfffZZZNS0_17atan2_kernel_cudaERNS_18TensorIteratorBaseEENKUlvE_clEvENKUlvE0_clEvEUlffE_EESt5arrayIPcLm2EEEEviT0_T1_)
        /*0014*/ 	.short	0x0160
        /*0016*/ 	.short	0x0020


	//----- nvinfo : EIATTR_CBANK_PARAM_SIZE
	.align		4
.L_3189:
        /*0018*/ 	.byte	0x03, 0x19
        /*001a*/ 	.short	0x0020


	//----- nvinfo : EIATTR_KPARAM_INFO
	.align		4
        /*001c*/ 	.byte	0x04, 0x17
        /*001e*/ 	.short	(.L_3191 - .L_3190)
.L_3190:
        /*0020*/ 	.word	0x00000000
        /*0024*/ 	.short	0x0002
        /*0026*/ 	.short	0x0010
        /*0028*/ 	.byte	0x00, 0xf0, 0x41, 0x00


	//----- nvinfo : EIATTR_KPARAM_INFO
	.align		4
.L_3191:
        /*002c*/ 	.byte	0x04, 0x17
        /*002e*/ 	.short	(.L_3193 - .L_3192)
.L_3192:
        /*0030*/ 	.word	0x00000000
        /*0034*/ 	.short	0x0001
        /*0036*/ 	.short	0x0004
        /*0038*/ 	.byte	0x00, 0xf0, 0x21, 0x00


	//----- nvinfo : EIATTR_KPARAM_INFO
	.align		4
.L_3193:
        /*003c*/ 	.byte	0x04, 0x17
        /*003e*/ 	.short	(.L_3195 - .L_3194)
.L_3194:
        /*0040*/ 	.word	0x00000000
        /*0044*/ 	.short	0x0000
        /*0046*/ 	.short	0x0000
        /*0048*/ 	.byte	0x00, 0xf0, 0x11, 0x00


	//----- nvinfo : EIATTR_MAXREG_COUNT
	.align		4
.L_3195:
        /*004c*/ 	.byte	0x03, 0x1b
        /*004e*/ 	.short	0x00ff


	//----- nvinfo : EIATTR_MERCURY_ISA_VERSION
	.align		4
        /*0050*/ 	.byte	0x03, 0x5f
        /*0052*/ 	.short	0x0000


	//----- nvinfo : EIATTR_EXIT_INSTR_OFFSETS
	.align		4
        /*0054*/ 	.byte	0x04, 0x1c
        /*0056*/ 	.short	(.L_3197 - .L_3196)


	//   ....[0]....
.L_3196:
        /*0058*/ 	.word	0x00001b00


	//   ....[1]....
        /*005c*/ 	.word	0x00003e60


	//   ....[2]....
        /*0060*/ 	.word	0x00003eb0


	//----- nvinfo : EIATTR_MAX_THREADS
	.align		4
.L_3197:
        /*0064*/ 	.byte	0x04, 0x05
        /*0066*/ 	.short	(.L_3199 - .L_3198)
.L_3198:
        /*0068*/ 	.word	0x00000080
        /*006c*/ 	.word	0x00000001
        /*0070*/ 	.word	0x00000001


	//----- nvinfo : EIATTR_CRS_STACK_SIZE
	.align		4
.L_3199:
        /*0074*/ 	.byte	0x04, 0x1e
        /*0076*/ 	.short	(.L_3201 - .L_3200)
.L_3200:
        /*0078*/ 	.word	0x00000000
.L_3201:


//--------------------- .nv.info._ZN2at6native29vectorized_elementwise_kernelILi4ENS0_13AUnaryFunctorIfffZZZNS0_17atan2_kernel_cudaERNS_18TensorIteratorBaseEENKUlvE_clEvENKUlvE0_clEvEUlffE_EESt5arrayIPcLm2EEEEviT0_T1_ --------------------------
	.section	.nv.info._ZN2at6native29vectorized_elementwise_kernelILi4ENS0_13AUnaryFunctorIfffZZZNS0_17atan2_kernel_cudaERNS_18TensorIteratorBaseEENKUlvE_clEvENKUlvE0_clEvEUlffE_EESt5arrayIPcLm2EEEEviT0_T1_,"",@"SHT_CUDA_INFO"
	.sectionflags	@""
	.align	4


	//----- nvinfo : EIATTR_CUDA_API_VERSION
	.align		4
        /*0000*/ 	.byte	0x04, 0x37
        /*0002*/ 	.short	(.L_3203 - .L_3202)
.L_3202:
        /*0004*/ 	.word	0x00000082


	//----- nvinfo : EIATTR_SW2861232_WAR
	.align		4
.L_3203:
        /*0008*/ 	.byte	0x01, 0x35
	.zero		2


	//----- nvinfo : EIATTR_PARAM_CBANK
	.align		4
        /*000c*/ 	.byte	0x04, 0x0a
        /*000e*/ 	.short	(.L_3205 - .L_3204)
	.align		4
.L_3204:
        /*0010*/ 	.word	index@(.nv.constant0._ZN2at6native29vectorized_elementwise_kernelILi4ENS0_13AUnaryFunctorIfffZZZNS0_17atan2_kernel_cudaERNS_18TensorIteratorBaseEENKUlvE_clEvENKUlvE0_clEvEUlffE_EESt5arrayIPcLm2EEEEviT0_T1_)
        /*0014*/ 	.short	0x0160
        /*0016*/ 	.short	0x0020


	//----- nvinfo : EIATTR_CBANK_PARAM_SIZE
	.align		4
.L_3205:
        /*0018*/ 	.byte	0x03, 0x19
        /*001a*/ 	.short	0x0020


	//----- nvinfo : EIATTR_KPARAM_INFO
	.align		4
        /*001c*/ 	.byte	0x04, 0x17
        /*001e*/ 	.short	(.L_3207 - .L_3206)
.L_3206:
        /*0020*/ 	.word	0x00000000
        /*0024*/ 	.short	0x0002
        /*0026*/ 	.short	0x0010
        /*0028*/ 	.byte	0x00, 0xf0, 0x41, 0x00


	//----- nvinfo : EIATTR_KPARAM_INFO
	.align		4
.L_3207:
        /*002c*/ 	.byte	0x04, 0x17
        /*002e*/ 	.short	(.L_3209 - .L_3208)
.L_3208:
        /*0030*/ 	.word	0x00000000
        /*0034*/ 	.short	0x0001
        /*0036*/ 	.short	0x0004
        /*0038*/ 	.byte	0x00, 0xf0, 0x21, 0x00


	//----- nvinfo : EIATTR_KPARAM_INFO
	.align		4
.L_3209:
        /*003c*/ 	.byte	0x04, 0x17
        /*003e*/ 	.short	(.L_3211 - .L_3210)
.L_3210:
        /*0040*/ 	.word	0x00000000
        /*0044*/ 	.short	0x0000
        /*0046*/ 	.short	0x0000
        /*0048*/ 	.byte	0x00, 0xf0, 0x11, 0x00


	//----- nvinfo : EIATTR_MAXREG_COUNT
	.align		4
.L_3211:
        /*004c*/ 	.byte	0x03, 0x1b
        /*004e*/ 	.short	0x00ff


	//----- nvinfo : EIATTR_MERCURY_ISA_VERSION
	.align		4
        /*0050*/ 	.byte	0x03, 0x5f
        /*0052*/ 	.short	0x0000


	//----- nvinfo : EIATTR_EXIT_INSTR_OFFSETS
	.align		4
        /*0054*/ 	.byte	0x04, 0x1c
        /*0056*/ 	.short	(.L_3213 - .L_3212)


	//   ....[0]....
.L_3212:
        /*0058*/ 	.word	0x00001ac0


	//   ....[1]....
        /*005c*/ 	.word	0x00003e10


	//   ....[2]....
        /*0060*/ 	.word	0x00003e60


	//----- nvinfo : EIATTR_MAX_THREADS
	.align		4
.L_3213:
        /*0064*/ 	.byte	0x04, 0x05
        /*0066*/ 	.short	(.L_3215 - .L_3214)
.L_3214:
        /*0068*/ 	.word	0x00000080
        /*006c*/ 	.word	0x00000001
        /*0070*/ 	.word	0x00000001


	//----- nvinfo : EIATTR_CRS_STACK_SIZE
	.align		4
.L_3215:
        /*0074*/ 	.byte	0x04, 0x1e
        /*0076*/ 	.short	(.L_3217 - .L_3216)
.L_3216:
        /*0078*/ 	.word	0x00000000
.L_3217:


//--------------------- .nv.info._ZN2at6native29vectorized_elementwise_kernelILi8ENS0_13AUnaryFunctorIfffZZZNS0_17atan2_kernel_cudaERNS_18TensorIteratorBaseEENKUlvE_clEvENKUlvE0_clEvEUlffE_EESt5arrayIPcLm2EEEEviT0_T1_ --------------------------
	.section	.nv.info._ZN2at6native29vectorized_elementwise_kernelILi8ENS0_13AUnaryFunctorIfffZZZNS0_17atan2_kernel_cudaERNS_18TensorIteratorBaseEENKUlvE_clEvENKUlvE0_clEvEUlffE_EESt5arrayIPcLm2EEEEviT0_T1_,"",@"SHT_CUDA_INFO"
	.sectionflags	@""
	.align	4


	//----- nvinfo : EIATTR_CUDA_API_VERSION
	.align		4
        /*0000*/ 	.byte	0x04, 0x37
        /*0002*/ 	.short	(.L_3219 - .L_3218)
.L_3218:
        /*0004*/ 	.word	0x00000082


	//----- nvinfo : EIATTR_SW2861232_WAR
	.align		4
.L_3219:
        /*0008*/ 	.byte	0x01, 0x35
	.zero		2


	//----- nvinfo : EIATTR_PARAM_CBANK
	.align		4
        /*000c*/ 	.byte	0x04, 0x0a
        /*000e*/ 	.short	(.L_3221 - .L_3220)
	.align		4
.L_3220:
        /*0010*/ 	.word	index@(.nv.constant0._ZN2at6native29vectorized_elementwise_kernelILi8ENS0_13AUnaryFunctorIfffZZZNS0_17atan2_kernel_cudaERNS_18TensorIteratorBaseEENKUlvE_clEvENKUlvE0_clEvEUlffE_EESt5arrayIPcLm2EEEEviT0_T1_)
        /*0014*/ 	.short	0x0160
        /*0016*/ 	.short	0x0020


	//----- nvinfo : EIATTR_CBANK_PARAM_SIZE
	.align		4
.L_3221:
        /*0018*/ 	.byte	0x03, 0x19
        /*001a*/ 	.short	0x0020


	//----- nvinfo : EIATTR_KPARAM_INFO
	.align		4
        /*001c*/ 	.byte	0x04, 0x17
        /*001e*/ 	.short	(.L_3223 - .L_3222)
.L_3222:
        /*0020*/ 	.word	0x00000000
        /*0024*/ 	.short	0x0002
        /*0026*/ 	.short	0x0010
        /*0028*/ 	.byte	0x00, 0xf0, 0x41, 0x00


	//----- nvinfo : EIATTR_KPARAM_INFO
	.align		4
.L_3223:
        /*002c*/ 	.byte	0x04, 0x17
        /*002e*/ 	.short	(.L_3225 - .L_3224)
.L_3224:
        /*0030*/ 	.word	0x00000000
        /*0034*/ 	.short	0x0001
        /*0036*/ 	.short	0x0004
        /*0038*/ 	.byte	0x00, 0xf0, 0x21, 0x00


	//----- nvinfo : EIATTR_KPARAM_INFO
	.align		4
.L_3225:
        /*003c*/ 	.byte	0x04, 0x17
        /*003e*/ 	.short	(.L_3227 - .L_3226)
.L_3226:
        /*0040*/ 	.word	0x00000000
        /*0044*/ 	.short	0x0000
        /*0046*/ 	.short	0x0000
        /*0048*/ 	.byte	0x00, 0xf0, 0x11, 0x00


	//----- nvinfo : EIATTR_MAXREG_COUNT
	.align		4
.L_3227:
        /*004c*/ 	.byte	0x03, 0x1b
        /*004e*/ 	.short	0x00ff


	//----- nvinfo : EIATTR_MERCURY_ISA_VERSION
	.align		4
        /*0050*/ 	.byte	0x03, 0x5f
        /*0052*/ 	.short	0x0000


	//----- nvinfo : EIATTR_EXIT_INSTR_OFFSETS
	.align		4
        /*0054*/ 	.byte	0x04, 0x1c
        /*0056*/ 	.short	(.L_3229 - .L_3228)


	//   ....[0]....
.L_3228:
        /*0058*/ 	.word	0x00000010


	//----- nvinfo : EIATTR_MAX_THREADS
	.align		4
.L_3229:
        /*005c*/ 	.byte	0x04, 0x05
        /*005e*/ 	.short	(.L_3231 - .L_3230)
.L_3230:
        /*0060*/ 	.word	0x00000080
        /*0064*/ 	.word	0x00000001
        /*0068*/ 	.word	0x00000001
.L_3231:


//--------------------- .nv.info._ZN2at6native18elementwise_kernelILi128ELi4EZNS0_15gpu_kernel_implINS0_13BinaryFunctorIdddZZZNS0_17atan2_kernel_cudaERNS_18TensorIteratorBaseEENKUlvE_clEvENKUlvE_clEvEUlddE_EEEEvS5_RKT_EUliE_EEviT1_ --------------------------
	.section	.nv.info._ZN2at6native18elementwise_kernelILi128ELi4EZNS0_15gpu_kernel_implINS0_13BinaryFunctorIdddZZZNS0_17atan2_kernel_cudaERNS_18TensorIteratorBaseEENKUlvE_clEvENKUlvE_clEvEUlddE_EEEEvS5_RKT_EUliE_EEviT1_,"",@"SHT_CUDA_INFO"
	.sectionflags	@""
	.align	4


	//----- nvinfo : EIATTR_CUDA_API_VERSION
	.align		4
        /*0000*/ 	.byte	0x04, 0x37
        /*0002*/ 	.short	(.L_3233 - .L_3232)
.L_3232:
        /*0004*/ 	.word	0x00000082


	//----- nvinfo : EIATTR_SW2861232_WAR
	.align		4
.L_3233:
        /*0008*/ 	.byte	0x01, 0x35
	.zero		2


	//----- nvinfo : EIATTR_PARAM_CBANK
	.align		4
        /*000c*/ 	.byte	0x04, 0x0a
        /*000e*/ 	.short	(.L_3235 - .L_3234)
	.align		4
.L_3234:
        /*0010*/ 	.word	index@(.nv.constant0._ZN2at6native18elementwise_kernelILi128ELi4EZNS0_15gpu_kernel_implINS0_13BinaryFunctorIdddZZZNS0_17atan2_kernel_cudaERNS_18TensorIteratorBaseEENKUlvE_clEvENKUlvE_clEvEUlddE_EEEEvS5_RKT_EUliE_EEviT1_)
        /*0014*/ 	.short	0x0160
        /*0016*/ 	.short	0x0290


	//----- nvinfo : EIATTR_CBANK_PARAM_SIZE
	.align		4
.L_3235:
        /*0018*/ 	.byte	0x03, 0x19
        /*001a*/ 	.short	0x0290


	//----- nvinfo : EIATTR_KPARAM_INFO
	.align		4
        /*001c*/ 	.byte	0x04, 0x17
        /*001e*/ 	.short	(.L_3237 - .L_3236)
.L_3236:
        /*0020*/ 	.word	0x00000000
        /*0024*/ 	.short	0x0001
        /*0026*/ 	.short	0x0008
        /*0028*/ 	.byte	0x00, 0xf0, 0x21, 0x0a


	//----- nvinfo : EIATTR_KPARAM_INFO
	.align		4
.L_3237:
        /*002c*/ 	.byte	0x04, 0x17
        /*002e*/ 	.short	(.L_3239 - .L_3238)
.L_3238:
        /*0030*/ 	.word	0x00000000
        /*0034*/ 	.short	0x0000
        /*0036*/ 	.short	0x0000
        /*0038*/ 	.byte	0x00, 0xf0, 0x11, 0x00


	//----- nvinfo : EIATTR_MAXREG_COUNT
	.align		4
.L_3239:
        /*003c*/ 	.byte	0x03, 0x1b
        /*003e*/ 	.short	0x0080


	//----- nvinfo : EIATTR_EXTERNS
	.align		4
        /*0040*/ 	.byte	0x04, 0x0f
        /*0042*/ 	.short	(.L_3241 - .L_3240)


	//   ....[0]....
	.align		4
.L_3240:
        /*0044*/ 	.word	index@(__assertfail)


	//----- nvinfo : EIATTR_MERCURY_ISA_VERSION
	.align		4
.L_3241:
        /*0048*/ 	.byte	0x03, 0x5f
        /*004a*/ 	.short	0x0000


	//----- nvinfo : EIATTR_SYSCALL_OFFSETS
	.align		4
        /*004c*/ 	.byte	0x04, 0x46
        /*004e*/ 	.short	(.L_3243 - .L_3242)


	//   ....[0]....
.L_3242:
        /*0050*/ 	.word	0x00001f30


	//   ....[1]....
        /*0054*/ 	.word	0x00002e60


	//   ....[2]....
        /*0058*/ 	.word	0x00004350


	//   ....[3]....
        /*005c*/ 	.word	0x00006300


	//   ....[4]....
        /*0060*/ 	.word	0x00007230


	//   ....[5]....
        /*0064*/ 	.word	0x00008720


	//   ....[6]....
        /*0068*/ 	.word	0x0000a680


	//   ....[7]....
        /*006c*/ 	.word	0x0000b5b0


	//   ....[8]....
        /*0070*/ 	.word	0x0000caa0


	//   ....[9]....
        /*0074*/ 	.word	0x0000ea10


	//   ....[10]....
        /*0078*/ 	.word	0x0000f940


	//   ....[11]....
        /*007c*/ 	.word	0x00010e30


	//----- nvinfo : EIATTR_EXIT_INSTR_OFFSETS
	.align		4
.L_3243:
        /*0080*/ 	.byte	0x04, 0x1c
        /*0082*/ 	.short	(.L_3245 - .L_3244)


	//   ....[0]....
.L_3244:
        /*0084*/ 	.word	0x0000cb40


	//   ....[1]....
        /*0088*/ 	.word	0x0000ff80


	//   ....[2]....
        /*008c*/ 	.word	0x0000ffc0


	//   ....[3]....
        /*0090*/ 	.word	0x00010050


	//   ....[4]....
        /*0094*/ 	.word	0x00010080


	//   ....[5]....
        /*0098*/ 	.word	0x000100b0


	//   ....[6]....
        /*009c*/ 	.word	0x00010160


	//   ....[7]....
        /*00a0*/ 	.word	0x000101c0


	//   ....[8]....
        /*00a4*/ 	.word	0x00010280


	//   ....[9]....
        /*00a8*/ 	.word	0x000102f0


	//   ....[10]....
        /*00ac*/ 	.word	0x00010310


	//   ....[11]....
        /*00b0*/ 	.word	0x000103d0


	//   ....[12]....
        /*00b4*/ 	.word	0x00010400


	//   ....[13]....
        /*00b8*/ 	.word	0x000105b0


	//   ....[14]....
        /*00bc*/ 	.word	0x00010730


	//   ....[15]....
        /*00c0*/ 	.word	0x00010790


	//   ....[16]....
        /*00c4*/ 	.word	0x00010840


	//   ....[17]....
        /*00c8*/ 	.word	0x000109e0


	//   ....[18]....
        /*00cc*/ 	.word	0x00010b80


	//   ....[19]....
        /*00d0*/ 	.word	0x00010d00


	//   ....[20]....
        /*00d4*/ 	.word	0x00010e40


	//   ....[21]....
        /*00d8*/ 	.word	0x00010e70


	//   ....[22]....
        /*00dc*/ 	.word	0x00010ea0


	//----- nvinfo : EIATTR_MAX_THREADS
	.align		4
.L_3245:
        /*00e0*/ 	.byte	0x04, 0x05
        /*00e2*/ 	.short	(.L_3247 - .L_3246)
.L_3246:
        /*00e4*/ 	.word	0x00000080
        /*00e8*/ 	.word	0x00000001
        /*00ec*/ 	.word	0x00000001


	//----- nvinfo : EIATTR_CRS_STACK_SIZE
	.align		4
.L_3247:
        /*00f0*/ 	.byte	0x04, 0x1e
        /*00f2*/ 	.short	(.L_3249 - .L_3248)
.L_3248:
        /*00f4*/ 	.word	0x00000000
.L_3249:


//--------------------- .nv.info._ZN2at6native27unrolled_elementwise_kernelINS0_13BinaryFunctorIdddZZZNS0_17atan2_kernel_cudaERNS_18TensorIteratorBaseEENKUlvE_clEvENKUlvE_clEvEUlddE_EESt5arrayIPcLm3EELi4E23TrivialOffsetCalculatorILi2EjESC_ILi1EjENS0_6memory12LoadWithCastILi2EEENSF_13StoreWithCastILi1EEEEEviT_T0_T2_T3_T4_T5_ --------------------------
	.section	.nv.info._ZN2at6native27unrolled_elementwise_kernelINS0_13BinaryFunctorIdddZZZNS0_17atan2_kernel_cudaERNS_18TensorIteratorBaseEENKUlvE_clEvENKUlvE_clEvEUlddE_EESt5arrayIPcLm3EELi4E23TrivialOffsetCalculatorILi2EjESC_ILi1EjENS0_6memory12LoadWithCastILi2EEENSF_13StoreWithCastILi1EEEEEviT_T0_T2_T3_T4_T5_,"",@"SHT_CUDA_INFO"
	.sectionflags	@""
	.align	4


	//----- nvinfo : EIATTR_CUDA_API_VERSION
	.align		4
        /*0000*/ 	.byte	0x04, 0x37
        /*0002*/ 	.short	(.L_3251 - .L_3250)
.L_3250:
        /*0004*/ 	.word	0x00000082


	//----- nvinfo : EIATTR_SW2861232_WAR
	.align		4
.L_3251:
        /*0008*/ 	.byte	0x01, 0x35
	.zero		2


	//----- nvinfo : EIATTR_PARAM_CBANK
	.align		4
        /*000c*/ 	.byte	0x04, 0x0a
        /*000e*/ 	.short	(.L_3253 - .L_3252)
	.align		4
.L_3252:
        /*0010*/ 	.word	index@(.nv.constant0._ZN2at6native27unrolled_elementwise_kernelINS0_13BinaryFunctorIdddZZZNS0_17atan2_kernel_cudaERNS_18TensorIteratorBaseEENKUlvE_clEvENKUlvE_clEvEUlddE_EESt5arrayIPcLm3EELi4E23TrivialOffsetCalculatorILi2EjESC_ILi1EjENS0_6memory12LoadWithCastILi2EEENSF_13StoreWithCastILi1EEEEEviT_T0_T2_T3_T4_T5_)
        /*0014*/ 	.short	0x0160
        /*0016*/ 	.short	0x0038


	//----- nvinfo : EIATTR_CBANK_PARAM_SIZE
	.align		4
.L_3253:
        /*0018*/ 	.byte	0x03, 0x19
        /*001a*/ 	.short	0x0038


	//----- nvinfo : EIATTR_KPARAM_INFO
	.align		4
        /*001c*/ 	.byte	0x04, 0x17
        /*001e*/ 	.short	(.L_3255 - .L_3254)
.L_3254:
        /*0020*/ 	.word	0x00000000
        /*0024*/ 	.short	0x0006
        /*0026*/ 	.short	0x0030
        /*0028*/ 	.byte	0x00, 0xf0, 0x21, 0x00


	//----- nvinfo : EIATTR_KPARAM_INFO
	.align		4
.L_3255:
        /*002c*/ 	.byte	0x04, 0x17
        /*002e*/ 	.short	(.L_3257 - .L_3256)
.L_3256:
        /*0030*/ 	.word	0x00000000
        /*0034*/ 	.short	0x0005
        /*0036*/ 	.short	0x0024
        /*0038*/ 	.byte	0x00, 0xf0, 0x31, 0x00


	//----- nvinfo : EIATTR_KPARAM_INFO
	.align		4
.L_3257:
        /*003c*/ 	.byte	0x04, 0x17
        /*003e*/ 	.short	(.L_3259 - .L_3258)
.L_3258:
        /*0040*/ 	.word	0x00000000
        /*0044*/ 	.short	0x0004
        /*0046*/ 	.short	0x0021
        /*0048*/ 	.byte	0x00, 0xf0, 0x05, 0x00


	//----- nvinfo : EIATTR_KPARAM_INFO
	.align		4
.L_3259:
        /*004c*/ 	.byte	0x04, 0x17
        /*004e*/ 	.short	(.L_3261 - .L_3260)
.L_3260:
        /*0050*/ 	.word	0x00000000
        /*0054*/ 	.short	0x0003
        /*0056*/ 	.short	0x0020
        /*0058*/ 	.byte	0x00, 0xf0, 0x05, 0x00


	//----- nvinfo : EIATTR_KPARAM_INFO
	.align		4
.L_3261:
        /*005c*/ 	.byte	0x04, 0x17
        /*005e*/ 	.short	(.L_3263 - .L_3262)
.L_3262:
        /*0060*/ 	.word	0x00000000
        /*0064*/ 	.short	0x0002
        /*0066*/ 	.short	0x0008
        /*0068*/ 	.byte	0x00, 0xf0, 0x61, 0x00


	//----- nvinfo : EIATTR_KPARAM_INFO
	.align		4
.L_3263:
        /*006c*/ 	.byte	0x04, 0x17
        /*006e*/ 	.short	(.L_3265 - .L_3264)
.L_3264:
        /*0070*/ 	.word	0x00000000
        /*0074*/ 	.short	0x0001
        /*0076*/ 	.short	0x0004
        /*0078*/ 	.byte	0x00, 0xf0, 0x05, 0x00


	//----- nvinfo : EIATTR_KPARAM_INFO
	.align		4
.L_3265:
        /*007c*/ 	.byte	0x04, 0x17
        /*007e*/ 	.short	(.L_3267 - .L_3266)
.L_3266:
        /*0080*/ 	.word	0x00000000
        /*0084*/ 	.short	0x0000
        /*0086*/ 	.short	0x0000
        /*0088*/ 	.byte	0x00, 0xf0, 0x11, 0x00


	//----- nvinfo : EIATTR_MAXREG_COUNT
	.align		4
.L_3267:
        /*008c*/ 	.byte	0x03, 0x1b
        /*008e*/ 	.short	0x00ff


	//----- nvinfo : EIATTR_EXTERNS
	.align		4
        /*0090*/ 	.byte	0x04, 0x0f
        /*0092*/ 	.short	(.L_3269 - .L_3268)


	//   ....[0]....
	.align		4
.L_3268:
        /*0094*/ 	.word	index@(__assertfail)


	//----- nvinfo : EIATTR_MERCURY_ISA_VERSION
	.align		4
.L_3269:
        /*0098*/ 	.byte	0x03, 0x5f
        /*009a*/ 	.short	0x0000


	//----- nvinfo : EIATTR_SYSCALL_OFFSETS
	.align		4
        /*009c*/ 	.byte	0x04, 0x46
        /*009e*/ 	.short	(.L_3271 - .L_3270)


	//   ....[0]....
.L_3270:
        /*00a0*/ 	.word	0x00000fb0


	//   ....[1]....
        /*00a4*/ 	.word	0x00001ee0


	//   ....[2]....
        /*00a8*/ 	.word	0x00002e90


	//   ....[3]....
        /*00ac*/ 	.word	0x00003dc0


	//   ....[4]....
        /*00b0*/ 	.word	0x00004d80


	//   ....[5]....
        /*00b4*/ 	.word	0x00005cb0


	//   ....[6]....
        /*00b8*/ 	.word	0x00006c50


	//   ....[7]....
        /*00bc*/ 	.word	0x00007b80


	//   ....[8]....
        /*00c0*/ 	.word	0x0000a410


	//   ....[9]....
        /*00c4*/ 	.word	0x0000b4d0


	//   ....[10]....
        /*00c8*/ 	.word	0x0000c550


	//   ....[11]....
        /*00cc*/ 	.word	0x0000d5d0


	//----- nvinfo : EIATTR_EXIT_INSTR_OFFSETS
	.align		4
.L_3271:
        /*00d0*/ 	.byte	0x04, 0x1c
        /*00d2*/ 	.short	(.L_3273 - .L_3272)


	//   ....[0]....
.L_3272:
        /*00d4*/ 	.word	0x0000c5f0


	//   ....[1]....
        /*00d8*/ 	.word	0x0000c720


	//   ....[2]....
        /*00dc*/ 	.word	0x0000c760


	//   ....[3]....
        /*00e0*/ 	.word	0x0000c7f0


	//   ....[4]....
        /*00e4*/ 	.word	0x0000c820


	//   ....[5]....
        /*00e8*/ 	.word	0x0000c850


	//   ....[6]....
        /*00ec*/ 	.word	0x0000c900


	//   ....[7]....
        /*00f0*/ 	.word	0x0000c960


	//   ....[8]....
        /*00f4*/ 	.word	0x0000ca20


	//   ....[9]....
        /*00f8*/ 	.word	0x0000ca90


	//   ....[10]....
        /*00fc*/ 	.word	0x0000cab0


	//   ....[11]....
        /*0100*/ 	.word	0x0000cb70


	//   ....[12]....
        /*0104*/ 	.word	0x0000cba0


	//   ....[13]....
        /*0108*/ 	.word	0x0000cd50


	//   ....[14]....
        /*010c*/ 	.word	0x0000ced0


	//   ....[15]....
        /*0110*/ 	.word	0x0000cf30


	//   ....[16]....
        /*0114*/ 	.word	0x0000cfe0


	//   ....[17]....
        /*0118*/ 	.word	0x0000d180


	//   ....[18]....
        /*011c*/ 	.word	0x0000d320


	//   ....[19]....
        /*0120*/ 	.word	0x0000d4a0


	//   ....[20]....
        /*0124*/ 	.word	0x0000d5e0


	//   ....[21]....
        /*0128*/ 	.word	0x0000d610


	//   ....[22]....
        /*012c*/ 	.word	0x0000d640


	//----- nvinfo : EIATTR_MAX_THREADS
	.align		4
.L_3273:
        /*0130*/ 	.byte	0x04, 0x05
        /*0132*/ 	.short	(.L_3275 - .L_3274)
.L_3274:
        /*0134*/ 	.word	0x00000080
        /*0138*/ 	.word	0x00000001
        /*013c*/ 	.word	0x00000001


	//----- nvinfo : EIATTR_CRS_STACK_SIZE
	.align		4
.L_3275:
        /*0140*/ 	.byte	0x04, 0x1e
        /*0142*/ 	.short	(.L_3277 - .L_3276)
.L_3276:
        /*0144*/ 	.word	0x00000000
.L_3277:


//--------------------- .nv.info._ZN2at6native18elementwise_kernelILi128ELi2EZNS0_22gpu_kernel_impl_nocastINS0_13BinaryFunctorIdddZZZNS0_17atan2_kernel_cudaERNS_18TensorIteratorBaseEENKUlvE_clEvENKUlvE_clEvEUlddE_EEEEvS5_RKT_EUliE_EEviT1_ --------------------------
	.section	.nv.info._ZN2at6native18elementwise_kernelILi128ELi2EZNS0_22gpu_kernel_impl_nocastINS0_13BinaryFunctorIdddZZZNS0_17atan2_kernel_cudaERNS_18TensorIteratorBaseEENKUlvE_clEvENKUlvE_clEvEUlddE_EEEEvS5_RKT_EUliE_EEviT1_,"",@"SHT_CUDA_INFO"
	.sectionflags	@""
	.align	4


	//----- nvinfo : EIATTR_CUDA_API_VERSION
	.align		4
        /*0000*/ 	.byte	0x04, 0x37
        /*0002*/ 	.short	(.L_3279 - .L_3278)
.L_3278:
        /*0004*/ 	.word	0x00000082


	//----- nvinfo : EIATTR_SW2861232_WAR
	.align		4
.L_3279:
        /*0008*/ 	.byte	0x01, 0x35
	.zero		2


	//----- nvinfo : EIATTR_PARAM_CBANK
	.align		4
        /*000c*/ 	.byte	0x04, 0x0a
        /*000e*/ 	.short	(.L_3281 - .L_3280)
	.align		4
.L_3280:
        /*0010*/ 	.word	index@(.nv.constant0._ZN2at6native18elementwise_kernelILi128ELi2EZNS0_22gpu_kernel_impl_nocastINS0_13BinaryFunctorIdddZZZNS0_17atan2_kernel_cudaERNS_18TensorIteratorBaseEENKUlvE_clEvENKUlvE_clEvEUlddE_EEEEvS5_RKT_EUliE_EEviT1_)
        /*0014*/ 	.short	0x0160
        /*0016*/ 	.short	0x0290


	//----- nvinfo : EIATTR_CBANK_PARAM_SIZE
	.align		4
.L_3281:
        /*0018*/ 	.byte	0x03, 0x19
        /*001a*/ 	.short	0x0290


	//----- nvinfo : EIATTR_KPARAM_INFO
	.align		4
        /*001c*/ 	.byte	0x04, 0x17
        /*001e*/ 	.short	(.L_3283 - .L_3282)
.L_3282:
        /*0020*/ 	.word	0x00000000
        /*0024*/ 	.short	0x0001
        /*0026*/ 	.short	0x0008
        /*0028*/ 	.byte	0x00, 0xf0, 0x21, 0x0a


	//----- nvinfo : EIATTR_KPARAM_INFO
	.align		4
.L_3283:
        /*002c*/ 	.byte	0x04, 0x17
        /*002e*/ 	.short	(.L_3285 - .L_3284)
.L_3284:
        /*0030*/ 	.word	0x00000000
        /*0034*/ 	.short	0x0000
        /*0036*/ 	.short	0x0000
        /*0038*/ 	.byte	0x00, 0xf0, 0x11, 0x00


	//----- nvinfo : EIATTR_MAXREG_COUNT
	.align		4
.L_3285:
        /*003c*/ 	.byte	0x03, 0x1b
        /*003e*/ 	.short	0x0080


	//----- nvinfo : EIATTR_MERCURY_ISA_VERSION
	.align		4
        /*0040*/ 	.byte	0x03, 0x5f
        /*0042*/ 	.short	0x0000


	//----- nvinfo : EIATTR_EXIT_INSTR_OFFSETS
	.align		4
        /*0044*/ 	.byte	0x04, 0x1c
        /*0046*/ 	.short	(.L_3287 - .L_3286)


	//   ....[0]....
.L_3286:
        /*0048*/ 	.word	0x00001670


	//   ....[1]....
        /*004c*/ 	.word	0x00002c10


	//----- nvinfo : EIATTR_MAX_THREADS
	.align		4
.L_3287:
        /*0050*/ 	.byte	0x04, 0x05
        /*0052*/ 	.short	(.L_3289 - .L_3288)
.L_3288:
        /*0054*/ 	.word	0x00000080
        /*0058*/ 	.word	0x00000001
        /*005c*/ 	.word	0x00000001


	//----- nvinfo : EIATTR_CRS_STACK_SIZE
	.align		4
.L_3289:
        /*0060*/ 	.byte	0x04, 0x1e
        /*0062*/ 	.short	(.L_3291 - .L_3290)
.L_3290:
        /*0064*/ 	.word	0x00000000
.L_3291:


//--------------------- .nv.info._ZN2at6native27unrolled_elementwise_kernelINS0_13BinaryFunctorIdddZZZNS0_17atan2_kernel_cudaERNS_18TensorIteratorBaseEENKUlvE_clEvENKUlvE_clEvEUlddE_EESt5arrayIPcLm3EELi4E23TrivialOffsetCalculatorILi2EjESC_ILi1EjENS0_6memory15LoadWithoutCastENSF_16StoreWithoutCastEEEviT_T0_T2_T3_T4_T5_ --------------------------
	.section	.nv.info._ZN2at6native27unrolled_elementwise_kernelINS0_13BinaryFunctorIdddZZZNS0_17atan2_kernel_cudaERNS_18TensorIteratorBaseEENKUlvE_clEvENKUlvE_clEvEUlddE_EESt5arrayIPcLm3EELi4E23TrivialOffsetCalculatorILi2EjESC_ILi1EjENS0_6memory15LoadWithoutCastENSF_16StoreWithoutCastEEEviT_T0_T2_T3_T4_T5_,"",@"SHT_CUDA_INFO"
	.sectionflags	@""
	.align	4


	//----- nvinfo : EIATTR_CUDA_API_VERSION
	.align		4
        /*0000*/ 	.byte	0x04, 0x37
        /*0002*/ 	.short	(.L_3293 - .L_3292)
.L_3292:
        /*0004*/ 	.word	0x00000082


	//----- nvinfo : EIATTR_SW2861232_WAR
	.align		4
.L_3293:
        /*0008*/ 	.byte	0x01, 0x35
	.zero		2


	//----- nvinfo : EIATTR_PARAM_CBANK
	.align		4
        /*000c*/ 	.byte	0x04, 0x0a
        /*000e*/ 	.short	(.L_3295 - .L_3294)
	.align		4
.L_3294:
        /*0010*/ 	.word	index@(.nv.constant0._ZN2at6native27unrolled_elementwise_kernelINS0_13BinaryFunctorIdddZZZNS0_17atan2_kernel_cudaERNS_18TensorIteratorBaseEENKUlvE_clEvENKUlvE_clEvEUlddE_EESt5arrayIPcLm3EELi4E23TrivialOffsetCalculatorILi2EjESC_ILi1EjENS0_6memory15LoadWithoutCastENSF_16StoreWithoutCastEEEviT_T0_T2_T3_T4_T5_)
        /*0014*/ 	.short	0x0160
        /*0016*/ 	.short	0x0024


	//----- nvinfo : EIATTR_CBANK_PARAM_SIZE
	.align		4
.L_3295:
        /*0018*/ 	.byte	0x03, 0x19
        /*001a*/ 	.short	0x0024


	//----- nvinfo : EIATTR_KPARAM_INFO
	.align		4
        /*001c*/ 	.byte	0x04, 0x17
        /*001e*/ 	.short	(.L_3297 - .L_3296)
.L_3296:
        /*0020*/ 	.word	0x00000000
        /*0024*/ 	.short	0x0006
        /*0026*/ 	.short	0x0023
        /*0028*/ 	.byte	0x00, 0xf0, 0x05, 0x00


	//----- nvinfo : EIATTR_KPARAM_INFO
	.align		4
.L_3297:
        /*002c*/ 	.byte	0x04, 0x17
        /*002e*/ 	.short	(.L_3299 - .L_3298)
.L_3298:
        /*0030*/ 	.word	0x00000000
        /*0034*/ 	.short	0x0005
        /*0036*/ 	.short	0x0022
        /*0038*/ 	.byte	0x00, 0xf0, 0x05, 0x00


	//----- nvinfo : EIATTR_KPARAM_INFO
	.align		4
.L_3299:
        /*003c*/ 	.byte	0x04, 0x17
        /*003e*/ 	.short	(.L_3301 - .L_3300)
.L_3300:
        /*0040*/ 	.word	0x00000000
        /*0044*/ 	.short	0x0004
        /*0046*/ 	.short	0x0021
        /*0048*/ 	.byte	0x00, 0xf0, 0x05, 0x00


	//----- nvinfo : EIATTR_KPARAM_INFO
	.align		4
.L_3301:
        /*004c*/ 	.byte	0x04, 0x17
        /*004e*/ 	.short	(.L_3303 - .L_3302)
.L_3302:
        /*0050*/ 	.word	0x00000000
        /*0054*/ 	.short	0x0003
        /*0056*/ 	.short	0x0020
        /*0058*/ 	.byte	0x00, 0xf0, 0x05, 0x00


	//----- nvinfo : EIATTR_KPARAM_INFO
	.align		4
.L_3303:
        /*005c*/ 	.byte	0x04, 0x17
        /*005e*/ 	.short	(.L_3305 - .L_3304)
.L_3304:
        /*0060*/ 	.word	0x00000000
        /*0064*/ 	.short	0x0002
        /*0066*/ 	.short	0x0008
        /*0068*/ 	.byte	0x00, 0xf0, 0x61, 0x00


	//----- nvinfo : EIATTR_KPARAM_INFO
	.align		4
.L_3305:
        /*006c*/ 	.byte	0x04, 0x17
        /*006e*/ 	.short	(.L_3307 - .L_3306)
.L_3306:
        /*0070*/ 	.word	0x00000000
        /*0074*/ 	.short	0x0001
        /*0076*/ 	.short	0x0004
        /*0078*/ 	.byte	0x00, 0xf0, 0x05, 0x00


	//----- nvinfo : EIATTR_KPARAM_INFO
	.align		4
.L_3307:
        /*007c*/ 	.byte	0x04, 0x17
        /*007e*/ 	.short	(.L_3309 - .L_3308)
.L_3308:
        /*0080*/ 	.word	0x00000000
        /*0084*/ 	.short	0x0000
        /*0086*/ 	.short	0x0000
        /*0088*/ 	.byte	0x00, 0xf0, 0x11, 0x00


	//----- nvinfo : EIATTR_MAXREG_COUNT
	.align		4
.L_3309:
        /*008c*/ 	.byte	0x03, 0x1b
        /*008e*/ 	.short	0x00ff


	//----- nvinfo : EIATTR_MERCURY_ISA_VERSION
	.align		4
        /*0090*/ 	.byte	0x03, 0x5f
        /*0092*/ 	.short	0x0000


	//----- nvinfo : EIATTR_EXIT_INSTR_OFFSETS
	.align		4
        /*0094*/ 	.byte	0x04, 0x1c
        /*0096*/ 	.short	(.L_3311 - .L_3310)


	//   ....[0]....
.L_3310:
        /*0098*/ 	.word	0x000019b0


	//   ....[1]....
        /*009c*/ 	.word	0x00001a30


	//----- nvinfo : EIATTR_MAX_THREADS
	.align		4
.L_3311:
        /*00a0*/ 	.byte	0x04, 0x05
        /*00a2*/ 	.short	(.L_3313 - .L_3312)
.L_3312:
        /*00a4*/ 	.word	0x00000080
        /*00a8*/ 	.word	0x00000001
        /*00ac*/ 	.word	0x00000001


	//----- nvinfo : EIATTR_CRS_STACK_SIZE
	.align		4
.L_3313:
        /*00b0*/ 	.byte	0x04, 0x1e
        /*00b2*/ 	.short	(.L_3315 - .L_3314)
.L_3314:
        /*00b4*/ 	.word	0x00000000
.L_3315:


//--------------------- .nv.info._ZN2at6native29vectorized_elementwise_kernelILi2ENS0_13BinaryFunctorIdddZZZNS0_17atan2_kernel_cudaERNS_18TensorIteratorBaseEENKUlvE_clEvENKUlvE_clEvEUlddE_EESt5arrayIPcLm3EEEEviT0_T1_ --------------------------
	.section	.nv.info._ZN2at6native29vectorized_elementwise_kernelILi2ENS0_13BinaryFunctorIdddZZZNS0_17atan2_kernel_cudaERNS_18TensorIteratorBaseEENKUlvE_clEvENKUlvE_clEvEUlddE_EESt5arrayIPcLm3EEEEviT0_T1_,"",@"SHT_CUDA_INFO"
	.sectionflags	@""
	.align	4


	//----- nvinfo : EIATTR_CUDA_API_VERSION
	.align		4
        /*0000*/ 	.byte	0x04, 0x37
        /*0002*/ 	.short	(.L_3317 - .L_3316)
.L_3316:
        /*0004*/ 	.word	0x00000082


	//----- nvinfo : EIATTR_SW2861232_WAR
	.align		4
.L_3317:
        /*0008*/ 	.byte	0x01, 0x35
	.zero		2


	//----- nvinfo : EIATTR_PARAM_CBANK
	.align		4
        /*000c*/ 	.byte	0x04, 0x0a
        /*000e*/ 	.short	(.L_3319 - .L_3318)
	.align		4
.L_3318:
        /*0010*/ 	.word	index@(.nv.constant0._ZN2at6native29vectorized_elementwise_kernelILi2ENS0_13BinaryFunctorIdddZZZNS0_17atan2_kernel_cudaERNS_18TensorIteratorBaseEENKUlvE_clEvENKUlvE_clEvEUlddE_EESt5arrayIPcLm3EEEEviT0_T1_)
        /*0014*/ 	.short	0x0160
        /*0016*/ 	.short	0x0020


	//----- nvinfo : EIATTR_CBANK_PARAM_SIZE
	.align		4
.L_3319:
        /*0018*/ 	.byte	0x03, 0x19
        /*001a*/ 	.short	0x0020


	//----- nvinfo : EIATTR_KPARAM_INFO
	.align		4
        /*001c*/ 	.byte	0x04, 0x17
        /*001e*/ 	.short	(.L_3321 - .L_3320)
.L_3320:
        /*0020*/ 	.word	0x00000000
        /*0024*/ 	.short	0x0002
        /*0026*/ 	.short	0x0008
        /*0028*/ 	.byte	0x00, 0xf0, 0x61, 0x00


	//----- nvinfo : EIATTR_KPARAM_INFO
	.align		4
.L_3321:
        /*002c*/ 	.byte	0x04, 0x17
        /*002e*/ 	.short	(.L_3323 - .L_3322)
.L_3322:
        /*0030*/ 	.word	0x00000000
        /*0034*/ 	.short	0x0001
        /*0036*/ 	.short	0x0004
        /*0038*/ 	.byte	0x00, 0xf0, 0x05, 0x00


	//----- nvinfo : EIATTR_KPARAM_INFO
	.align		4
.L_3323:
        /*003c*/ 	.byte	0x04, 0x17
        /*003e*/ 	.short	(.L_3325 - .L_3324)
.L_3324:
        /*0040*/ 	.word	0x00000000
        /*0044*/ 	.short	0x0000
        /*0046*/ 	.short	0x0000
        /*0048*/ 	.byte	0x00, 0xf0, 0x11, 0x00


	//----- nvinfo : EIATTR_MAXREG_COUNT
	.align		4
.L_3325:
        /*004c*/ 	.byte	0x03, 0x1b
        /*004e*/ 	.short	0x00ff


	//----- nvinfo : EIATTR_MERCURY_ISA_VERSION
	.align		4
        /*0050*/ 	.byte	0x03, 0x5f
        /*0052*/ 	.short	0x0000


	//----- nvinfo : EIATTR_EXIT_INSTR_OFFSETS
	.align		4
        /*0054*/ 	.byte	0x04, 0x1c
        /*0056*/ 	.short	(.L_3327 - .L_3326)


	//   ....[0]....
.L_3326:
        /*0058*/ 	.word	0x00002b00


	//   ....[1]....
        /*005c*/ 	.word	0x00005fa0


	//   ....[2]....
        /*0060*/ 	.word	0x00006000


	//----- nvinfo : EIATTR_MAX_THREADS
	.align		4
.L_3327:
        /*0064*/ 	.byte	0x04, 0x05
        /*0066*/ 	.short	(.L_3329 - .L_3328)
.L_3328:
        /*0068*/ 	.word	0x00000080
        /*006c*/ 	.word	0x00000001
        /*0070*/ 	.word	0x00000001


	//----- nvinfo : EIATTR_CRS_STACK_SIZE
	.align		4
.L_3329:
        /*0074*/ 	.byte	0x04, 0x1e
        /*0076*/ 	.short	(.L_3331 - .L_3330)
.L_3330:
        /*0078*/ 	.word	0x00000000
.L_3331:


//--------------------- .nv.info._ZN2at6native29vectorized_elementwise_kernelILi4ENS0_13BinaryFunctorIdddZZZNS0_17atan2_kernel_cudaERNS_18TensorIteratorBaseEENKUlvE_clEvENKUlvE_clEvEUlddE_EESt5arrayIPcLm3EEEEviT0_T1_ --------------------------
	.section	.nv.info._ZN2at6native29vectorized_elementwise_kernelILi4ENS0_13BinaryFunctorIdddZZZNS0_17atan2_kernel_cudaERNS_18TensorIteratorBaseEENKUlvE_clEvENKUlvE_clEvEUlddE_EESt5arrayIPcLm3EEEEviT0_T1_,"",@"SHT_CUDA_INFO"
	.sectionflags	@""
	.align	4


	//----- nvinfo : EIATTR_CUDA_API_VERSION
	.align		4
        /*0000*/ 	.byte	0x04, 0x37
        /*0002*/ 	.short	(.L_3333 - .L_3332)
.L_3332:
        /*0004*/ 	.word	0x00000082


	//----- nvinfo : EIATTR_SW2861232_WAR
	.align		4
.L_3333:
        /*0008*/ 	.byte	0x01, 0x35
	.zero		2


	//----- nvinfo : EIATTR_PARAM_CBANK
	.align		4
        /*000c*/ 	.byte	0x04, 0x0a
        /*000e*/ 	.short	(.L_3335 - .L_3334)
	.align		4
.L_3334:
        /*0010*/ 	.word	index@(.nv.constant0._ZN2at6native29vectorized_elementwise_kernelILi4ENS0_13BinaryFunctorIdddZZZNS0_17atan2_kernel_cudaERNS_18TensorIteratorBaseEENKUlvE_clEvENKUlvE_clEvEUlddE_EESt5arrayIPcLm3EEEEviT0_T1_)
        /*0014*/ 	.short	0x0160
        /*0016*/ 	.short	0x0020


	//----- nvinfo : EIATTR_CBANK_PARAM_SIZE
	.align		4
.L_3335:
        /*0018*/ 	.byte	0x03, 0x19
        /*001a*/ 	.short	0x0020


	//----- nvinfo : EIATTR_KPARAM_INFO
	.align		4
        /*001c*/ 	.byte	0x04, 0x17
        /*001e*/ 	.short	(.L_3337 - .L_3336)
.L_3336:
        /*0020*/ 	.word	0x00000000
        /*0024*/ 	.short	0x0002
        /*0026*/ 	.short	0x0008
        /*0028*/ 	.byte	0x00, 0xf0, 0x61, 0x00


	//----- nvinfo : EIATTR_KPARAM_INFO
	.align		4
.L_3337:
        /*002c*/ 	.byte	0x04, 0x17
        /*002e*/ 	.short	(.L_3339 - .L_3338)
.L_3338:
        /*0030*/ 	.word	0x00000000
        /*0034*/ 	.short	0x0001
        /*0036*/ 	.short	0x0004
        /*0038*/ 	.byte	0x00, 0xf0, 0x05, 0x00


	//----- nvinfo : EIATTR_KPARAM_INFO
	.align		4
.L_3339:
        /*003c*/ 	.byte	0x04, 0x17
        /*003e*/ 	.short	(.L_3341 - .L_3340)
.L_3340:
        /*0040*/ 	.word	0x00000000
        /*0044*/ 	.short	0x0000
        /*0046*/ 	.short	0x0000
        /*0048*/ 	.byte	0x00, 0xf0, 0x11, 0x00


	//----- nvinfo : EIATTR_MAXREG_COUNT
	.align		4
.L_3341:
        /*004c*/ 	.byte	0x03, 0x1b
        /*004e*/ 	.short	0x00ff


	//----- nvinfo : EIATTR_MERCURY_ISA_VERSION
	.align		4
        /*0050*/ 	.byte	0x03, 0x5f
        /*0052*/ 	.short	0x0000


	//----- nvinfo : EIATTR_EXIT_INSTR_OFFSETS
	.align		4
        /*0054*/ 	.byte	0x04, 0x1c
        /*0056*/ 	.short	(.L_3343 - .L_3342)


	//   ....[0]....
.L_3342:
        /*0058*/ 	.word	0x00002b00


	//   ....[1]....
        /*005c*/ 	.word	0x00005fa0


	//   ....[2]....
        /*0060*/ 	.word	0x00006000


	//----- nvinfo : EIATTR_MAX_THREADS
	.align		4
.L_3343:
        /*0064*/ 	.byte	0x04, 0x05
        /*0066*/ 	.short	(.L_3345 - .L_3344)
.L_3344:
        /*0068*/ 	.word	0x00000080
        /*006c*/ 	.word	0x00000001
        /*0070*/ 	.word	0x00000001


	//----- nvinfo : EIATTR_CRS_STACK_SIZE
	.align		4
.L_3345:
        /*0074*/ 	.byte	0x04, 0x1e
        /*0076*/ 	.short	(.L_3347 - .L_3346)
.L_3346:
        /*0078*/ 	.word	0x00000000
.L_3347:


//--------------------- .nv.info._ZN2at6native29vectorized_elementwise_kernelILi8ENS0_13BinaryFunctorIdddZZZNS0_17atan2_kernel_cudaERNS_18TensorIteratorBaseEENKUlvE_clEvENKUlvE_clEvEUlddE_EESt5arrayIPcLm3EEEEviT0_T1_ --------------------------
	.section	.nv.info._ZN2at6native29vectorized_elementwise_kernelILi8ENS0_13BinaryFunctorIdddZZZNS0_17atan2_kernel_cudaERNS_18TensorIteratorBaseEENKUlvE_clEvENKUlvE_clEvEUlddE_EESt5arrayIPcLm3EEEEviT0_T1_,"",@"SHT_CUDA_INFO"
	.sectionflags	@""
	.align	4


	//----- nvinfo : EIATTR_CUDA_API_VERSION
	.align		4
        /*0000*/ 	.byte	0x04, 0x37
        /*0002*/ 	.short	(.L_3349 - .L_3348)
.L_3348:
        /*0004*/ 	.word	0x00000082


	//----- nvinfo : EIATTR_SW2861232_WAR
	.align		4
.L_3349:
        /*0008*/ 	.byte	0x01, 0x35
	.zero		2


	//----- nvinfo : EIATTR_PARAM_CBANK
	.align		4
        /*000c*/ 	.byte	0x04, 0x0a
        /*000e*/ 	.short	(.L_3351 - .L_3350)
	.align		4
.L_3350:
        /*0010*/ 	.word	index@(.nv.constant0._ZN2at6native29vectorized_elementwise_kernelILi8ENS0_13BinaryFunctorIdddZZZNS0_17atan2_kernel_cudaERNS_18TensorIteratorBaseEENKUlvE_clEvENKUlvE_clEvEUlddE_EESt5arrayIPcLm3EEEEviT0_T1_)
        /*0014*/ 	.short	0x0160
        /*0016*/ 	.short	0x0020


	//----- nvinfo : EIATTR_CBANK_PARAM_SIZE
	.align		4
.L_3351:
        /*0018*/ 	.byte	0x03, 0x19
        /*001a*/ 	.short	0x0020


	//----- nvinfo : EIATTR_KPARAM_INFO
	.align		4
        /*001c*/ 	.byte	0x04, 0x17
        /*001e*/ 	.short	(.L_3353 - .L_3352)
.L_3352:
        /*0020*/ 	.word	0x00000000
        /*0024*/ 	.short	0x0002
        /*0026*/ 	.short	0x0008
        /*0028*/ 	.byte	0x00, 0xf0, 0x61, 0x00


	//----- nvinfo : EIATTR_KPARAM_INFO
	.align		4
.L_3353:
        /*002c*/ 	.byte	0x04, 0x17
        /*002e*/ 	.short	(.L_3355 - .L_3354)
.L_3354:
        /*0030*/ 	.word	0x00000000
        /*0034*/ 	.short	0x0001
        /*0036*/ 	.short	0x0004
        /*0038*/ 	.byte	0x00, 0xf0, 0x05, 0x00


	//----- nvinfo : EIATTR_KPARAM_INFO
	.align		4
.L_3355:
        /*003c*/ 	.byte	0x04, 0x17
        /*003e*/ 	.short	(.L_3357 - .L_3356)
.L_3356:
        /*0040*/ 	.word	0x00000000
        /*0044*/ 	.short	0x0000
        /*0046*/ 	.short	0x0000
        /*0048*/ 	.byte	0x00, 0xf0, 0x11, 0x00


	//----- nvinfo : EIATTR_MAXREG_COUNT
	.align		4
.L_3357:
        /*004c*/ 	.byte	0x03, 0x1b
        /*004e*/ 	.short	0x00ff


	//----- nvinfo : EIATTR_MERCURY_ISA_VERSION
	.align		4
        /*0050*/ 	.byte	0x03, 0x5f
        /*0052*/ 	.short	0x0000


	//----- nvinfo : EIATTR_EXIT_INSTR_OFFSETS
	.align		4
        /*0054*/ 	.byte	0x04, 0x1c
        /*0056*/ 	.short	(.L_3359 - .L_3358)


	//   ....[0]....
.L_3358:
        /*0058*/ 	.word	0x00000010


	//----- nvinfo : EIATTR_MAX_THREADS
	.align		4
.L_3359:
        /*005c*/ 	.byte	0x04, 0x05
        /*005e*/ 	.short	(.L_3361 - .L_3360)
.L_3360:
        /*0060*/ 	.word	0x00000080
        /*0064*/ 	.word	0x00000001
        /*0068*/ 	.word	0x00000001
.L_3361:


//--------------------- .nv.info._ZN2at6native18elementwise_kernelILi128ELi4EZNS0_15gpu_kernel_implINS0_13BUnaryFunctorIdddZZZNS0_17atan2_kernel_cudaERNS_18TensorIteratorBaseEENKUlvE_clEvENKUlvE_clEvEUlddE_EEEEvS5_RKT_EUliE_EEviT1_ --------------------------
	.section	.nv.info._ZN2at6native18elementwise_kernelILi128ELi4EZNS0_15gpu_kernel_implINS0_13BUnaryFunctorIdddZZZNS0_17atan2_kernel_cudaERNS_18TensorIteratorBaseEENKUlvE_clEvENKUlvE_clEvEUlddE_EEEEvS5_RKT_EUliE_EEviT1_,"",@"SHT_CUDA_INFO"
	.sectionflags	@""
	.align	4


	//----- nvinfo : EIATTR_CUDA_API_VERSION
	.align		4
        /*0000*/ 	.byte	0x04, 0x37
        /*0002*/ 	.short	(.L_3363 - .L_3362)
.L_3362:
        /*0004*/ 	.word	0x00000082


	//----- nvinfo : EIATTR_SW2861232_WAR
	.align		4
.L_3363:
        /*0008*/ 	.byte	0x01, 0x35
	.zero		2


	//----- nvinfo : EIATTR_PARAM_CBANK
	.align		4
        /*000c*/ 	.byte	0x04, 0x0a
        /*000e*/ 	.short	(.L_3365 - .L_3364)
	.align		4
.L_3364:
        /*0010*/ 	.word	index@(.nv.constant0._ZN2at6native18elementwise_kernelILi128ELi4EZNS0_15gpu_kernel_implINS0_13BUnaryFunctorIdddZZZNS0_17atan2_kernel_cudaERNS_18TensorIteratorBaseEENKUlvE_clEvENKUlvE_clEvEUlddE_EEEEvS5_RKT_EUliE_EEviT1_)
        /*0014*/ 	.short	0x0160
        /*0016*/ 	.short	0x0230


	//----- nvinfo : EIATTR_CBANK_PARAM_SIZE
	.align		4
.L_3365:
        /*0018*/ 	.byte	0x03, 0x19
        /*001a*/ 	.short	0x0230


	//----- nvinfo : EIATTR_KPARAM_INFO
	.align		4
        /*001c*/ 	.byte	0x04, 0x17
        /*001e*/ 	.short	(.L_3367 - .L_3366)
.L_3366:
        /*0020*/ 	.word	0x00000000
        /*0024*/ 	.short	0x0001
        /*0026*/ 	.short	0x0008
        /*0028*/ 	.byte	0x00, 0xf0, 0xa1, 0x08


	//----- nvinfo : EIATTR_KPARAM_INFO
	.align		4
.L_3367:
        /*002c*/ 	.byte	0x04, 0x17
        /*002e*/ 	.short	(.L_3369 - .L_3368)
.L_3368:
        /*0030*/ 	.word	0x00000000
        /*0034*/ 	.short	0x0000
        /*0036*/ 	.short	0x0000
        /*0038*/ 	.byte	0x00, 0xf0, 0x11, 0x00


	//----- nvinfo : EIATTR_MAXREG_COUNT
	.align		4
.L_3369:
        /*003c*/ 	.byte	0x03, 0x1b
        /*003e*/ 	.short	0x0080


	//----- nvinfo : EIATTR_EXTERNS
	.align		4
        /*0040*/ 	.byte	0x04, 0x0f
        /*0042*/ 	.short	(.L_3371 - .L_3370)


	//   ....[0]....
	.align		4
.L_3370:
        /*0044*/ 	.word	index@(__assertfail)


	//----- nvinfo : EIATTR_MERCURY_ISA_VERSION
	.align		4
.L_3371:
        /*0048*/ 	.byte	0x03, 0x5f
        /*004a*/ 	.short	0x0000


	//----- nvinfo : EIATTR_SYSCALL_OFFSETS
	.align		4
        /*004c*/ 	.byte	0x04, 0x46
        /*004e*/ 	.short	(.L_3373 - .L_3372)


	//   ....[0]....
.L_3372:
        /*0050*/ 	.word	0x00001d80


	//   ....[1]....
        /*0054*/ 	.word	0x00003290


	//   ....[2]....
        /*0058*/ 	.word	0x00005090


	//   ....[3]....
        /*005c*/ 	.word	0x000065a0


	//   ....[4]....
        /*0060*/ 	.word	0x00008350


	//   ....[5]....
        /*0064*/ 	.word	0x00009860


	//   ....[6]....
        /*0068*/ 	.word	0x0000b620


	//   ....[7]....
        /*006c*/ 	.word	0x0000cb30


	//----- nvinfo : EIATTR_EXIT_INSTR_OFFSETS
	.align		4
.L_3373:
        /*0070*/ 	.byte	0x04, 0x1c
        /*0072*/ 	.short	(.L_3375 - .L_3374)


	//   ....[0]....
.L_3374:
        /*0074*/ 	.word	0x00009900


	//   ....[1]....
        /*0078*/ 	.word	0x0000bc80


	//   ....[2]....
        /*007c*/ 	.word	0x0000bcc0


	//   ....[3]....
        /*0080*/ 	.word	0x0000bd50


	//   ....[4]....
        /*0084*/ 	.word	0x0000bd80


	//   ....[5]....
        /*0088*/ 	.word	0x0000bdb0


	//   ....[6]....
        /*008c*/ 	.word	0x0000be60


	//   ....[7]....
        /*0090*/ 	.word	0x0000bec0


	//   ....[8]....
        /*0094*/ 	.word	0x0000bf80


	//   ....[9]....
        /*0098*/ 	.word	0x0000bff0


	//   ....[10]....
        /*009c*/ 	.word	0x0000c010


	//   ....[11]....
        /*00a0*/ 	.word	0x0000c0d0


	//   ....[12]....
        /*00a4*/ 	.word	0x0000c100


	//   ....[13]....
        /*00a8*/ 	.word	0x0000c2b0


	//   ....[14]....
        /*00ac*/ 	.word	0x0000c430


	//   ....[15]....
        /*00b0*/ 	.word	0x0000c490


	//   ....[16]....
        /*00b4*/ 	.word	0x0000c540


	//   ....[17]....
        /*00b8*/ 	.word	0x0000c6e0


	//   ....[18]....
        /*00bc*/ 	.word	0x0000c880


	//   ....[19]....
        /*00c0*/ 	.word	0x0000ca00


	//   ....[20]....
        /*00c4*/ 	.word	0x0000cb40


	//   ....[21]....
        /*00c8*/ 	.word	0x0000cb70


	//   ....[22]....
        /*00cc*/ 	.word	0x0000cba0


	//----- nvinfo : EIATTR_MAX_THREADS
	.align		4
.L_3375:
        /*00d0*/ 	.byte	0x04, 0x05
        /*00d2*/ 	.short	(.L_3377 - .L_3376)
.L_3376:
        /*00d4*/ 	.word	0x00000080
        /*00d8*/ 	.word	0x00000001
        /*00dc*/ 	.word	0x00000001


	//----- nvinfo : EIATTR_CRS_STACK_SIZE
	.align		4
.L_3377:
        /*00e0*/ 	.byte	0x04, 0x1e
        /*00e2*/ 	.short	(.L_3379 - .L_3378)
.L_3378:
        /*00e4*/ 	.word	0x00000000
.L_3379:


//--------------------- .nv.info._ZN2at6native27unrolled_elementwise_kernelINS0_13BUnaryFunctorIdddZZZNS0_17atan2_kernel_cudaERNS_18TensorIteratorBaseEENKUlvE_clEvENKUlvE_clEvEUlddE_EESt5arrayIPcLm2EELi4E23TrivialOffsetCalculatorILi1EjESD_NS0_6memory12LoadWithCastILi1EEENSE_13StoreWithCastILi1EEEEEviT_T0_T2_T3_T4_T5_ --------------------------
	.section	.nv.info._ZN2at6native27unrolled_elementwise_kernelINS0_13BUnaryFunctorIdddZZZNS0_17atan2_kernel_cudaERNS_18TensorIteratorBaseEENKUlvE_clEvENKUlvE_clEvEUlddE_EESt5arrayIPcLm2EELi4E23TrivialOffsetCalculatorILi1EjESD_NS0_6memory12LoadWithCastILi1EEENSE_13StoreWithCastILi1EEEEEviT_T0_T2_T3_T4_T5_,"",@"SHT_CUDA_INFO"
	.sectionflags	@""
	.align	4


	//----- nvinfo : EIATTR_CUDA_API_VERSION
	.align		4
        /*0000*/ 	.byte	0x04, 0x37
        /*0002*/ 	.short	(.L_3381 - .L_3380)
.L_3380:
        /*0004*/ 	.word	0x00000082


	//----- nvinfo : EIATTR_SW2861232_WAR
	.align		4
.L_3381:
        /*0008*/ 	.byte	0x01, 0x35
	.zero		2


	//----- nvinfo : EIATTR_PARAM_CBANK
	.align		4
        /*000c*/ 	.byte	0x04, 0x0a
        /*000e*/ 	.short	(.L_3383 - .L_3382)
	.align		4
.L_3382:
        /*0010*/ 	.word	index@(.nv.constant0._ZN2at6native27unrolled_elementwise_kernelINS0_13BUnaryFunctorIdddZZZNS0_17atan2_kernel_cudaERNS_18TensorIteratorBaseEENKUlvE_clEvENKUlvE_clEvEUlddE_EESt5arrayIPcLm2EELi4E23TrivialOffsetCalculatorILi1EjESD_NS0_6memory12LoadWithCastILi1EEENSE_13StoreWithCastILi1EEEEEviT_T0_T2_T3_T4_T5_)
        /*0014*/ 	.short	0x0160
        /*0016*/ 	.short	0x003c


	//----- nvinfo : EIATTR_CBANK_PARAM_SIZE
	.align		4
.L_3383:
        /*0018*/ 	.byte	0x03, 0x19
        /*001a*/ 	.short	0x003c


	//----- nvinfo : EIATTR_KPARAM_INFO
	.align		4
        /*001c*/ 	.byte	0x04, 0x17
        /*001e*/ 	.short	(.L_3385 - .L_3384)
.L_3384:
        /*0020*/ 	.word	0x00000000
        /*0024*/ 	.short	0x0006
        /*0026*/ 	.short	0x0034
        /*0028*/ 	.byte	0x00, 0xf0, 0x21, 0x00


	//----- nvinfo : EIATTR_KPARAM_INFO
	.align		4
.L_3385:
        /*002c*/ 	.byte	0x04, 0x17
        /*002e*/ 	.short	(.L_3387 - .L_3386)
.L_3386:
        /*0030*/ 	.word	0x00000000
        /*0034*/ 	.short	0x0005
        /*0036*/ 	.short	0x002c
        /*0038*/ 	.byte	0x00, 0xf0, 0x21, 0x00


	//----- nvinfo : EIATTR_KPARAM_INFO
	.align		4
.L_3387:
        /*003c*/ 	.byte	0x04, 0x17
        /*003e*/ 	.short	(.L_3389 - .L_3388)
.L_3388:
        /*0040*/ 	.word	0x00000000
        /*0044*/ 	.short	0x0004
        /*0046*/ 	.short	0x0029
        /*0048*/ 	.byte	0x00, 0xf0, 0x05, 0x00


	//----- nvinfo : EIATTR_KPARAM_INFO
	.align		4
.L_3389:
        /*004c*/ 	.byte	0x04, 0x17
        /*004e*/ 	.short	(.L_3391 - .L_3390)
.L_3390:
        /*0050*/ 	.word	0x00000000
        /*0054*/ 	.short	0x0003
        /*0056*/ 	.short	0x0028
        /*0058*/ 	.byte	0x00, 0xf0, 0x05, 0x00


	//----- nvinfo : EIATTR_KPARAM_INFO
	.align		4
.L_3391:
        /*005c*/ 	.byte	0x04, 0x17
        /*005e*/ 	.short	(.L_3393 - .L_3392)
.L_3392:
        /*0060*/ 	.word	0x00000000
        /*0064*/ 	.short	0x0002
        /*0066*/ 	.short	0x0018
        /*0068*/ 	.byte	0x00, 0xf0, 0x41, 0x00


	//----- nvinfo : EIATTR_KPARAM_INFO
	.align		4
.L_3393:
        /*006c*/ 	.byte	0x04, 0x17
        /*006e*/ 	.short	(.L_3395 - .L_3394)
.L_3394:
        /*0070*/ 	.word	0x00000000
        /*0074*/ 	.short	0x0001
        /*0076*/ 	.short	0x0008
        /*0078*/ 	.byte	0x00, 0xf0, 0x41, 0x00


	//----- nvinfo : EIATTR_KPARAM_INFO
	.align		4
.L_3395:
        /*007c*/ 	.byte	0x04, 0x17
        /*007e*/ 	.short	(.L_3397 - .L_3396)
.L_3396:
        /*0080*/ 	.word	0x00000000
        /*0084*/ 	.short	0x0000
        /*0086*/ 	.short	0x0000
        /*0088*/ 	.byte	0x00, 0xf0, 0x11, 0x00


	//----- nvinfo : EIATTR_MAXREG_COUNT
	.align		4
.L_3397:
        /*008c*/ 	.byte	0x03, 0x1b
        /*008e*/ 	.short	0x00ff


	//----- nvinfo : EIATTR_EXTERNS
	.align		4
        /*0090*/ 	.byte	0x04, 0x0f
        /*0092*/ 	.short	(.L_3399 - .L_3398)


	//   ....[0]....
	.align		4
.L_3398:
        /*0094*/ 	.word	index@(__assertfail)


	//----- nvinfo : EIATTR_MERCURY_ISA_VERSION
	.align		4
.L_3399:
        /*0098*/ 	.byte	0x03, 0x5f
        /*009a*/ 	.short	0x0000


	//----- nvinfo : EIATTR_SYSCALL_OFFSETS
	.align		4
        /*009c*/ 	.byte	0x04, 0x46
        /*009e*/ 	.short	(.L_3401 - .L_3400)


	//   ....[0]....
.L_3400:
        /*00a0*/ 	.word	0x00000f90


	//   ....[1]....
        /*00a4*/ 	.word	0x00001f40


	//   ....[2]....
        /*00a8*/ 	.word	0x00002f00


	//   ....[3]....
        /*00ac*/ 	.word	0x00003e90


	//   ....[4]....
        /*00b0*/ 	.word	0x000065c0


	//   ....[5]....
        /*00b4*/ 	.word	0x00007680


	//   ....[6]....
        /*00b8*/ 	.word	0x00008700


	//   ....[7]....
        /*00bc*/ 	.word	0x00009780


	//----- nvinfo : EIATTR_EXIT_INSTR_OFFSETS
	.align		4
.L_3401:
        /*00c0*/ 	.byte	0x04, 0x1c
        /*00c2*/ 	.short	(.L_3403 - .L_3402)


	//   ....[0]....
.L_3402:
        /*00c4*/ 	.word	0x000087a0


	//   ....[1]....
        /*00c8*/ 	.word	0x000088d0


	//   ....[2]....
        /*00cc*/ 	.word	0x00008910


	//   ....[3]....
        /*00d0*/ 	.word	0x000089a0


	//   ....[4]....
        /*00d4*/ 	.word	0x000089d0


	//   ....[5]....
        /*00d8*/ 	.word	0x00008a00


	//   ....[6]....
        /*00dc*/ 	.word	0x00008ab0


	//   ....[7]....
        /*00e0*/ 	.word	0x00008b10


	//   ....[8]....
        /*00e4*/ 	.word	0x00008bd0


	//   ....[9]....
        /*00e8*/ 	.word	0x00008c40


	//   ....[10]....
        /*00ec*/ 	.word	0x00008c60


	//   ....[11]....
        /*00f0*/ 	.word	0x00008d20


	//   ....[12]....
        /*00f4*/ 	.word	0x00008d50


	//   ....[13]....
        /*00f8*/ 	.word	0x00008f00


	//   ....[14]....
        /*00fc*/ 	.word	0x00009080


	//   ....[15]....
        /*0100*/ 	.word	0x000090e0


	//   ....[16]....
        /*0104*/ 	.word	0x00009190


	//   ....[17]....
        /*0108*/ 	.word	0x00009330


	//   ....[18]....
        /*010c*/ 	.word	0x000094d0


	//   ....[19]....
        /*0110*/ 	.word	0x00009650


	//   ....[20]....
        /*0114*/ 	.word	0x00009790


	//   ....[21]....
        /*0118*/ 	.word	0x000097c0


	//   ....[22]....
        /*011c*/ 	.word	0x000097f0


	//----- nvinfo : EIATTR_MAX_THREADS
	.align		4
.L_3403:
        /*0120*/ 	.byte	0x04, 0x05
        /*0122*/ 	.short	(.L_3405 - .L_3404)
.L_3404:
        /*0124*/ 	.word	0x00000080
        /*0128*/ 	.word	0x00000001
        /*012c*/ 	.word	0x00000001


	//----- nvinfo : EIATTR_CRS_STACK_SIZE
	.align		4
.L_3405:
        /*0130*/ 	.byte	0x04, 0x1e
        /*0132*/ 	.short	(.L_3407 - .L_3406)
.L_3406:
        /*0134*/ 	.word	0x00000000
.L_3407:


//--------------------- .nv.info._ZN2at6native18elementwise_kernelILi128ELi2EZNS0_22gpu_kernel_impl_nocastINS0_13BUnaryFunctorIdddZZZNS0_17atan2_kernel_cudaERNS_18TensorIteratorBaseEENKUlvE_clEvENKUlvE_clEvEUlddE_EEEEvS5_RKT_EUliE_EEviT1_ --------------------------
	.section	.nv.info._ZN2at6native18elementwise_kernelILi128ELi2EZNS0_22gpu_kernel_impl_nocastINS0_13BUnaryFunctorIdddZZZNS0_17atan2_kernel_cudaERNS_18TensorIteratorBaseEENKUlvE_clEvENKUlvE_clEvEUlddE_EEEEvS5_RKT_EUliE_EEviT1_,"",@"SHT_CUDA_INFO"
	.sectionflags	@""
	.align	4


	//----- nvinfo : EIATTR_CUDA_API_VERSION
	.align		4
        /*0000*/ 	.byte	0x04, 0x37
        /*0002*/ 	.short	(.L_3409 - .L_3408)
.L_3408:
        /*0004*/ 	.word	0x00000082


	//----- nvinfo : EIATTR_SW2861232_WAR
	.align		4
.L_3409:
        /*0008*/ 	.byte	0x01, 0x35
	.zero		2


	//----- nvinfo : EIATTR_PARAM_CBANK
	.align		4
        /*000c*/ 	.byte	0x04, 0x0a
        /*000e*/ 	.short	(.L_3411 - .L_3410)
	.align		4
.L_3410:
        /*0010*/ 	.word	index@(.nv.constant0._ZN2at6native18elementwise_kernelILi128ELi2EZNS0_22gpu_kernel_impl_nocastINS0_13BUnaryFunctorIdddZZZNS0_17atan2_kernel_cudaERNS_18TensorIteratorBaseEENKUlvE_clEvENKUlvE_clEvEUlddE_EEEEvS5_RKT_EUliE_EEviT1_)
        /*0014*/ 	.short	0x0160
        /*0016*/ 	.short	0x0228


	//----- nvinfo : EIATTR_CBANK_PARAM_SIZE
	.align		4
.L_3411:
        /*0018*/ 	.byte	0x03, 0x19
        /*001a*/ 	.short	0x0228


	//----- nvinfo : EIATTR_KPARAM_INFO
	.align		4
        /*001c*/ 	.byte	0x04, 0x17
        /*001e*/ 	.short	(.L_3413 - .L_3412)
.L_3412:
        /*0020*/ 	.word	0x00000000
        /*0024*/ 	.short	0x0001
        /*0026*/ 	.short	0x0008
        /*0028*/ 	.byte	0x00, 0xf0, 0x81, 0x08


	//----- nvinfo : EIATTR_KPARAM_INFO
	.align		4
.L_3413:
        /*002c*/ 	.byte	0x04, 0x17
        /*002e*/ 	.short	(.L_3415 - .L_3414)
.L_3414:
        /*0030*/ 	.word	0x00000000
        /*0034*/ 	.short	0x0000
        /*0036*/ 	.short	0x0000
        /*0038*/ 	.byte	0x00, 0xf0, 0x11, 0x00


	//----- nvinfo : EIATTR_MAXREG_COUNT
	.align		4
.L_3415:
        /*003c*/ 	.byte	0x03, 0x1b
        /*003e*/ 	.short	0x0080


	//----- nvinfo : EIATTR_MERCURY_ISA_VERSION
	.align		4
        /*0040*/ 	.byte	0x03, 0x5f
        /*0042*/ 	.short	0x0000


	//----- nvinfo : EIATTR_EXIT_INSTR_OFFSETS
	.align		4
        /*0044*/ 	.byte	0x04, 0x1c
        /*0046*/ 	.short	(.L_3417 - .L_3416)


	//   ....[0]....
.L_3416:
        /*0048*/ 	.word	0x00001480


	//   ....[1]....
        /*004c*/ 	.word	0x00002830


	//----- nvinfo : EIATTR_MAX_THREADS
	.align		4
.L_3417:
        /*0050*/ 	.byte	0x04, 0x05
        /*0052*/ 	.short	(.L_3419 - .L_3418)
.L_3418:
        /*0054*/ 	.word	0x00000080
        /*0058*/ 	.word	0x00000001
        /*005c*/ 	.word	0x00000001


	//----- nvinfo : EIATTR_CRS_STACK_SIZE
	.align		4
.L_3419:
        /*0060*/ 	.byte	0x04, 0x1e
        /*0062*/ 	.short	(.L_3421 - .L_3420)
.L_3420:
        /*0064*/ 	.word	0x00000000
.L_3421:


//--------------------- .nv.info._ZN2at6native27unrolled_elementwise_kernelINS0_13BUnaryFunctorIdddZZZNS0_17atan2_kernel_cudaERNS_18TensorIteratorBaseEENKUlvE_clEvENKUlvE_clEvEUlddE_EESt5arrayIPcLm2EELi4E23TrivialOffsetCalculatorILi1EjESD_NS0_6memory15LoadWithoutCastENSE_16StoreWithoutCastEEEviT_T0_T2_T3_T4_T5_ --------------------------
	.section	.nv.info._ZN2at6native27unrolled_elementwise_kernelINS0_13BUnaryFunctorIdddZZZNS0_17atan2_kernel_cudaERNS_18TensorIteratorBaseEENKUlvE_clEvENKUlvE_clEvEUlddE_EESt5arrayIPcLm2EELi4E23TrivialOffsetCalculatorILi1EjESD_NS0_6memory15LoadWithoutCastENSE_16StoreWithoutCastEEEviT_T0_T2_T3_T4_T5_,"",@"SHT_CUDA_INFO"
	.sectionflags	@""
	.align	4


	//----- nvinfo : EIATTR_CUDA_API_VERSION
	.align		4
        /*0000*/ 	.byte	0x04, 0x37
        /*0002*/ 	.short	(.L_3423 - .L_3422)
.L_3422:
        /*0004*/ 	.word	0x00000082


	//----- nvinfo : EIATTR_SW2861232_WAR
	.align		4
.L_3423:
        /*0008*/ 	.byte	0x01, 0x35
	.zero		2


	//----- nvinfo : EIATTR_PARAM_CBANK
	.align		4
        /*000c*/ 	.byte	0x04, 0x0a
        /*000e*/ 	.short	(.L_3425 - .L_3424)
	.align		4
.L_3424:
        /*0010*/ 	.word	index@(.nv.constant0._ZN2at6native27unrolled_elementwise_kernelINS0_13BUnaryFunctorIdddZZZNS0_17atan2_kernel_cudaERNS_18TensorIteratorBaseEENKUlvE_clEvENKUlvE_clEvEUlddE_EESt5arrayIPcLm2EELi4E23TrivialOffsetCalculatorILi1EjESD_NS0_6memory15LoadWithoutCastENSE_16StoreWithoutCastEEEviT_T0_T2_T3_T4_T5_)
        /*0014*/ 	.short	0x0160
        /*0016*/ 	.short	0x002c


	//----- nvinfo : EIATTR_CBANK_PARAM_SIZE
	.align		4
.L_3425:
        /*0018*/ 	.byte	0x03, 0x19
        /*001a*/ 	.short	0x002c


	//----- nvinfo : EIATTR_KPARAM_INFO
	.align		4
        /*001c*/ 	.byte	0x04, 0x17
        /*001e*/ 	.short	(.L_3427 - .L_3426)
.L_3426:
        /*0020*/ 	.word	0x00000000
        /*0024*/ 	.short	0x0006
        /*0026*/ 	.short	0x002b
        /*0028*/ 	.byte	0x00, 0xf0, 0x05, 0x00


	//----- nvinfo : EIATTR_KPARAM_INFO
	.align		4
.L_3427:
        /*002c*/ 	.byte	0x04, 0x17
        /*002e*/ 	.short	(.L_3429 - .L_3428)
.L_3428:
        /*0030*/ 	.word	0x00000000
        /*0034*/ 	.short	0x0005
        /*0036*/ 	.short	0x002a
        /*0038*/ 	.byte	0x00, 0xf0, 0x05, 0x00


	//----- nvinfo : EIATTR_KPARAM_INFO
	.align		4
.L_3429:
        /*003c*/ 	.byte	0x04, 0x17
        /*003e*/ 	.short	(.L_3431 - .L_3430)
.L_3430:
        /*0040*/ 	.word	0x00000000
        /*0044*/ 	.short	0x0004
        /*0046*/ 	.short	0x0029
        /*0048*/ 	.byte	0x00, 0xf0, 0x05, 0x00


	//----- nvinfo : EIATTR_KPARAM_INFO
	.align		4
.L_3431:
        /*004c*/ 	.byte	0x04, 0x17
        /*004e*/ 	.short	(.L_3433 - .L_3432)
.L_3432:
        /*0050*/ 	.word	0x00000000
        /*0054*/ 	.short	0x0003
        /*0056*/ 	.short	0x0028
        /*0058*/ 	.byte	0x00, 0xf0, 0x05, 0x00


	//----- nvinfo : EIATTR_KPARAM_INFO
	.align		4
.L_3433:
        /*005c*/ 	.byte	0x04, 0x17
        /*005e*/ 	.short	(.L_3435 - .L_3434)
.L_3434:
        /*0060*/ 	.word	0x00000000
        /*0064*/ 	.short	0x0002
        /*0066*/ 	.short	0x0018
        /*0068*/ 	.byte	0x00, 0xf0, 0x41, 0x00


	//----- nvinfo : EIATTR_KPARAM_INFO
	.align		4
.L_3435:
        /*006c*/ 	.byte	0x04, 0x17
        /*006e*/ 	.short	(.L_3437 - .L_3436)
.L_3436:
        /*0070*/ 	.word	0x00000000
        /*0074*/ 	.short	0x0001
        /*0076*/ 	.short	0x0008
        /*0078*/ 	.byte	0x00, 0xf0, 0x41, 0x00


	//----- nvinfo : EIATTR_KPARAM_INFO
	.align		4
.L_3437:
        /*007c*/ 	.byte	0x04, 0x17
        /*007e*/ 	.short	(.L_3439 - .L_3438)
.L_3438:
        /*0080*/ 	.word	0x00000000
        /*0084*/ 	.short	0x0000
        /*0086*/ 	.short	0x0000
        /*0088*/ 	.byte	0x00, 0xf0, 0x11, 0x00


	//----- nvinfo : EIATTR_MAXREG_COUNT
	.align		4
.L_3439:
        /*008c*/ 	.byte	0x03, 0x1b
        /*008e*/ 	.short	0x00ff


	//----- nvinfo : EIATTR_MERCURY_ISA_VERSION
	.align		4
        /*0090*/ 	.byte	0x03, 0x5f
        /*0092*/ 	.short	0x0000


	//----- nvinfo : EIATTR_EXIT_INSTR_OFFSETS
	.align		4
        /*0094*/ 	.byte	0x04, 0x1c
        /*0096*/ 	.short	(.L_3441 - .L_3440)


	//   ....[0]....
.L_3440:
        /*0098*/ 	.word	0x000018f0


	//   ....[1]....
        /*009c*/ 	.word	0x00001960


	//----- nvinfo : EIATTR_MAX_THREADS
	.align		4
.L_3441:
        /*00a0*/ 	.byte	0x04, 0x05
        /*00a2*/ 	.short	(.L_3443 - .L_3442)
.L_3442:
        /*00a4*/ 	.word	0x00000080
        /*00a8*/ 	.word	0x00000001
        /*00ac*/ 	.word	0x00000001


	//----- nvinfo : EIATTR_CRS_STACK_SIZE
	.align		4
.L_3443:
        /*00b0*/ 	.byte	0x04, 0x1e
        /*00b2*/ 	.short	(.L_3445 - .L_3444)
.L_3444:
        /*00b4*/ 	.word	0x00000000
.L_3445:


//--------------------- .nv.info._ZN2at6native29vectorized_elementwise_kernelILi2ENS0_13BUnaryFunctorIdddZZZNS0_17atan2_kernel_cudaERNS_18TensorIteratorBaseEENKUlvE_clEvENKUlvE_clEvEUlddE_EESt5arrayIPcLm2EEEEviT0_T1_ --------------------------
	.section	.nv.info._ZN2at6native29vectorized_elementwise_kernelILi2ENS0_13BUnaryFunctorIdddZZZNS0_17atan2_kernel_cudaERNS_18TensorIteratorBaseEENKUlvE_clEvENKUlvE_clEvEUlddE_EESt5arrayIPcLm2EEEEviT0_T1_,"",@"SHT_CUDA_INFO"
	.sectionflags	@""
	.align	4


	//----- nvinfo : EIATTR_CUDA_API_VERSION
	.align		4
        /*0000*/ 	.byte	0x04, 0x37
        /*0002*/ 	.short	(.L_3447 - .L_3446)
.L_3446:
        /*0004*/ 	.word	0x00000082


	//----- nvinfo : EIATTR_SW2861232_WAR
	.align		4
.L_3447:
        /*0008*/ 	.byte	0x01, 0x35
	.zero		2


	//----- nvinfo : EIATTR_PARAM_CBANK
	.align		4
        /*000c*/ 	.byte	0x04, 0x0a
        /*000e*/ 	.short	(.L_3449 - .L_3448)
	.align		4
.L_3448:
        /*0010*/ 	.word	index@(.nv.constant0._ZN2at6native29vectorized_elementwise_kernelILi2ENS0_13BUnaryFunctorIdddZZZNS0_17atan2_kernel_cudaERNS_18TensorIteratorBaseEENKUlvE_clEvENKUlvE_clEvEUlddE_EESt5arrayIPcLm2EEEEviT0_T1_)
        /*0014*/ 	.short	0x0160
        /*0016*/ 	.short	0x0028


	//----- nvinfo : EIATTR_CBANK_PARAM_SIZE
	.align		4
.L_3449:
        /*0018*/ 	.byte	0x03, 0x19
        /*001a*/ 	.short	0x0028


	//----- nvinfo : EIATTR_KPARAM_INFO
	.align		4
        /*001c*/ 	.byte	0x04, 0x17
        /*001e*/ 	.short	(.L_3451 - .L_3450)
.L_3450:
        /*0020*/ 	.word	0x00000000
        /*0024*/ 	.short	0x0002
        /*0026*/ 	.short	0x0018
        /*0028*/ 	.byte	0x00, 0xf0, 0x41, 0x00


	//----- nvinfo : EIATTR_KPARAM_INFO
	.align		4
.L_3451:
        /*002c*/ 	.byte	0x04, 0x17
        /*002e*/ 	.short	(.L_3453 - .L_3452)
.L_3452:
        /*0030*/ 	.word	0x00000000
        /*0034*/ 	.short	0x0001
        /*0036*/ 	.short	0x0008
        /*0038*/ 	.byte	0x00, 0xf0, 0x41, 0x00


	//----- nvinfo : EIATTR_KPARAM_INFO
	.align		4
.L_3453:
        /*003c*/ 	.byte	0x04, 0x17
        /*003e*/ 	.short	(.L_3455 - .L_3454)
.L_3454:
        /*0040*/ 	.word	0x00000000
        /*0044*/ 	.short	0x0000
        /*0046*/ 	.short	0x0000
        /*0048*/ 	.byte	0x00, 0xf0, 0x11, 0x00


	//----- nvinfo : EIATTR_MAXREG_COUNT
	.align		4
.L_3455:
        /*004c*/ 	.byte	0x03, 0x1b
        /*004e*/ 	.short	0x00ff


	//----- nvinfo : EIATTR_MERCURY_ISA_VERSION
	.align		4
        /*0050*/ 	.byte	0x03, 0x5f
        /*0052*/ 	.short	0x0000


	//----- nvinfo : EIATTR_EXIT_INSTR_OFFSETS
	.align		4
        /*0054*/ 	.byte	0x04, 0x1c
        /*0056*/ 	.short	(.L_3457 - .L_3456)


	//   ....[0]....
.L_3456:
        /*0058*/ 	.word	0x00004640


	//   ....[1]....
        /*005c*/ 	.word	0x000077c0


	//   ....[2]....
        /*0060*/ 	.word	0x00007820


	//----- nvinfo : EIATTR_MAX_THREADS
	.align		4
.L_3457:
        /*0064*/ 	.byte	0x04, 0x05
        /*0066*/ 	.short	(.L_3459 - .L_3458)
.L_3458:
        /*0068*/ 	.word	0x00000080
        /*006c*/ 	.word	0x00000001
        /*0070*/ 	.word	0x00000001


	//----- nvinfo : EIATTR_CRS_STACK_SIZE
	.align		4
.L_3459:
        /*0074*/ 	.byte	0x04, 0x1e
        /*0076*/ 	.short	(.L_3461 - .L_3460)
.L_3460:
        /*0078*/ 	.word	0x00000000
.L_3461:


//--------------------- .nv.info._ZN2at6native29vectorized_elementwise_kernelILi4ENS0_13BUnaryFunctorIdddZZZNS0_17atan2_kernel_cudaERNS_18TensorIteratorBaseEENKUlvE_clEvENKUlvE_clEvEUlddE_EESt5arrayIPcLm2EEEEviT0_T1_ --------------------------
	.section	.nv.info._ZN2at6native29vectorized_elementwise_kernelILi4ENS0_13BUnaryFunctorIdddZZZNS0_17atan2_kernel_cudaERNS_18TensorIteratorBaseEENKUlvE_clEvENKUlvE_clEvEUlddE_EESt5arrayIPcLm2EEEEviT0_T1_,"",@"SHT_CUDA_INFO"
	.sectionflags	@""
	.align	4


	//----- nvinfo : EIATTR_CUDA_API_VERSION
	.align		4
        /*0000*/ 	.byte	0x04, 0x37
        /*0002*/ 	.short	(.L_3463 - .L_3462)
.L_3462:
        /*0004*/ 	.word	0x00000082


	//----- nvinfo : EIATTR_SW2861232_WAR
	.align		4
.L_3463:
        /*0008*/ 	.byte	0x01, 0x35
	.zero		2


	//----- nvinfo : EIATTR_PARAM_CBANK
	.align		4
        /*000c*/ 	.byte	0x04, 0x0a
        /*000e*/ 	.short	(.L_3465 - .L_3464)
	.align		4
.L_3464:
        /*0010*/ 	.word	index@(.nv.constant0._ZN2at6native29vectorized_elementwise_kernelILi4ENS0_13BUnaryFunctorIdddZZZNS0_17atan2_kernel_cudaERNS_18TensorIteratorBaseEENKUlvE_clEvENKUlvE_clEvEUlddE_EESt5arrayIPcLm2EEEEviT0_T1_)
        /*0014*/ 	.short	0x0160
        /*0016*/ 	.short	0x0028


	//----- nvinfo : EIATTR_CBANK_PARAM_SIZE
	.align		4
.L_3465:
        /*0018*/ 	.byte	0x03, 0x19
        /*001a*/ 	.short	0x0028


	//----- nvinfo : EIATTR_KPARAM_INFO
	.align		4
        /*001c*/ 	.byte	0x04, 0x17
        /*001e*/ 	.short	(.L_3467 - .L_3466)
.L_3466:
        /*0020*/ 	.word	0x00000000
        /*0024*/ 	.short	0x0002
        /*0026*/ 	.short	0x0018
        /*0028*/ 	.byte	0x00, 0xf0, 0x41, 0x00


	//----- nvinfo : EIATTR_KPARAM_INFO
	.align		4
.L_3467:
        /*002c*/ 	.byte	0x04, 0x17
        /*002e*/ 	.short	(.L_3469 - .L_3468)
.L_3468:
        /*0030*/ 	.word	0x00000000
        /*0034*/ 	.short	0x0001
        /*0036*/ 	.short	0x0008
        /*0038*/ 	.byte	0x00, 0xf0, 0x41, 0x00


	//----- nvinfo : EIATTR_KPARAM_INFO
	.align		4
.L_3469:
        /*003c*/ 	.byte	0x04, 0x17
        /*003e*/ 	.short	(.L_3471 - .L_3470)
.L_3470:
        /*0040*/ 	.word	0x00000000
        /*0044*/ 	.short	0x0000
        /*0046*/ 	.short	0x0000
        /*0048*/ 	.byte	0x00, 0xf0, 0x11, 0x00


	//----- nvinfo : EIATTR_MAXREG_COUNT
	.align		4
.L_3471:
        /*004c*/ 	.byte	0x03, 0x1b
        /*004e*/ 	.short	0x00ff


	//----- nvinfo : EIATTR_MERCURY_ISA_VERSION
	.align		4
        /*0050*/ 	.byte	0x03, 0x5f
        /*0052*/ 	.short	0x0000


	//----- nvinfo : EIATTR_EXIT_INSTR_OFFSETS
	.align		4
        /*0054*/ 	.byte	0x04, 0x1c
        /*0056*/ 	.short	(.L_3473 - .L_3472)


	//   ....[0]....
.L_3472:
        /*0058*/ 	.word	0x00004640


	//   ....[1]....
        /*005c*/ 	.word	0x000077c0


	//   ....[2]....
        /*0060*/ 	.word	0x00007820


	//----- nvinfo : EIATTR_MAX_THREADS
	.align		4
.L_3473:
        /*0064*/ 	.byte	0x04, 0x05
        /*0066*/ 	.short	(.L_3475 - .L_3474)
.L_3474:
        /*0068*/ 	.word	0x00000080
        /*006c*/ 	.word	0x00000001
        /*0070*/ 	.word	0x00000001


	//----- nvinfo : EIATTR_CRS_STACK_SIZE
	.align		4
.L_3475:
        /*0074*/ 	.byte	0x04, 0x1e
        /*0076*/ 	.short	(.L_3477 - .L_3476)
.L_3476:
        /*0078*/ 	.word	0x00000000
.L_3477:


//--------------------- .nv.info._ZN2at6native29vectorized_elementwise_kernelILi8ENS0_13BUnaryFunctorIdddZZZNS0_17atan2_kernel_cudaERNS_18TensorIteratorBaseEENKUlvE_clEvENKUlvE_clEvEUlddE_EESt5arrayIPcLm2EEEEviT0_T1_ --------------------------
	.section	.nv.info._ZN2at6native29vectorized_elementwise_kernelILi8ENS0_13BUnaryFunctorIdddZZZNS0_17atan2_kernel_cudaERNS_18TensorIteratorBaseEENKUlvE_clEvENKUlvE_clEvEUlddE_EESt5arrayIPcLm2EEEEviT0_T1_,"",@"SHT_CUDA_INFO"
	.sectionflags	@""
	.align	4


	//----- nvinfo : EIATTR_CUDA_API_VERSION
	.align		4
        /*0000*/ 	.byte	0x04, 0x37
        /*0002*/ 	.short	(.L_3479 - .L_3478)
.L_3478:
        /*0004*/ 	.word	0x00000082


	//----- nvinfo : EIATTR_SW2861232_WAR
	.align		4
.L_3479:
        /*0008*/ 	.byte	0x01, 0x35
	.zero		2


	//----- nvinfo : EIATTR_PARAM_CBANK
	.align		4
        /*000c*/ 	.byte	0x04, 0x0a
        /*000e*/ 	.short	(.L_3481 - .L_3480)
	.align		4
.L_3480:
        /*0010*/ 	.word	index@(.nv.constant0._ZN2at6native29vectorized_elementwise_kernelILi8ENS0_13BUnaryFunctorIdddZZZNS0_17atan2_kernel_cudaERNS_18TensorIteratorBaseEENKUlvE_clEvENKUlvE_clEvEUlddE_EESt5arrayIPcLm2EEEEviT0_T1_)
        /*0014*/ 	.short	0x0160
        /*0016*/ 	.short	0x0028


	//----- nvinfo : EIATTR_CBANK_PARAM_SIZE
	.align		4
.L_3481:
        /*0018*/ 	.byte	0x03, 0x19
        /*001a*/ 	.short	0x0028


	//----- nvinfo : EIATTR_KPARAM_INFO
	.align		4
        /*001c*/ 	.byte	0x04, 0x17
        /*001e*/ 	.short	(.L_3483 - .L_3482)
.L_3482:
        /*0020*/ 	.word	0x00000000
        /*0024*/ 	.short	0x0002
        /*0026*/ 	.short	0x0018
        /*0028*/ 	.byte	0x00, 0xf0, 0x41, 0x00


	//----- nvinfo : EIATTR_KPARAM_INFO
	.align		4
.L_3483:
        /*002c*/ 	.byte	0x04, 0x17
        /*002e*/ 	.short	(.L_3485 - .L_3484)
.L_3484:
        /*0030*/ 	.word	0x00000000
        /*0034*/ 	.short	0x0001
        /*0036*/ 	.short	0x0008
        /*0038*/ 	.byte	0x00, 0xf0, 0x41, 0x00


	//----- nvinfo : EIATTR_KPARAM_INFO
	.align		4
.L_3485:
        /*003c*/ 	.byte	0x04, 0x17
        /*003e*/ 	.short	(.L_3487 - .L_3486)
.L_3486:
        /*0040*/ 	.word	0x00000000
        /*0044*/ 	.short	0x0000
        /*0046*/ 	.short	0x0000
        /*0048*/ 	.byte	0x00, 0xf0, 0x11, 0x00


	//----- nvinfo : EIATTR_MAXREG_COUNT
	.align		4
.L_3487:
        /*004c*/ 	.byte	0x03, 0x1b
        /*004e*/ 	.short	0x00ff


	//----- nvinfo : EIATTR_MERCURY_ISA_VERSION
	.align		4
        /*0050*/ 	.byte	0x03, 0x5f
        /*0052*/ 	.short	0x0000


	//----- nvinfo : EIATTR_EXIT_INSTR_OFFSETS
	.align		4
        /*0054*/ 	.byte	0x04, 0x1c
        /*0056*/ 	.short	(.L_3489 - .L_3488)


	//   ....[0]....
.L_3488:
        /*0058*/ 	.word	0x00000010


	//----- nvinfo : EIATTR_MAX_THREADS
	.align		4
.L_3489:
        /*005c*/ 	.byte	0x04, 0x05
        /*005e*/ 	.short	(.L_3491 - .L_3490)
.L_3490:
        /*0060*/ 	.word	0x00000080
        /*0064*/ 	.word	0x00000001
        /*0068*/ 	.word	0x00000001
.L_3491:


//--------------------- .nv.info._ZN2at6native18elementwise_kernelILi128ELi4EZNS0_15gpu_kernel_implINS0_13AUnaryFunctorIdddZZZNS0_17atan2_kernel_cudaERNS_18TensorIteratorBaseEENKUlvE_clEvENKUlvE_clEvEUlddE_EEEEvS5_RKT_EUliE_EEviT1_ --------------------------
	.section	.nv.info._ZN2at6native18elementwise_kernelILi128ELi4EZNS0_15gpu_kernel_implINS0_13AUnaryFunctorIdddZZZNS0_17atan2_kernel_cudaERNS_18TensorIteratorBaseEENKUlvE_clEvENKUlvE_clEvEUlddE_EEEEvS5_RKT_EUliE_EEviT1_,"",@"SHT_CUDA_INFO"
	.sectionflags	@""
	.align	4


	//----- nvinfo : EIATTR_CUDA_API_VERSION
	.align		4
        /*0000*/ 	.byte	0x04, 0x37
        /*0002*/ 	.short	(.L_3493 - .L_3492)
.L_3492:
        /*0004*/ 	.word	0x00000082


	//----- nvinfo : EIATTR_SW2861232_WAR
	.align		4
.L_3493:
        /*0008*/ 	.byte	0x01, 0x35
	.zero		2


	//----- nvinfo : EIATTR_PARAM_CBANK
	.align		4
        /*000c*/ 	.byte	0x04, 0x0a
        /*000e*/ 	.short	(.L_3495 - .L_3494)
	.align		4
.L_3494:
        /*0010*/ 	.word	index@(.nv.constant0._ZN2at6native18elementwise_kernelILi128ELi4EZNS0_15gpu_kernel_implINS0_13AUnaryFunctorIdddZZZNS0_17atan2_kernel_cudaERNS_18TensorIteratorBaseEENKUlvE_clEvENKUlvE_clEvEUlddE_EEEEvS5_RKT_EUliE_EEviT1_)
        /*0014*/ 	.short	0x0160
        /*0016*/ 	.short	0x0230


	//----- nvinfo : EIATTR_CBANK_PARAM_SIZE
	.align		4
.L_3495:
        /*0018*/ 	.byte	0x03, 0x19
        /*001a*/ 	.short	0x0230


	//----- nvinfo : EIATTR_KPARAM_INFO
	.align		4
        /*001c*/ 	.byte	0x04, 0x17
        /*001e*/ 	.short	(.L_3497 - .L_3496)
.L_3496:
        /*0020*/ 	.word	0x00000000
        /*0024*/ 	.short	0x0001
        /*0026*/ 	.short	0x0008
        /*0028*/ 	.byte	0x00, 0xf0, 0xa1, 0x08


	//----- nvinfo : EIATTR_KPARAM_INFO
	.align		4
.L_3497:
        /*002c*/ 	.byte	0x04, 0x17
        /*002e*/ 	.short	(.L_3499 - .L_3498)
.L_3498:
        /*0030*/ 	.word	0x00000000
        /*0034*/ 	.short	0x0000
        /*0036*/ 	.short	0x0000
        /*0038*/ 	.byte	0x00, 0xf0, 0x11, 0x00


	//----- nvinfo : EIATTR_MAXREG_COUNT
	.align		4
.L_3499:
        /*003c*/ 	.byte	0x03, 0x1b
        /*003e*/ 	.short	0x0080


	//----- nvinfo : EIATTR_EXTERNS
	.align		4
        /*0040*/ 	.byte	0x04, 0x0f
        /*0042*/ 	.short	(.L_3501 - .L_3500)


	//   ....[0]....
	.align		4
.L_3500:
        /*0044*/ 	.word	index@(__assertfail)


	//----- nvinfo : EIATTR_MERCURY_ISA_VERSION
	.align		4
.L_3501:
        /*0048*/ 	.byte	0x03, 0x5f
        /*004a*/ 	.short	0x0000


	//----- nvinfo : EIATTR_SYSCALL_OFFSETS
	.align		4
        /*004c*/ 	.byte	0x04, 0x46
        /*004e*/ 	.short	(.L_3503 - .L_3502)


	//   ....[0]....
.L_3502:
        /*0050*/ 	.word	0x00001d80


	//   ....[1]....
        /*0054*/ 	.word	0x000032a0


	//   ....[2]....
        /*0058*/ 	.word	0x000050a0


	//   ....[3]....
        /*005c*/ 	.word	0x000065c0


	//   ....[4]....
        /*0060*/ 	.word	0x00008370


	//   ....[5]....
        /*0064*/ 	.word	0x00009890


	//   ....[6]....
        /*0068*/ 	.word	0x0000b650


	//   ....[7]....
        /*006c*/ 	.word	0x0000cb70


	//----- nvinfo : EIATTR_EXIT_INSTR_OFFSETS
	.align		4
.L_3503:
        /*0070*/ 	.byte	0x04, 0x1c
        /*0072*/ 	.short	(.L_3505 - .L_3504)


	//   ....[0]....
.L_3504:
        /*0074*/ 	.word	0x00009930


	//   ....[1]....
        /*0078*/ 	.word	0x0000bcc0


	//   ....[2]....
        /*007c*/ 	.word	0x0000bd00


	//   ....[3]....
        /*0080*/ 	.word	0x0000bd90


	//   ....[4]....
        /*0084*/ 	.word	0x0000bdc0


	//   ....[5]....
        /*0088*/ 	.word	0x0000bdf0


	//   ....[6]....
        /*008c*/ 	.word	0x0000bea0


	//   ....[7]....
        /*0090*/ 	.word	0x0000bf00


	//   ....[8]....
        /*0094*/ 	.word	0x0000bfc0


	//   ....[9]....
        /*0098*/ 	.word	0x0000c030


	//   ....[10]....
        /*009c*/ 	.word	0x0000c050


	//   ....[11]....
        /*00a0*/ 	.word	0x0000c110


	//   ....[12]....
        /*00a4*/ 	.word	0x0000c140


	//   ....[13]....
        /*00a8*/ 	.word	0x0000c2f0


	//   ....[14]....
        /*00ac*/ 	.word	0x0000c470


	//   ....[15]....
        /*00b0*/ 	.word	0x0000c4d0


	//   ....[16]....
        /*00b4*/ 	.word	0x0000c580


	//   ....[17]....
        /*00b8*/ 	.word	0x0000c720


	//   ....[18]....
        /*00bc*/ 	.word	0x0000c8c0


	//   ....[19]....
        /*00c0*/ 	.word	0x0000ca40


	//   ....[20]....
        /*00c4*/ 	.word	0x0000cb80


	//   ....[21]....
        /*00c8*/ 	.word	0x0000cbb0


	//   ....[22]....
        /*00cc*/ 	.word	0x0000cbe0


	//----- nvinfo : EIATTR_MAX_THREADS
	.align		4
.L_3505:
        /*00d0*/ 	.byte	0x04, 0x05
        /*00d2*/ 	.short	(.L_3507 - .L_3506)
.L_3506:
        /*00d4*/ 	.word	0x00000080
        /*00d8*/ 	.word	0x00000001
        /*00dc*/ 	.word	0x00000001


	//----- nvinfo : EIATTR_CRS_STACK_SIZE
	.align		4
.L_3507:
        /*00e0*/ 	.byte	0x04, 0x1e
        /*00e2*/ 	.short	(.L_3509 - .L_3508)
.L_3508:
        /*00e4*/ 	.word	0x00000000
.L_3509:


//--------------------- .nv.info._ZN2at6native27unrolled_elementwise_kernelINS0_13AUnaryFunctorIdddZZZNS0_17atan2_kernel_cudaERNS_18TensorIteratorBaseEENKUlvE_clEvENKUlvE_clEvEUlddE_EESt5arrayIPcLm2EELi4E23TrivialOffsetCalculatorILi1EjESD_NS0_6memory12LoadWithCastILi1EEENSE_13StoreWithCastILi1EEEEEviT_T0_T2_T3_T4_T5_ --------------------------
	.section	.nv.info._ZN2at6native27unrolled_elementwise_kernelINS0_13AUnaryFunctorIdddZZZNS0_17atan2_kernel_cudaERNS_18TensorIteratorBaseEENKUlvE_clEvENKUlvE_clEvEUlddE_EESt5arrayIPcLm2EELi4E23TrivialOffsetCalculatorILi1EjESD_NS0_6memory12LoadWithCastILi1EEENSE_13StoreWithCastILi1EEEEEviT_T0_T2_T3_T4_T5_,"",@"SHT_CUDA_INFO"
	.sectionflags	@""
	.align	4


	//----- nvinfo : EIATTR_CUDA_API_VERSION
	.align		4
        /*0000*/ 	.byte	0x04, 0x37
        /*0002*/ 	.short	(.L_3511 - .L_3510)
.L_3510:
        /*0004*/ 	.word	0x00000082


	//----- nvinfo : EIATTR_SW2861232_WAR
	.align		4
.L_3511:
        /*0008*/ 	.byte	0x01, 0x35
	.zero		2


	//----- nvinfo : EIATTR_PARAM_CBANK
	.align		4
        /*000c*/ 	.byte	0x04, 0x0a
        /*000e*/ 	.short	(.L_3513 - .L_3512)
	.align		4
.L_3512:
        /*0010*/ 	.word	index@(.nv.constant0._ZN2at6native27unrolled_elementwise_kernelINS0_13AUnaryFunctorIdddZZZNS0_17atan2_kernel_cudaERNS_18TensorIteratorBaseEENKUlvE_clEvENKUlvE_clEvEUlddE_EESt5arrayIPcLm2EELi4E23TrivialOffsetCalculatorILi1EjESD_NS0_6memory12LoadWithCastILi1EEENSE_13StoreWithCastILi1EEEEEviT_T0_T2_T3_T4_T5_)
        /*0014*/ 	.short	0x0160
        /*0016*/ 	.short	0x003c


	//----- nvinfo : EIATTR_CBANK_PARAM_SIZE
	.align		4
.L_3513:
        /*0018*/ 	.byte	0x03, 0x19
        /*001a*/ 	.short	0x003c


	//----- nvinfo : EIATTR_KPARAM_INFO
	.align		4
        /*001c*/ 	.byte	0x04, 0x17
        /*001e*/ 	.short	(.L_3515 - .L_3514)
.L_3514:
        /*0020*/ 	.word	0x00000000
        /*0024*/ 	.short	0x0006
        /*0026*/ 	.short	0x0034
        /*0028*/ 	.byte	0x00, 0xf0, 0x21, 0x00


	//----- nvinfo : EIATTR_KPARAM_INFO
	.align		4
.L_3515:
        /*002c*/ 	.byte	0x04, 0x17
        /*002e*/ 	.short	(.L_3517 - .L_3516)
.L_3516:
        /*0030*/ 	.word	0x00000000
        /*0034*/ 	.short	0x0005
        /*0036*/ 	.short	0x002c
        /*0038*/ 	.byte	0x00, 0xf0, 0x21, 0x00


	//----- nvinfo : EIATTR_KPARAM_INFO
	.align		4
.L_3517:
        /*003c*/ 	.byte	0x04, 0x17
        /*003e*/ 	.short	(.L_3519 - .L_3518)
.L_3518:
        /*0040*/ 	.word	0x00000000
        /*0044*/ 	.short	0x0004
        /*0046*/ 	.short	0x0029
        /*0048*/ 	.byte	0x00, 0xf0, 0x05, 0x00


	//----- nvinfo : EIATTR_KPARAM_INFO
	.align		4
.L_3519:
        /*004c*/ 	.byte	0x04, 0x17
        /*004e*/ 	.short	(.L_3521 - .L_3520)
.L_3520:
        /*0050*/ 	.word	0x00000000
        /*0054*/ 	.short	0x0003
        /*0056*/ 	.short	0x0028
        /*0058*/ 	.byte	0x00, 0xf0, 0x05, 0x00


	//----- nvinfo : EIATTR_KPARAM_INFO
	.align		4
.L_3521:
        /*005c*/ 	.byte	0x04, 0x17
        /*005e*/ 	.short	(.L_3523 - .L_3522)
.L_3522:
        /*0060*/ 	.word	0x00000000
        /*0064*/ 	.short	0x0002
        /*0066*/ 	.short	0x0018
        /*0068*/ 	.byte	0x00, 0xf0, 0x41, 0x00


	//----- nvinfo : EIATTR_KPARAM_INFO
	.align		4
.L_3523:
        /*006c*/ 	.byte	0x04, 0x17
        /*006e*/ 	.short	(.L_3525 - .L_3524)
.L_3524:
        /*0070*/ 	.word	0x00000000
        /*0074*/ 	.short	0x0001
        /*0076*/ 	.short	0x0008
        /*0078*/ 	.byte	0x00, 0xf0, 0x41, 0x00


	//----- nvinfo : EIATTR_KPARAM_INFO
	.align		4
.L_3525:
        /*007c*/ 	.byte	0x04, 0x17
        /*007e*/ 	.short	(.L_3527 - .L_3526)
.L_3526:
        /*0080*/ 	.word	0x00000000
        /*0084*/ 	.short	0x0000
        /*0086*/ 	.short	0x0000
        /*0088*/ 	.byte	0x00, 0xf0, 0x11, 0x00


	//----- nvinfo : EIATTR_MAXREG_COUNT
	.align		4
.L_3527:
        /*008c*/ 	.byte	0x03, 0x1b
        /*008e*/ 	.short	0x00ff


	//----- nvinfo : EIATTR_EXTERNS
	.align		4
        /*0090*/ 	.byte	0x04, 0x0f
        /*0092*/ 	.short	(.L_3529 - .L_3528)


	//   ....[0]....
	.align		4
.L_3528:
        /*0094*/ 	.word	index@(__assertfail)


	//----- nvinfo : EIATTR_MERCURY_ISA_VERSION
	.align		4
.L_3529:
        /*0098*/ 	.byte	0x03, 0x5f
        /*009a*/ 	.short	0x0000


	//----- nvinfo : EIATTR_SYSCALL_OFFSETS
	.align		4
        /*009c*/ 	.byte	0x04, 0x46
        /*009e*/ 	.short	(.L_3531 - .L_3530)


	//   ....[0]....
.L_3530:
        /*00a0*/ 	.word	0x00000f90


	//   ....[1]....
        /*00a4*/ 	.word	0x00001f40


	//   ....[2]....
        /*00a8*/ 	.word	0x00002f00


	//   ....[3]....
        /*00ac*/ 	.word	0x00003e90


	//   ....[4]....
        /*00b0*/ 	.word	0x00006600


	//   ....[5]....
        /*00b4*/ 	.word	0x000076c0


	//   ....[6]....
        /*00b8*/ 	.word	0x00008740


	//   ....[7]....
        /*00bc*/ 	.word	0x000097c0


	//----- nvinfo : EIATTR_EXIT_INSTR_OFFSETS
	.align		4
.L_3531:
        /*00c0*/ 	.byte	0x04, 0x1c
        /*00c2*/ 	.short	(.L_3533 - .L_3532)


	//   ....[0]....
.L_3532:
        /*00c4*/ 	.word	0x000087e0


	//   ....[1]....
        /*00c8*/ 	.word	0x00008910


	//   ....[2]....
        /*00cc*/ 	.word	0x00008950


	//   ....[3]....
        /*00d0*/ 	.word	0x000089e0


	//   ....[4]....
        /*00d4*/ 	.word	0x00008a10


	//   ....[5]....
        /*00d8*/ 	.word	0x00008a40


	//   ....[6]....
        /*00dc*/ 	.word	0x00008af0


	//   ....[7]....
        /*00e0*/ 	.word	0x00008b50


	//   ....[8]....
        /*00e4*/ 	.word	0x00008c10


	//   ....[9]....
        /*00e8*/ 	.word	0x00008c80


	//   ....[10]....
        /*00ec*/ 	.word	0x00008ca0


	//   ....[11]....
        /*00f0*/ 	.word	0x00008d60


	//   ....[12]....
        /*00f4*/ 	.word	0x00008d90


	//   ....[13]....
        /*00f8*/ 	.word	0x00008f40


	//   ....[14]....
        /*00fc*/ 	.word	0x000090c0


	//   ....[15]....
        /*0100*/ 	.word	0x00009120


	//   ....[16]....
        /*0104*/ 	.word	0x000091d0


	//   ....[17]....
        /*0108*/ 	.word	0x00009370


	//   ....[18]....
        /*010c*/ 	.word	0x00009510


	//   ....[19]....
        /*0110*/ 	.word	0x00009690


	//   ....[20]....
        /*0114*/ 	.word	0x000097d0


	//   ....[21]....
        /*0118*/ 	.word	0x00009800


	//   ....[22]....
        /*011c*/ 	.word	0x00009830


	//----- nvinfo : EIATTR_MAX_THREADS
	.align		4
.L_3533:
        /*0120*/ 	.byte	0x04, 0x05
        /*0122*/ 	.short	(.L_3535 - .L_3534)
.L_3534:
        /*0124*/ 	.word	0x00000080
        /*0128*/ 	.word	0x00000001
        /*012c*/ 	.word	0x00000001


	//----- nvinfo : EIATTR_CRS_STACK_SIZE
	.align		4
.L_3535:
        /*0130*/ 	.byte	0x04, 0x1e
        /*0132*/ 	.short	(.L_3537 - .L_3536)
.L_3536:
        /*0134*/ 	.word	0x00000000
.L_3537:


//--------------------- .nv.info._ZN2at6native18elementwise_kernelILi128ELi2EZNS0_22gpu_kernel_impl_nocastINS0_13AUnaryFunctorIdddZZZNS0_17atan2_kernel_cudaERNS_18TensorIteratorBaseEENKUlvE_clEvENKUlvE_clEvEUlddE_EEEEvS5_RKT_EUliE_EEviT1_ --------------------------
	.section	.nv.info._ZN2at6native18elementwise_kernelILi128ELi2EZNS0_22gpu_kernel_impl_nocastINS0_13AUnaryFunctorIdddZZZNS0_17atan2_kernel_cudaERNS_18TensorIteratorBaseEENKUlvE_clEvENKUlvE_clEvEUlddE_EEEEvS5_RKT_EUliE_EEviT1_,"",@"SHT_CUDA_INFO"
	.sectionflags	@""
	.align	4


	//----- nvinfo : EIATTR_CUDA_API_VERSION
	.align		4
        /*0000*/ 	.byte	0x04, 0x37
        /*0002*/ 	.short	(.L_3539 - .L_3538)
.L_3538:
        /*0004*/ 	.word	0x00000082


	//----- nvinfo : EIATTR_SW2861232_WAR
	.align		4
.L_3539:
        /*0008*/ 	.byte	0x01, 0x35
	.zero		2


	//----- nvinfo : EIATTR_PARAM_CBANK
	.align		4
        /*000c*/ 	.byte	0x04, 0x0a
        /*000e*/ 	.short	(.L_3541 - .L_3540)
	.align		4
.L_3540:
        /*0010*/ 	.word	index@(.nv.constant0._ZN2at6native18elementwise_kernelILi128ELi2EZNS0_22gpu_kernel_impl_nocastINS0_13AUnaryFunctorIdddZZZNS0_17atan2_kernel_cudaERNS_18TensorIteratorBaseEENKUlvE_clEvENKUlvE_clEvEUlddE_EEEEvS5_RKT_EUliE_EEviT1_)
        /*0014*/ 	.short	0x0160
        /*0016*/ 	.short	0x0228


	//----- nvinfo : EIATTR_CBANK_PARAM_SIZE
	.align		4
.L_3541:
        /*0018*/ 	.byte	0x03, 0x19
        /*001a*/ 	.short	0x0228


	//----- nvinfo : EIATTR_KPARAM_INFO
	.align		4
        /*001c*/ 	.byte	0x04, 0x17
        /*001e*/ 	.short	(.L_3543 - .L_3542)
.L_3542:
        /*0020*/ 	.word	0x00000000
        /*0024*/ 	.short	0x0001
        /*0026*/ 	.short	0x0008
        /*0028*/ 	.byte	0x00, 0xf0, 0x81, 0x08


	//----- nvinfo : EIATTR_KPARAM_INFO
	.align		4
.L_3543:
        /*002c*/ 	.byte	0x04, 0x17
        /*002e*/ 	.short	(.L_3545 - .L_3544)
.L_3544:
        /*0030*/ 	.word	0x00000000
        /*0034*/ 	.short	0x0000
        /*0036*/ 	.short	0x0000
        /*0038*/ 	.byte	0x00, 0xf0, 0x11, 0x00


	//----- nvinfo : EIATTR_MAXREG_COUNT
	.align		4
.L_3545:
        /*003c*/ 	.byte	0x03, 0x1b
        /*003e*/ 	.short	0x0080


	//----- nvinfo : EIATTR_MERCURY_ISA_VERSION
	.align		4
        /*0040*/ 	.byte	0x03, 0x5f
        /*0042*/ 	.short	0x0000


	//----- nvinfo : EIATTR_EXIT_INSTR_OFFSETS
	.align		4
        /*0044*/ 	.byte	0x04, 0x1c
        /*0046*/ 	.short	(.L_3547 - .L_3546)


	//   ....[0]....
.L_3546:
        /*0048*/ 	.word	0x00001490


	//   ....[1]....
        /*004c*/ 	.word	0x00002850


	//----- nvinfo : EIATTR_MAX_THREADS
	.align		4
.L_3547:
        /*0050*/ 	.byte	0x04, 0x05
        /*0052*/ 	.short	(.L_3549 - .L_3548)
.L_3548:
        /*0054*/ 	.word	0x00000080
        /*0058*/ 	.word	0x00000001
        /*005c*/ 	.word	0x00000001


	//----- nvinfo : EIATTR_CRS_STACK_SIZE
	.align		4
.L_3549:
        /*0060*/ 	.byte	0x04, 0x1e
        /*0062*/ 	.short	(.L_3551 - .L_3550)
.L_3550:
        /*0064*/ 	.word	0x00000000
.L_3551:


//--------------------- .nv.info._ZN2at6native27unrolled_elementwise_kernelINS0_13AUnaryFunctorIdddZZZNS0_17atan2_kernel_cudaERNS_18TensorIteratorBaseEENKUlvE_clEvENKUlvE_clEvEUlddE_EESt5arrayIPcLm2EELi4E23TrivialOffsetCalculatorILi1EjESD_NS0_6memory15LoadWithoutCastENSE_16StoreWithoutCastEEEviT_T0_T2_T3_T4_T5_ --------------------------
	.section	.nv.info._ZN2at6native27unrolled_elementwise_kernelINS0_13AUnaryFunctorIdddZZZNS0_17atan2_kernel_cudaERNS_18TensorIteratorBaseEENKUlvE_clEvENKUlvE_clEvEUlddE_EESt5arrayIPcLm2EELi4E23TrivialOffsetCalculatorILi1EjESD_NS0_6memory15LoadWithoutCastENSE_16StoreWithoutCastEEEviT_T0_T2_T3_T4_T5_,"",@"SHT_CUDA_INFO"
	.sectionflags	@""
	.align	4


	//----- nvinfo : EIATTR_CUDA_API_VERSION
	.align		4
        /*0000*/ 	.byte	0x04, 0x37
        /*0002*/ 	.short	(.L_3553 - .L_3552)
.L_3552:
        /*0004*/ 	.word	0x00000082


	//----- nvinfo : EIATTR_SW2861232_WAR
	.align		4
.L_3553:
        /*0008*/ 	.byte	0x01, 0x35
	.zero		2


	//----- nvinfo : EIATTR_PARAM_CBANK
	.align		4
        /*000c*/ 	.byte	0x04, 0x0a
        /*000e*/ 	.short	(.L_3555 - .L_3554)
	.align		4
.L_3554:
        /*0010*/ 	.word	index@(.nv.constant0._ZN2at6native27unrolled_elementwise_kernelINS0_13AUnaryFunctorIdddZZZNS0_17atan2_kernel_cudaERNS_18TensorIteratorBaseEENKUlvE_clEvENKUlvE_clEvEUlddE_EESt5arrayIPcLm2EELi4E23TrivialOffsetCalculatorILi1EjESD_NS0_6memory15LoadWithoutCastENSE_16StoreWithoutCastEEEviT_T0_T2_T3_T4_T5_)
        /*0014*/ 	.short	0x0160
        /*0016*/ 	.short	0x002c


	//----- nvinfo : EIATTR_CBANK_PARAM_SIZE
	.align		4
.L_3555:
        /*0018*/ 	.byte	0x03, 0x19
        /*001a*/ 	.short	0x002c


	//----- nvinfo : EIATTR_KPARAM_INFO
	.align		4
        /*001c*/ 	.byte	0x04, 0x17
        /*001e*/ 	.short	(.L_3557 - .L_3556)
.L_3556:
        /*0020*/ 	.word	0x00000000
        /*0024*/ 	.short	0x0006
        /*0026*/ 	.short	0x002b
        /*0028*/ 	.byte	0x00, 0xf0, 0x05, 0x00


	//----- nvinfo : EIATTR_KPARAM_INFO
	.align		4
.L_3557:
        /*002c*/ 	.byte	0x04, 0x17
        /*002e*/ 	.short	(.L_3559 - .L_3558)
.L_3558:
        /*0030*/ 	.word	0x00000000
        /*0034*/ 	.short	0x0005
        /*0036*/ 	.short	0x002a
        /*0038*/ 	.byte	0x00, 0xf0, 0x05, 0x00


	//----- nvinfo : EIATTR_KPARAM_INFO
	.align		4
.L_3559:
        /*003c*/ 	.byte	0x04, 0x17
        /*003e*/ 	.short	(.L_3561 - .L_3560)
.L_3560:
        /*0040*/ 	.word	0x00000000
        /*0044*/ 	.short	0x0004
        /*0046*/ 	.short	0x0029
        /*0048*/ 	.byte	0x00, 0xf0, 0x05, 0x00


	//----- nvinfo : EIATTR_KPARAM_INFO
	.align		4
.L_3561:
        /*004c*/ 	.byte	0x04, 0x17
        /*004e*/ 	.short	(.L_3563 - .L_3562)
.L_3562:
        /*0050*/ 	.word	0x00000000
        /*0054*/ 	.short	0x0003
        /*0056*/ 	.short	0x0028
        /*0058*/ 	.byte	0x00, 0xf0, 0x05, 0x00


	//----- nvinfo : EIATTR_KPARAM_INFO
	.align		4
.L_3563:
        /*005c*/ 	.byte	0x04, 0x17
        /*005e*/ 	.short	(.L_3565 - .L_3564)
.L_3564:
        /*0060*/ 	.word	0x00000000
        /*0064*/ 	.short	0x0002
        /*0066*/ 	.short	0x0018
        /*0068*/ 	.byte	0x00, 0xf0, 0x41, 0x00


	//----- nvinfo : EIATTR_KPARAM_INFO
	.align		4
.L_3565:
        /*006c*/ 	.byte	0x04, 0x17
        /*006e*/ 	.short	(.L_3567 - .L_3566)
.L_3566:
        /*0070*/ 	.word	0x00000000
        /*0074*/ 	.short	0x0001
        /*0076*/ 	.short	0x0008
        /*0078*/ 	.byte	0x00, 0xf0, 0x41, 0x00


	//----- nvinfo : EIATTR_KPARAM_INFO
	.align		4
.L_3567:
        /*007c*/ 	.byte	0x04, 0x17
        /*007e*/ 	.short	(.L_3569 - .L_3568)
.L_3568:
        /*0080*/ 	.word	0x00000000
        /*0084*/ 	.short	0x0000
        /*0086*/ 	.short	0x0000
        /*0088*/ 	.byte	0x00, 0xf0, 0x11, 0x00


	//----- nvinfo : EIATTR_MAXREG_COUNT
	.align		4
.L_3569:
        /*008c*/ 	.byte	0x03, 0x1b
        /*008e*/ 	.short	0x00ff


	//----- nvinfo : EIATTR_MERCURY_ISA_VERSION
	.align		4
        /*0090*/ 	.byte	0x03, 0x5f
        /*0092*/ 	.short	0x0000


	//----- nvinfo : EIATTR_EXIT_INSTR_OFFSETS
	.align		4
        /*0094*/ 	.byte	0x04, 0x1c
        /*0096*/ 	.short	(.L_3571 - .L_3570)


	//   ....[0]....
.L_3570:
        /*0098*/ 	.word	0x00001930


	//   ....[1]....
        /*009c*/ 	.word	0x000019a0


	//----- nvinfo : EIATTR_MAX_THREADS
	.align		4
.L_3571:
        /*00a0*/ 	.byte	0x04, 0x05
        /*00a2*/ 	.short	(.L_3573 - .L_3572)
.L_3572:
        /*00a4*/ 	.word	0x00000080
        /*00a8*/ 	.word	0x00000001
        /*00ac*/ 	.word	0x00000001


	//----- nvinfo : EIATTR_CRS_STACK_SIZE
	.align		4
.L_3573:
        /*00b0*/ 	.byte	0x04, 0x1e
        /*00b2*/ 	.short	(.L_3575 - .L_3574)
.L_3574:
        /*00b4*/ 	.word	0x00000000
.L_3575:


//--------------------- .nv.info._ZN2at6native29vectorized_elementwise_kernelILi2ENS0_13AUnaryFunctorIdddZZZNS0_17atan2_kernel_cudaERNS_18TensorIteratorBaseEENKUlvE_clEvENKUlvE_clEvEUlddE_EESt5arrayIPcLm2EEEEviT0_T1_ --------------------------
	.section	.nv.info._ZN2at6native29vectorized_elementwise_kernelILi2ENS0_13AUnaryFunctorIdddZZZNS0_17atan2_kernel_cudaERNS_18TensorIteratorBaseEENKUlvE_clEvENKUlvE_clEvEUlddE_EESt5arrayIPcLm2EEEEviT0_T1_,"",@"SHT_CUDA_INFO"
	.sectionflags	@""
	.align	4


	//----- nvinfo : EIATTR_CUDA_API_VERSION
	.align		4
        /*0000*/ 	.byte	0x04, 0x37
        /*0002*/ 	.short	(.L_3577 - .L_3576)
.L_3576:
        /*0004*/ 	.word	0x00000082


	//----- nvinfo : EIATTR_SW2861232_WAR
	.align		4
.L_3577:
        /*0008*/ 	.byte	0x01, 0x35
	.zero		2


	//----- nvinfo : EIATTR_PARAM_CBANK
	.align		4
        /*000c*/ 	.byte	0x04, 0x0a
        /*000e*/ 	.short	(.L_3579 - .L_3578)
	.align		4
.L_3578:
        /*0010*/ 	.word	index@(.nv.constant0._ZN2at6native29vectorized_elementwise_kernelILi2ENS0_13AUnaryFunctorIdddZZZNS0_17atan2_kernel_cudaERNS_18TensorIteratorBaseEENKUlvE_clEvENKUlvE_clEvEUlddE_EESt5arrayIPcLm2EEEEviT0_T1_)
        /*0014*/ 	.short	0x0160
        /*0016*/ 	.short	0x0028


	//----- nvinfo : EIATTR_CBANK_PARAM_SIZE
	.align		4
.L_3579:
        /*0018*/ 	.byte	0x03, 0x19
        /*001a*/ 	.short	0x0028


	//----- nvinfo : EIATTR_KPARAM_INFO
	.align		4
        /*001c*/ 	.byte	0x04, 0x17
        /*001e*/ 	.short	(.L_3581 - .L_3580)
.L_3580:
        /*0020*/ 	.word	0x00000000
        /*0024*/ 	.short	0x0002
        /*0026*/ 	.short	0x0018
        /*0028*/ 	.byte	0x00, 0xf0, 0x41, 0x00


	//----- nvinfo : EIATTR_KPARAM_INFO
	.align		4
.L_3581:
        /*002c*/ 	.byte	0x04, 0x17
        /*002e*/ 	.short	(.L_3583 - .L_3582)
.L_3582:
        /*0030*/ 	.word	0x00000000
        /*0034*/ 	.short	0x0001
        /*0036*/ 	.short	0x0008
        /*0038*/ 	.byte	0x00, 0xf0, 0x41, 0x00


	//----- nvinfo : EIATTR_KPARAM_INFO
	.align		4
.L_3583:
        /*003c*/ 	.byte	0x04, 0x17
        /*003e*/ 	.short	(.L_3585 - .L_3584)
.L_3584:
        /*0040*/ 	.word	0x00000000
        /*0044*/ 	.short	0x0000
        /*0046*/ 	.short	0x0000
        /*0048*/ 	.byte	0x00, 0xf0, 0x11, 0x00


	//----- nvinfo : EIATTR_MAXREG_COUNT
	.align		4
.L_3585:
        /*004c*/ 	.byte	0x03, 0x1b
        /*004e*/ 	.short	0x00ff


	//----- nvinfo : EIATTR_MERCURY_ISA_VERSION
	.align		4
        /*0050*/ 	.byte	0x03, 0x5f
        /*0052*/ 	.short	0x0000


	//----- nvinfo : EIATTR_EXIT_INSTR_OFFSETS
	.align		4
        /*0054*/ 	.byte	0x04, 0x1c
        /*0056*/ 	.short	(.L_3587 - .L_3586)


	//   ....[0]....
.L_3586:
        /*0058*/ 	.word	0x00002940


	//   ....[1]....
        /*005c*/ 	.word	0x00005a90


	//   ....[2]....
        /*0060*/ 	.word	0x00005af0


	//----- nvinfo : EIATTR_MAX_THREADS
	.align		4
.L_3587:
        /*0064*/ 	.byte	0x04, 0x05
        /*0066*/ 	.short	(.L_3589 - .L_3588)
.L_3588:
        /*0068*/ 	.word	0x00000080
        /*006c*/ 	.word	0x00000001
        /*0070*/ 	.word	0x00000001


	//----- nvinfo : EIATTR_CRS_STACK_SIZE
	.align		4
.L_3589:
        /*0074*/ 	.byte	0x04, 0x1e
        /*0076*/ 	.short	(.L_3591 - .L_3590)
.L_3590:
        /*0078*/ 	.word	0x00000000
.L_3591:


//--------------------- .nv.info._ZN2at6native29vectorized_elementwise_kernelILi4ENS0_13AUnaryFunctorIdddZZZNS0_17atan2_kernel_cudaERNS_18TensorIteratorBaseEENKUlvE_clEvENKUlvE_clEvEUlddE_EESt5arrayIPcLm2EEEEviT0_T1_ --------------------------
	.section	.nv.info._ZN2at6native29vectorized_elementwise_kernelILi4ENS0_13AUnaryFunctorIdddZZZNS0_17atan2_kernel_cudaERNS_18TensorIteratorBaseEENKUlvE_clEvENKUlvE_clEvEUlddE_EESt5arrayIPcLm2EEEEviT0_T1_,"",@"SHT_CUDA_INFO"
	.sectionflags	@""
	.align	4


	//----- nvinfo : EIATTR_CUDA_API_VERSION
	.align		4
        /*0000*/ 	.byte	0x04, 0x37
        /*0002*/ 	.short	(.L_3593 - .L_3592)
.L_3592:
        /*0004*/ 	.word	0x00000082


	//----- nvinfo : EIATTR_SW2861232_WAR
	.align		4
.L_3593:
        /*0008*/ 	.byte	0x01, 0x35
	.zero		2


	//----- nvinfo : EIATTR_PARAM_CBANK
	.align		4
        /*000c*/ 	.byte	0x04, 0x0a
        /*000e*/ 	.short	(.L_3595 - .L_3594)
	.align		4
.L_3594:
        /*0010*/ 	.word	index@(.nv.constant0._ZN2at6native29vectorized_elementwise_kernelILi4ENS0_13AUnaryFunctorIdddZZZNS0_17atan2_kernel_cudaERNS_18TensorIteratorBaseEENKUlvE_clEvENKUlvE_clEvEUlddE_EESt5arrayIPcLm2EEEEviT0_T1_)
        /*0014*/ 	.short	0x0160
        /*0016*/ 	.short	0x0028


	//----- nvinfo : EIATTR_CBANK_PARAM_SIZE
	.align		4
.L_3595:
        /*0018*/ 	.byte	0x03, 0x19
        /*001a*/ 	.short	0x0028


	//----- nvinfo : EIATTR_KPARAM_INFO
	.align		4
        /*001c*/ 	.byte	0x04, 0x17
        /*001e*/ 	.short	(.L_3597 - .L_3596)
.L_3596:
        /*0020*/ 	.word	0x00000000
        /*0024*/ 	.short	0x0002
        /*0026*/ 	.short	0x0018
        /*0028*/ 	.byte	0x00, 0xf0, 0x41, 0x00


	//----- nvinfo : EIATTR_KPARAM_INFO
	.align		4
.L_3597:
        /*002c*/ 	.byte	0x04, 0x17
        /*002e*/ 	.short	(.L_3599 - .L_3598)
.L_3598:
        /*0030*/ 	.word	0x00000000
        /*0034*/ 	.short	0x0001
        /*0036*/ 	.short	0x0008
        /*0038*/ 	.byte	0x00, 0xf0, 0x41, 0x00


	//----- nvinfo : EIATTR_KPARAM_INFO
	.align		4
.L_3599:
        /*003c*/ 	.byte	0x04, 0x17
        /*003e*/ 	.short	(.L_3601 - .L_3600)
.L_3600:
        /*0040*/ 	.word	0x00000000
        /*0044*/ 	.short	0x0000
        /*0046*/ 	.short	0x0000
        /*0048*/ 	.byte	0x00, 0xf0, 0x11, 0x00


	//----- nvinfo : EIATTR_MAXREG_COUNT
	.align		4
.L_3601:
        /*004c*/ 	.byte	0x03, 0x1b
        /*004e*/ 	.short	0x00ff


	//----- nvinfo : EIATTR_MERCURY_ISA_VERSION
	.align		4
        /*0050*/ 	.byte	0x03, 0x5f
        /*0052*/ 	.short	0x0000


	//----- nvinfo : EIATTR_EXIT_INSTR_OFFSETS
	.align		4
        /*0054*/ 	.byte	0x04, 0x1c
        /*0056*/ 	.short	(.L_3603 - .L_3602)


	//   ....[0]....
.L_3602:
        /*0058*/ 	.word	0x00002940


	//   ....[1]....
        /*005c*/ 	.word	0x00005a90


	//   ....[2]....
        /*0060*/ 	.word	0x00005af0


	//----- nvinfo : EIATTR_MAX_THREADS
	.align		4
.L_3603:
        /*0064*/ 	.byte	0x04, 0x05
        /*0066*/ 	.short	(.L_3605 - .L_3604)
.L_3604:
        /*0068*/ 	.word	0x00000080
        /*006c*/ 	.word	0x00000001
        /*0070*/ 	.word	0x00000001


	//----- nvinfo : EIATTR_CRS_STACK_SIZE
	.align		4
.L_3605:
        /*0074*/ 	.byte	0x04, 0x1e
        /*0076*/ 	.short	(.L_3607 - .L_3606)
.L_3606:
        /*0078*/ 	.word	0x00000000
.L_3607:


//--------------------- .nv.info._ZN2at6native29vectorized_elementwise_kernelILi8ENS0_13AUnaryFunctorIdddZZZNS0_17atan2_kernel_cudaERNS_18TensorIteratorBaseEENKUlvE_clEvENKUlvE_clEvEUlddE_EESt5arrayIPcLm2EEEEviT0_T1_ --------------------------
	.section	.nv.info._ZN2at6native29vectorized_elementwise_kernelILi8ENS0_13AUnaryFunctorIdddZZZNS0_17atan2_kernel_cudaERNS_18TensorIteratorBaseEENKUlvE_clEvENKUlvE_clEvEUlddE_EESt5arrayIPcLm2EEEEviT0_T1_,"",@"SHT_CUDA_INFO"
	.sectionflags	@""
	.align	4


	//----- nvinfo : EIATTR_CUDA_API_VERSION
	.align		4
        /*0000*/ 	.byte	0x04, 0x37
        /*0002*/ 	.short	(.L_3609 - .L_3608)
.L_3608:
        /*0004*/ 	.word	0x00000082


	//----- nvinfo : EIATTR_SW2861232_WAR
	.align		4
.L_3609:
        /*0008*/ 	.byte	0x01, 0x35
	.zero		2


	//----- nvinfo : EIATTR_PARAM_CBANK
	.align		4
        /*000c*/ 	.byte	0x04, 0x0a
        /*000e*/ 	.short	(.L_3611 - .L_3610)
	.align		4
.L_3610:
        /*0010*/ 	.word	index@(.nv.constant0._ZN2at6native29vectorized_elementwise_kernelILi8ENS0_13AUnaryFunctorIdddZZZNS0_17atan2_kernel_cudaERNS_18TensorIteratorBaseEENKUlvE_clEvENKUlvE_clEvEUlddE_EESt5arrayIPcLm2EEEEviT0_T1_)
        /*0014*/ 	.short	0x0160
        /*0016*/ 	.short	0x0028


	//----- nvinfo : EIATTR_CBANK_PARAM_SIZE
	.align		4
.L_3611:
        /*0018*/ 	.byte	0x03, 0x19
        /*001a*/ 	.short	0x0028


	//----- nvinfo : EIATTR_KPARAM_INFO
	.align		4
        /*001c*/ 	.byte	0x04, 0x17
        /*001e*/ 	.short	(.L_3613 - .L_3612)
.L_3612:
        /*0020*/ 	.word	0x00000000
        /*0024*/ 	.short	0x0002
        /*0026*/ 	.short	0x0018
        /*0028*/ 	.byte	0x00, 0xf0, 0x41, 0x00


	//----- nvinfo : EIATTR_KPARAM_INFO
	.align		4
.L_3613:
        /*002c*/ 	.byte	0x04, 0x17
        /*002e*/ 	.short	(.L_3615 - .L_3614)
.L_3614:
        /*0030*/ 	.word	0x00000000
        /*0034*/ 	.short	0x0001
        /*0036*/ 	.short	0x0008
        /*0038*/ 	.byte	0x00, 0xf0, 0x41, 0x00


	//----- nvinfo : EIATTR_KPARAM_INFO
	.align		4
.L_3615:
        /*003c*/ 	.byte	0x04, 0x17
        /*003e*/ 	.short	(.L_3617 - .L_3616)
.L_3616:
        /*0040*/ 	.word	0x00000000
        /*0044*/ 	.short	0x0000
        /*0046*/ 	.short	0x0000
        /*0048*/ 	.byte	0x00, 0xf0, 0x11, 0x00


	//----- nvinfo : EIATTR_MAXREG_COUNT
	.align		4
.L_3617:
        /*004c*/ 	.byte	0x03, 0x1b
        /*004e*/ 	.short	0x00ff


	//----- nvinfo : EIATTR_MERCURY_ISA_VERSION
	.align		4
        /*0050*/ 	.byte	0x03, 0x5f
        /*0052*/ 	.short	0x0000


	//----- nvinfo : EIATTR_EXIT_INSTR_OFFSETS
	.align		4
        /*0054*/ 	.byte	0x04, 0x1c
        /*0056*/ 	.short	(.L_3619 - .L_3618)


	//   ....[0]....
.L_3618:
        /*0058*/ 	.word	0x00000010


	//----- nvinfo : EIATTR_MAX_THREADS
	.align		4
.L_3619:
        /*005c*/ 	.byte	0x04, 0x05
        /*005e*/ 	.short	(.L_3621 - .L_3620)
.L_3620:
        /*0060*/ 	.word	0x00000080
        /*0064*/ 	.word	0x00000001
        /*0068*/ 	.word	0x00000001
.L_3621:


//--------------------- .nv.callgraph             --------------------------
	.section	.nv.callgraph,"",@"SHT_CUDA_CALLGRAPH"
	.align	4
	.sectionentsize	8
	.align		4
        /*0000*/ 	.word	0x00000000
	.align		4
        /*0004*/ 	.word	0xffffffff
	.align		4
        /*0008*/ 	.word	index@(_ZN2at6native18elementwise_kernelILi128ELi4EZNS0_15gpu_kernel_implINS0_13AUnaryFunctorIN3c108BFloat16ES5_S5_ZZZNS0_17hypot_kernel_cudaERNS_18TensorIteratorBaseEENKUlvE_clEvENKUlvE2_clEvEUlS5_S5_E_EEEEvS7_RKT_EUliE_EEviT1_)
	.align		4
        /*000c*/ 	.word	index@(__assertfail)
	.align		4
        /*0010*/ 	.word	index@(_ZN2at6native27unrolled_elementwise_kernelINS0_13AUnaryFunctorIN3c108BFloat16ES4_S4_ZZZNS0_17hypot_kernel_cudaERNS_18TensorIteratorBaseEENKUlvE_clEvENKUlvE2_clEvEUlS4_S4_E_EESt5arrayIPcLm2EELi4E23TrivialOffsetCalculatorILi1EjESF_NS0_6memory12LoadWithCastILi1EEENSG_13StoreWithCastILi1EEEEEviT_T0_T2_T3_T4_T5_)
	.align		4
        /*0014*/ 	.word	index@(__assertfail)
	.align		4
        /*0018*/ 	.word	index@(_ZN2at6native18elementwise_kernelILi128ELi4EZNS0_15gpu_kernel_implINS0_13BinaryFunctorIN3c108BFloat16ES5_S5_ZZZNS0_17hypot_kernel_cudaERNS_18TensorIteratorBaseEENKUlvE_clEvENKUlvE2_clEvEUlS5_S5_E_EEEEvS7_RKT_EUliE_EEviT1_)
	.align		4
        /*001c*/ 	.word	index@(__assertfail)
	.align		4
        /*0020*/ 	.word	index@(_ZN2at6native27unrolled_elementwise_kernelINS0_13BinaryFunctorIN3c108BFloat16ES4_S4_ZZZNS0_17hypot_kernel_cudaERNS_18TensorIteratorBaseEENKUlvE_clEvENKUlvE2_clEvEUlS4_S4_E_EESt5arrayIPcLm3EELi4E23TrivialOffsetCalculatorILi2EjESE_ILi1EjENS0_6memory12LoadWithCastILi2EEENSH_13StoreWithCastILi1EEEEEviT_T0_T2_T3_T4_T5_)
	.align		4
        /*0024*/ 	.word	index@(__assertfail)
	.align		4
        /*0028*/ 	.word	index@(_ZN2at6native18elementwise_kernelILi128ELi4EZNS0_15gpu_kernel_implINS0_13AUnaryFunctorIN3c104HalfES5_S5_ZZZNS0_17hypot_kernel_cudaERNS_18TensorIteratorBaseEENKUlvE_clEvENKUlvE1_clEvEUlS5_S5_E_EEEEvS7_RKT_EUliE_EEviT1_)
	.align		4
        /*002c*/ 	.word	index@(__assertfail)
	.align		4
        /*0030*/ 	.word	index@(_ZN2at6native27unrolled_elementwise_kernelINS0_13AUnaryFunctorIN3c104HalfES4_S4_ZZZNS0_17hypot_kernel_cudaERNS_18TensorIteratorBaseEENKUlvE_clEvENKUlvE1_clEvEUlS4_S4_E_EESt5arrayIPcLm2EELi4E23TrivialOffsetCalculatorILi1EjESF_NS0_6memory12LoadWithCastILi1EEENSG_13StoreWithCastILi1EEEEEviT_T0_T2_T3_T4_T5_)
	.align		4
        /*0034*/ 	.word	index@(__assertfail)
	.align		4
        /*0038*/ 	.word	index@(_ZN2at6native18elementwise_kernelILi128ELi4EZNS0_15gpu_kernel_implINS0_13BinaryFunctorIN3c104HalfES5_S5_ZZZNS0_17hypot_kernel_cudaERNS_18TensorIteratorBaseEENKUlvE_clEvENKUlvE1_clEvEUlS5_S5_E_EEEEvS7_RKT_EUliE_EEviT1_)
	.align		4
        /*003c*/ 	.word	index@(__assertfail)
	.align		4
        /*0040*/ 	.word	index@(_ZN2at6native27unrolled_elementwise_kernelINS0_13BinaryFunctorIN3c104HalfES4_S4_ZZZNS0_17hypot_kernel_cudaERNS_18TensorIteratorBaseEENKUlvE_clEvENKUlvE1_clEvEUlS4_S4_E_EESt5arrayIPcLm3EELi4E23TrivialOffsetCalculatorILi2EjESE_ILi1EjENS0_6memory12LoadWithCastILi2EEENSH_13StoreWithCastILi1EEEEEviT_T0_T2_T3_T4_T5_)
	.align		4
        /*0044*/ 	.word	index@(__assertfail)
	.align		4
        /*0048*/ 	.word	index@(_ZN2at6native18elementwise_kernelILi128ELi4EZNS0_15gpu_kernel_implINS0_13AUnaryFunctorIfffZZZNS0_17hypot_kernel_cudaERNS_18TensorIteratorBaseEENKUlvE_clEvENKUlvE0_clEvEUlffE_EEEEvS5_RKT_EUliE_EEviT1_)
	.align		4
        /*004c*/ 	.word	index@(__assertfail)
	.align		4
        /*0050*/ 	.word	index@(_ZN2at6native27unrolled_elementwise_kernelINS0_13AUnaryFunctorIfffZZZNS0_17hypot_kernel_cudaERNS_18TensorIteratorBaseEENKUlvE_clEvENKUlvE0_clEvEUlffE_EESt5arrayIPcLm2EELi4E23TrivialOffsetCalculatorILi1EjESD_NS0_6memory12LoadWithCastILi1EEENSE_13StoreWithCastILi1EEEEEviT_T0_T2_T3_T4_T5_)
	.align		4
        /*0054*/ 	.word	index@(__assertfail)
	.align		4
        /*0058*/ 	.word	index@(_ZN2at6native18elementwise_kernelILi128ELi4EZNS0_15gpu_kernel_implINS0_13BinaryFunctorIfffZZZNS0_17hypot_kernel_cudaERNS_18TensorIteratorBaseEENKUlvE_clEvENKUlvE0_clEvEUlffE_EEEEvS5_RKT_EUliE_EEviT1_)
	.align		4
        /*005c*/ 	.word	index@(__assertfail)
	.align		4
        /*0060*/ 	.word	index@(_ZN2at6native27unrolled_elementwise_kernelINS0_13BinaryFunctorIfffZZZNS0_17hypot_kernel_cudaERNS_18TensorIteratorBaseEENKUlvE_clEvENKUlvE0_clEvEUlffE_EESt5arrayIPcLm3EELi4E23TrivialOffsetCalculatorILi2EjESC_ILi1EjENS0_6memory12LoadWithCastILi2EEENSF_13StoreWithCastILi1EEEEEviT_T0_T2_T3_T4_T5_)
	.align		4
        /*0064*/ 	.word	index@(__assertfail)
	.align		4
        /*0068*/ 	.word	index@(_ZN2at6native18elementwise_kernelILi128ELi4EZNS0_15gpu_kernel_implINS0_13AUnaryFunctorIdddZZZNS0_17hypot_kernel_cudaERNS_18TensorIteratorBaseEENKUlvE_clEvENKUlvE_clEvEUlddE_EEEEvS5_RKT_EUliE_EEviT1_)
	.align		4
        /*006c*/ 	.word	index@(__assertfail)
	.align		4
        /*0070*/ 	.word	index@(_ZN2at6native27unrolled_elementwise_kernelINS0_13AUnaryFunctorIdddZZZNS0_17hypot_kernel_cudaERNS_18TensorIteratorBaseEENKUlvE_clEvENKUlvE_clEvEUlddE_EESt5arrayIPcLm2EELi4E23TrivialOffsetCalculatorILi1EjESD_NS0_6memory12LoadWithCastILi1EEENSE_13StoreWithCastILi1EEEEEviT_T0_T2_T3_T4_T5_)
	.align		4
        /*0074*/ 	.word	index@(__assertfail)
	.align		4
        /*0078*/ 	.word	index@(_ZN2at6native18elementwise_kernelILi128ELi4EZNS0_15gpu_kernel_implINS0_13BinaryFunctorIdddZZZNS0_17hypot_kernel_cudaERNS_18TensorIteratorBaseEENKUlvE_clEvENKUlvE_clEvEUlddE_EEEEvS5_RKT_EUliE_EEviT1_)
	.align		4
        /*007c*/ 	.word	index@(__assertfail)
	.align		4
        /*0080*/ 	.word	index@(_ZN2at6native27unrolled_elementwise_kernelINS0_13BinaryFunctorIdddZZZNS0_17hypot_kernel_cudaERNS_18TensorIteratorBaseEENKUlvE_clEvENKUlvE_clEvEUlddE_EESt5arrayIPcLm3EELi4E23TrivialOffsetCalculatorILi2EjESC_ILi1EjENS0_6memory12LoadWithCastILi2EEENSF_13StoreWithCastILi1EEEEEviT_T0_T2_T3_T4_T5_)
	.align		4
        /*0084*/ 	.word	index@(__assertfail)
	.align		4
        /*0088*/ 	.word	index@(_ZN2at6native18elementwise_kernelILi128ELi4EZNS0_15gpu_kernel_implINS0_13BinaryFunctorIN3c108BFloat16ES5_S5_ZZZNS0_17atan2_kernel_cudaERNS_18TensorIteratorBaseEENKUlvE_clEvENKUlvE2_clEvEUlS5_S5_E_EEEEvS7_RKT_EUliE_EEviT1_)
	.align		4
        /*008c*/ 	.word	index@(__assertfail)
	.align		4
        /*0090*/ 	.word	index@(_ZN2at6native27unrolled_elementwise_kernelINS0_13BinaryFunctorIN3c108BFloat16ES4_S4_ZZZNS0_17atan2_kernel_cudaERNS_18TensorIteratorBaseEENKUlvE_clEvENKUlvE2_clEvEUlS4_S4_E_EESt5arrayIPcLm3EELi4E23TrivialOffsetCalculatorILi2EjESE_ILi1EjENS0_6memory12LoadWithCastILi2EEENSH_13StoreWithCastILi1EEEEEviT_T0_T2_T3_T4_T5_)
	.align		4
        /*0094*/ 	.word	index@(__assertfail)
	.align		4
        /*0098*/ 	.word	index@(_ZN2at6native18elementwise_kernelILi128ELi4EZNS0_15gpu_kernel_implINS0_13BUnaryFunctorIN3c108BFloat16ES5_S5_ZZZNS0_17atan2_kernel_cudaERNS_18TensorIteratorBaseEENKUlvE_clEvENKUlvE2_clEvEUlS5_S5_E_EEEEvS7_RKT_EUliE_EEviT1_)
	.align		4
        /*009c*/ 	.word	index@(__assertfail)
	.align		4
        /*00a0*/ 	.word	index@(_ZN2at6native27unrolled_elementwise_kernelINS0_13BUnaryFunctorIN3c108BFloat16ES4_S4_ZZZNS0_17atan2_kernel_cudaERNS_18TensorIteratorBaseEENKUlvE_clEvENKUlvE2_clEvEUlS4_S4_E_EESt5arrayIPcLm2EELi4E23TrivialOffsetCalculatorILi1EjESF_NS0_6memory12LoadWithCastILi1EEENSG_13StoreWithCastILi1EEEEEviT_T0_T2_T3_T4_T5_)
	.align		4
        /*00a4*/ 	.word	index@(__assertfail)
	.align		4
        /*00a8*/ 	.word	index@(_ZN2at6native18elementwise_kernelILi128ELi4EZNS0_15gpu_kernel_implINS0_13AUnaryFunctorIN3c108BFloat16ES5_S5_ZZZNS0_17atan2_kernel_cudaERNS_18TensorIteratorBaseEENKUlvE_clEvENKUlvE2_clEvEUlS5_S5_E_EEEEvS7_RKT_EUliE_EEviT1_)
	.align		4
        /*00ac*/ 	.word	index@(__assertfail)
	.align		4
        /*00b0*/ 	.word	index@(_ZN2at6native27unrolled_elementwise_kernelINS0_13AUnaryFunctorIN3c108BFloat16ES4_S4_ZZZNS0_17atan2_kernel_cudaERNS_18TensorIteratorBaseEENKUlvE_clEvENKUlvE2_clEvEUlS4_S4_E_EESt5arrayIPcLm2EELi4E23TrivialOffsetCalculatorILi1EjESF_NS0_6memory12LoadWithCastILi1EEENSG_13StoreWithCastILi1EEEEEviT_T0_T2_T3_T4_T5_)
	.align		4
        /*00b4*/ 	.word	index@(__assertfail)
	.align		4
        /*00b8*/ 	.word	index@(_ZN2at6native18elementwise_kernelILi128ELi4EZNS0_15gpu_kernel_implINS0_13BinaryFunctorIN3c104HalfES5_S5_ZZZNS0_17atan2_kernel_cudaERNS_18TensorIteratorBaseEENKUlvE_clEvENKUlvE1_clEvEUlS5_S5_E_EEEEvS7_RKT_EUliE_EEviT1_)
	.align		4
        /*00bc*/ 	.word	index@(__assertfail)
	.align		4
        /*00c0*/ 	.word	index@(_ZN2at6native27unrolled_elementwise_kernelINS0_13BinaryFunctorIN3c104HalfES4_S4_ZZZNS0_17atan2_kernel_cudaERNS_18TensorIteratorBaseEENKUlvE_clEvENKUlvE1_clEvEUlS4_S4_E_EESt5arrayIPcLm3EELi4E23TrivialOffsetCalculatorILi2EjESE_ILi1EjENS0_6memory12LoadWithCastILi2EEENSH_13StoreWithCastILi1EEEEEviT_T0_T2_T3_T4_T5_)
	.align		4
        /*00c4*/ 	.word	index@(__assertfail)
	.align		4
        /*00c8*/ 	.word	index@(_ZN2at6native18elementwise_kernelILi128ELi4EZNS0_15gpu_kernel_implINS0_13BUnaryFunctorIN3c104HalfES5_S5_ZZZNS0_17atan2_kernel_cudaERNS_18TensorIteratorBaseEENKUlvE_clEvENKUlvE1_clEvEUlS5_S5_E_EEEEvS7_RKT_EUliE_EEviT1_)
	.align		4
        /*00cc*/ 	.word	index@(__assertfail)
	.align		4
        /*00d0*/ 	.word	index@(_ZN2at6native27unrolled_elementwise_kernelINS0_13BUnaryFunctorIN3c104HalfES4_S4_ZZZNS0_17atan2_kernel_cudaERNS_18TensorIteratorBaseEENKUlvE_clEvENKUlvE1_clEvEUlS4_S4_E_EESt5arrayIPcLm2EELi4E23TrivialOffsetCalculatorILi1EjESF_NS0_6memory12LoadWithCastILi1EEENSG_13StoreWithCastILi1EEEEEviT_T0_T2_T3_T4_T5_)
	.align		4
        /*00d4*/ 	.word	index@(__assertfail)
	.align		4
        /*00d8*/ 	.word	index@(_ZN2at6native18elementwise_kernelILi128ELi4EZNS0_15gpu_kernel_implINS0_13AUnaryFunctorIN3c104HalfES5_S5_ZZZNS0_17atan2_kernel_cudaERNS_18TensorIteratorBaseEENKUlvE_clEvENKUlvE1_clEvEUlS5_S5_E_EEEEvS7_RKT_EUliE_EEviT1_)
	.align		4
        /*00dc*/ 	.word	index@(__assertfail)
	.align		4
        /*00e0*/ 	.word	index@(_ZN2at6native27unrolled_elementwise_kernelINS0_13AUnaryFunctorIN3c104HalfES4_S4_ZZZNS0_17atan2_kernel_cudaERNS_18TensorIteratorBaseEENKUlvE_clEvENKUlvE1_clEvEUlS4_S4_E_EESt5arrayIPcLm2EELi4E23TrivialOffsetCalculatorILi1EjESF_NS0_6memory12LoadWithCastILi1EEENSG_13StoreWithCastILi1EEEEEviT_T0_T2_T3_T4_T5_)
	.align		4
        /*00e4*/ 	.word	index@(__assertfail)
	.align		4
        /*00e8*/ 	.word	index@(_ZN2at6native18elementwise_kernelILi128ELi4EZNS0_15gpu_kernel_implINS0_13BinaryFunctorIfffZZZNS0_17atan2_kernel_cudaERNS_18TensorIteratorBaseEENKUlvE_clEvENKUlvE0_clEvEUlffE_EEEEvS5_RKT_EUliE_EEviT1_)
	.align		4
        /*00ec*/ 	.word	index@(__assertfail)
	.align		4
        /*00f0*/ 	.word	index@(_ZN2at6native27unrolled_elementwise_kernelINS0_13BinaryFunctorIfffZZZNS0_17atan2_kernel_cudaERNS_18TensorIteratorBaseEENKUlvE_clEvENKUlvE0_clEvEUlffE_EESt5arrayIPcLm3EELi4E23TrivialOffsetCalculatorILi2EjESC_ILi1EjENS0_6memory12LoadWithCastILi2EEENSF_13StoreWithCastILi1EEEEEviT_T0_T2_T3_T4_T5_)
	.align		4
        /*00f4*/ 	.word	index@(__assertfail)
	.align		4
        /*00f8*/ 	.word	index@(_ZN2at6native18elementwise_kernelILi128ELi4EZNS0_15gpu_kernel_implINS0_13BUnaryFunctorIfffZZZNS0_17atan2_kernel_cudaERNS_18TensorIteratorBaseEENKUlvE_clEvENKUlvE0_clEvEUlffE_EEEEvS5_RKT_EUliE_EEviT1_)
	.align		4
        /*00fc*/ 	.word	index@(__assertfail)
	.align		4
        /*0100*/ 	.word	index@(_ZN2at6native27unrolled_elementwise_kernelINS0_13BUnaryFunctorIfffZZZNS0_17atan2_kernel_cudaERNS_18TensorIteratorBaseEENKUlvE_clEvENKUlvE0_clEvEUlffE_EESt5arrayIPcLm2EELi4E23TrivialOffsetCalculatorILi1EjESD_NS0_6memory12LoadWithCastILi1EEENSE_13StoreWithCastILi1EEEEEviT_T0_T2_T3_T4_T5_)
	.align		4
        /*0104*/ 	.word	index@(__assertfail)
	.align		4
        /*0108*/ 	.word	index@(_ZN2at6native18elementwise_kernelILi128ELi4EZNS0_15gpu_kernel_implINS0_13AUnaryFunctorIfffZZZNS0_17atan2_kernel_cudaERNS_18TensorIteratorBaseEENKUlvE_clEvENKUlvE0_clEvEUlffE_EEEEvS5_RKT_EUliE_EEviT1_)
	.align		4
        /*010c*/ 	.word	index@(__assertfail)
	.align		4
        /*0110*/ 	.word	index@(_ZN2at6native27unrolled_elementwise_kernelINS0_13AUnaryFunctorIfffZZZNS0_17atan2_kernel_cudaERNS_18TensorIteratorBaseEENKUlvE_clEvENKUlvE0_clEvEUlffE_EESt5arrayIPcLm2EELi4E23TrivialOffsetCalculatorILi1EjESD_NS0_6memory12LoadWithCastILi1EEENSE_13StoreWithCastILi1EEEEEviT_T0_T2_T3_T4_T5_)
	.align		4
        /*0114*/ 	.word	index@(__assertfail)
	.align		4
        /*0118*/ 	.word	index@(_ZN2at6native18elementwise_kernelILi128ELi4EZNS0_15gpu_kernel_implINS0_13BinaryFunctorIdddZZZNS0_17atan2_kernel_cudaERNS_18TensorIteratorBaseEENKUlvE_clEvENKUlvE_clEvEUlddE_EEEEvS5_RKT_EUliE_EEviT1_)
	.align		4
        /*011c*/ 	.word	index@(__assertfail)
	.align		4
        /*0120*/ 	.word	index@(_ZN2at6native27unrolled_elementwise_kernelINS0_13BinaryFunctorIdddZZZNS0_17atan2_kernel_cudaERNS_18TensorIteratorBaseEENKUlvE_clEvENKUlvE_clEvEUlddE_EESt5arrayIPcLm3EELi4E23TrivialOffsetCalculatorILi2EjESC_ILi1EjENS0_6memory12LoadWithCastILi2EEENSF_13StoreWithCastILi1EEEEEviT_T0_T2_T3_T4_T5_)
	.align		4
        /*0124*/ 	.word	index@(__assertfail)
	.align		4
        /*0128*/ 	.word	index@(_ZN2at6native18elementwise_kernelILi128ELi4EZNS0_15gpu_kernel_implINS0_13BUnaryFunctorIdddZZZNS0_17atan2_kernel_cudaERNS_18TensorIteratorBaseEENKUlvE_clEvENKUlvE_clEvEUlddE_EEEEvS5_RKT_EUliE_EEviT1_)
	.align		4
        /*012c*/ 	.word	index@(__assertfail)
	.align		4
        /*0130*/ 	.word	index@(_ZN2at6native27unrolled_elementwise_kernelINS0_13BUnaryFunctorIdddZZZNS0_17atan2_kernel_cudaERNS_18TensorIteratorBaseEENKUlvE_clEvENKUlvE_clEvEUlddE_EESt5arrayIPcLm2EELi4E23TrivialOffsetCalculatorILi1EjESD_NS0_6memory12LoadWithCastILi1EEENSE_13StoreWithCastILi1EEEEEviT_T0_T2_T3_T4_T5_)
	.align		4
        /*0134*/ 	.word	index@(__assertfail)
	.align		4
        /*0138*/ 	.word	index@(_ZN2at6native18elementwise_kernelILi128ELi4EZNS0_15gpu_kernel_implINS0_13AUnaryFunctorIdddZZZNS0_17atan2_kernel_cudaERNS_18TensorIteratorBaseEENKUlvE_clEvENKUlvE_clEvEUlddE_EEEEvS5_RKT_EUliE_EEviT1_)
	.align		4
        /*013c*/ 	.word	index@(__assertfail)
	.align		4
        /*0140*/ 	.word	index@(_ZN2at6native27unrolled_elementwise_kernelINS0_13AUnaryFunctorIdddZZZNS0_17atan2_kernel_cudaERNS_18TensorIteratorBaseEENKUlvE_clEvENKUlvE_clEvEUlddE_EESt5arrayIPcLm2EELi4E23TrivialOffsetCalculatorILi1EjESD_NS0_6memory12LoadWithCastILi1EEENSE_13StoreWithCastILi1EEEEEviT_T0_T2_T3_T4_T5_)
	.align		4
        /*0144*/ 	.word	index@(__assertfail)
	.align		4
        /*0148*/ 	.word	0x00000000
	.align		4
        /*014c*/ 	.word	0xfffffffe
	.align		4
        /*0150*/ 	.word	0x00000000
	.align		4
        /*0154*/ 	.word	0xfffffffd
	.align		4
        /*0158*/ 	.word	0x00000000
	.align		4
        /*015c*/ 	.word	0xfffffffc


//--------------------- .nv.rel.action            --------------------------
	.section	.nv.rel.action,"",@"SHT_CUDA_RELOCINFO"
	.align	8
	.sectionentsize	8
        /*0000*/ 	.byte	0x73, 0x00, 0x00, 0x00, 0x00, 0x00, 0x00, 0x00, 0x00, 0x00, 0x00, 0x11, 0x25, 0x00, 0x05, 0x36


//--------------------- .nv.constant4             --------------------------
	.section	.nv.constant4,"a",@progbits
	.align	8
	.align		8
.nv.constant4:
        /*0000*/ 	.dword	__assertfail
	.align		8
        /*0008*/ 	.dword	__unnamed_1
	.align		8
        /*0010*/ 	.dword	__unnamed_2
	.align		8
        /*0018*/ 	.dword	__unnamed_3
	.align		8
        /*0020*/ 	.dword	__unnamed_4
	.align		8
        /*0028*/ 	.dword	__unnamed_5
	.align		8
        /*0030*/ 	.dword	__unnamed_6
	.align		8
        /*0038*/ 	.dword	__unnamed_7
	.align		8
        /*0040*/ 	.dword	__unnamed_8
	.align		8
        /*0048*/ 	.dword	_ZN56_INTERNAL_620da471_25_BinaryGeometricKernels_cu_f54865024cuda3std3__45__cpo5beginE
	.align		8
        /*0050*/ 	.dword	_ZN56_INTERNAL_620da471_25_BinaryGeometricKernels_cu_f54865024cuda3std3__45__cpo3endE
	.align		8
        /*0058*/ 	.dword	_ZN56_INTERNAL_620da471_25_BinaryGeometricKernels_cu_f54865024cuda3std3__45__cpo6cbeginE
	.align		8
        /*0060*/ 	.dword	_ZN56_INTERNAL_620da471_25_BinaryGeometricKernels_cu_f54865024cuda3std3__45__cpo4cendE
	.align		8
        /*0068*/ 	.dword	_ZN56_INTERNAL_620da471_25_BinaryGeometricKernels_cu_f54865024cuda3std3__45__cpo6rbeginE
	.align		8
        /*0070*/ 	.dword	_ZN56_INTERNAL_620da471_25_BinaryGeometricKernels_cu_f54865024cuda3std3__45__cpo4rendE
	.align		8
        /*0078*/ 	.dword	_ZN56_INTERNAL_620da471_25_BinaryGeometricKernels_cu_f54865024cuda3std3__45__cpo7crbeginE
	.align		8
        /*0080*/ 	.dword	_ZN56_INTERNAL_620da471_25_BinaryGeometricKernels_cu_f54865024cuda3std3__45__cpo5crendE
	.align		8
        /*0088*/ 	.dword	_ZN56_INTERNAL_620da471_25_BinaryGeometricKernels_cu_f54865024cuda3std3__458_GLOBAL__N__620da471_25_BinaryGeometricKernels_cu_f54865026ignoreE
	.align		8
        /*0090*/ 	.dword	_ZN56_INTERNAL_620da471_25_BinaryGeometricKernels_cu_f54865024cuda3std3__419piecewise_constructE
	.align		8
        /*0098*/ 	.dword	_ZN56_INTERNAL_620da471_25_BinaryGeometricKernels_cu_f54865024cuda3std3__48in_placeE
	.align		8
        /*00a0*/ 	.dword	_ZN56_INTERNAL_620da471_25_BinaryGeometricKernels_cu_f54865024cuda3std3__420unreachable_sentinelE
	.align		8
        /*00a8*/ 	.dword	_ZN56_INTERNAL_620da471_25_BinaryGeometricKernels_cu_f54865024cuda3std6ranges3__45__cpo4swapE
	.align		8
        /*00b0*/ 	.dword	_ZN56_INTERNAL_620da471_25_BinaryGeometricKernels_cu_f54865024cuda3std6ranges3__45__cpo9iter_moveE
	.align		8
        /*00b8*/ 	.dword	_ZN56_INTERNAL_620da471_25_BinaryGeometricKernels_cu_f54865024cuda3std6ranges3__45__cpo5beginE
	.align		8
        /*00c0*/ 	.dword	_ZN56_INTERNAL_620da471_25_BinaryGeometricKernels_cu_f54865024cuda3std6ranges3__45__cpo3endE
	.align		8
        /*00c8*/ 	.dword	_ZN56_INTERNAL_620da471_25_BinaryGeometricKernels_cu_f54865024cuda3std6ranges3__45__cpo6cbeginE
	.align		8
        /*00d0*/ 	.dword	_ZN56_INTERNAL_620da471_25_BinaryGeometricKernels_cu_f54865024cuda3std6ranges3__45__cpo4cendE
	.align		8
        /*00d8*/ 	.dword	_ZN56_INTERNAL_620da471_25_BinaryGeometricKernels_cu_f54865024cuda3std6ranges3__45__cpo7advanceE
	.align		8
        /*00e0*/ 	.dword	_ZN56_INTERNAL_620da471_25_BinaryGeometricKernels_cu_f54865024cuda3std6ranges3__45__cpo9iter_swapE
	.align		8
        /*00e8*/ 	.dword	_ZN56_INTERNAL_620da471_25_BinaryGeometricKernels_cu_f54865024cuda3std6ranges3__45__cpo4nextE
	.align		8
        /*00f0*/ 	.dword	_ZN56_INTERNAL_620da471_25_BinaryGeometricKernels_cu_f54865024cuda3std6ranges3__45__cpo4prevE
	.align		8
        /*00f8*/ 	.dword	_ZN56_INTERNAL_620da471_25_BinaryGeometricKernels_cu_f54865024cuda3std6ranges3__45__cpo4dataE
	.align		8
        /*0100*/ 	.dword	_ZN56_INTERNAL_620da471_25_BinaryGeometricKernels_cu_f54865024cuda3std6ranges3__45__cpo5cdataE
	.align		8
        /*0108*/ 	.dword	_ZN56_INTERNAL_620da471_25_BinaryGeometricKernels_cu_f54865024cuda3std6ranges3__45__cpo4sizeE
	.align		8
        /*0110*/ 	.dword	_ZN56_INTERNAL_620da471_25_BinaryGeometricKernels_cu_f54865024cuda3std6ranges3__45__cpo5ssizeE
	.align		8
        /*0118*/ 	.dword	_ZN56_INTERNAL_620da471_25_BinaryGeometricKernels_cu_f54865024cuda3std6ranges3__45__cpo8distanceE
	.align		8
        /*0120*/ 	.dword	_ZN56_INTERNAL_620da471_25_BinaryGeometricKernels_cu_f54865026thrust23THRUST_300001_SM_800_NS6system6detail10sequential3seqE
	.align		8
        /*0128*/ 	.dword	$str$6
	.align		8
        /*0130*/ 	.dword	$str$7


//--------------------- .nv.constant2._ZN2at6native18elementwise_kernelILi128ELi4EZNS0_15gpu_kernel_implINS0_13AUnaryFunctorIN3c108BFloat16ES5_S5_ZZZNS0_17hypot_kernel_cudaERNS_18TensorIteratorBaseEENKUlvE_clEvENKUlvE2_clEvEUlS5_S5_E_EEEEvS7_RKT_EUliE_EEviT1_ --------------------------
	.section	.nv.constant2._ZN2at6native18elementwise_kernelILi128ELi4EZNS0_15gpu_kernel_implINS0_13AUnaryFunctorIN3c108BFloat16ES5_S5_ZZZNS0_17hypot_kernel_cudaERNS_18TensorIteratorBaseEENKUlvE_clEvENKUlvE2_clEvEUlS5_S5_E_EEEEvS7_RKT_EUliE_EEviT1_,"a",@progbits
	.sectionflags	@""
	.align	4
.nv.constant2._ZN2at6native18elementwise_kernelILi128ELi4EZNS0_15gpu_kernel_implINS0_13AUnaryFunctorIN3c108BFloat16ES5_S5_ZZZNS0_17hypot_kernel_cudaERNS_18TensorIteratorBaseEENKUlvE_clEvENKUlvE2_clEvEUlS5_S5_E_EEEEvS7_RKT_EUliE_EEviT1_:
        /*0000*/ 	.byte	0x00, 0x00, 0x00, 0xf0, 0xff, 0xff, 0x0f, 0x38


//--------------------- .nv.constant0._ZN2at6native18elementwise_kernelILi128ELi4EZNS0_15gpu_kernel_implINS0_13AUnaryFunctorIN3c108BFloat16ES5_S5_ZZZNS0_17hypot_kernel_cudaERNS_18TensorIteratorBaseEENKUlvE_clEvENKUlvE2_clEvEUlS5_S5_E_EEEEvS7_RKT_EUliE_EEviT1_ --------------------------
	.section	.nv.constant0._ZN2at6native18elementwise_kernelILi128ELi4EZNS0_15gpu_kernel_implINS0_13AUnaryFunctorIN3c108BFloat16ES5_S5_ZZZNS0_17hypot_kernel_cudaERNS_18TensorIteratorBaseEENKUlvE_clEvENKUlvE2_clEvEUlS5_S5_E_EEEEvS7_RKT_EUliE_EEviT1_,"a",@progbits
	.sectionflags	@""
	.align	4
.nv.constant0._ZN2at6native18elementwise_kernelILi128ELi4EZNS0_15gpu_kernel_implINS0_13AUnaryFunctorIN3c108BFloat16ES5_S5_ZZZNS0_17hypot_kernel_cudaERNS_18TensorIteratorBaseEENKUlvE_clEvENKUlvE2_clEvEUlS5_S5_E_EEEEvS7_RKT_EUliE_EEviT1_:
	.zero		896


//--------------------- .nv.constant2._ZN2at6native27unrolled_elementwise_kernelINS0_13AUnaryFunctorIN3c108BFloat16ES4_S4_ZZZNS0_17hypot_kernel_cudaERNS_18TensorIteratorBaseEENKUlvE_clEvENKUlvE2_clEvEUlS4_S4_E_EESt5arrayIPcLm2EELi4E23TrivialOffsetCalculatorILi1EjESF_NS0_6memory12LoadWithCastILi1EEENSG_13StoreWithCastILi1EEEEEviT_T0_T2_T3_T4_T5_ --------------------------
	.section	.nv.constant2._ZN2at6native27unrolled_elementwise_kernelINS0_13AUnaryFunctorIN3c108BFloat16ES4_S4_ZZZNS0_17hypot_kernel_cudaERNS_18TensorIteratorBaseEENKUlvE_clEvENKUlvE2_clEvEUlS4_S4_E_EESt5arrayIPcLm2EELi4E23TrivialOffsetCalculatorILi1EjESF_NS0_6memory12LoadWithCastILi1EEENSG_13StoreWithCastILi1EEEEEviT_T0_T2_T3_T4_T5_,"a",@progbits
	.sectionflags	@""
	.align	4
.nv.constant2._ZN2at6native27unrolled_elementwise_kernelINS0_13AUnaryFunctorIN3c108BFloat16ES4_S4_ZZZNS0_17hypot_kernel_cudaERNS_18TensorIteratorBaseEENKUlvE_clEvENKUlvE2_clEvEUlS4_S4_E_EESt5arrayIPcLm2EELi4E23TrivialOffsetCalculatorILi1EjESF_NS0_6memory12LoadWithCastILi1EEENSG_13StoreWithCastILi1EEEEEviT_T0_T2_T3_T4_T5_:
        /*0000*/ 	.byte	0x00, 0x00, 0x00, 0xf0, 0xff, 0xff, 0x0f, 0x38


//--------------------- .nv.constant0._ZN2at6native27unrolled_elementwise_kernelINS0_13AUnaryFunctorIN3c108BFloat16ES4_S4_ZZZNS0_17hypot_kernel_cudaERNS_18TensorIteratorBaseEENKUlvE_clEvENKUlvE2_clEvEUlS4_S4_E_EESt5arrayIPcLm2EELi4E23TrivialOffsetCalculatorILi1EjESF_NS0_6memory12LoadWithCastILi1EEENSG_13StoreWithCastILi1EEEEEviT_T0_T2_T3_T4_T5_ --------------------------
	.section	.nv.constant0._ZN2at6native27unrolled_elementwise_kernelINS0_13AUnaryFunctorIN3c108BFloat16ES4_S4_ZZZNS0_17hypot_kernel_cudaERNS_18TensorIteratorBaseEENKUlvE_clEvENKUlvE2_clEvEUlS4_S4_E_EESt5arrayIPcLm2EELi4E23TrivialOffsetCalculatorILi1EjESF_NS0_6memory12LoadWithCastILi1EEENSG_13StoreWithCastILi1EEEEEviT_T0_T2_T3_T4_T5_,"a",@progbits
	.sectionflags	@""
	.align	4
.nv.constant0._ZN2at6native27unrolled_elementwise_kernelINS0_13AUnaryFunctorIN3c108BFloat16ES4_S4_ZZZNS0_17hypot_kernel_cudaERNS_18TensorIteratorBaseEENKUlvE_clEvENKUlvE2_clEvEUlS4_S4_E_EESt5arrayIPcLm2EELi4E23TrivialOffsetCalculatorILi1EjESF_NS0_6memory12LoadWithCastILi1EEENSG_13StoreWithCastILi1EEEEEviT_T0_T2_T3_T4_T5_:
	.zero		396


//--------------------- .nv.constant0._ZN2at6native18elementwise_kernelILi128ELi4EZNS0_22gpu_kernel_impl_nocastINS0_13AUnaryFunctorIN3c108BFloat16ES5_S5_ZZZNS0_17hypot_kernel_cudaERNS_18TensorIteratorBaseEENKUlvE_clEvENKUlvE2_clEvEUlS5_S5_E_EEEEvS7_RKT_EUliE_EEviT1_ --------------------------
	.section	.nv.constant0._ZN2at6native18elementwise_kernelILi128ELi4EZNS0_22gpu_kernel_impl_nocastINS0_13AUnaryFunctorIN3c108BFloat16ES5_S5_ZZZNS0_17hypot_kernel_cudaERNS_18TensorIteratorBaseEENKUlvE_clEvENKUlvE2_clEvEUlS5_S5_E_EEEEvS7_RKT_EUliE_EEviT1_,"a",@progbits
	.sectionflags	@""
	.align	4
.nv.constant0._ZN2at6native18elementwise_kernelILi128ELi4EZNS0_22gpu_kernel_impl_nocastINS0_13AUnaryFunctorIN3c108BFloat16ES5_S5_ZZZNS0_17hypot_kernel_cudaERNS_18TensorIteratorBaseEENKUlvE_clEvENKUlvE2_clEvEUlS5_S5_E_EEEEvS7_RKT_EUliE_EEviT1_:
	.zero		896


//--------------------- .nv.constant0._ZN2at6native27unrolled_elementwise_kernelINS0_13AUnaryFunctorIN3c108BFloat16ES4_S4_ZZZNS0_17hypot_kernel_cudaERNS_18TensorIteratorBaseEENKUlvE_clEvENKUlvE2_clEvEUlS4_S4_E_EESt5arrayIPcLm2EELi4E23TrivialOffsetCalculatorILi1EjESF_NS0_6memory15LoadWithoutCastENSG_16StoreWithoutCastEEEviT_T0_T2_T3_T4_T5_ --------------------------
	.section	.nv.constant0._ZN2at6native27unrolled_elementwise_kernelINS0_13AUnaryFunctorIN3c108BFloat16ES4_S4_ZZZNS0_17hypot_kernel_cudaERNS_18TensorIteratorBaseEENKUlvE_clEvENKUlvE2_clEvEUlS4_S4_E_EESt5arrayIPcLm2EELi4E23TrivialOffsetCalculatorILi1EjESF_NS0_6memory15LoadWithoutCastENSG_16StoreWithoutCastEEEviT_T0_T2_T3_T4_T5_,"a",@progbits
	.sectionflags	@""
	.align	4
.nv.constant0._ZN2at6native27unrolled_elementwise_kernelINS0_13AUnaryFunctorIN3c108BFloat16ES4_S4_ZZZNS0_17hypot_kernel_cudaERNS_18TensorIteratorBaseEENKUlvE_clEvENKUlvE2_clEvEUlS4_S4_E_EESt5arrayIPcLm2EELi4E23TrivialOffsetCalculatorILi1EjESF_NS0_6memory15LoadWithoutCastENSG_16StoreWithoutCastEEEviT_T0_T2_T3_T4_T5_:
	.zero		380


//--------------------- .nv.constant0._ZN2at6native29vectorized_elementwise_kernelILi2ENS0_13AUnaryFunctorIN3c108BFloat16ES4_S4_ZZZNS0_17hypot_kernel_cudaERNS_18TensorIteratorBaseEENKUlvE_clEvENKUlvE2_clEvEUlS4_S4_E_EESt5arrayIPcLm2EEEEviT0_T1_ --------------------------
	.section	.nv.constant0._ZN2at6native29vectorized_elementwise_kernelILi2ENS0_13AUnaryFunctorIN3c108BFloat16ES4_S4_ZZZNS0_17hypot_kernel_cudaERNS_18TensorIteratorBaseEENKUlvE_clEvENKUlvE2_clEvEUlS4_S4_E_EESt5arrayIPcLm2EEEEviT0_T1_,"a",@progbits
	.sectionflags	@""
	.align	4
.nv.constant0._ZN2at6native29vectorized_elementwise_kernelILi2ENS0_13AUnaryFunctorIN3c108BFloat16ES4_S4_ZZZNS0_17hypot_kernel_cudaERNS_18TensorIteratorBaseEENKUlvE_clEvENKUlvE2_clEvEUlS4_S4_E_EESt5arrayIPcLm2EEEEviT0_T1_:
	.zero		376


//--------------------- .nv.constant0._ZN2at6native29vectorized_elementwise_kernelILi4ENS0_13AUnaryFunctorIN3c108BFloat16ES4_S4_ZZZNS0_17hypot_kernel_cudaERNS_18TensorIteratorBaseEENKUlvE_clEvENKUlvE2_clEvEUlS4_S4_E_EESt5arrayIPcLm2EEEEviT0_T1_ --------------------------
	.section	.nv.constant0._ZN2at6native29vectorized_elementwise_kernelILi4ENS0_13AUnaryFunctorIN3c108BFloat16ES4_S4_ZZZNS0_17hypot_kernel_cudaERNS_18TensorIteratorBaseEENKUlvE_clEvENKUlvE2_clEvEUlS4_S4_E_EESt5arrayIPcLm2EEEEviT0_T1_,"a",@progbits
	.sectionflags	@""
	.align	4
.nv.constant0._ZN2at6native29vectorized_elementwise_kernelILi4ENS0_13AUnaryFunctorIN3c108BFloat16ES4_S4_ZZZNS0_17hypot_kernel_cudaERNS_18TensorIteratorBaseEENKUlvE_clEvENKUlvE2_clEvEUlS4_S4_E_EESt5arrayIPcLm2EEEEviT0_T1_:
	.zero		376


//--------------------- .nv.constant0._ZN2at6native29vectorized_elementwise_kernelILi8ENS0_13AUnaryFunctorIN3c108BFloat16ES4_S4_ZZZNS0_17hypot_kernel_cudaERNS_18TensorIteratorBaseEENKUlvE_clEvENKUlvE2_clEvEUlS4_S4_E_EESt5arrayIPcLm2EEEEviT0_T1_ --------------------------
	.section	.nv.constant0._ZN2at6native29vectorized_elementwise_kernelILi8ENS0_13AUnaryFunctorIN3c108BFloat16ES4_S4_ZZZNS0_17hypot_kernel_cudaERNS_18TensorIteratorBaseEENKUlvE_clEvENKUlvE2_clEvEUlS4_S4_E_EESt5arrayIPcLm2EEEEviT0_T1_,"a",@progbits
	.sectionflags	@""
	.align	4
.nv.constant0._ZN2at6native29vectorized_elementwise_kernelILi8ENS0_13AUnaryFunctorIN3c108BFloat16ES4_S4_ZZZNS0_17hypot_kernel_cudaERNS_18TensorIteratorBaseEENKUlvE_clEvENKUlvE2_clEvEUlS4_S4_E_EESt5arrayIPcLm2EEEEviT0_T1_:
	.zero		376


//--------------------- .nv.constant2._ZN2at6native18elementwise_kernelILi128ELi4EZNS0_15gpu_kernel_implINS0_13BinaryFunctorIN3c108BFloat16ES5_S5_ZZZNS0_17hypot_kernel_cudaERNS_18TensorIteratorBaseEENKUlvE_clEvENKUlvE2_clEvEUlS5_S5_E_EEEEvS7_RKT_EUliE_EEviT1_ --------------------------
	.section	.nv.constant2._ZN2at6native18elementwise_kernelILi128ELi4EZNS0_15gpu_kernel_implINS0_13BinaryFunctorIN3c108BFloat16ES5_S5_ZZZNS0_17hypot_kernel_cudaERNS_18TensorIteratorBaseEENKUlvE_clEvENKUlvE2_clEvEUlS5_S5_E_EEEEvS7_RKT_EUliE_EEviT1_,"a",@progbits
	.sectionflags	@""
	.align	4
.nv.constant2._ZN2at6native18elementwise_kernelILi128ELi4EZNS0_15gpu_kernel_implINS0_13BinaryFunctorIN3c108BFloat16ES5_S5_ZZZNS0_17hypot_kernel_cudaERNS_18TensorIteratorBaseEENKUlvE_clEvENKUlvE2_clEvEUlS5_S5_E_EEEEvS7_RKT_EUliE_EEviT1_:
        /*0000*/ 	.byte	0x00, 0x00, 0x00, 0xf0, 0xff, 0xff, 0x0f, 0x38


//--------------------- .nv.constant0._ZN2at6native18elementwise_kernelILi128ELi4EZNS0_15gpu_kernel_implINS0_13BinaryFunctorIN3c108BFloat16ES5_S5_ZZZNS0_17hypot_kernel_cudaERNS_18TensorIteratorBaseEENKUlvE_clEvENKUlvE2_clEvEUlS5_S5_E_EEEEvS7_RKT_EUliE_EEviT1_ --------------------------
	.section	.nv.constant0._ZN2at6native18elementwise_kernelILi128ELi4EZNS0_15gpu_kernel_implINS0_13BinaryFunctorIN3c108BFloat16ES5_S5_ZZZNS0_17hypot_kernel_cudaERNS_18TensorIteratorBaseEENKUlvE_clEvENKUlvE2_clEvEUlS5_S5_E_EEEEvS7_RKT_EUliE_EEviT1_,"a",@progbits
	.sectionflags	@""
	.align	4
.nv.constant0._ZN2at6native18elementwise_kernelILi128ELi4EZNS0_15gpu_kernel_implINS0_13BinaryFunctorIN3c108BFloat16ES5_S5_ZZZNS0_17hypot_kernel_cudaERNS_18TensorIteratorBaseEENKUlvE_clEvENKUlvE2_clEvEUlS5_S5_E_EEEEvS7_RKT_EUliE_EEviT1_:
	.zero		1008


//--------------------- .nv.constant2._ZN2at6native27unrolled_elementwise_kernelINS0_13BinaryFunctorIN3c108BFloat16ES4_S4_ZZZNS0_17hypot_kernel_cudaERNS_18TensorIteratorBaseEENKUlvE_clEvENKUlvE2_clEvEUlS4_S4_E_EESt5arrayIPcLm3EELi4E23TrivialOffsetCalculatorILi2EjESE_ILi1EjENS0_6memory12LoadWithCastILi2EEENSH_13StoreWithCastILi1EEEEEviT_T0_T2_T3_T4_T5_ --------------------------
	.section	.nv.constant2._ZN2at6native27unrolled_elementwise_kernelINS0_13BinaryFunctorIN3c108BFloat16ES4_S4_ZZZNS0_17hypot_kernel_cudaERNS_18TensorIteratorBaseEENKUlvE_clEvENKUlvE2_clEvEUlS4_S4_E_EESt5arrayIPcLm3EELi4E23TrivialOffsetCalculatorILi2EjESE_ILi1EjENS0_6memory12LoadWithCastILi2EEENSH_13StoreWithCastILi1EEEEEviT_T0_T2_T3_T4_T5_,"a",@progbits
	.sectionflags	@""
	.align	4
.nv.constant2._ZN2at6native27unrolled_elementwise_kernelINS0_13BinaryFunctorIN3c108BFloat16ES4_S4_ZZZNS0_17hypot_kernel_cudaERNS_18TensorIteratorBaseEENKUlvE_clEvENKUlvE2_clEvEUlS4_S4_E_EESt5arrayIPcLm3EELi4E23TrivialOffsetCalculatorILi2EjESE_ILi1EjENS0_6memory12LoadWithCastILi2EEENSH_13StoreWithCastILi1EEEEEviT_T0_T2_T3_T4_T5_:
        /*0000*/ 	.byte	0x00, 0x00, 0x00, 0xf0, 0xff, 0xff, 0x0f, 0x38


//--------------------- .nv.constant0._ZN2at6native27unrolled_elementwise_kernelINS0_13BinaryFunctorIN3c108BFloat16ES4_S4_ZZZNS0_17hypot_kernel_cudaERNS_18TensorIteratorBaseEENKUlvE_clEvENKUlvE2_clEvEUlS4_S4_E_EESt5arrayIPcLm3EELi4E23TrivialOffsetCalculatorILi2EjESE_ILi1EjENS0_6memory12LoadWithCastILi2EEENSH_13StoreWithCastILi1EEEEEviT_T0_T2_T3_T4_T5_ --------------------------
	.section	.nv.constant0._ZN2at6native27unrolled_elementwise_kernelINS0_13BinaryFunctorIN3c108BFloat16ES4_S4_ZZZNS0_17hypot_kernel_cudaERNS_18TensorIteratorBaseEENKUlvE_clEvENKUlvE2_clEvEUlS4_S4_E_EESt5arrayIPcLm3EELi4E23TrivialOffsetCalculatorILi2EjESE_ILi1EjENS0_6memory12LoadWithCastILi2EEENSH_13StoreWithCastILi1EEEEEviT_T0_T2_T3_T4_T5_,"a",@progbits
	.sectionflags	@""
	.align	4
.nv.constant0._ZN2at6native27unrolled_elementwise_kernelINS0_13BinaryFunctorIN3c108BFloat16ES4_S4_ZZZNS0_17hypot_kernel_cudaERNS_18TensorIteratorBaseEENKUlvE_clEvENKUlvE2_clEvEUlS4_S4_E_EESt5arrayIPcLm3EELi4E23TrivialOffsetCalculatorILi2EjESE_ILi1EjENS0_6memory12LoadWithCastILi2EEENSH_13StoreWithCastILi1EEEEEviT_T0_T2_T3_T4_T5_:
	.zero		408


//--------------------- .nv.constant0._ZN2at6native18elementwise_kernelILi128ELi4EZNS0_22gpu_kernel_impl_nocastINS0_13BinaryFunctorIN3c108BFloat16ES5_S5_ZZZNS0_17hypot_kernel_cudaERNS_18TensorIteratorBaseEENKUlvE_clEvENKUlvE2_clEvEUlS5_S5_E_EEEEvS7_RKT_EUliE_EEviT1_ --------------------------
	.section	.nv.constant0._ZN2at6native18elementwise_kernelILi128ELi4EZNS0_22gpu_kernel_impl_nocastINS0_13BinaryFunctorIN3c108BFloat16ES5_S5_ZZZNS0_17hypot_kernel_cudaERNS_18TensorIteratorBaseEENKUlvE_clEvENKUlvE2_clEvEUlS5_S5_E_EEEEvS7_RKT_EUliE_EEviT1_,"a",@progbits
	.sectionflags	@""
	.align	4
.nv.constant0._ZN2at6native18elementwise_kernelILi128ELi4EZNS0_22gpu_kernel_impl_nocastINS0_13BinaryFunctorIN3c108BFloat16ES5_S5_ZZZNS0_17hypot_kernel_cudaERNS_18TensorIteratorBaseEENKUlvE_clEvENKUlvE2_clEvEUlS5_S5_E_EEEEvS7_RKT_EUliE_EEviT1_:
	.zero		1008


//--------------------- .nv.constant0._ZN2at6native27unrolled_elementwise_kernelINS0_13BinaryFunctorIN3c108BFloat16ES4_S4_ZZZNS0_17hypot_kernel_cudaERNS_18TensorIteratorBaseEENKUlvE_clEvENKUlvE2_clEvEUlS4_S4_E_EESt5arrayIPcLm3EELi4E23TrivialOffsetCalculatorILi2EjESE_ILi1EjENS0_6memory15LoadWithoutCastENSH_16StoreWithoutCastEEEviT_T0_T2_T3_T4_T5_ --------------------------
	.section	.nv.constant0._ZN2at6native27unrolled_elementwise_kernelINS0_13BinaryFunctorIN3c108BFloat16ES4_S4_ZZZNS0_17hypot_kernel_cudaERNS_18TensorIteratorBaseEENKUlvE_clEvENKUlvE2_clEvEUlS4_S4_E_EESt5arrayIPcLm3EELi4E23TrivialOffsetCalculatorILi2EjESE_ILi1EjENS0_6memory15LoadWithoutCastENSH_16StoreWithoutCastEEEviT_T0_T2_T3_T4_T5_,"a",@progbits
	.sectionflags	@""
	.align	4
.nv.constant0._ZN2at6native27unrolled_elementwise_kernelINS0_13BinaryFunctorIN3c108BFloat16ES4_S4_ZZZNS0_17hypot_kernel_cudaERNS_18TensorIteratorBaseEENKUlvE_clEvENKUlvE2_clEvEUlS4_S4_E_EESt5arrayIPcLm3EELi4E23TrivialOffsetCalculatorILi2EjESE_ILi1EjENS0_6memory15LoadWithoutCastENSH_16StoreWithoutCastEEEviT_T0_T2_T3_T4_T5_:
	.zero		388


//--------------------- .nv.constant0._ZN2at6native29vectorized_elementwise_kernelILi2ENS0_13BinaryFunctorIN3c108BFloat16ES4_S4_ZZZNS0_17hypot_kernel_cudaERNS_18TensorIteratorBaseEENKUlvE_clEvENKUlvE2_clEvEUlS4_S4_E_EESt5arrayIPcLm3EEEEviT0_T1_ --------------------------
	.section	.nv.constant0._ZN2at6native29vectorized_elementwise_kernelILi2ENS0_13BinaryFunctorIN3c108BFloat16ES4_S4_ZZZNS0_17hypot_kernel_cudaERNS_18TensorIteratorBaseEENKUlvE_clEvENKUlvE2_clEvEUlS4_S4_E_EESt5arrayIPcLm3EEEEviT0_T1_,"a",@progbits
	.sectionflags	@""
	.align	4
.nv.constant0._ZN2at6native29vectorized_elementwise_kernelILi2ENS0_13BinaryFunctorIN3c108BFloat16ES4_S4_ZZZNS0_17hypot_kernel_cudaERNS_18TensorIteratorBaseEENKUlvE_clEvENKUlvE2_clEvEUlS4_S4_E_EESt5arrayIPcLm3EEEEviT0_T1_:
	.zero		384


//--------------------- .nv.constant0._ZN2at6native29vectorized_elementwise_kernelILi4ENS0_13BinaryFunctorIN3c108BFloat16ES4_S4_ZZZNS0_17hypot_kernel_cudaERNS_18TensorIteratorBaseEENKUlvE_clEvENKUlvE2_clEvEUlS4_S4_E_EESt5arrayIPcLm3EEEEviT0_T1_ --------------------------
	.section	.nv.constant0._ZN2at6native29vectorized_elementwise_kernelILi4ENS0_13BinaryFunctorIN3c108BFloat16ES4_S4_ZZZNS0_17hypot_kernel_cudaERNS_18TensorIteratorBaseEENKUlvE_clEvENKUlvE2_clEvEUlS4_S4_E_EESt5arrayIPcLm3EEEEviT0_T1_,"a",@progbits
	.sectionflags	@""
	.align	4
.nv.constant0._ZN2at6native29vectorized_elementwise_kernelILi4ENS0_13BinaryFunctorIN3c108BFloat16ES4_S4_ZZZNS0_17hypot_kernel_cudaERNS_18TensorIteratorBaseEENKUlvE_clEvENKUlvE2_clEvEUlS4_S4_E_EESt5arrayIPcLm3EEEEviT0_T1_:
	.zero		384


//--------------------- .nv.constant0._ZN2at6native29vectorized_elementwise_kernelILi8ENS0_13BinaryFunctorIN3c108BFloat16ES4_S4_ZZZNS0_17hypot_kernel_cudaERNS_18TensorIteratorBaseEENKUlvE_clEvENKUlvE2_clEvEUlS4_S4_E_EESt5arrayIPcLm3EEEEviT0_T1_ --------------------------
	.section	.nv.constant0._ZN2at6native29vectorized_elementwise_kernelILi8ENS0_13BinaryFunctorIN3c108BFloat16ES4_S4_ZZZNS0_17hypot_kernel_cudaERNS_18TensorIteratorBaseEENKUlvE_clEvENKUlvE2_clEvEUlS4_S4_E_EESt5arrayIPcLm3EEEEviT0_T1_,"a",@progbits
	.sectionflags	@""
	.align	4
.nv.constant0._ZN2at6native29vectorized_elementwise_kernelILi8ENS0_13BinaryFunctorIN3c108BFloat16ES4_S4_ZZZNS0_17hypot_kernel_cudaERNS_18TensorIteratorBaseEENKUlvE_clEvENKUlvE2_clEvEUlS4_S4_E_EESt5arrayIPcLm3EEEEviT0_T1_:
	.zero		384


//--------------------- .nv.constant2._ZN2at6native18elementwise_kernelILi128ELi4EZNS0_15gpu_kernel_implINS0_13AUnaryFunctorIN3c104HalfES5_S5_ZZZNS0_17hypot_kernel_cudaERNS_18TensorIteratorBaseEENKUlvE_clEvENKUlvE1_clEvEUlS5_S5_E_EEEEvS7_RKT_EUliE_EEviT1_ --------------------------
	.section	.nv.constant2._ZN2at6native18elementwise_kernelILi128ELi4EZNS0_15gpu_kernel_implINS0_13AUnaryFunctorIN3c104HalfES5_S5_ZZZNS0_17hypot_kernel_cudaERNS_18TensorIteratorBaseEENKUlvE_clEvENKUlvE1_clEvEUlS5_S5_E_EEEEvS7_RKT_EUliE_EEviT1_,"a",@progbits
	.sectionflags	@""
	.align	4
.nv.constant2._ZN2at6native18elementwise_kernelILi128ELi4EZNS0_15gpu_kernel_implINS0_13AUnaryFunctorIN3c104HalfES5_S5_ZZZNS0_17hypot_kernel_cudaERNS_18TensorIteratorBaseEENKUlvE_clEvENKUlvE1_clEvEUlS5_S5_E_EEEEvS7_RKT_EUliE_EEviT1_:
        /*0000*/ 	.byte	0x00, 0x00, 0x00, 0xf0, 0xff, 0xff, 0x0f, 0x38


//--------------------- .nv.constant0._ZN2at6native18elementwise_kernelILi128ELi4EZNS0_15gpu_kernel_implINS0_13AUnaryFunctorIN3c104HalfES5_S5_ZZZNS0_17hypot_kernel_cudaERNS_18TensorIteratorBaseEENKUlvE_clEvENKUlvE1_clEvEUlS5_S5_E_EEEEvS7_RKT_EUliE_EEviT1_ --------------------------
	.section	.nv.constant0._ZN2at6native18elementwise_kernelILi128ELi4EZNS0_15gpu_kernel_implINS0_13AUnaryFunctorIN3c104HalfES5_S5_ZZZNS0_17hypot_kernel_cudaERNS_18TensorIteratorBaseEENKUlvE_clEvENKUlvE1_clEvEUlS5_S5_E_EEEEvS7_RKT_EUliE_EEviT1_,"a",@progbits
	.sectionflags	@""
	.align	4
.nv.constant0._ZN2at6native18elementwise_kernelILi128ELi4EZNS0_15gpu_kernel_implINS0_13AUnaryFunctorIN3c104HalfES5_S5_ZZZNS0_17hypot_kernel_cudaERNS_18TensorIteratorBaseEENKUlvE_clEvENKUlvE1_clEvEUlS5_S5_E_EEEEvS7_RKT_EUliE_EEviT1_:
	.zero		896


//--------------------- .nv.constant2._ZN2at6native27unrolled_elementwise_kernelINS0_13AUnaryFunctorIN3c104HalfES4_S4_ZZZNS0_17hypot_kernel_cudaERNS_18TensorIteratorBaseEENKUlvE_clEvENKUlvE1_clEvEUlS4_S4_E_EESt5arrayIPcLm2EELi4E23TrivialOffsetCalculatorILi1EjESF_NS0_6memory12LoadWithCastILi1EEENSG_13StoreWithCastILi1EEEEEviT_T0_T2_T3_T4_T5_ --------------------------
	.section	.nv.constant2._ZN2at6native27unrolled_elementwise_kernelINS0_13AUnaryFunctorIN3c104HalfES4_S4_ZZZNS0_17hypot_kernel_cudaERNS_18TensorIteratorBaseEENKUlvE_clEvENKUlvE1_clEvEUlS4_S4_E_EESt5arrayIPcLm2EELi4E23TrivialOffsetCalculatorILi1EjESF_NS0_6memory12LoadWithCastILi1EEENSG_13StoreWithCastILi1EEEEEviT_T0_T2_T3_T4_T5_,"a",@progbits
	.sectionflags	@""
	.align	4
.nv.constant2._ZN2at6native27unrolled_elementwise_kernelINS0_13AUnaryFunctorIN3c104HalfES4_S4_ZZZNS0_17hypot_kernel_cudaERNS_18TensorIteratorBaseEENKUlvE_clEvENKUlvE1_clEvEUlS4_S4_E_EESt5arrayIPcLm2EELi4E23TrivialOffsetCalculatorILi1EjESF_NS0_6memory12LoadWithCastILi1EEENSG_13StoreWithCastILi1EEEEEviT_T0_T2_T3_T4_T5_:
        /*0000*/ 	.byte	0x00, 0x00, 0x00, 0xf0, 0xff, 0xff, 0x0f, 0x38


//--------------------- .nv.constant0._ZN2at6native27unrolled_elementwise_kernelINS0_13AUnaryFunctorIN3c104HalfES4_S4_ZZZNS0_17hypot_kernel_cudaERNS_18TensorIteratorBaseEENKUlvE_clEvENKUlvE1_clEvEUlS4_S4_E_EESt5arrayIPcLm2EELi4E23TrivialOffsetCalculatorILi1EjESF_NS0_6memory12LoadWithCastILi1EEENSG_13StoreWithCastILi1EEEEEviT_T0_T2_T3_T4_T5_ --------------------------
	.section	.nv.constant0._ZN2at6native27unrolled_elementwise_kernelINS0_13AUnaryFunctorIN3c104HalfES4_S4_ZZZNS0_17hypot_kernel_cudaERNS_18TensorIteratorBaseEENKUlvE_clEvENKUlvE1_clEvEUlS4_S4_E_EESt5arrayIPcLm2EELi4E23TrivialOffsetCalculatorILi1EjESF_NS0_6memory12LoadWithCastILi1EEENSG_13StoreWithCastILi1EEEEEviT_T0_T2_T3_T4_T5_,"a",@progbits
	.sectionflags	@""
	.align	4
.nv.constant0._ZN2at6native27unrolled_elementwise_kernelINS0_13AUnaryFunctorIN3c104HalfES4_S4_ZZZNS0_17hypot_kernel_cudaERNS_18TensorIteratorBaseEENKUlvE_clEvENKUlvE1_clEvEUlS4_S4_E_EESt5arrayIPcLm2EELi4E23TrivialOffsetCalculatorILi1EjESF_NS0_6memory12LoadWithCastILi1EEENSG_13StoreWithCastILi1EEEEEviT_T0_T2_T3_T4_T5_:
	.zero		396


//--------------------- .nv.constant0._ZN2at6native18elementwise_kernelILi128ELi4EZNS0_22gpu_kernel_impl_nocastINS0_13AUnaryFunctorIN3c104HalfES5_S5_ZZZNS0_17hypot_kernel_cudaERNS_18TensorIteratorBaseEENKUlvE_clEvENKUlvE1_clEvEUlS5_S5_E_EEEEvS7_RKT_EUliE_EEviT1_ --------------------------
	.section	.nv.constant0._ZN2at6native18elementwise_kernelILi128ELi4EZNS0_22gpu_kernel_impl_nocastINS0_13AUnaryFunctorIN3c104HalfES5_S5_ZZZNS0_17hypot_kernel_cudaERNS_18TensorIteratorBaseEENKUlvE_clEvENKUlvE1_clEvEUlS5_S5_E_EEEEvS7_RKT_EUliE_EEviT1_,"a",@progbits
	.sectionflags	@""
	.align	4
.nv.constant0._ZN2at6native18elementwise_kernelILi128ELi4EZNS0_22gpu_kernel_impl_nocastINS0_13AUnaryFunctorIN3c104HalfES5_S5_ZZZNS0_17hypot_kernel_cudaERNS_18TensorIteratorBaseEENKUlvE_clEvENKUlvE1_clEvEUlS5_S5_E_EEEEvS7_RKT_EUliE_EEviT1_:
	.zero		896


//--------------------- .nv.constant0._ZN2at6native27unrolled_elementwise_kernelINS0_13AUnaryFunctorIN3c104HalfES4_S4_ZZZNS0_17hypot_kernel_cudaERNS_18TensorIteratorBaseEENKUlvE_clEvENKUlvE1_clEvEUlS4_S4_E_EESt5arrayIPcLm2EELi4E23TrivialOffsetCalculatorILi1EjESF_NS0_6memory15LoadWithoutCastENSG_16StoreWithoutCastEEEviT_T0_T2_T3_T4_T5_ --------------------------
	.section	.nv.constant0._ZN2at6native27unrolled_elementwise_kernelINS0_13AUnaryFunctorIN3c104HalfES4_S4_ZZZNS0_17hypot_kernel_cudaERNS_18TensorIteratorBaseEENKUlvE_clEvENKUlvE1_clEvEUlS4_S4_E_EESt5arrayIPcLm2EELi4E23TrivialOffsetCalculatorILi1EjESF_NS0_6memory15LoadWithoutCastENSG_16StoreWithoutCastEEEviT_T0_T2_T3_T4_T5_,"a",@progbits
	.sectionflags	@""
	.align	4
.nv.constant0._ZN2at6native27unrolled_elementwise_kernelINS0_13AUnaryFunctorIN3c104HalfES4_S4_ZZZNS0_17hypot_kernel_cudaERNS_18TensorIteratorBaseEENKUlvE_clEvENKUlvE1_clEvEUlS4_S4_E_EESt5arrayIPcLm2EELi4E23TrivialOffsetCalculatorILi1EjESF_NS0_6memory15LoadWithoutCastENSG_16StoreWithoutCastEEEviT_T0_T2_T3_T4_T5_:
	.zero		380


//--------------------- .nv.constant0._ZN2at6native29vectorized_elementwise_kernelILi2ENS0_13AUnaryFunctorIN3c104HalfES4_S4_ZZZNS0_17hypot_kernel_cudaERNS_18TensorIteratorBaseEENKUlvE_clEvENKUlvE1_clEvEUlS4_S4_E_EESt5arrayIPcLm2EEEEviT0_T1_ --------------------------
	.section	.nv.constant0._ZN2at6native29vectorized_elementwise_kernelILi2ENS0_13AUnaryFunctorIN3c104HalfES4_S4_ZZZNS0_17hypot_kernel_cudaERNS_18TensorIteratorBaseEENKUlvE_clEvENKUlvE1_clEvEUlS4_S4_E_EESt5arrayIPcLm2EEEEviT0_T1_,"a",@progbits
	.sectionflags	@""
	.align	4
.nv.constant0._ZN2at6native29vectorized_elementwise_kernelILi2ENS0_13AUnaryFunctorIN3c104HalfES4_S4_ZZZNS0_17hypot_kernel_cudaERNS_18TensorIteratorBaseEENKUlvE_clEvENKUlvE1_clEvEUlS4_S4_E_EESt5arrayIPcLm2EEEEviT0_T1_:
	.zero		376


//--------------------- .nv.constant0._ZN2at6native29vectorized_elementwise_kernelILi4ENS0_13AUnaryFunctorIN3c104HalfES4_S4_ZZZNS0_17hypot_kernel_cudaERNS_18TensorIteratorBaseEENKUlvE_clEvENKUlvE1_clEvEUlS4_S4_E_EESt5arrayIPcLm2EEEEviT0_T1_ --------------------------
	.section	.nv.constant0._ZN2at6native29vectorized_elementwise_kernelILi4ENS0_13AUnaryFunctorIN3c104HalfES4_S4_ZZZNS0_17hypot_kernel_cudaERNS_18TensorIteratorBaseEENKUlvE_clEvENKUlvE1_clEvEUlS4_S4_E_EESt5arrayIPcLm2EEEEviT0_T1_,"a",@progbits
	.sectionflags	@""
	.align	4
.nv.constant0._ZN2at6native29vectorized_elementwise_kernelILi4ENS0_13AUnaryFunctorIN3c104HalfES4_S4_ZZZNS0_17hypot_kernel_cudaERNS_18TensorIteratorBaseEENKUlvE_clEvENKUlvE1_clEvEUlS4_S4_E_EESt5arrayIPcLm2EEEEviT0_T1_:
	.zero		376


//--------------------- .nv.constant0._ZN2at6native29vectorized_elementwise_kernelILi8ENS0_13AUnaryFunctorIN3c104HalfES4_S4_ZZZNS0_17hypot_kernel_cudaERNS_18TensorIteratorBaseEENKUlvE_clEvENKUlvE1_clEvEUlS4_S4_E_EESt5arrayIPcLm2EEEEviT0_T1_ --------------------------
	.section	.nv.constant0._ZN2at6native29vectorized_elementwise_kernelILi8ENS0_13AUnaryFunctorIN3c104HalfES4_S4_ZZZNS0_17hypot_kernel_cudaERNS_18TensorIteratorBaseEENKUlvE_clEvENKUlvE1_clEvEUlS4_S4_E_EESt5arrayIPcLm2EEEEviT0_T1_,"a",@progbits
	.sectionflags	@""
	.align	4
.nv.constant0._ZN2at6native29vectorized_elementwise_kernelILi8ENS0_13AUnaryFunctorIN3c104HalfES4_S4_ZZZNS0_17hypot_kernel_cudaERNS_18TensorIteratorBaseEENKUlvE_clEvENKUlvE1_clEvEUlS4_S4_E_EESt5arrayIPcLm2EEEEviT0_T1_:
	.zero		376


//--------------------- .nv.constant2._ZN2at6native18elementwise_kernelILi128ELi4EZNS0_15gpu_kernel_implINS0_13BinaryFunctorIN3c104HalfES5_S5_ZZZNS0_17hypot_kernel_cudaERNS_18TensorIteratorBaseEENKUlvE_clEvENKUlvE1_clEvEUlS5_S5_E_EEEEvS7_RKT_EUliE_EEviT1_ --------------------------
	.section	.nv.constant2._ZN2at6native18elementwise_kernelILi128ELi4EZNS0_15gpu_kernel_implINS0_13BinaryFunctorIN3c104HalfES5_S5_ZZZNS0_17hypot_kernel_cudaERNS_18TensorIteratorBaseEENKUlvE_clEvENKUlvE1_clEvEUlS5_S5_E_EEEEvS7_RKT_EUliE_EEviT1_,"a",@progbits
	.sectionflags	@""
	.align	4
.nv.constant2._ZN2at6native18elementwise_kernelILi128ELi4EZNS0_15gpu_kernel_implINS0_13BinaryFunctorIN3c104HalfES5_S5_ZZZNS0_17hypot_kernel_cudaERNS_18TensorIteratorBaseEENKUlvE_clEvENKUlvE1_clEvEUlS5_S5_E_EEEEvS7_RKT_EUliE_EEviT1_:
        /*0000*/ 	.byte	0x00, 0x00, 0x00, 0xf0, 0xff, 0xff, 0x0f, 0x38


//--------------------- .nv.constant0._ZN2at6native18elementwise_kernelILi128ELi4EZNS0_15gpu_kernel_implINS0_13BinaryFunctorIN3c104HalfES5_S5_ZZZNS0_17hypot_kernel_cudaERNS_18TensorIteratorBaseEENKUlvE_clEvENKUlvE1_clEvEUlS5_S5_E_EEEEvS7_RKT_EUliE_EEviT1_ --------------------------
	.section	.nv.constant0._ZN2at6native18elementwise_kernelILi128ELi4EZNS0_15gpu_kernel_implINS0_13BinaryFunctorIN3c104HalfES5_S5_ZZZNS0_17hypot_kernel_cudaERNS_18TensorIteratorBaseEENKUlvE_clEvENKUlvE1_clEvEUlS5_S5_E_EEEEvS7_RKT_EUliE_EEviT1_,"a",@progbits
	.sectionflags	@""
	.align	4
.nv.constant0._ZN2at6native18elementwise_kernelILi128ELi4EZNS0_15gpu_kernel_implINS0_13BinaryFunctorIN3c104HalfES5_S5_ZZZNS0_17hypot_kernel_cudaERNS_18TensorIteratorBaseEENKUlvE_clEvENKUlvE1_clEvEUlS5_S5_E_EEEEvS7_RKT_EUliE_EEviT1_:
	.zero		1008


//--------------------- .nv.constant2._ZN2at6native27unrolled_elementwise_kernelINS0_13BinaryFunctorIN3c104HalfES4_S4_ZZZNS0_17hypot_kernel_cudaERNS_18TensorIteratorBaseEENKUlvE_clEvENKUlvE1_clEvEUlS4_S4_E_EESt5arrayIPcLm3EELi4E23TrivialOffsetCalculatorILi2EjESE_ILi1EjENS0_6memory12LoadWithCastILi2EEENSH_13StoreWithCastILi1EEEEEviT_T0_T2_T3_T4_T5_ --------------------------
	.section	.nv.constant2._ZN2at6native27unrolled_elementwise_kernelINS0_13BinaryFunctorIN3c104HalfES4_S4_ZZZNS0_17hypot_kernel_cudaERNS_18TensorIteratorBaseEENKUlvE_clEvENKUlvE1_clEvEUlS4_S4_E_EESt5arrayIPcLm3EELi4E23TrivialOffsetCalculatorILi2EjESE_ILi1EjENS0_6memory12LoadWithCastILi2EEENSH_13StoreWithCastILi1EEEEEviT_T0_T2_T3_T4_T5_,"a",@progbits
	.sectionflags	@""
	.align	4
.nv.constant2._ZN2at6native27unrolled_elementwise_kernelINS0_13BinaryFunctorIN3c104HalfES4_S4_ZZZNS0_17hypot_kernel_cudaERNS_18TensorIteratorBaseEENKUlvE_clEvENKUlvE1_clEvEUlS4_S4_E_EESt5arrayIPcLm3EELi4E23TrivialOffsetCalculatorILi2EjESE_ILi1EjENS0_6memory12LoadWithCastILi2EEENSH_13StoreWithCastILi1EEEEEviT_T0_T2_T3_T4_T5_:
        /*0000*/ 	.byte	0x00, 0x00, 0x00, 0xf0, 0xff, 0xff, 0x0f, 0x38


//--------------------- .nv.constant0._ZN2at6native27unrolled_elementwise_kernelINS0_13BinaryFunctorIN3c104HalfES4_S4_ZZZNS0_17hypot_kernel_cudaERNS_18TensorIteratorBaseEENKUlvE_clEvENKUlvE1_clEvEUlS4_S4_E_EESt5arrayIPcLm3EELi4E23TrivialOffsetCalculatorILi2EjESE_ILi1EjENS0_6memory12LoadWithCastILi2EEENSH_13StoreWithCastILi1EEEEEviT_T0_T2_T3_T4_T5_ --------------------------
	.section	.nv.constant0._ZN2at6native27unrolled_elementwise_kernelINS0_13BinaryFunctorIN3c104HalfES4_S4_ZZZNS0_17hypot_kernel_cudaERNS_18TensorIteratorBaseEENKUlvE_clEvENKUlvE1_clEvEUlS4_S4_E_EESt5arrayIPcLm3EELi4E23TrivialOffsetCalculatorILi2EjESE_ILi1EjENS0_6memory12LoadWithCastILi2EEENSH_13StoreWithCastILi1EEEEEviT_T0_T2_T3_T4_T5_,"a",@progbits
	.sectionflags	@""
	.align	4
.nv.constant0._ZN2at6native27unrolled_elementwise_kernelINS0_13BinaryFunctorIN3c104HalfES4_S4_ZZZNS0_17hypot_kernel_cudaERNS_18TensorIteratorBaseEENKUlvE_clEvENKUlvE1_clEvEUlS4_S4_E_EESt5arrayIPcLm3EELi4E23TrivialOffsetCalculatorILi2EjESE_ILi1EjENS0_6memory12LoadWithCastILi2EEENSH_13StoreWithCastILi1EEEEEviT_T0_T2_T3_T4_T5_:
	.zero		408


//--------------------- .nv.constant0._ZN2at6native18elementwise_kernelILi128ELi4EZNS0_22gpu_kernel_impl_nocastINS0_13BinaryFunctorIN3c104HalfES5_S5_ZZZNS0_17hypot_kernel_cudaERNS_18TensorIteratorBaseEENKUlvE_clEvENKUlvE1_clEvEUlS5_S5_E_EEEEvS7_RKT_EUliE_EEviT1_ --------------------------
	.section	.nv.constant0._ZN2at6native18elementwise_kernelILi128ELi4EZNS0_22gpu_kernel_impl_nocastINS0_13BinaryFunctorIN3c104HalfES5_S5_ZZZNS0_17hypot_kernel_cudaERNS_18TensorIteratorBaseEENKUlvE_clEvENKUlvE1_clEvEUlS5_S5_E_EEEEvS7_RKT_EUliE_EEviT1_,"a",@progbits
	.sectionflags	@""
	.align	4
.nv.constant0._ZN2at6native18elementwise_kernelILi128ELi4EZNS0_22gpu_kernel_impl_nocastINS0_13BinaryFunctorIN3c104HalfES5_S5_ZZZNS0_17hypot_kernel_cudaERNS_18TensorIteratorBaseEENKUlvE_clEvENKUlvE1_clEvEUlS5_S5_E_EEEEvS7_RKT_EUliE_EEviT1_:
	.zero		1008


//--------------------- .nv.constant0._ZN2at6native27unrolled_elementwise_kernelINS0_13BinaryFunctorIN3c104HalfES4_S4_ZZZNS0_17hypot_kernel_cudaERNS_18TensorIteratorBaseEENKUlvE_clEvENKUlvE1_clEvEUlS4_S4_E_EESt5arrayIPcLm3EELi4E23TrivialOffsetCalculatorILi2EjESE_ILi1EjENS0_6memory15LoadWithoutCastENSH_16StoreWithoutCastEEEviT_T0_T2_T3_T4_T5_ --------------------------
	.section	.nv.constant0._ZN2at6native27unrolled_elementwise_kernelINS0_13BinaryFunctorIN3c104HalfES4_S4_ZZZNS0_17hypot_kernel_cudaERNS_18TensorIteratorBaseEENKUlvE_clEvENKUlvE1_clEvEUlS4_S4_E_EESt5arrayIPcLm3EELi4E23TrivialOffsetCalculatorILi2EjESE_ILi1EjENS0_6memory15LoadWithoutCastENSH_16StoreWithoutCastEEEviT_T0_T2_T3_T4_T5_,"a",@progbits
	.sectionflags	@""
	.align	4
.nv.constant0._ZN2at6native27unrolled_elementwise_kernelINS0_13BinaryFunctorIN3c104HalfES4_S4_ZZZNS0_17hypot_kernel_cudaERNS_18TensorIteratorBaseEENKUlvE_clEvENKUlvE1_clEvEUlS4_S4_E_EESt5arrayIPcLm3EELi4E23TrivialOffsetCalculatorILi2EjESE_ILi1EjENS0_6memory15LoadWithoutCastENSH_16StoreWithoutCastEEEviT_T0_T2_T3_T4_T5_:
	.zero		388


//--------------------- .nv.constant0._ZN2at6native29vectorized_elementwise_kernelILi2ENS0_13BinaryFunctorIN3c104HalfES4_S4_ZZZNS0_17hypot_kernel_cudaERNS_18TensorIteratorBaseEENKUlvE_clEvENKUlvE1_clEvEUlS4_S4_E_EESt5arrayIPcLm3EEEEviT0_T1_ --------------------------
	.section	.nv.constant0._ZN2at6native29vectorized_elementwise_kernelILi2ENS0_13BinaryFunctorIN3c104HalfES4_S4_ZZZNS0_17hypot_kernel_cudaERNS_18TensorIteratorBaseEENKUlvE_clEvENKUlvE1_clEvEUlS4_S4_E_EESt5arrayIPcLm3EEEEviT0_T1_,"a",@progbits
	.sectionflags	@""
	.align	4
.nv.constant0._ZN2at6native29vectorized_elementwise_kernelILi2ENS0_13BinaryFunctorIN3c104HalfES4_S4_ZZZNS0_17hypot_kernel_cudaERNS_18TensorIteratorBaseEENKUlvE_clEvENKUlvE1_clEvEUlS4_S4_E_EESt5arrayIPcLm3EEEEviT0_T1_:
	.zero		384


//--------------------- .nv.constant0._ZN2at6native29vectorized_elementwise_kernelILi4ENS0_13BinaryFunctorIN3c104HalfES4_S4_ZZZNS0_17hypot_kernel_cudaERNS_18TensorIteratorBaseEENKUlvE_clEvENKUlvE1_clEvEUlS4_S4_E_EESt5arrayIPcLm3EEEEviT0_T1_ --------------------------
	.section	.nv.constant0._ZN2at6native29vectorized_elementwise_kernelILi4ENS0_13BinaryFunctorIN3c104HalfES4_S4_ZZZNS0_17hypot_kernel_cudaERNS_18TensorIteratorBaseEENKUlvE_clEvENKUlvE1_clEvEUlS4_S4_E_EESt5arrayIPcLm3EEEEviT0_T1_,"a",@progbits
	.sectionflags	@""
	.align	4
.nv.constant0._ZN2at6native29vectorized_elementwise_kernelILi4ENS0_13BinaryFunctorIN3c104HalfES4_S4_ZZZNS0_17hypot_kernel_cudaERNS_18TensorIteratorBaseEENKUlvE_clEvENKUlvE1_clEvEUlS4_S4_E_EESt5arrayIPcLm3EEEEviT0_T1_:
	.zero		384


//--------------------- .nv.constant0._ZN2at6native29vectorized_elementwise_kernelILi8ENS0_13BinaryFunctorIN3c104HalfES4_S4_ZZZNS0_17hypot_kernel_cudaERNS_18TensorIteratorBaseEENKUlvE_clEvENKUlvE1_clEvEUlS4_S4_E_EESt5arrayIPcLm3EEEEviT0_T1_ --------------------------
	.section	.nv.constant0._ZN2at6native29vectorized_elementwise_kernelILi8ENS0_13BinaryFunctorIN3c104HalfES4_S4_ZZZNS0_17hypot_kernel_cudaERNS_18TensorIteratorBaseEENKUlvE_clEvENKUlvE1_clEvEUlS4_S4_E_EESt5arrayIPcLm3EEEEviT0_T1_,"a",@progbits
	.sectionflags	@""
	.align	4
.nv.constant0._ZN2at6native29vectorized_elementwise_kernelILi8ENS0_13BinaryFunctorIN3c104HalfES4_S4_ZZZNS0_17hypot_kernel_cudaERNS_18TensorIteratorBaseEENKUlvE_clEvENKUlvE1_clEvEUlS4_S4_E_EESt5arrayIPcLm3EEEEviT0_T1_:
	.zero		384


//--------------------- .nv.constant2._ZN2at6native18elementwise_kernelILi128ELi4EZNS0_15gpu_kernel_implINS0_13AUnaryFunctorIfffZZZNS0_17hypot_kernel_cudaERNS_18TensorIteratorBaseEENKUlvE_clEvENKUlvE0_clEvEUlffE_EEEEvS5_RKT_EUliE_EEviT1_ --------------------------
	.section	.nv.constant2._ZN2at6native18elementwise_kernelILi128ELi4EZNS0_15gpu_kernel_implINS0_13AUnaryFunctorIfffZZZNS0_17hypot_kernel_cudaERNS_18TensorIteratorBaseEENKUlvE_clEvENKUlvE0_clEvEUlffE_EEEEvS5_RKT_EUliE_EEviT1_,"a",@progbits
	.sectionflags	@""
	.align	4
.nv.constant2._ZN2at6native18elementwise_kernelILi128ELi4EZNS0_15gpu_kernel_implINS0_13AUnaryFunctorIfffZZZNS0_17hypot_kernel_cudaERNS_18TensorIteratorBaseEENKUlvE_clEvENKUlvE0_clEvEUlffE_EEEEvS5_RKT_EUliE_EEviT1_:
        /*0000*/ 	.byte	0x00, 0x00, 0x00, 0xf0, 0xff, 0xff, 0x0f, 0x38


//--------------------- .nv.constant0._ZN2at6native18elementwise_kernelILi128ELi4EZNS0_15gpu_kernel_implINS0_13AUnaryFunctorIfffZZZNS0_17hypot_kernel_cudaERNS_18TensorIteratorBaseEENKUlvE_clEvENKUlvE0_clEvEUlffE_EEEEvS5_RKT_EUliE_EEviT1_ --------------------------
	.section	.nv.constant0._ZN2at6native18elementwise_kernelILi128ELi4EZNS0_15gpu_kernel_implINS0_13AUnaryFunctorIfffZZZNS0_17hypot_kernel_cudaERNS_18TensorIteratorBaseEENKUlvE_clEvENKUlvE0_clEvEUlffE_EEEEvS5_RKT_EUliE_EEviT1_,"a",@progbits
	.sectionflags	@""
	.align	4
.nv.constant0._ZN2at6native18elementwise_kernelILi128ELi4EZNS0_15gpu_kernel_implINS0_13AUnaryFunctorIfffZZZNS0_17hypot_kernel_cudaERNS_18TensorIteratorBaseEENKUlvE_clEvENKUlvE0_clEvEUlffE_EEEEvS5_RKT_EUliE_EEviT1_:
	.zero		904


//--------------------- .nv.constant2._ZN2at6native27unrolled_elementwise_kernelINS0_13AUnaryFunctorIfffZZZNS0_17hypot_kernel_cudaERNS_18TensorIteratorBaseEENKUlvE_clEvENKUlvE0_clEvEUlffE_EESt5arrayIPcLm2EELi4E23TrivialOffsetCalculatorILi1EjESD_NS0_6memory12LoadWithCastILi1EEENSE_13StoreWithCastILi1EEEEEviT_T0_T2_T3_T4_T5_ --------------------------
	.section	.nv.constant2._ZN2at6native27unrolled_elementwise_kernelINS0_13AUnaryFunctorIfffZZZNS0_17hypot_kernel_cudaERNS_18TensorIteratorBaseEENKUlvE_clEvENKUlvE0_clEvEUlffE_EESt5arrayIPcLm2EELi4E23TrivialOffsetCalculatorILi1EjESD_NS0_6memory12LoadWithCastILi1EEENSE_13StoreWithCastILi1EEEEEviT_T0_T2_T3_T4_T5_,"a",@progbits
	.sectionflags	@""
	.align	4
.nv.constant2._ZN2at6native27unrolled_elementwise_kernelINS0_13AUnaryFunctorIfffZZZNS0_17hypot_kernel_cudaERNS_18TensorIteratorBaseEENKUlvE_clEvENKUlvE0_clEvEUlffE_EESt5arrayIPcLm2EELi4E23TrivialOffsetCalculatorILi1EjESD_NS0_6memory12LoadWithCastILi1EEENSE_13StoreWithCastILi1EEEEEviT_T0_T2_T3_T4_T5_:
        /*0000*/ 	.byte	0x00, 0x00, 0x00, 0xf0, 0xff, 0xff, 0x0f, 0x38


//--------------------- .nv.constant0._ZN2at6native27unrolled_elementwise_kernelINS0_13AUnaryFunctorIfffZZZNS0_17hypot_kernel_cudaERNS_18TensorIteratorBaseEENKUlvE_clEvENKUlvE0_clEvEUlffE_EESt5arrayIPcLm2EELi4E23TrivialOffsetCalculatorILi1EjESD_NS0_6memory12LoadWithCastILi1EEENSE_13StoreWithCastILi1EEEEEviT_T0_T2_T3_T4_T5_ --------------------------
	.section	.nv.constant0._ZN2at6native27unrolled_elementwise_kernelINS0_13AUnaryFunctorIfffZZZNS0_17hypot_kernel_cudaERNS_18TensorIteratorBaseEENKUlvE_clEvENKUlvE0_clEvEUlffE_EESt5arrayIPcLm2EELi4E23TrivialOffsetCalculatorILi1EjESD_NS0_6memory12LoadWithCastILi1EEENSE_13StoreWithCastILi1EEEEEviT_T0_T2_T3_T4_T5_,"a",@progbits
	.sectionflags	@""
	.align	4
.nv.constant0._ZN2at6native27unrolled_elementwise_kernelINS0_13AUnaryFunctorIfffZZZNS0_17hypot_kernel_cudaERNS_18TensorIteratorBaseEENKUlvE_clEvENKUlvE0_clEvEUlffE_EESt5arrayIPcLm2EELi4E23TrivialOffsetCalculatorILi1EjESD_NS0_6memory12LoadWithCastILi1EEENSE_13StoreWithCastILi1EEEEEviT_T0_T2_T3_T4_T5_:
	.zero		404


//--------------------- .nv.constant0._ZN2at6native18elementwise_kernelILi128ELi2EZNS0_22gpu_kernel_impl_nocastINS0_13AUnaryFunctorIfffZZZNS0_17hypot_kernel_cudaERNS_18TensorIteratorBaseEENKUlvE_clEvENKUlvE0_clEvEUlffE_EEEEvS5_RKT_EUliE_EEviT1_ --------------------------
	.section	.nv.constant0._ZN2at6native18elementwise_kernelILi128ELi2EZNS0_22gpu_kernel_impl_nocastINS0_13AUnaryFunctorIfffZZZNS0_17hypot_kernel_cudaERNS_18TensorIteratorBaseEENKUlvE_clEvENKUlvE0_clEvEUlffE_EEEEvS5_RKT_EUliE_EEviT1_,"a",@progbits
	.sectionflags	@""
	.align	4
.nv.constant0._ZN2at6native18elementwise_kernelILi128ELi2EZNS0_22gpu_kernel_impl_nocastINS0_13AUnaryFunctorIfffZZZNS0_17hypot_kernel_cudaERNS_18TensorIteratorBaseEENKUlvE_clEvENKUlvE0_clEvEUlffE_EEEEvS5_RKT_EUliE_EEviT1_:
	.zero		896


//--------------------- .nv.constant0._ZN2at6native27unrolled_elementwise_kernelINS0_13AUnaryFunctorIfffZZZNS0_17hypot_kernel_cudaERNS_18TensorIteratorBaseEENKUlvE_clEvENKUlvE0_clEvEUlffE_EESt5arrayIPcLm2EELi4E23TrivialOffsetCalculatorILi1EjESD_NS0_6memory15LoadWithoutCastENSE_16StoreWithoutCastEEEviT_T0_T2_T3_T4_T5_ --------------------------
	.section	.nv.constant0._ZN2at6native27unrolled_elementwise_kernelINS0_13AUnaryFunctorIfffZZZNS0_17hypot_kernel_cudaERNS_18TensorIteratorBaseEENKUlvE_clEvENKUlvE0_clEvEUlffE_EESt5arrayIPcLm2EELi4E23TrivialOffsetCalculatorILi1EjESD_NS0_6memory15LoadWithoutCastENSE_16StoreWithoutCastEEEviT_T0_T2_T3_T4_T5_,"a",@progbits
	.sectionflags	@""
	.align	4
.nv.constant0._ZN2at6native27unrolled_elementwise_kernelINS0_13AUnaryFunctorIfffZZZNS0_17hypot_kernel_cudaERNS_18TensorIteratorBaseEENKUlvE_clEvENKUlvE0_clEvEUlffE_EESt5arrayIPcLm2EELi4E23TrivialOffsetCalculatorILi1EjESD_NS0_6memory15LoadWithoutCastENSE_16StoreWithoutCastEEEviT_T0_T2_T3_T4_T5_:
	.zero		388


//--------------------- .nv.constant0._ZN2at6native29vectorized_elementwise_kernelILi2ENS0_13AUnaryFunctorIfffZZZNS0_17hypot_kernel_cudaERNS_18TensorIteratorBaseEENKUlvE_clEvENKUlvE0_clEvEUlffE_EESt5arrayIPcLm2EEEEviT0_T1_ --------------------------
	.section	.nv.constant0._ZN2at6native29vectorized_elementwise_kernelILi2ENS0_13AUnaryFunctorIfffZZZNS0_17hypot_kernel_cudaERNS_18TensorIteratorBaseEENKUlvE_clEvENKUlvE0_clEvEUlffE_EESt5arrayIPcLm2EEEEviT0_T1_,"a",@progbits
	.sectionflags	@""
	.align	4
.nv.constant0._ZN2at6native29vectorized_elementwise_kernelILi2ENS0_13AUnaryFunctorIfffZZZNS0_17hypot_kernel_cudaERNS_18TensorIteratorBaseEENKUlvE_clEvENKUlvE0_clEvEUlffE_EESt5arrayIPcLm2EEEEviT0_T1_:
	.zero		384


//--------------------- .nv.constant0._ZN2at6native29vectorized_elementwise_kernelILi4ENS0_13AUnaryFunctorIfffZZZNS0_17hypot_kernel_cudaERNS_18TensorIteratorBaseEENKUlvE_clEvENKUlvE0_clEvEUlffE_EESt5arrayIPcLm2EEEEviT0_T1_ --------------------------
	.section	.nv.constant0._ZN2at6native29vectorized_elementwise_kernelILi4ENS0_13AUnaryFunctorIfffZZZNS0_17hypot_kernel_cudaERNS_18TensorIteratorBaseEENKUlvE_clEvENKUlvE0_clEvEUlffE_EESt5arrayIPcLm2EEEEviT0_T1_,"a",@progbits
	.sectionflags	@""
	.align	4
.nv.constant0._ZN2at6native29vectorized_elementwise_kernelILi4ENS0_13AUnaryFunctorIfffZZZNS0_17hypot_kernel_cudaERNS_18TensorIteratorBaseEENKUlvE_clEvENKUlvE0_clEvEUlffE_EESt5arrayIPcLm2EEEEviT0_T1_:
	.zero		384


//--------------------- .nv.constant0._ZN2at6native29vectorized_elementwise_kernelILi8ENS0_13AUnaryFunctorIfffZZZNS0_17hypot_kernel_cudaERNS_18TensorIteratorBaseEENKUlvE_clEvENKUlvE0_clEvEUlffE_EESt5arrayIPcLm2EEEEviT0_T1_ --------------------------
	.section	.nv.constant0._ZN2at6native29vectorized_elementwise_kernelILi8ENS0_13AUnaryFunctorIfffZZZNS0_17hypot_kernel_cudaERNS_18TensorIteratorBaseEENKUlvE_clEvENKUlvE0_clEvEUlffE_EESt5arrayIPcLm2EEEEviT0_T1_,"a",@progbits
	.sectionflags	@""
	.align	4
.nv.constant0._ZN2at6native29vectorized_elementwise_kernelILi8ENS0_13AUnaryFunctorIfffZZZNS0_17hypot_kernel_cudaERNS_18TensorIteratorBaseEENKUlvE_clEvENKUlvE0_clEvEUlffE_EESt5arrayIPcLm2EEEEviT0_T1_:
	.zero		384


//--------------------- .nv.constant2._ZN2at6native18elementwise_kernelILi128ELi4EZNS0_15gpu_kernel_implINS0_13BinaryFunctorIfffZZZNS0_17hypot_kernel_cudaERNS_18TensorIteratorBaseEENKUlvE_clEvENKUlvE0_clEvEUlffE_EEEEvS5_RKT_EUliE_EEviT1_ --------------------------
	.section	.nv.constant2._ZN2at6native18elementwise_kernelILi128ELi4EZNS0_15gpu_kernel_implINS0_13BinaryFunctorIfffZZZNS0_17hypot_kernel_cudaERNS_18TensorIteratorBaseEENKUlvE_clEvENKUlvE0_clEvEUlffE_EEEEvS5_RKT_EUliE_EEviT1_,"a",@progbits
	.sectionflags	@""
	.align	4
.nv.constant2._ZN2at6native18elementwise_kernelILi128ELi4EZNS0_15gpu_kernel_implINS0_13BinaryFunctorIfffZZZNS0_17hypot_kernel_cudaERNS_18TensorIteratorBaseEENKUlvE_clEvENKUlvE0_clEvEUlffE_EEEEvS5_RKT_EUliE_EEviT1_:
        /*0000*/ 	.byte	0x00, 0x00, 0x00, 0xf0, 0xff, 0xff, 0x0f, 0x38


//--------------------- .nv.constant0._ZN2at6native18elementwise_kernelILi128ELi4EZNS0_15gpu_kernel_implINS0_13BinaryFunctorIfffZZZNS0_17hypot_kernel_cudaERNS_18TensorIteratorBaseEENKUlvE_clEvENKUlvE0_clEvEUlffE_EEEEvS5_RKT_EUliE_EEviT1_ --------------------------
	.section	.nv.constant0._ZN2at6native18elementwise_kernelILi128ELi4EZNS0_15gpu_kernel_implINS0_13BinaryFunctorIfffZZZNS0_17hypot_kernel_cudaERNS_18TensorIteratorBaseEENKUlvE_clEvENKUlvE0_clEvEUlffE_EEEEvS5_RKT_EUliE_EEviT1_,"a",@progbits
	.sectionflags	@""
	.align	4
.nv.constant0._ZN2at6native18elementwise_kernelILi128ELi4EZNS0_15gpu_kernel_implINS0_13BinaryFunctorIfffZZZNS0_17hypot_kernel_cudaERNS_18TensorIteratorBaseEENKUlvE_clEvENKUlvE0_clEvEUlffE_EEEEvS5_RKT_EUliE_EEviT1_:
	.zero		1008


//--------------------- .nv.constant2._ZN2at6native27unrolled_elementwise_kernelINS0_13BinaryFunctorIfffZZZNS0_17hypot_kernel_cudaERNS_18TensorIteratorBaseEENKUlvE_clEvENKUlvE0_clEvEUlffE_EESt5arrayIPcLm3EELi4E23TrivialOffsetCalculatorILi2EjESC_ILi1EjENS0_6memory12LoadWithCastILi2EEENSF_13StoreWithCastILi1EEEEEviT_T0_T2_T3_T4_T5_ --------------------------
	.section	.nv.constant2._ZN2at6native27unrolled_elementwise_kernelINS0_13BinaryFunctorIfffZZZNS0_17hypot_kernel_cudaERNS_18TensorIteratorBaseEENKUlvE_clEvENKUlvE0_clEvEUlffE_EESt5arrayIPcLm3EELi4E23TrivialOffsetCalculatorILi2EjESC_ILi1EjENS0_6memory12LoadWithCastILi2EEENSF_13StoreWithCastILi1EEEEEviT_T0_T2_T3_T4_T5_,"a",@progbits
	.sectionflags	@""
	.align	4
.nv.constant2._ZN2at6native27unrolled_elementwise_kernelINS0_13BinaryFunctorIfffZZZNS0_17hypot_kernel_cudaERNS_18TensorIteratorBaseEENKUlvE_clEvENKUlvE0_clEvEUlffE_EESt5arrayIPcLm3EELi4E23TrivialOffsetCalculatorILi2EjESC_ILi1EjENS0_6memory12LoadWithCastILi2EEENSF_13StoreWithCastILi1EEEEEviT_T0_T2_T3_T4_T5_:
        /*0000*/ 	.byte	0x00, 0x00, 0x00, 0xf0, 0xff, 0xff, 0x0f, 0x38


//--------------------- .nv.constant0._ZN2at6native27unrolled_elementwise_kernelINS0_13BinaryFunctorIfffZZZNS0_17hypot_kernel_cudaERNS_18TensorIteratorBaseEENKUlvE_clEvENKUlvE0_clEvEUlffE_EESt5arrayIPcLm3EELi4E23TrivialOffsetCalculatorILi2EjESC_ILi1EjENS0_6memory12LoadWithCastILi2EEENSF_13StoreWithCastILi1EEEEEviT_T0_T2_T3_T4_T5_ --------------------------
	.section	.nv.constant0._ZN2at6native27unrolled_elementwise_kernelINS0_13BinaryFunctorIfffZZZNS0_17hypot_kernel_cudaERNS_18TensorIteratorBaseEENKUlvE_clEvENKUlvE0_clEvEUlffE_EESt5arrayIPcLm3EELi4E23TrivialOffsetCalculatorILi2EjESC_ILi1EjENS0_6memory12LoadWithCastILi2EEENSF_13StoreWithCastILi1EEEEEviT_T0_T2_T3_T4_T5_,"a",@progbits
	.sectionflags	@""
	.align	4
.nv.constant0._ZN2at6native27unrolled_elementwise_kernelINS0_13BinaryFunctorIfffZZZNS0_17hypot_kernel_cudaERNS_18TensorIteratorBaseEENKUlvE_clEvENKUlvE0_clEvEUlffE_EESt5arrayIPcLm3EELi4E23TrivialOffsetCalculatorILi2EjESC_ILi1EjENS0_6memory12LoadWithCastILi2EEENSF_13StoreWithCastILi1EEEEEviT_T0_T2_T3_T4_T5_:
	.zero		408


//--------------------- .nv.constant0._ZN2at6native18elementwise_kernelILi128ELi2EZNS0_22gpu_kernel_impl_nocastINS0_13BinaryFunctorIfffZZZNS0_17hypot_kernel_cudaERNS_18TensorIteratorBaseEENKUlvE_clEvENKUlvE0_clEvEUlffE_EEEEvS5_RKT_EUliE_EEviT1_ --------------------------
	.section	.nv.constant0._ZN2at6native18elementwise_kernelILi128ELi2EZNS0_22gpu_kernel_impl_nocastINS0_13BinaryFunctorIfffZZZNS0_17hypot_kernel_cudaERNS_18TensorIteratorBaseEENKUlvE_clEvENKUlvE0_clEvEUlffE_EEEEvS5_RKT_EUliE_EEviT1_,"a",@progbits
	.sectionflags	@""
	.align	4
.nv.constant0._ZN2at6native18elementwise_kernelILi128ELi2EZNS0_22gpu_kernel_impl_nocastINS0_13BinaryFunctorIfffZZZNS0_17hypot_kernel_cudaERNS_18TensorIteratorBaseEENKUlvE_clEvENKUlvE0_clEvEUlffE_EEEEvS5_RKT_EUliE_EEviT1_:
	.zero		1008


//--------------------- .nv.constant0._ZN2at6native27unrolled_elementwise_kernelINS0_13BinaryFunctorIfffZZZNS0_17hypot_kernel_cudaERNS_18TensorIteratorBaseEENKUlvE_clEvENKUlvE0_clEvEUlffE_EESt5arrayIPcLm3EELi4E23TrivialOffsetCalculatorILi2EjESC_ILi1EjENS0_6memory15LoadWithoutCastENSF_16StoreWithoutCastEEEviT_T0_T2_T3_T4_T5_ --------------------------
	.section	.nv.constant0._ZN2at6native27unrolled_elementwise_kernelINS0_13BinaryFunctorIfffZZZNS0_17hypot_kernel_cudaERNS_18TensorIteratorBaseEENKUlvE_clEvENKUlvE0_clEvEUlffE_EESt5arrayIPcLm3EELi4E23TrivialOffsetCalculatorILi2EjESC_ILi1EjENS0_6memory15LoadWithoutCastENSF_16StoreWithoutCastEEEviT_T0_T2_T3_T4_T5_,"a",@progbits
	.sectionflags	@""
	.align	4
.nv.constant0._ZN2at6native27unrolled_elementwise_kernelINS0_13BinaryFunctorIfffZZZNS0_17hypot_kernel_cudaERNS_18TensorIteratorBaseEENKUlvE_clEvENKUlvE0_clEvEUlffE_EESt5arrayIPcLm3EELi4E23TrivialOffsetCalculatorILi2EjESC_ILi1EjENS0_6memory15LoadWithoutCastENSF_16StoreWithoutCastEEEviT_T0_T2_T3_T4_T5_:
	.zero		388


//--------------------- .nv.constant0._ZN2at6native29vectorized_elementwise_kernelILi2ENS0_13BinaryFunctorIfffZZZNS0_17hypot_kernel_cudaERNS_18TensorIteratorBaseEENKUlvE_clEvENKUlvE0_clEvEUlffE_EESt5arrayIPcLm3EEEEviT0_T1_ --------------------------
	.section	.nv.constant0._ZN2at6native29vectorized_elementwise_kernelILi2ENS0_13BinaryFunctorIfffZZZNS0_17hypot_kernel_cudaERNS_18TensorIteratorBaseEENKUlvE_clEvENKUlvE0_clEvEUlffE_EESt5arrayIPcLm3EEEEviT0_T1_,"a",@progbits
	.sectionflags	@""
	.align	4
.nv.constant0._ZN2at6native29vectorized_elementwise_kernelILi2ENS0_13BinaryFunctorIfffZZZNS0_17hypot_kernel_cudaERNS_18TensorIteratorBaseEENKUlvE_clEvENKUlvE0_clEvEUlffE_EESt5arrayIPcLm3EEEEviT0_T1_:
	.zero		384


//--------------------- .nv.constant0._ZN2at6native29vectorized_elementwise_kernelILi4ENS0_13BinaryFunctorIfffZZZNS0_17hypot_kernel_cudaERNS_18TensorIteratorBaseEENKUlvE_clEvENKUlvE0_clEvEUlffE_EESt5arrayIPcLm3EEEEviT0_T1_ --------------------------
	.section	.nv.constant0._ZN2at6native29vectorized_elementwise_kernelILi4ENS0_13BinaryFunctorIfffZZZNS0_17hypot_kernel_cudaERNS_18TensorIteratorBaseEENKUlvE_clEvENKUlvE0_clEvEUlffE_EESt5arrayIPcLm3EEEEviT0_T1_,"a",@progbits
	.sectionflags	@""
	.align	4
.nv.constant0._ZN2at6native29vectorized_elementwise_kernelILi4ENS0_13BinaryFunctorIfffZZZNS0_17hypot_kernel_cudaERNS_18TensorIteratorBaseEENKUlvE_clEvENKUlvE0_clEvEUlffE_EESt5arrayIPcLm3EEEEviT0_T1_:
	.zero		384


//--------------------- .nv.constant0._ZN2at6native29vectorized_elementwise_kernelILi8ENS0_13BinaryFunctorIfffZZZNS0_17hypot_kernel_cudaERNS_18TensorIteratorBaseEENKUlvE_clEvENKUlvE0_clEvEUlffE_EESt5arrayIPcLm3EEEEviT0_T1_ --------------------------
	.section	.nv.constant0._ZN2at6native29vectorized_elementwise_kernelILi8ENS0_13BinaryFunctorIfffZZZNS0_17hypot_kernel_cudaERNS_18TensorIteratorBaseEENKUlvE_clEvENKUlvE0_clEvEUlffE_EESt5arrayIPcLm3EEEEviT0_T1_,"a",@progbits
	.sectionflags	@""
	.align	4
.nv.constant0._ZN2at6native29vectorized_elementwise_kernelILi8ENS0_13BinaryFunctorIfffZZZNS0_17hypot_kernel_cudaERNS_18TensorIteratorBaseEENKUlvE_clEvENKUlvE0_clEvEUlffE_EESt5arrayIPcLm3EEEEviT0_T1_:
	.zero		384


//--------------------- .nv.constant2._ZN2at6native18elementwise_kernelILi128ELi4EZNS0_15gpu_kernel_implINS0_13AUnaryFunctorIdddZZZNS0_17hypot_kernel_cudaERNS_18TensorIteratorBaseEENKUlvE_clEvENKUlvE_clEvEUlddE_EEEEvS5_RKT_EUliE_EEviT1_ --------------------------
	.section	.nv.constant2._ZN2at6native18elementwise_kernelILi128ELi4EZNS0_15gpu_kernel_implINS0_13AUnaryFunctorIdddZZZNS0_17hypot_kernel_cudaERNS_18TensorIteratorBaseEENKUlvE_clEvENKUlvE_clEvEUlddE_EEEEvS5_RKT_EUliE_EEviT1_,"a",@progbits
	.sectionflags	@""
	.align	4
.nv.constant2._ZN2at6native18elementwise_kernelILi128ELi4EZNS0_15gpu_kernel_implINS0_13AUnaryFunctorIdddZZZNS0_17hypot_kernel_cudaERNS_18TensorIteratorBaseEENKUlvE_clEvENKUlvE_clEvEUlddE_EEEEvS5_RKT_EUliE_EEviT1_:
        /*0000*/ 	.byte	0xff, 0xff, 0xff, 0xff, 0xff, 0xff, 0xef, 0x7f, 0x00, 0x00, 0x00, 0xf0, 0xff, 0xff, 0x0f, 0x38


//--------------------- .nv.constant0._ZN2at6native18elementwise_kernelILi128ELi4EZNS0_15gpu_kernel_implINS0_13AUnaryFunctorIdddZZZNS0_17hypot_kernel_cudaERNS_18TensorIteratorBaseEENKUlvE_clEvENKUlvE_clEvEUlddE_EEEEvS5_RKT_EUliE_EEviT1_ --------------------------
	.section	.nv.constant0._ZN2at6native18elementwise_kernelILi128ELi4EZNS0_15gpu_kernel_implINS0_13AUnaryFunctorIdddZZZNS0_17hypot_kernel_cudaERNS_18TensorIteratorBaseEENKUlvE_clEvENKUlvE_clEvEUlddE_EEEEvS5_RKT_EUliE_EEviT1_,"a",@progbits
	.sectionflags	@""
	.align	4
.nv.constant0._ZN2at6native18elementwise_kernelILi128ELi4EZNS0_15gpu_kernel_implINS0_13AUnaryFunctorIdddZZZNS0_17hypot_kernel_cudaERNS_18TensorIteratorBaseEENKUlvE_clEvENKUlvE_clEvEUlddE_EEEEvS5_RKT_EUliE_EEviT1_:
	.zero		912


//--------------------- .nv.constant2._ZN2at6native27unrolled_elementwise_kernelINS0_13AUnaryFunctorIdddZZZNS0_17hypot_kernel_cudaERNS_18TensorIteratorBaseEENKUlvE_clEvENKUlvE_clEvEUlddE_EESt5arrayIPcLm2EELi4E23TrivialOffsetCalculatorILi1EjESD_NS0_6memory12LoadWithCastILi1EEENSE_13StoreWithCastILi1EEEEEviT_T0_T2_T3_T4_T5_ --------------------------
	.section	.nv.constant2._ZN2at6native27unrolled_elementwise_kernelINS0_13AUnaryFunctorIdddZZZNS0_17hypot_kernel_cudaERNS_18TensorIteratorBaseEENKUlvE_clEvENKUlvE_clEvEUlddE_EESt5arrayIPcLm2EELi4E23TrivialOffsetCalculatorILi1EjESD_NS0_6memory12LoadWithCastILi1EEENSE_13StoreWithCastILi1EEEEEviT_T0_T2_T3_T4_T5_,"a",@progbits
	.sectionflags	@""
	.align	4
.nv.constant2._ZN2at6native27unrolled_elementwise_kernelINS0_13AUnaryFunctorIdddZZZNS0_17hypot_kernel_cudaERNS_18TensorIteratorBaseEENKUlvE_clEvENKUlvE_clEvEUlddE_EESt5arrayIPcLm2EELi4E23TrivialOffsetCalculatorILi1EjESD_NS0_6memory12LoadWithCastILi1EEENSE_13StoreWithCastILi1EEEEEviT_T0_T2_T3_T4_T5_:
        /*0000*/ 	.byte	0xff, 0xff, 0xff, 0xff, 0xff, 0xff, 0xef, 0x7f, 0x00, 0x00, 0x00, 0xf0, 0xff, 0xff, 0x0f, 0x38


//--------------------- .nv.constant0._ZN2at6native27unrolled_elementwise_kernelINS0_13AUnaryFunctorIdddZZZNS0_17hypot_kernel_cudaERNS_18TensorIteratorBaseEENKUlvE_clEvENKUlvE_clEvEUlddE_EESt5arrayIPcLm2EELi4E23TrivialOffsetCalculatorILi1EjESD_NS0_6memory12LoadWithCastILi1EEENSE_13StoreWithCastILi1EEEEEviT_T0_T2_T3_T4_T5_ --------------------------
	.section	.nv.constant0._ZN2at6native27unrolled_elementwise_kernelINS0_13AUnaryFunctorIdddZZZNS0_17hypot_kernel_cudaERNS_18TensorIteratorBaseEENKUlvE_clEvENKUlvE_clEvEUlddE_EESt5arrayIPcLm2EELi4E23TrivialOffsetCalculatorILi1EjESD_NS0_6memory12LoadWithCastILi1EEENSE_13StoreWithCastILi1EEEEEviT_T0_T2_T3_T4_T5_,"a",@progbits
	.sectionflags	@""
	.align	4
.nv.constant0._ZN2at6native27unrolled_elementwise_kernelINS0_13AUnaryFunctorIdddZZZNS0_17hypot_kernel_cudaERNS_18TensorIteratorBaseEENKUlvE_clEvENKUlvE_clEvEUlddE_EESt5arrayIPcLm2EELi4E23TrivialOffsetCalculatorILi1EjESD_NS0_6memory12LoadWithCastILi1EEENSE_13StoreWithCastILi1EEEEEviT_T0_T2_T3_T4_T5_:
	.zero		412


//--------------------- .nv.constant2._ZN2at6native18elementwise_kernelILi128ELi2EZNS0_22gpu_kernel_impl_nocastINS0_13AUnaryFunctorIdddZZZNS0_17hypot_kernel_cudaERNS_18TensorIteratorBaseEENKUlvE_clEvENKUlvE_clEvEUlddE_EEEEvS5_RKT_EUliE_EEviT1_ --------------------------
	.section	.nv.constant2._ZN2at6native18elementwise_kernelILi128ELi2EZNS0_22gpu_kernel_impl_nocastINS0_13AUnaryFunctorIdddZZZNS0_17hypot_kernel_cudaERNS_18TensorIteratorBaseEENKUlvE_clEvENKUlvE_clEvEUlddE_EEEEvS5_RKT_EUliE_EEviT1_,"a",@progbits
	.sectionflags	@""
	.align	4
.nv.constant2._ZN2at6native18elementwise_kernelILi128ELi2EZNS0_22gpu_kernel_impl_nocastINS0_13AUnaryFunctorIdddZZZNS0_17hypot_kernel_cudaERNS_18TensorIteratorBaseEENKUlvE_clEvENKUlvE_clEvEUlddE_EEEEvS5_RKT_EUliE_EEviT1_:
        /*0000*/ 	.byte	0xff, 0xff, 0xff, 0xff, 0xff, 0xff, 0xef, 0x7f


//--------------------- .nv.constant0._ZN2at6native18elementwise_kernelILi128ELi2EZNS0_22gpu_kernel_impl_nocastINS0_13AUnaryFunctorIdddZZZNS0_17hypot_kernel_cudaERNS_18TensorIteratorBaseEENKUlvE_clEvENKUlvE_clEvEUlddE_EEEEvS5_RKT_EUliE_EEviT1_ --------------------------
	.section	.nv.constant0._ZN2at6native18elementwise_kernelILi128ELi2EZNS0_22gpu_kernel_impl_nocastINS0_13AUnaryFunctorIdddZZZNS0_17hypot_kernel_cudaERNS_18TensorIteratorBaseEENKUlvE_clEvENKUlvE_clEvEUlddE_EEEEvS5_RKT_EUliE_EEviT1_,"a",@progbits
	.sectionflags	@""
	.align	4
.nv.constant0._ZN2at6native18elementwise_kernelILi128ELi2EZNS0_22gpu_kernel_impl_nocastINS0_13AUnaryFunctorIdddZZZNS0_17hypot_kernel_cudaERNS_18TensorIteratorBaseEENKUlvE_clEvENKUlvE_clEvEUlddE_EEEEvS5_RKT_EUliE_EEviT1_:
	.zero		904


//--------------------- .nv.constant2._ZN2at6native27unrolled_elementwise_kernelINS0_13AUnaryFunctorIdddZZZNS0_17hypot_kernel_cudaERNS_18TensorIteratorBaseEENKUlvE_clEvENKUlvE_clEvEUlddE_EESt5arrayIPcLm2EELi4E23TrivialOffsetCalculatorILi1EjESD_NS0_6memory15LoadWithoutCastENSE_16StoreWithoutCastEEEviT_T0_T2_T3_T4_T5_ --------------------------
	.section	.nv.constant2._ZN2at6native27unrolled_elementwise_kernelINS0_13AUnaryFunctorIdddZZZNS0_17hypot_kernel_cudaERNS_18TensorIteratorBaseEENKUlvE_clEvENKUlvE_clEvEUlddE_EESt5arrayIPcLm2EELi4E23TrivialOffsetCalculatorILi1EjESD_NS0_6memory15LoadWithoutCastENSE_16StoreWithoutCastEEEviT_T0_T2_T3_T4_T5_,"a",@progbits
	.sectionflags	@""
	.align	4
.nv.constant2._ZN2at6native27unrolled_elementwise_kernelINS0_13AUnaryFunctorIdddZZZNS0_17hypot_kernel_cudaERNS_18TensorIteratorBaseEENKUlvE_clEvENKUlvE_clEvEUlddE_EESt5arrayIPcLm2EELi4E23TrivialOffsetCalculatorILi1EjESD_NS0_6memory15LoadWithoutCastENSE_16StoreWithoutCastEEEviT_T0_T2_T3_T4_T5_:
        /*0000*/ 	.byte	0xff, 0xff, 0xff, 0xff, 0xff, 0xff, 0xef, 0x7f


//--------------------- .nv.constant0._ZN2at6native27unrolled_elementwise_kernelINS0_13AUnaryFunctorIdddZZZNS0_17hypot_kernel_cudaERNS_18TensorIteratorBaseEENKUlvE_clEvENKUlvE_clEvEUlddE_EESt5arrayIPcLm2EELi4E23TrivialOffsetCalculatorILi1EjESD_NS0_6memory15LoadWithoutCastENSE_16StoreWithoutCastEEEviT_T0_T2_T3_T4_T5_ --------------------------
	.section	.nv.constant0._ZN2at6native27unrolled_elementwise_kernelINS0_13AUnaryFunctorIdddZZZNS0_17hypot_kernel_cudaERNS_18TensorIteratorBaseEENKUlvE_clEvENKUlvE_clEvEUlddE_EESt5arrayIPcLm2EELi4E23TrivialOffsetCalculatorILi1EjESD_NS0_6memory15LoadWithoutCastENSE_16StoreWithoutCastEEEviT_T0_T2_T3_T4_T5_,"a",@progbits
	.sectionflags	@""
	.align	4
.nv.constant0._ZN2at6native27unrolled_elementwise_kernelINS0_13AUnaryFunctorIdddZZZNS0_17hypot_kernel_cudaERNS_18TensorIteratorBaseEENKUlvE_clEvENKUlvE_clEvEUlddE_EESt5arrayIPcLm2EELi4E23TrivialOffsetCalculatorILi1EjESD_NS0_6memory15LoadWithoutCastENSE_16StoreWithoutCastEEEviT_T0_T2_T3_T4_T5_:
	.zero		396


//--------------------- .nv.constant2._ZN2at6native29vectorized_elementwise_kernelILi2ENS0_13AUnaryFunctorIdddZZZNS0_17hypot_kernel_cudaERNS_18TensorIteratorBaseEENKUlvE_clEvENKUlvE_clEvEUlddE_EESt5arrayIPcLm2EEEEviT0_T1_ --------------------------
	.section	.nv.constant2._ZN2at6native29vectorized_elementwise_kernelILi2ENS0_13AUnaryFunctorIdddZZZNS0_17hypot_kernel_cudaERNS_18TensorIteratorBaseEENKUlvE_clEvENKUlvE_clEvEUlddE_EESt5arrayIPcLm2EEEEviT0_T1_,"a",@progbits
	.sectionflags	@""
	.align	4
.nv.constant2._ZN2at6native29vectorized_elementwise_kernelILi2ENS0_13AUnaryFunctorIdddZZZNS0_17hypot_kernel_cudaERNS_18TensorIteratorBaseEENKUlvE_clEvENKUlvE_clEvEUlddE_EESt5arrayIPcLm2EEEEviT0_T1_:
        /*0000*/ 	.byte	0xff, 0xff, 0xff, 0xff, 0xff, 0xff, 0xef, 0x7f


//--------------------- .nv.constant0._ZN2at6native29vectorized_elementwise_kernelILi2ENS0_13AUnaryFunctorIdddZZZNS0_17hypot_kernel_cudaERNS_18TensorIteratorBaseEENKUlvE_clEvENKUlvE_clEvEUlddE_EESt5arrayIPcLm2EEEEviT0_T1_ --------------------------
	.section	.nv.constant0._ZN2at6native29vectorized_elementwise_kernelILi2ENS0_13AUnaryFunctorIdddZZZNS0_17hypot_kernel_cudaERNS_18TensorIteratorBaseEENKUlvE_clEvENKUlvE_clEvEUlddE_EESt5arrayIPcLm2EEEEviT0_T1_,"a",@progbits
	.sectionflags	@""
	.align	4
.nv.constant0._ZN2at6native29vectorized_elementwise_kernelILi2ENS0_13AUnaryFunctorIdddZZZNS0_17hypot_kernel_cudaERNS_18TensorIteratorBaseEENKUlvE_clEvENKUlvE_clEvEUlddE_EESt5arrayIPcLm2EEEEviT0_T1_:
	.zero		392


//--------------------- .nv.constant2._ZN2at6native29vectorized_elementwise_kernelILi4ENS0_13AUnaryFunctorIdddZZZNS0_17hypot_kernel_cudaERNS_18TensorIteratorBaseEENKUlvE_clEvENKUlvE_clEvEUlddE_EESt5arrayIPcLm2EEEEviT0_T1_ --------------------------
	.section	.nv.constant2._ZN2at6native29vectorized_elementwise_kernelILi4ENS0_13AUnaryFunctorIdddZZZNS0_17hypot_kernel_cudaERNS_18TensorIteratorBaseEENKUlvE_clEvENKUlvE_clEvEUlddE_EESt5arrayIPcLm2EEEEviT0_T1_,"a",@progbits
	.sectionflags	@""
	.align	4
.nv.constant2._ZN2at6native29vectorized_elementwise_kernelILi4ENS0_13AUnaryFunctorIdddZZZNS0_17hypot_kernel_cudaERNS_18TensorIteratorBaseEENKUlvE_clEvENKUlvE_clEvEUlddE_EESt5arrayIPcLm2EEEEviT0_T1_:
        /*0000*/ 	.byte	0xff, 0xff, 0xff, 0xff, 0xff, 0xff, 0xef, 0x7f


//--------------------- .nv.constant0._ZN2at6native29vectorized_elementwise_kernelILi4ENS0_13AUnaryFunctorIdddZZZNS0_17hypot_kernel_cudaERNS_18TensorIteratorBaseEENKUlvE_clEvENKUlvE_clEvEUlddE_EESt5arrayIPcLm2EEEEviT0_T1_ --------------------------
	.section	.nv.constant0._ZN2at6native29vectorized_elementwise_kernelILi4ENS0_13AUnaryFunctorIdddZZZNS0_17hypot_kernel_cudaERNS_18TensorIteratorBaseEENKUlvE_clEvENKUlvE_clEvEUlddE_EESt5arrayIPcLm2EEEEviT0_T1_,"a",@progbits
	.sectionflags	@""
	.align	4
.nv.constant0._ZN2at6native29vectorized_elementwise_kernelILi4ENS0_13AUnaryFunctorIdddZZZNS0_17hypot_kernel_cudaERNS_18TensorIteratorBaseEENKUlvE_clEvENKUlvE_clEvEUlddE_EESt5arrayIPcLm2EEEEviT0_T1_:
	.zero		392


//--------------------- .nv.constant0._ZN2at6native29vectorized_elementwise_kernelILi8ENS0_13AUnaryFunctorIdddZZZNS0_17hypot_kernel_cudaERNS_18TensorIteratorBaseEENKUlvE_clEvENKUlvE_clEvEUlddE_EESt5arrayIPcLm2EEEEviT0_T1_ --------------------------
	.section	.nv.constant0._ZN2at6native29vectorized_elementwise_kernelILi8ENS0_13AUnaryFunctorIdddZZZNS0_17hypot_kernel_cudaERNS_18TensorIteratorBaseEENKUlvE_clEvENKUlvE_clEvEUlddE_EESt5arrayIPcLm2EEEEviT0_T1_,"a",@progbits
	.sectionflags	@""
	.align	4
.nv.constant0._ZN2at6native29vectorized_elementwise_kernelILi8ENS0_13AUnaryFunctorIdddZZZNS0_17hypot_kernel_cudaERNS_18TensorIteratorBaseEENKUlvE_clEvENKUlvE_clEvEUlddE_EESt5arrayIPcLm2EEEEviT0_T1_:
	.zero		392


//--------------------- .nv.constant2._ZN2at6native18elementwise_kernelILi128ELi4EZNS0_15gpu_kernel_implINS0_13BinaryFunctorIdddZZZNS0_17hypot_kernel_cudaERNS_18TensorIteratorBaseEENKUlvE_clEvENKUlvE_clEvEUlddE_EEEEvS5_RKT_EUliE_EEviT1_ --------------------------
	.section	.nv.constant2._ZN2at6native18elementwise_kernelILi128ELi4EZNS0_15gpu_kernel_implINS0_13BinaryFunctorIdddZZZNS0_17hypot_kernel_cudaERNS_18TensorIteratorBaseEENKUlvE_clEvENKUlvE_clEvEUlddE_EEEEvS5_RKT_EUliE_EEviT1_,"a",@progbits
	.sectionflags	@""
	.align	4
.nv.constant2._ZN2at6native18elementwise_kernelILi128ELi4EZNS0_15gpu_kernel_implINS0_13BinaryFunctorIdddZZZNS0_17hypot_kernel_cudaERNS_18TensorIteratorBaseEENKUlvE_clEvENKUlvE_clEvEUlddE_EEEEvS5_RKT_EUliE_EEviT1_:
        /*0000*/ 	.byte	0xff, 0xff, 0xff, 0xff, 0xff, 0xff, 0xef, 0x7f, 0x00, 0x00, 0x00, 0xf0, 0xff, 0xff, 0x0f, 0x38


//--------------------- .nv.constant0._ZN2at6native18elementwise_kernelILi128ELi4EZNS0_15gpu_kernel_implINS0_13BinaryFunctorIdddZZZNS0_17hypot_kernel_cudaERNS_18TensorIteratorBaseEENKUlvE_clEvENKUlvE_clEvEUlddE_EEEEvS5_RKT_EUliE_EEviT1_ --------------------------
	.section	.nv.constant0._ZN2at6native18elementwise_kernelILi128ELi4EZNS0_15gpu_kernel_implINS0_13BinaryFunctorIdddZZZNS0_17hypot_kernel_cudaERNS_18TensorIteratorBaseEENKUlvE_clEvENKUlvE_clEvEUlddE_EEEEvS5_RKT_EUliE_EEviT1_,"a",@progbits
	.sectionflags	@""
	.align	4
.nv.constant0._ZN2at6native18elementwise_kernelILi128ELi4EZNS0_15gpu_kernel_implINS0_13BinaryFunctorIdddZZZNS0_17hypot_kernel_cudaERNS_18TensorIteratorBaseEENKUlvE_clEvENKUlvE_clEvEUlddE_EEEEvS5_RKT_EUliE_EEviT1_:
	.zero		1008


//--------------------- .nv.constant2._ZN2at6native27unrolled_elementwise_kernelINS0_13BinaryFunctorIdddZZZNS0_17hypot_kernel_cudaERNS_18TensorIteratorBaseEENKUlvE_clEvENKUlvE_clEvEUlddE_EESt5arrayIPcLm3EELi4E23TrivialOffsetCalculatorILi2EjESC_ILi1EjENS0_6memory12LoadWithCastILi2EEENSF_13StoreWithCastILi1EEEEEviT_T0_T2_T3_T4_T5_ --------------------------
	.section	.nv.constant2._ZN2at6native27unrolled_elementwise_kernelINS0_13BinaryFunctorIdddZZZNS0_17hypot_kernel_cudaERNS_18TensorIteratorBaseEENKUlvE_clEvENKUlvE_clEvEUlddE_EESt5arrayIPcLm3EELi4E23TrivialOffsetCalculatorILi2EjESC_ILi1EjENS0_6memory12LoadWithCastILi2EEENSF_13StoreWithCastILi1EEEEEviT_T0_T2_T3_T4_T5_,"a",@progbits
	.sectionflags	@""
	.align	4
.nv.constant2._ZN2at6native27unrolled_elementwise_kernelINS0_13BinaryFunctorIdddZZZNS0_17hypot_kernel_cudaERNS_18TensorIteratorBaseEENKUlvE_clEvENKUlvE_clEvEUlddE_EESt5arrayIPcLm3EELi4E23TrivialOffsetCalculatorILi2EjESC_ILi1EjENS0_6memory12LoadWithCastILi2EEENSF_13StoreWithCastILi1EEEEEviT_T0_T2_T3_T4_T5_:
        /*0000*/ 	.byte	0xff, 0xff, 0xff, 0xff, 0xff, 0xff, 0xef, 0x7f, 0x00, 0x00, 0x00, 0xf0, 0xff, 0xff, 0x0f, 0x38


//--------------------- .nv.constant0._ZN2at6native27unrolled_elementwise_kernelINS0_13BinaryFunctorIdddZZZNS0_17hypot_kernel_cudaERNS_18TensorIteratorBaseEENKUlvE_clEvENKUlvE_clEvEUlddE_EESt5arrayIPcLm3EELi4E23TrivialOffsetCalculatorILi2EjESC_ILi1EjENS0_6memory12LoadWithCastILi2EEENSF_13StoreWithCastILi1EEEEEviT_T0_T2_T3_T4_T5_ --------------------------
	.section	.nv.constant0._ZN2at6native27unrolled_elementwise_kernelINS0_13BinaryFunctorIdddZZZNS0_17hypot_kernel_cudaERNS_18TensorIteratorBaseEENKUlvE_clEvENKUlvE_clEvEUlddE_EESt5arrayIPcLm3EELi4E23TrivialOffsetCalculatorILi2EjESC_ILi1EjENS0_6memory12LoadWithCastILi2EEENSF_13StoreWithCastILi1EEEEEviT_T0_T2_T3_T4_T5_,"a",@progbits
	.sectionflags	@""
	.align	4
.nv.constant0._ZN2at6native27unrolled_elementwise_kernelINS0_13BinaryFunctorIdddZZZNS0_17hypot_kernel_cudaERNS_18TensorIteratorBaseEENKUlvE_clEvENKUlvE_clEvEUlddE_EESt5arrayIPcLm3EELi4E23TrivialOffsetCalculatorILi2EjESC_ILi1EjENS0_6memory12LoadWithCastILi2EEENSF_13StoreWithCastILi1EEEEEviT_T0_T2_T3_T4_T5_:
	.zero		408


//--------------------- .nv.constant2._ZN2at6native18elementwise_kernelILi128ELi2EZNS0_22gpu_kernel_impl_nocastINS0_13BinaryFunctorIdddZZZNS0_17hypot_kernel_cudaERNS_18TensorIteratorBaseEENKUlvE_clEvENKUlvE_clEvEUlddE_EEEEvS5_RKT_EUliE_EEviT1_ --------------------------
	.section	.nv.constant2._ZN2at6native18elementwise_kernelILi128ELi2EZNS0_22gpu_kernel_impl_nocastINS0_13BinaryFunctorIdddZZZNS0_17hypot_kernel_cudaERNS_18TensorIteratorBaseEENKUlvE_clEvENKUlvE_clEvEUlddE_EEEEvS5_RKT_EUliE_EEviT1_,"a",@progbits
	.sectionflags	@""
	.align	4
.nv.constant2._ZN2at6native18elementwise_kernelILi128ELi2EZNS0_22gpu_kernel_impl_nocastINS0_13BinaryFunctorIdddZZZNS0_17hypot_kernel_cudaERNS_18TensorIteratorBaseEENKUlvE_clEvENKUlvE_clEvEUlddE_EEEEvS5_RKT_EUliE_EEviT1_:
        /*0000*/ 	.byte	0xff, 0xff, 0xff, 0xff, 0xff, 0xff, 0xef, 0x7f


//--------------------- .nv.constant0._ZN2at6native18elementwise_kernelILi128ELi2EZNS0_22gpu_kernel_impl_nocastINS0_13BinaryFunctorIdddZZZNS0_17hypot_kernel_cudaERNS_18TensorIteratorBaseEENKUlvE_clEvENKUlvE_clEvEUlddE_EEEEvS5_RKT_EUliE_EEviT1_ --------------------------
	.section	.nv.constant0._ZN2at6native18elementwise_kernelILi128ELi2EZNS0_22gpu_kernel_impl_nocastINS0_13BinaryFunctorIdddZZZNS0_17hypot_kernel_cudaERNS_18TensorIteratorBaseEENKUlvE_clEvENKUlvE_clEvEUlddE_EEEEvS5_RKT_EUliE_EEviT1_,"a",@progbits
	.sectionflags	@""
	.align	4
.nv.constant0._ZN2at6native18elementwise_kernelILi128ELi2EZNS0_22gpu_kernel_impl_nocastINS0_13BinaryFunctorIdddZZZNS0_17hypot_kernel_cudaERNS_18TensorIteratorBaseEENKUlvE_clEvENKUlvE_clEvEUlddE_EEEEvS5_RKT_EUliE_EEviT1_:
	.zero		1008


//--------------------- .nv.constant2._ZN2at6native27unrolled_elementwise_kernelINS0_13BinaryFunctorIdddZZZNS0_17hypot_kernel_cudaERNS_18TensorIteratorBaseEENKUlvE_clEvENKUlvE_clEvEUlddE_EESt5arrayIPcLm3EELi4E23TrivialOffsetCalculatorILi2EjESC_ILi1EjENS0_6memory15LoadWithoutCastENSF_16StoreWithoutCastEEEviT_T0_T2_T3_T4_T5_ --------------------------
	.section	.nv.constant2._ZN2at6native27unrolled_elementwise_kernelINS0_13BinaryFunctorIdddZZZNS0_17hypot_kernel_cudaERNS_18TensorIteratorBaseEENKUlvE_clEvENKUlvE_clEvEUlddE_EESt5arrayIPcLm3EELi4E23TrivialOffsetCalculatorILi2EjESC_ILi1EjENS0_6memory15LoadWithoutCastENSF_16StoreWithoutCastEEEviT_T0_T2_T3_T4_T5_,"a",@progbits
	.sectionflags	@""
	.align	4
.nv.constant2._ZN2at6native27unrolled_elementwise_kernelINS0_13BinaryFunctorIdddZZZNS0_17hypot_kernel_cudaERNS_18TensorIteratorBaseEENKUlvE_clEvENKUlvE_clEvEUlddE_EESt5arrayIPcLm3EELi4E23TrivialOffsetCalculatorILi2EjESC_ILi1EjENS0_6memory15LoadWithoutCastENSF_16StoreWithoutCastEEEviT_T0_T2_T3_T4_T5_:
        /*0000*/ 	.byte	0xff, 0xff, 0xff, 0xff, 0xff, 0xff, 0xef, 0x7f


//--------------------- .nv.constant0._ZN2at6native27unrolled_elementwise_kernelINS0_13BinaryFunctorIdddZZZNS0_17hypot_kernel_cudaERNS_18TensorIteratorBaseEENKUlvE_clEvENKUlvE_clEvEUlddE_EESt5arrayIPcLm3EELi4E23TrivialOffsetCalculatorILi2EjESC_ILi1EjENS0_6memory15LoadWithoutCastENSF_16StoreWithoutCastEEEviT_T0_T2_T3_T4_T5_ --------------------------
	.section	.nv.constant0._ZN2at6native27unrolled_elementwise_kernelINS0_13BinaryFunctorIdddZZZNS0_17hypot_kernel_cudaERNS_18TensorIteratorBaseEENKUlvE_clEvENKUlvE_clEvEUlddE_EESt5arrayIPcLm3EELi4E23TrivialOffsetCalculatorILi2EjESC_ILi1EjENS0_6memory15LoadWithoutCastENSF_16StoreWithoutCastEEEviT_T0_T2_T3_T4_T5_,"a",@progbits
	.sectionflags	@""
	.align	4
.nv.constant0._ZN2at6native27unrolled_elementwise_kernelINS0_13BinaryFunctorIdddZZZNS0_17hypot_kernel_cudaERNS_18TensorIteratorBaseEENKUlvE_clEvENKUlvE_clEvEUlddE_EESt5arrayIPcLm3EELi4E23TrivialOffsetCalculatorILi2EjESC_ILi1EjENS0_6memory15LoadWithoutCastENSF_16StoreWithoutCastEEEviT_T0_T2_T3_T4_T5_:
	.zero		388


//--------------------- .nv.constant2._ZN2at6native29vectorized_elementwise_kernelILi2ENS0_13BinaryFunctorIdddZZZNS0_17hypot_kernel_cudaERNS_18TensorIteratorBaseEENKUlvE_clEvENKUlvE_clEvEUlddE_EESt5arrayIPcLm3EEEEviT0_T1_ --------------------------
	.section	.nv.constant2._ZN2at6native29vectorized_elementwise_kernelILi2ENS0_13BinaryFunctorIdddZZZNS0_17hypot_kernel_cudaERNS_18TensorIteratorBaseEENKUlvE_clEvENKUlvE_clEvEUlddE_EESt5arrayIPcLm3EEEEviT0_T1_,"a",@progbits
	.sectionflags	@""
	.align	4
.nv.constant2._ZN2at6native29vectorized_elementwise_kernelILi2ENS0_13BinaryFunctorIdddZZZNS0_17hypot_kernel_cudaERNS_18TensorIteratorBaseEENKUlvE_clEvENKUlvE_clEvEUlddE_EESt5arrayIPcLm3EEEEviT0_T1_:
        /*0000*/ 	.byte	0xff, 0xff, 0xff, 0xff, 0xff, 0xff, 0xef, 0x7f


//--------------------- .nv.constant0._ZN2at6native29vectorized_elementwise_kernelILi2ENS0_13BinaryFunctorIdddZZZNS0_17hypot_kernel_cudaERNS_18TensorIteratorBaseEENKUlvE_clEvENKUlvE_clEvEUlddE_EESt5arrayIPcLm3EEEEviT0_T1_ --------------------------
	.section	.nv.constant0._ZN2at6native29vectorized_elementwise_kernelILi2ENS0_13BinaryFunctorIdddZZZNS0_17hypot_kernel_cudaERNS_18TensorIteratorBaseEENKUlvE_clEvENKUlvE_clEvEUlddE_EESt5arrayIPcLm3EEEEviT0_T1_,"a",@progbits
	.sectionflags	@""
	.align	4
.nv.constant0._ZN2at6native29vectorized_elementwise_kernelILi2ENS0_13BinaryFunctorIdddZZZNS0_17hypot_kernel_cudaERNS_18TensorIteratorBaseEENKUlvE_clEvENKUlvE_clEvEUlddE_EESt5arrayIPcLm3EEEEviT0_T1_:
	.zero		384


//--------------------- .nv.constant2._ZN2at6native29vectorized_elementwise_kernelILi4ENS0_13BinaryFunctorIdddZZZNS0_17hypot_kernel_cudaERNS_18TensorIteratorBaseEENKUlvE_clEvENKUlvE_clEvEUlddE_EESt5arrayIPcLm3EEEEviT0_T1_ --------------------------
	.section	.nv.constant2._ZN2at6native29vectorized_elementwise_kernelILi4ENS0_13BinaryFunctorIdddZZZNS0_17hypot_kernel_cudaERNS_18TensorIteratorBaseEENKUlvE_clEvENKUlvE_clEvEUlddE_EESt5arrayIPcLm3EEEEviT0_T1_,"a",@progbits
	.sectionflags	@""
	.align	4
.nv.constant2._ZN2at6native29vectorized_elementwise_kernelILi4ENS0_13BinaryFunctorIdddZZZNS0_17hypot_kernel_cudaERNS_18TensorIteratorBaseEENKUlvE_clEvENKUlvE_clEvEUlddE_EESt5arrayIPcLm3EEEEviT0_T1_:
        /*0000*/ 	.byte	0xff, 0xff, 0xff, 0xff, 0xff, 0xff, 0xef, 0x7f


//--------------------- .nv.constant0._ZN2at6native29vectorized_elementwise_kernelILi4ENS0_13BinaryFunctorIdddZZZNS0_17hypot_kernel_cudaERNS_18TensorIteratorBaseEENKUlvE_clEvENKUlvE_clEvEUlddE_EESt5arrayIPcLm3EEEEviT0_T1_ --------------------------
	.section	.nv.constant0._ZN2at6native29vectorized_elementwise_kernelILi4ENS0_13BinaryFunctorIdddZZZNS0_17hypot_kernel_cudaERNS_18TensorIteratorBaseEENKUlvE_clEvENKUlvE_clEvEUlddE_EESt5arrayIPcLm3EEEEviT0_T1_,"a",@progbits
	.sectionflags	@""
	.align	4
.nv.constant0._ZN2at6native29vectorized_elementwise_kernelILi4ENS0_13BinaryFunctorIdddZZZNS0_17hypot_kernel_cudaERNS_18TensorIteratorBaseEENKUlvE_clEvENKUlvE_clEvEUlddE_EESt5arrayIPcLm3EEEEviT0_T1_:
	.zero		384


//--------------------- .nv.constant0._ZN2at6native29vectorized_elementwise_kernelILi8ENS0_13BinaryFunctorIdddZZZNS0_17hypot_kernel_cudaERNS_18TensorIteratorBaseEENKUlvE_clEvENKUlvE_clEvEUlddE_EESt5arrayIPcLm3EEEEviT0_T1_ --------------------------
	.section	.nv.constant0._ZN2at6native29vectorized_elementwise_kernelILi8ENS0_13BinaryFunctorIdddZZZNS0_17hypot_kernel_cudaERNS_18TensorIteratorBaseEENKUlvE_clEvENKUlvE_clEvEUlddE_EESt5arrayIPcLm3EEEEviT0_T1_,"a",@progbits
	.sectionflags	@""
	.align	4
.nv.constant0._ZN2at6native29vectorized_elementwise_kernelILi8ENS0_13BinaryFunctorIdddZZZNS0_17hypot_kernel_cudaERNS_18TensorIteratorBaseEENKUlvE_clEvENKUlvE_clEvEUlddE_EESt5arrayIPcLm3EEEEviT0_T1_:
	.zero		384


//--------------------- .nv.constant2._ZN2at6native18elementwise_kernelILi128ELi4EZNS0_15gpu_kernel_implINS0_13BinaryFunctorIN3c108BFloat16ES5_S5_ZZZNS0_17atan2_kernel_cudaERNS_18TensorIteratorBaseEENKUlvE_clEvENKUlvE2_clEvEUlS5_S5_E_EEEEvS7_RKT_EUliE_EEviT1_ --------------------------
	.section	.nv.constant2._ZN2at6native18elementwise_kernelILi128ELi4EZNS0_15gpu_kernel_implINS0_13BinaryFunctorIN3c108BFloat16ES5_S5_ZZZNS0_17atan2_kernel_cudaERNS_18TensorIteratorBaseEENKUlvE_clEvENKUlvE2_clEvEUlS5_S5_E_EEEEvS7_RKT_EUliE_EEviT1_,"a",@progbits
	.sectionflags	@""
	.align	4
.nv.constant2._ZN2at6native18elementwise_kernelILi128ELi4EZNS0_15gpu_kernel_implINS0_13BinaryFunctorIN3c108BFloat16ES5_S5_ZZZNS0_17atan2_kernel_cudaERNS_18TensorIteratorBaseEENKUlvE_clEvENKUlvE2_clEvEUlS5_S5_E_EEEEvS7_RKT_EUliE_EEviT1_:
        /*0000*/ 	.byte	0x00, 0x00, 0x00, 0xf0, 0xff, 0xff, 0x0f, 0x38


//--------------------- .nv.constant0._ZN2at6native18elementwise_kernelILi128ELi4EZNS0_15gpu_kernel_implINS0_13BinaryFunctorIN3c108BFloat16ES5_S5_ZZZNS0_17atan2_kernel_cudaERNS_18TensorIteratorBaseEENKUlvE_clEvENKUlvE2_clEvEUlS5_S5_E_EEEEvS7_RKT_EUliE_EEviT1_ --------------------------
	.section	.nv.constant0._ZN2at6native18elementwise_kernelILi128ELi4EZNS0_15gpu_kernel_implINS0_13BinaryFunctorIN3c108BFloat16ES5_S5_ZZZNS0_17atan2_kernel_cudaERNS_18TensorIteratorBaseEENKUlvE_clEvENKUlvE2_clEvEUlS5_S5_E_EEEEvS7_RKT_EUliE_EEviT1_,"a",@progbits
	.sectionflags	@""
	.align	4
.nv.constant0._ZN2at6native18elementwise_kernelILi128ELi4EZNS0_15gpu_kernel_implINS0_13BinaryFunctorIN3c108BFloat16ES5_S5_ZZZNS0_17atan2_kernel_cudaERNS_18TensorIteratorBaseEENKUlvE_clEvENKUlvE2_clEvEUlS5_S5_E_EEEEvS7_RKT_EUliE_EEviT1_:
	.zero		1008


//--------------------- .nv.constant2._ZN2at6native27unrolled_elementwise_kernelINS0_13BinaryFunctorIN3c108BFloat16ES4_S4_ZZZNS0_17atan2_kernel_cudaERNS_18TensorIteratorBaseEENKUlvE_clEvENKUlvE2_clEvEUlS4_S4_E_EESt5arrayIPcLm3EELi4E23TrivialOffsetCalculatorILi2EjESE_ILi1EjENS0_6memory12LoadWithCastILi2EEENSH_13StoreWithCastILi1EEEEEviT_T0_T2_T3_T4_T5_ --------------------------
	.section	.nv.constant2._ZN2at6native27unrolled_elementwise_kernelINS0_13BinaryFunctorIN3c108BFloat16ES4_S4_ZZZNS0_17atan2_kernel_cudaERNS_18TensorIteratorBaseEENKUlvE_clEvENKUlvE2_clEvEUlS4_S4_E_EESt5arrayIPcLm3EELi4E23TrivialOffsetCalculatorILi2EjESE_ILi1EjENS0_6memory12LoadWithCastILi2EEENSH_13StoreWithCastILi1EEEEEviT_T0_T2_T3_T4_T5_,"a",@progbits
	.sectionflags	@""
	.align	4
.nv.constant2._ZN2at6native27unrolled_elementwise_kernelINS0_13BinaryFunctorIN3c108BFloat16ES4_S4_ZZZNS0_17atan2_kernel_cudaERNS_18TensorIteratorBaseEENKUlvE_clEvENKUlvE2_clEvEUlS4_S4_E_EESt5arrayIPcLm3EELi4E23TrivialOffsetCalculatorILi2EjESE_ILi1EjENS0_6memory12LoadWithCastILi2EEENSH_13StoreWithCastILi1EEEEEviT_T0_T2_T3_T4_T5_:
        /*0000*/ 	.byte	0x00, 0x00, 0x00, 0xf0, 0xff, 0xff, 0x0f, 0x38


//--------------------- .nv.constant0._ZN2at6native27unrolled_elementwise_kernelINS0_13BinaryFunctorIN3c108BFloat16ES4_S4_ZZZNS0_17atan2_kernel_cudaERNS_18TensorIteratorBaseEENKUlvE_clEvENKUlvE2_clEvEUlS4_S4_E_EESt5arrayIPcLm3EELi4E23TrivialOffsetCalculatorILi2EjESE_ILi1EjENS0_6memory12LoadWithCastILi2EEENSH_13StoreWithCastILi1EEEEEviT_T0_T2_T3_T4_T5_ --------------------------
	.section	.nv.constant0._ZN2at6native27unrolled_elementwise_kernelINS0_13BinaryFunctorIN3c108BFloat16ES4_S4_ZZZNS0_17atan2_kernel_cudaERNS_18TensorIteratorBaseEENKUlvE_clEvENKUlvE2_clEvEUlS4_S4_E_EESt5arrayIPcLm3EELi4E23TrivialOffsetCalculatorILi2EjESE_ILi1EjENS0_6memory12LoadWithCastILi2EEENSH_13StoreWithCastILi1EEEEEviT_T0_T2_T3_T4_T5_,"a",@progbits
	.sectionflags	@""
	.align	4
.nv.constant0._ZN2at6native27unrolled_elementwise_kernelINS0_13BinaryFunctorIN3c108BFloat16ES4_S4_ZZZNS0_17atan2_kernel_cudaERNS_18TensorIteratorBaseEENKUlvE_clEvENKUlvE2_clEvEUlS4_S4_E_EESt5arrayIPcLm3EELi4E23TrivialOffsetCalculatorILi2EjESE_ILi1EjENS0_6memory12LoadWithCastILi2EEENSH_13StoreWithCastILi1EEEEEviT_T0_T2_T3_T4_T5_:
	.zero		408


//--------------------- .nv.constant0._ZN2at6native18elementwise_kernelILi128ELi4EZNS0_22gpu_kernel_impl_nocastINS0_13BinaryFunctorIN3c108BFloat16ES5_S5_ZZZNS0_17atan2_kernel_cudaERNS_18TensorIteratorBaseEENKUlvE_clEvENKUlvE2_clEvEUlS5_S5_E_EEEEvS7_RKT_EUliE_EEviT1_ --------------------------
	.section	.nv.constant0._ZN2at6native18elementwise_kernelILi128ELi4EZNS0_22gpu_kernel_impl_nocastINS0_13BinaryFunctorIN3c108BFloat16ES5_S5_ZZZNS0_17atan2_kernel_cudaERNS_18TensorIteratorBaseEENKUlvE_clEvENKUlvE2_clEvEUlS5_S5_E_EEEEvS7_RKT_EUliE_EEviT1_,"a",@progbits
	.sectionflags	@""
	.align	4
.nv.constant0._ZN2at6native18elementwise_kernelILi128ELi4EZNS0_22gpu_kernel_impl_nocastINS0_13BinaryFunctorIN3c108BFloat16ES5_S5_ZZZNS0_17atan2_kernel_cudaERNS_18TensorIteratorBaseEENKUlvE_clEvENKUlvE2_clEvEUlS5_S5_E_EEEEvS7_RKT_EUliE_EEviT1_:
	.zero		1008


//--------------------- .nv.constant0._ZN2at6native27unrolled_elementwise_kernelINS0_13BinaryFunctorIN3c108BFloat16ES4_S4_ZZZNS0_17atan2_kernel_cudaERNS_18TensorIteratorBaseEENKUlvE_clEvENKUlvE2_clEvEUlS4_S4_E_EESt5arrayIPcLm3EELi4E23TrivialOffsetCalculatorILi2EjESE_ILi1EjENS0_6memory15LoadWithoutCastENSH_16StoreWithoutCastEEEviT_T0_T2_T3_T4_T5_ --------------------------
	.section	.nv.constant0._ZN2at6native27unrolled_elementwise_kernelINS0_13BinaryFunctorIN3c108BFloat16ES4_S4_ZZZNS0_17atan2_kernel_cudaERNS_18TensorIteratorBaseEENKUlvE_clEvENKUlvE2_clEvEUlS4_S4_E_EESt5arrayIPcLm3EELi4E23TrivialOffsetCalculatorILi2EjESE_ILi1EjENS0_6memory15LoadWithoutCastENSH_16StoreWithoutCastEEEviT_T0_T2_T3_T4_T5_,"a",@progbits
	.sectionflags	@""
	.align	4
.nv.constant0._ZN2at6native27unrolled_elementwise_kernelINS0_13BinaryFunctorIN3c108BFloat16ES4_S4_ZZZNS0_17atan2_kernel_cudaERNS_18TensorIteratorBaseEENKUlvE_clEvENKUlvE2_clEvEUlS4_S4_E_EESt5arrayIPcLm3EELi4E23TrivialOffsetCalculatorILi2EjESE_ILi1EjENS0_6memory15LoadWithoutCastENSH_16StoreWithoutCastEEEviT_T0_T2_T3_T4_T5_:
	.zero		388


//--------------------- .nv.constant0._ZN2at6native29vectorized_elementwise_kernelILi2ENS0_13BinaryFunctorIN3c108BFloat16ES4_S4_ZZZNS0_17atan2_kernel_cudaERNS_18TensorIteratorBaseEENKUlvE_clEvENKUlvE2_clEvEUlS4_S4_E_EESt5arrayIPcLm3EEEEviT0_T1_ --------------------------
	.section	.nv.constant0._ZN2at6native29vectorized_elementwise_kernelILi2ENS0_13BinaryFunctorIN3c108BFloat16ES4_S4_ZZZNS0_17atan2_kernel_cudaERNS_18TensorIteratorBaseEENKUlvE_clEvENKUlvE2_clEvEUlS4_S4_E_EESt5arrayIPcLm3EEEEviT0_T1_,"a",@progbits
	.sectionflags	@""
	.align	4
.nv.constant0._ZN2at6native29vectorized_elementwise_kernelILi2ENS0_13BinaryFunctorIN3c108BFloat16ES4_S4_ZZZNS0_17atan2_kernel_cudaERNS_18TensorIteratorBaseEENKUlvE_clEvENKUlvE2_clEvEUlS4_S4_E_EESt5arrayIPcLm3EEEEviT0_T1_:
	.zero		384


//--------------------- .nv.constant0._ZN2at6native29vectorized_elementwise_kernelILi4ENS0_13BinaryFunctorIN3c108BFloat16ES4_S4_ZZZNS0_17atan2_kernel_cudaERNS_18TensorIteratorBaseEENKUlvE_clEvENKUlvE2_clEvEUlS4_S4_E_EESt5arrayIPcLm3EEEEviT0_T1_ --------------------------
	.section	.nv.constant0._ZN2at6native29vectorized_elementwise_kernelILi4ENS0_13BinaryFunctorIN3c108BFloat16ES4_S4_ZZZNS0_17atan2_kernel_cudaERNS_18TensorIteratorBaseEENKUlvE_clEvENKUlvE2_clEvEUlS4_S4_E_EESt5arrayIPcLm3EEEEviT0_T1_,"a",@progbits
	.sectionflags	@""
	.align	4
.nv.constant0._ZN2at6native29vectorized_elementwise_kernelILi4ENS0_13BinaryFunctorIN3c108BFloat16ES4_S4_ZZZNS0_17atan2_kernel_cudaERNS_18TensorIteratorBaseEENKUlvE_clEvENKUlvE2_clEvEUlS4_S4_E_EESt5arrayIPcLm3EEEEviT0_T1_:
	.zero		384


//--------------------- .nv.constant0._ZN2at6native29vectorized_elementwise_kernelILi8ENS0_13BinaryFunctorIN3c108BFloat16ES4_S4_ZZZNS0_17atan2_kernel_cudaERNS_18TensorIteratorBaseEENKUlvE_clEvENKUlvE2_clEvEUlS4_S4_E_EESt5arrayIPcLm3EEEEviT0_T1_ --------------------------
	.section	.nv.constant0._ZN2at6native29vectorized_elementwise_kernelILi8ENS0_13BinaryFunctorIN3c108BFloat16ES4_S4_ZZZNS0_17atan2_kernel_cudaERNS_18TensorIteratorBaseEENKUlvE_clEvENKUlvE2_clEvEUlS4_S4_E_EESt5arrayIPcLm3EEEEviT0_T1_,"a",@progbits
	.sectionflags	@""
	.align	4
.nv.constant0._ZN2at6native29vectorized_elementwise_kernelILi8ENS0_13BinaryFunctorIN3c108BFloat16ES4_S4_ZZZNS0_17atan2_kernel_cudaERNS_18TensorIteratorBaseEENKUlvE_clEvENKUlvE2_clEvEUlS4_S4_E_EESt5arrayIPcLm3EEEEviT0_T1_:
	.zero		384


//--------------------- .nv.constant2._ZN2at6native18elementwise_kernelILi128ELi4EZNS0_15gpu_kernel_implINS0_13BUnaryFunctorIN3c108BFloat16ES5_S5_ZZZNS0_17atan2_kernel_cudaERNS_18TensorIteratorBaseEENKUlvE_clEvENKUlvE2_clEvEUlS5_S5_E_EEEEvS7_RKT_EUliE_EEviT1_ --------------------------
	.section	.nv.constant2._ZN2at6native18elementwise_kernelILi128ELi4EZNS0_15gpu_kernel_implINS0_13BUnaryFunctorIN3c108BFloat16ES5_S5_ZZZNS0_17atan2_kernel_cudaERNS_18TensorIteratorBaseEENKUlvE_clEvENKUlvE2_clEvEUlS5_S5_E_EEEEvS7_RKT_EUliE_EEviT1_,"a",@progbits
	.sectionflags	@""
	.align	4
.nv.constant2._ZN2at6native18elementwise_kernelILi128ELi4EZNS0_15gpu_kernel_implINS0_13BUnaryFunctorIN3c108BFloat16ES5_S5_ZZZNS0_17atan2_kernel_cudaERNS_18TensorIteratorBaseEENKUlvE_clEvENKUlvE2_clEvEUlS5_S5_E_EEEEvS7_RKT_EUliE_EEviT1_:
        /*0000*/ 	.byte	0x00, 0x00, 0x00, 0xf0, 0xff, 0xff, 0x0f, 0x38


//--------------------- .nv.constant0._ZN2at6native18elementwise_kernelILi128ELi4EZNS0_15gpu_kernel_implINS0_13BUnaryFunctorIN3c108BFloat16ES5_S5_ZZZNS0_17atan2_kernel_cudaERNS_18TensorIteratorBaseEENKUlvE_clEvENKUlvE2_clEvEUlS5_S5_E_EEEEvS7_RKT_EUliE_EEviT1_ --------------------------
	.section	.nv.constant0._ZN2at6native18elementwise_kernelILi128ELi4EZNS0_15gpu_kernel_implINS0_13BUnaryFunctorIN3c108BFloat16ES5_S5_ZZZNS0_17atan2_kernel_cudaERNS_18TensorIteratorBaseEENKUlvE_clEvENKUlvE2_clEvEUlS5_S5_E_EEEEvS7_RKT_EUliE_EEviT1_,"a",@progbits
	.sectionflags	@""
	.align	4
.nv.constant0._ZN2at6native18elementwise_kernelILi128ELi4EZNS0_15gpu_kernel_implINS0_13BUnaryFunctorIN3c108BFloat16ES5_S5_ZZZNS0_17atan2_kernel_cudaERNS_18TensorIteratorBaseEENKUlvE_clEvENKUlvE2_clEvEUlS5_S5_E_EEEEvS7_RKT_EUliE_EEviT1_:
	.zero		896


//--------------------- .nv.constant2._ZN2at6native27unrolled_elementwise_kernelINS0_13BUnaryFunctorIN3c108BFloat16ES4_S4_ZZZNS0_17atan2_kernel_cudaERNS_18TensorIteratorBaseEENKUlvE_clEvENKUlvE2_clEvEUlS4_S4_E_EESt5arrayIPcLm2EELi4E23TrivialOffsetCalculatorILi1EjESF_NS0_6memory12LoadWithCastILi1EEENSG_13StoreWithCastILi1EEEEEviT_T0_T2_T3_T4_T5_ --------------------------
	.section	.nv.constant2._ZN2at6native27unrolled_elementwise_kernelINS0_13BUnaryFunctorIN3c108BFloat16ES4_S4_ZZZNS0_17atan2_kernel_cudaERNS_18TensorIteratorBaseEENKUlvE_clEvENKUlvE2_clEvEUlS4_S4_E_EESt5arrayIPcLm2EELi4E23TrivialOffsetCalculatorILi1EjESF_NS0_6memory12LoadWithCastILi1EEENSG_13StoreWithCastILi1EEEEEviT_T0_T2_T3_T4_T5_,"a",@progbits
	.sectionflags	@""
	.align	4
.nv.constant2._ZN2at6native27unrolled_elementwise_kernelINS0_13BUnaryFunctorIN3c108BFloat16ES4_S4_ZZZNS0_17atan2_kernel_cudaERNS_18TensorIteratorBaseEENKUlvE_clEvENKUlvE2_clEvEUlS4_S4_E_EESt5arrayIPcLm2EELi4E23TrivialOffsetCalculatorILi1EjESF_NS0_6memory12LoadWithCastILi1EEENSG_13StoreWithCastILi1EEEEEviT_T0_T2_T3_T4_T5_:
        /*0000*/ 	.byte	0x00, 0x00, 0x00, 0xf0, 0xff, 0xff, 0x0f, 0x38


//--------------------- .nv.constant0._ZN2at6native27unrolled_elementwise_kernelINS0_13BUnaryFunctorIN3c108BFloat16ES4_S4_ZZZNS0_17atan2_kernel_cudaERNS_18TensorIteratorBaseEENKUlvE_clEvENKUlvE2_clEvEUlS4_S4_E_EESt5arrayIPcLm2EELi4E23TrivialOffsetCalculatorILi1EjESF_NS0_6memory12LoadWithCastILi1EEENSG_13StoreWithCastILi1EEEEEviT_T0_T2_T3_T4_T5_ --------------------------
	.section	.nv.constant0._ZN2at6native27unrolled_elementwise_kernelINS0_13BUnaryFunctorIN3c108BFloat16ES4_S4_ZZZNS0_17atan2_kernel_cudaERNS_18TensorIteratorBaseEENKUlvE_clEvENKUlvE2_clEvEUlS4_S4_E_EESt5arrayIPcLm2EELi4E23TrivialOffsetCalculatorILi1EjESF_NS0_6memory12LoadWithCastILi1EEENSG_13StoreWithCastILi1EEEEEviT_T0_T2_T3_T4_T5_,"a",@progbits
	.sectionflags	@""
	.align	4
.nv.constant0._ZN2at6native27unrolled_elementwise_kernelINS0_13BUnaryFunctorIN3c108BFloat16ES4_S4_ZZZNS0_17atan2_kernel_cudaERNS_18TensorIteratorBaseEENKUlvE_clEvENKUlvE2_clEvEUlS4_S4_E_EESt5arrayIPcLm2EELi4E23TrivialOffsetCalculatorILi1EjESF_NS0_6memory12LoadWithCastILi1EEENSG_13StoreWithCastILi1EEEEEviT_T0_T2_T3_T4_T5_:
	.zero		396


//--------------------- .nv.constant0._ZN2at6native18elementwise_kernelILi128ELi4EZNS0_22gpu_kernel_impl_nocastINS0_13BUnaryFunctorIN3c108BFloat16ES5_S5_ZZZNS0_17atan2_kernel_cudaERNS_18TensorIteratorBaseEENKUlvE_clEvENKUlvE2_clEvEUlS5_S5_E_EEEEvS7_RKT_EUliE_EEviT1_ --------------------------
	.section	.nv.constant0._ZN2at6native18elementwise_kernelILi128ELi4EZNS0_22gpu_kernel_impl_nocastINS0_13BUnaryFunctorIN3c108BFloat16ES5_S5_ZZZNS0_17atan2_kernel_cudaERNS_18TensorIteratorBaseEENKUlvE_clEvENKUlvE2_clEvEUlS5_S5_E_EEEEvS7_RKT_EUliE_EEviT1_,"a",@progbits
	.sectionflags	@""
	.align	4
.nv.constant0._ZN2at6native18elementwise_kernelILi128ELi4EZNS0_22gpu_kernel_impl_nocastINS0_13BUnaryFunctorIN3c108BFloat16ES5_S5_ZZZNS0_17atan2_kernel_cudaERNS_18TensorIteratorBaseEENKUlvE_clEvENKUlvE2_clEvEUlS5_S5_E_EEEEvS7_RKT_EUliE_EEviT1_:
	.zero		896


//--------------------- .nv.constant0._ZN2at6native27unrolled_elementwise_kernelINS0_13BUnaryFunctorIN3c108BFloat16ES4_S4_ZZZNS0_17atan2_kernel_cudaERNS_18TensorIteratorBaseEENKUlvE_clEvENKUlvE2_clEvEUlS4_S4_E_EESt5arrayIPcLm2EELi4E23TrivialOffsetCalculatorILi1EjESF_NS0_6memory15LoadWithoutCastENSG_16StoreWithoutCastEEEviT_T0_T2_T3_T4_T5_ --------------------------
	.section	.nv.constant0._ZN2at6native27unrolled_elementwise_kernelINS0_13BUnaryFunctorIN3c108BFloat16ES4_S4_ZZZNS0_17atan2_kernel_cudaERNS_18TensorIteratorBaseEENKUlvE_clEvENKUlvE2_clEvEUlS4_S4_E_EESt5arrayIPcLm2EELi4E23TrivialOffsetCalculatorILi1EjESF_NS0_6memory15LoadWithoutCastENSG_16StoreWithoutCastEEEviT_T0_T2_T3_T4_T5_,"a",@progbits
	.sectionflags	@""
	.align	4
.nv.constant0._ZN2at6native27unrolled_elementwise_kernelINS0_13BUnaryFunctorIN3c108BFloat16ES4_S4_ZZZNS0_17atan2_kernel_cudaERNS_18TensorIteratorBaseEENKUlvE_clEvENKUlvE2_clEvEUlS4_S4_E_EESt5arrayIPcLm2EELi4E23TrivialOffsetCalculatorILi1EjESF_NS0_6memory15LoadWithoutCastENSG_16StoreWithoutCastEEEviT_T0_T2_T3_T4_T5_:
	.zero		380


//--------------------- .nv.constant0._ZN2at6native29vectorized_elementwise_kernelILi2ENS0_13BUnaryFunctorIN3c108BFloat16ES4_S4_ZZZNS0_17atan2_kernel_cudaERNS_18TensorIteratorBaseEENKUlvE_clEvENKUlvE2_clEvEUlS4_S4_E_EESt5arrayIPcLm2EEEEviT0_T1_ --------------------------
	.section	.nv.constant0._ZN2at6native29vectorized_elementwise_kernelILi2ENS0_13BUnaryFunctorIN3c108BFloat16ES4_S4_ZZZNS0_17atan2_kernel_cudaERNS_18TensorIteratorBaseEENKUlvE_clEvENKUlvE2_clEvEUlS4_S4_E_EESt5arrayIPcLm2EEEEviT0_T1_,"a",@progbits
	.sectionflags	@""
	.align	4
.nv.constant0._ZN2at6native29vectorized_elementwise_kernelILi2ENS0_13BUnaryFunctorIN3c108BFloat16ES4_S4_ZZZNS0_17atan2_kernel_cudaERNS_18TensorIteratorBaseEENKUlvE_clEvENKUlvE2_clEvEUlS4_S4_E_EESt5arrayIPcLm2EEEEviT0_T1_:
	.zero		376


//--------------------- .nv.constant0._ZN2at6native29vectorized_elementwise_kernelILi4ENS0_13BUnaryFunctorIN3c108BFloat16ES4_S4_ZZZNS0_17atan2_kernel_cudaERNS_18TensorIteratorBaseEENKUlvE_clEvENKUlvE2_clEvEUlS4_S4_E_EESt5arrayIPcLm2EEEEviT0_T1_ --------------------------
	.section	.nv.constant0._ZN2at6native29vectorized_elementwise_kernelILi4ENS0_13BUnaryFunctorIN3c108BFloat16ES4_S4_ZZZNS0_17atan2_kernel_cudaERNS_18TensorIteratorBaseEENKUlvE_clEvENKUlvE2_clEvEUlS4_S4_E_EESt5arrayIPcLm2EEEEviT0_T1_,"a",@progbits
	.sectionflags	@""
	.align	4
.nv.constant0._ZN2at6native29vectorized_elementwise_kernelILi4ENS0_13BUnaryFunctorIN3c108BFloat16ES4_S4_ZZZNS0_17atan2_kernel_cudaERNS_18TensorIteratorBaseEENKUlvE_clEvENKUlvE2_clEvEUlS4_S4_E_EESt5arrayIPcLm2EEEEviT0_T1_:
	.zero		376


//--------------------- .nv.constant0._ZN2at6native29vectorized_elementwise_kernelILi8ENS0_13BUnaryFunctorIN3c108BFloat16ES4_S4_ZZZNS0_17atan2_kernel_cudaERNS_18TensorIteratorBaseEENKUlvE_clEvENKUlvE2_clEvEUlS4_S4_E_EESt5arrayIPcLm2EEEEviT0_T1_ --------------------------
	.section	.nv.constant0._ZN2at6native29vectorized_elementwise_kernelILi8ENS0_13BUnaryFunctorIN3c108BFloat16ES4_S4_ZZZNS0_17atan2_kernel_cudaERNS_18TensorIteratorBaseEENKUlvE_clEvENKUlvE2_clEvEUlS4_S4_E_EESt5arrayIPcLm2EEEEviT0_T1_,"a",@progbits
	.sectionflags	@""
	.align	4
.nv.constant0._ZN2at6native29vectorized_elementwise_kernelILi8ENS0_13BUnaryFunctorIN3c108BFloat16ES4_S4_ZZZNS0_17atan2_kernel_cudaERNS_18TensorIteratorBaseEENKUlvE_clEvENKUlvE2_clEvEUlS4_S4_E_EESt5arrayIPcLm2EEEEviT0_T1_:
	.zero		376


//--------------------- .nv.constant2._ZN2at6native18elementwise_kernelILi128ELi4EZNS0_15gpu_kernel_implINS0_13AUnaryFunctorIN3c108BFloat16ES5_S5_ZZZNS0_17atan2_kernel_cudaERNS_18TensorIteratorBaseEENKUlvE_clEvENKUlvE2_clEvEUlS5_S5_E_EEEEvS7_RKT_EUliE_EEviT1_ --------------------------
	.section	.nv.constant2._ZN2at6native18elementwise_kernelILi128ELi4EZNS0_15gpu_kernel_implINS0_13AUnaryFunctorIN3c108BFloat16ES5_S5_ZZZNS0_17atan2_kernel_cudaERNS_18TensorIteratorBaseEENKUlvE_clEvENKUlvE2_clEvEUlS5_S5_E_EEEEvS7_RKT_EUliE_EEviT1_,"a",@progbits
	.sectionflags	@""
	.align	4
.nv.constant2._ZN2at6native18elementwise_kernelILi128ELi4EZNS0_15gpu_kernel_implINS0_13AUnaryFunctorIN3c108BFloat16ES5_S5_ZZZNS0_17atan2_kernel_cudaERNS_18TensorIteratorBaseEENKUlvE_clEvENKUlvE2_clEvEUlS5_S5_E_EEEEvS7_RKT_EUliE_EEviT1_:
        /*0000*/ 	.byte	0x00, 0x00, 0x00, 0xf0, 0xff, 0xff, 0x0f, 0x38


//--------------------- .nv.constant0._ZN2at6native18elementwise_kernelILi128ELi4EZNS0_15gpu_kernel_implINS0_13AUnaryFunctorIN3c108BFloat16ES5_S5_ZZZNS0_17atan2_kernel_cudaERNS_18TensorIteratorBaseEENKUlvE_clEvENKUlvE2_clEvEUlS5_S5_E_EEEEvS7_RKT_EUliE_EEviT1_ --------------------------
	.section	.nv.constant0._ZN2at6native18elementwise_kernelILi128ELi4EZNS0_15gpu_kernel_implINS0_13AUnaryFunctorIN3c108BFloat16ES5_S5_ZZZNS0_17atan2_kernel_cudaERNS_18TensorIteratorBaseEENKUlvE_clEvENKUlvE2_clEvEUlS5_S5_E_EEEEvS7_RKT_EUliE_EEviT1_,"a",@progbits
	.sectionflags	@""
	.align	4
.nv.constant0._ZN2at6native18elementwise_kernelILi128ELi4EZNS0_15gpu_kernel_implINS0_13AUnaryFunctorIN3c108BFloat16ES5_S5_ZZZNS0_17atan2_kernel_cudaERNS_18TensorIteratorBaseEENKUlvE_clEvENKUlvE2_clEvEUlS5_S5_E_EEEEvS7_RKT_EUliE_EEviT1_:
	.zero		896


//--------------------- .nv.constant2._ZN2at6native27unrolled_elementwise_kernelINS0_13AUnaryFunctorIN3c108BFloat16ES4_S4_ZZZNS0_17atan2_kernel_cudaERNS_18TensorIteratorBaseEENKUlvE_clEvENKUlvE2_clEvEUlS4_S4_E_EESt5arrayIPcLm2EELi4E23TrivialOffsetCalculatorILi1EjESF_NS0_6memory12LoadWithCastILi1EEENSG_13StoreWithCastILi1EEEEEviT_T0_T2_T3_T4_T5_ --------------------------
	.section	.nv.constant2._ZN2at6native27unrolled_elementwise_kernelINS0_13AUnaryFunctorIN3c108BFloat16ES4_S4_ZZZNS0_17atan2_kernel_cudaERNS_18TensorIteratorBaseEENKUlvE_clEvENKUlvE2_clEvEUlS4_S4_E_EESt5arrayIPcLm2EELi4E23TrivialOffsetCalculatorILi1EjESF_NS0_6memory12LoadWithCastILi1EEENSG_13StoreWithCastILi1EEEEEviT_T0_T2_T3_T4_T5_,"a",@progbits
	.sectionflags	@""
	.align	4
.nv.constant2._ZN2at6native27unrolled_elementwise_kernelINS0_13AUnaryFunctorIN3c108BFloat16ES4_S4_ZZZNS0_17atan2_kernel_cudaERNS_18TensorIteratorBaseEENKUlvE_clEvENKUlvE2_clEvEUlS4_S4_E_EESt5arrayIPcLm2EELi4E23TrivialOffsetCalculatorILi1EjESF_NS0_6memory12LoadWithCastILi1EEENSG_13StoreWithCastILi1EEEEEviT_T0_T2_T3_T4_T5_:
        /*0000*/ 	.byte	0x00, 0x00, 0x00, 0xf0, 0xff, 0xff, 0x0f, 0x38


//--------------------- .nv.constant0._ZN2at6native27unrolled_elementwise_kernelINS0_13AUnaryFunctorIN3c108BFloat16ES4_S4_ZZZNS0_17atan2_kernel_cudaERNS_18TensorIteratorBaseEENKUlvE_clEvENKUlvE2_clEvEUlS4_S4_E_EESt5arrayIPcLm2EELi4E23TrivialOffsetCalculatorILi1EjESF_NS0_6memory12LoadWithCastILi1EEENSG_13StoreWithCastILi1EEEEEviT_T0_T2_T3_T4_T5_ --------------------------
	.section	.nv.constant0._ZN2at6native27unrolled_elementwise_kernelINS0_13AUnaryFunctorIN3c108BFloat16ES4_S4_ZZZNS0_17atan2_kernel_cudaERNS_18TensorIteratorBaseEENKUlvE_clEvENKUlvE2_clEvEUlS4_S4_E_EESt5arrayIPcLm2EELi4E23TrivialOffsetCalculatorILi1EjESF_NS0_6memory12LoadWithCastILi1EEENSG_13StoreWithCastILi1EEEEEviT_T0_T2_T3_T4_T5_,"a",@progbits
	.sectionflags	@""
	.align	4
.nv.constant0._ZN2at6native27unrolled_elementwise_kernelINS0_13AUnaryFunctorIN3c108BFloat16ES4_S4_ZZZNS0_17atan2_kernel_cudaERNS_18TensorIteratorBaseEENKUlvE_clEvENKUlvE2_clEvEUlS4_S4_E_EESt5arrayIPcLm2EELi4E23TrivialOffsetCalculatorILi1EjESF_NS0_6memory12LoadWithCastILi1EEENSG_13StoreWithCastILi1EEEEEviT_T0_T2_T3_T4_T5_:
	.zero		396


//--------------------- .nv.constant0._ZN2at6native18elementwise_kernelILi128ELi4EZNS0_22gpu_kernel_impl_nocastINS0_13AUnaryFunctorIN3c108BFloat16ES5_S5_ZZZNS0_17atan2_kernel_cudaERNS_18TensorIteratorBaseEENKUlvE_clEvENKUlvE2_clEvEUlS5_S5_E_EEEEvS7_RKT_EUliE_EEviT1_ --------------------------
	.section	.nv.constant0._ZN2at6native18elementwise_kernelILi128ELi4EZNS0_22gpu_kernel_impl_nocastINS0_13AUnaryFunctorIN3c108BFloat16ES5_S5_ZZZNS0_17atan2_kernel_cudaERNS_18TensorIteratorBaseEENKUlvE_clEvENKUlvE2_clEvEUlS5_S5_E_EEEEvS7_RKT_EUliE_EEviT1_,"a",@progbits
	.sectionflags	@""
	.align	4
.nv.constant0._ZN2at6native18elementwise_kernelILi128ELi4EZNS0_22gpu_kernel_impl_nocastINS0_13AUnaryFunctorIN3c108BFloat16ES5_S5_ZZZNS0_17atan2_kernel_cudaERNS_18TensorIteratorBaseEENKUlvE_clEvENKUlvE2_clEvEUlS5_S5_E_EEEEvS7_RKT_EUliE_EEviT1_:
	.zero		896


//--------------------- .nv.constant0._ZN2at6native27unrolled_elementwise_kernelINS0_13AUnaryFunctorIN3c108BFloat16ES4_S4_ZZZNS0_17atan2_kernel_cudaERNS_18TensorIteratorBaseEENKUlvE_clEvENKUlvE2_clEvEUlS4_S4_E_EESt5arrayIPcLm2EELi4E23TrivialOffsetCalculatorILi1EjESF_NS0_6memory15LoadWithoutCastENSG_16StoreWithoutCastEEEviT_T0_T2_T3_T4_T5_ --------------------------
	.section	.nv.constant0._ZN2at6native27unrolled_elementwise_kernelINS0_13AUnaryFunctorIN3c108BFloat16ES4_S4_ZZZNS0_17atan2_kernel_cudaERNS_18TensorIteratorBaseEENKUlvE_clEvENKUlvE2_clEvEUlS4_S4_E_EESt5arrayIPcLm2EELi4E23TrivialOffsetCalculatorILi1EjESF_NS0_6memory15LoadWithoutCastENSG_16StoreWithoutCastEEEviT_T0_T2_T3_T4_T5_,"a",@progbits
	.sectionflags	@""
	.align	4
.nv.constant0._ZN2at6native27unrolled_elementwise_kernelINS0_13AUnaryFunctorIN3c108BFloat16ES4_S4_ZZZNS0_17atan2_kernel_cudaERNS_18TensorIteratorBaseEENKUlvE_clEvENKUlvE2_clEvEUlS4_S4_E_EESt5arrayIPcLm2EELi4E23TrivialOffsetCalculatorILi1EjESF_NS0_6memory15LoadWithoutCastENSG_16StoreWithoutCastEEEviT_T0_T2_T3_T4_T5_:
	.zero		380


//--------------------- .nv.constant0._ZN2at6native29vectorized_elementwise_kernelILi2ENS0_13AUnaryFunctorIN3c108BFloat16ES4_S4_ZZZNS0_17atan2_kernel_cudaERNS_18TensorIteratorBaseEENKUlvE_clEvENKUlvE2_clEvEUlS4_S4_E_EESt5arrayIPcLm2EEEEviT0_T1_ --------------------------
	.section	.nv.constant0._ZN2at6native29vectorized_elementwise_kernelILi2ENS0_13AUnaryFunctorIN3c108BFloat16ES4_S4_ZZZNS0_17atan2_kernel_cudaERNS_18TensorIteratorBaseEENKUlvE_clEvENKUlvE2_clEvEUlS4_S4_E_EESt5arrayIPcLm2EEEEviT0_T1_,"a",@progbits
	.sectionflags	@""
	.align	4
.nv.constant0._ZN2at6native29vectorized_elementwise_kernelILi2ENS0_13AUnaryFunctorIN3c108BFloat16ES4_S4_ZZZNS0_17atan2_kernel_cudaERNS_18TensorIteratorBaseEENKUlvE_clEvENKUlvE2_clEvEUlS4_S4_E_EESt5arrayIPcLm2EEEEviT0_T1_:
	.zero		376


//--------------------- .nv.constant0._ZN2at6native29vectorized_elementwise_kernelILi4ENS0_13AUnaryFunctorIN3c108BFloat16ES4_S4_ZZZNS0_17atan2_kernel_cudaERNS_18TensorIteratorBaseEENKUlvE_clEvENKUlvE2_clEvEUlS4_S4_E_EESt5arrayIPcLm2EEEEviT0_T1_ --------------------------
	.section	.nv.constant0._ZN2at6native29vectorized_elementwise_kernelILi4ENS0_13AUnaryFunctorIN3c108BFloat16ES4_S4_ZZZNS0_17atan2_kernel_cudaERNS_18TensorIteratorBaseEENKUlvE_clEvENKUlvE2_clEvEUlS4_S4_E_EESt5arrayIPcLm2EEEEviT0_T1_,"a",@progbits
	.sectionflags	@""
	.align	4
.nv.constant0._ZN2at6native29vectorized_elementwise_kernelILi4ENS0_13AUnaryFunctorIN3c108BFloat16ES4_S4_ZZZNS0_17atan2_kernel_cudaERNS_18TensorIteratorBaseEENKUlvE_clEvENKUlvE2_clEvEUlS4_S4_E_EESt5arrayIPcLm2EEEEviT0_T1_:
	.zero		376


//--------------------- .nv.constant0._ZN2at6native29vectorized_elementwise_kernelILi8ENS0_13AUnaryFunctorIN3c108BFloat16ES4_S4_ZZZNS0_17atan2_kernel_cudaERNS_18TensorIteratorBaseEENKUlvE_clEvENKUlvE2_clEvEUlS4_S4_E_EESt5arrayIPcLm2EEEEviT0_T1_ --------------------------
	.section	.nv.constant0._ZN2at6native29vectorized_elementwise_kernelILi8ENS0_13AUnaryFunctorIN3c108BFloat16ES4_S4_ZZZNS0_17atan2_kernel_cudaERNS_18TensorIteratorBaseEENKUlvE_clEvENKUlvE2_clEvEUlS4_S4_E_EESt5arrayIPcLm2EEEEviT0_T1_,"a",@progbits
	.sectionflags	@""
	.align	4
.nv.constant0._ZN2at6native29vectorized_elementwise_kernelILi8ENS0_13AUnaryFunctorIN3c108BFloat16ES4_S4_ZZZNS0_17atan2_kernel_cudaERNS_18TensorIteratorBaseEENKUlvE_clEvENKUlvE2_clEvEUlS4_S4_E_EESt5arrayIPcLm2EEEEviT0_T1_:
	.zero		376


//--------------------- .nv.constant2._ZN2at6native18elementwise_kernelILi128ELi4EZNS0_15gpu_kernel_implINS0_13BinaryFunctorIN3c104HalfES5_S5_ZZZNS0_17atan2_kernel_cudaERNS_18TensorIteratorBaseEENKUlvE_clEvENKUlvE1_clEvEUlS5_S5_E_EEEEvS7_RKT_EUliE_EEviT1_ --------------------------
	.section	.nv.constant2._ZN2at6native18elementwise_kernelILi128ELi4EZNS0_15gpu_kernel_implINS0_13BinaryFunctorIN3c104HalfES5_S5_ZZZNS0_17atan2_kernel_cudaERNS_18TensorIteratorBaseEENKUlvE_clEvENKUlvE1_clEvEUlS5_S5_E_EEEEvS7_RKT_EUliE_EEviT1_,"a",@progbits
	.sectionflags	@""
	.align	4
.nv.constant2._ZN2at6native18elementwise_kernelILi128ELi4EZNS0_15gpu_kernel_implINS0_13BinaryFunctorIN3c104HalfES5_S5_ZZZNS0_17atan2_kernel_cudaERNS_18TensorIteratorBaseEENKUlvE_clEvENKUlvE1_clEvEUlS5_S5_E_EEEEvS7_RKT_EUliE_EEviT1_:
        /*0000*/ 	.byte	0x00, 0x00, 0x00, 0xf0, 0xff, 0xff, 0x0f, 0x38


//--------------------- .nv.constant0._ZN2at6native18elementwise_kernelILi128ELi4EZNS0_15gpu_kernel_implINS0_13BinaryFunctorIN3c104HalfES5_S5_ZZZNS0_17atan2_kernel_cudaERNS_18TensorIteratorBaseEENKUlvE_clEvENKUlvE1_clEvEUlS5_S5_E_EEEEvS7_RKT_EUliE_EEviT1_ --------------------------
	.section	.nv.constant0._ZN2at6native18elementwise_kernelILi128ELi4EZNS0_15gpu_kernel_implINS0_13BinaryFunctorIN3c104HalfES5_S5_ZZZNS0_17atan2_kernel_cudaERNS_18TensorIteratorBaseEENKUlvE_clEvENKUlvE1_clEvEUlS5_S5_E_EEEEvS7_RKT_EUliE_EEviT1_,"a",@progbits
	.sectionflags	@""
	.align	4
.nv.constant0._ZN2at6native18elementwise_kernelILi128ELi4EZNS0_15gpu_kernel_implINS0_13BinaryFunctorIN3c104HalfES5_S5_ZZZNS0_17atan2_kernel_cudaERNS_18TensorIteratorBaseEENKUlvE_clEvENKUlvE1_clEvEUlS5_S5_E_EEEEvS7_RKT_EUliE_EEviT1_:
	.zero		1008


//--------------------- .nv.constant2._ZN2at6native27unrolled_elementwise_kernelINS0_13BinaryFunctorIN3c104HalfES4_S4_ZZZNS0_17atan2_kernel_cudaERNS_18TensorIteratorBaseEENKUlvE_clEvENKUlvE1_clEvEUlS4_S4_E_EESt5arrayIPcLm3EELi4E23TrivialOffsetCalculatorILi2EjESE_ILi1EjENS0_6memory12LoadWithCastILi2EEENSH_13StoreWithCastILi1EEEEEviT_T0_T2_T3_T4_T5_ --------------------------
	.section	.nv.constant2._ZN2at6native27unrolled_elementwise_kernelINS0_13BinaryFunctorIN3c104HalfES4_S4_ZZZNS0_17atan2_kernel_cudaERNS_18TensorIteratorBaseEENKUlvE_clEvENKUlvE1_clEvEUlS4_S4_E_EESt5arrayIPcLm3EELi4E23TrivialOffsetCalculatorILi2EjESE_ILi1EjENS0_6memory12LoadWithCastILi2EEENSH_13StoreWithCastILi1EEEEEviT_T0_T2_T3_T4_T5_,"a",@progbits
	.sectionflags	@""
	.align	4
.nv.constant2._ZN2at6native27unrolled_elementwise_kernelINS0_13BinaryFunctorIN3c104HalfES4_S4_ZZZNS0_17atan2_kernel_cudaERNS_18TensorIteratorBaseEENKUlvE_clEvENKUlvE1_clEvEUlS4_S4_E_EESt5arrayIPcLm3EELi4E23TrivialOffsetCalculatorILi2EjESE_ILi1EjENS0_6memory12LoadWithCastILi2EEENSH_13StoreWithCastILi1EEEEEviT_T0_T2_T3_T4_T5_:
        /*0000*/ 	.byte	0x00, 0x00, 0x00, 0xf0, 0xff, 0xff, 0x0f, 0x38


//--------------------- .nv.constant0._ZN2at6native27unrolled_elementwise_kernelINS0_13BinaryFunctorIN3c104HalfES4_S4_ZZZNS0_17atan2_kernel_cudaERNS_18TensorIteratorBaseEENKUlvE_clEvENKUlvE1_clEvEUlS4_S4_E_EESt5arrayIPcLm3EELi4E23TrivialOffsetCalculatorILi2EjESE_ILi1EjENS0_6memory12LoadWithCastILi2EEENSH_13StoreWithCastILi1EEEEEviT_T0_T2_T3_T4_T5_ --------------------------
	.section	.nv.constant0._ZN2at6native27unrolled_elementwise_kernelINS0_13BinaryFunctorIN3c104HalfES4_S4_ZZZNS0_17atan2_kernel_cudaERNS_18TensorIteratorBaseEENKUlvE_clEvENKUlvE1_clEvEUlS4_S4_E_EESt5arrayIPcLm3EELi4E23TrivialOffsetCalculatorILi2EjESE_ILi1EjENS0_6memory12LoadWithCastILi2EEENSH_13StoreWithCastILi1EEEEEviT_T0_T2_T3_T4_T5_,"a",@progbits
	.sectionflags	@""
	.align	4
.nv.constant0._ZN2at6native27unrolled_elementwise_kernelINS0_13BinaryFunctorIN3c104HalfES4_S4_ZZZNS0_17atan2_kernel_cudaERNS_18TensorIteratorBaseEENKUlvE_clEvENKUlvE1_clEvEUlS4_S4_E_EESt5arrayIPcLm3EELi4E23TrivialOffsetCalculatorILi2EjESE_ILi1EjENS0_6memory12LoadWithCastILi2EEENSH_13StoreWithCastILi1EEEEEviT_T0_T2_T3_T4_T5_:
	.zero		408


//--------------------- .nv.constant0._ZN2at6native18elementwise_kernelILi128ELi4EZNS0_22gpu_kernel_impl_nocastINS0_13BinaryFunctorIN3c104HalfES5_S5_ZZZNS0_17atan2_kernel_cudaERNS_18TensorIteratorBaseEENKUlvE_clEvENKUlvE1_clEvEUlS5_S5_E_EEEEvS7_RKT_EUliE_EEviT1_ --------------------------
	.section	.nv.constant0._ZN2at6native18elementwise_kernelILi128ELi4EZNS0_22gpu_kernel_impl_nocastINS0_13BinaryFunctorIN3c104HalfES5_S5_ZZZNS0_17atan2_kernel_cudaERNS_18TensorIteratorBaseEENKUlvE_clEvENKUlvE1_clEvEUlS5_S5_E_EEEEvS7_RKT_EUliE_EEviT1_,"a",@progbits
	.sectionflags	@""
	.align	4
.nv.constant0._ZN2at6native18elementwise_kernelILi128ELi4EZNS0_22gpu_kernel_impl_nocastINS0_13BinaryFunctorIN3c104HalfES5_S5_ZZZNS0_17atan2_kernel_cudaERNS_18TensorIteratorBaseEENKUlvE_clEvENKUlvE1_clEvEUlS5_S5_E_EEEEvS7_RKT_EUliE_EEviT1_:
	.zero		1008


//--------------------- .nv.constant0._ZN2at6native27unrolled_elementwise_kernelINS0_13BinaryFunctorIN3c104HalfES4_S4_ZZZNS0_17atan2_kernel_cudaERNS_18TensorIteratorBaseEENKUlvE_clEvENKUlvE1_clEvEUlS4_S4_E_EESt5arrayIPcLm3EELi4E23TrivialOffsetCalculatorILi2EjESE_ILi1EjENS0_6memory15LoadWithoutCastENSH_16StoreWithoutCastEEEviT_T0_T2_T3_T4_T5_ --------------------------
	.section	.nv.constant0._ZN2at6native27unrolled_elementwise_kernelINS0_13BinaryFunctorIN3c104HalfES4_S4_ZZZNS0_17atan2_kernel_cudaERNS_18TensorIteratorBaseEENKUlvE_clEvENKUlvE1_clEvEUlS4_S4_E_EESt5arrayIPcLm3EELi4E23TrivialOffsetCalculatorILi2EjESE_ILi1EjENS0_6memory15LoadWithoutCastENSH_16StoreWithoutCastEEEviT_T0_T2_T3_T4_T5_,"a",@progbits
	.sectionflags	@""
	.align	4
.nv.constant0._ZN2at6native27unrolled_elementwise_kernelINS0_13BinaryFunctorIN3c104HalfES4_S4_ZZZNS0_17atan2_kernel_cudaERNS_18TensorIteratorBaseEENKUlvE_clEvENKUlvE1_clEvEUlS4_S4_E_EESt5arrayIPcLm3EELi4E23TrivialOffsetCalculatorILi2EjESE_ILi1EjENS0_6memory15LoadWithoutCastENSH_16StoreWithoutCastEEEviT_T0_T2_T3_T4_T5_:
	.zero		388


//--------------------- .nv.constant0._ZN2at6native29vectorized_elementwise_kernelILi2ENS0_13BinaryFunctorIN3c104HalfES4_S4_ZZZNS0_17atan2_kernel_cudaERNS_18TensorIteratorBaseEENKUlvE_clEvENKUlvE1_clEvEUlS4_S4_E_EESt5arrayIPcLm3EEEEviT0_T1_ --------------------------
	.section	.nv.constant0._ZN2at6native29vectorized_elementwise_kernelILi2ENS0_13BinaryFunctorIN3c104HalfES4_S4_ZZZNS0_17atan2_kernel_cudaERNS_18TensorIteratorBaseEENKUlvE_clEvENKUlvE1_clEvEUlS4_S4_E_EESt5arrayIPcLm3EEEEviT0_T1_,"a",@progbits
	.sectionflags	@""
	.align	4
.nv.constant0._ZN2at6native29vectorized_elementwise_kernelILi2ENS0_13BinaryFunctorIN3c104HalfES4_S4_ZZZNS0_17atan2_kernel_cudaERNS_18TensorIteratorBaseEENKUlvE_clEvENKUlvE1_clEvEUlS4_S4_E_EESt5arrayIPcLm3EEEEviT0_T1_:
	.zero		384


//--------------------- .nv.constant0._ZN2at6native29vectorized_elementwise_kernelILi4ENS0_13BinaryFunctorIN3c104HalfES4_S4_ZZZNS0_17atan2_kernel_cudaERNS_18TensorIteratorBaseEENKUlvE_clEvENKUlvE1_clEvEUlS4_S4_E_EESt5arrayIPcLm3EEEEviT0_T1_ --------------------------
	.section	.nv.constant0._ZN2at6native29vectorized_elementwise_kernelILi4ENS0_13BinaryFunctorIN3c104HalfES4_S4_ZZZNS0_17atan2_kernel_cudaERNS_18TensorIteratorBaseEENKUlvE_clEvENKUlvE1_clEvEUlS4_S4_E_EESt5arrayIPcLm3EEEEviT0_T1_,"a",@progbits
	.sectionflags	@""
	.align	4
.nv.constant0._ZN2at6native29vectorized_elementwise_kernelILi4ENS0_13BinaryFunctorIN3c104HalfES4_S4_ZZZNS0_17atan2_kernel_cudaERNS_18TensorIteratorBaseEENKUlvE_clEvENKUlvE1_clEvEUlS4_S4_E_EESt5arrayIPcLm3EEEEviT0_T1_:
	.zero		384


//--------------------- .nv.constant0._ZN2at6native29vectorized_elementwise_kernelILi8ENS0_13BinaryFunctorIN3c104HalfES4_S4_ZZZNS0_17atan2_kernel_cudaERNS_18TensorIteratorBaseEENKUlvE_clEvENKUlvE1_clEvEUlS4_S4_E_EESt5arrayIPcLm3EEEEviT0_T1_ --------------------------
	.section	.nv.constant0._ZN2at6native29vectorized_elementwise_kernelILi8ENS0_13BinaryFunctorIN3c104HalfES4_S4_ZZZNS0_17atan2_kernel_cudaERNS_18TensorIteratorBaseEENKUlvE_clEvENKUlvE1_clEvEUlS4_S4_E_EESt5arrayIPcLm3EEEEviT0_T1_,"a",@progbits
	.sectionflags	@""
	.align	4
.nv.constant0._ZN2at6native29vectorized_elementwise_kernelILi8ENS0_13BinaryFunctorIN3c104HalfES4_S4_ZZZNS0_17atan2_kernel_cudaERNS_18TensorIteratorBaseEENKUlvE_clEvENKUlvE1_clEvEUlS4_S4_E_EESt5arrayIPcLm3EEEEviT0_T1_:
	.zero		384


//--------------------- .nv.constant2._ZN2at6native18elementwise_kernelILi128ELi4EZNS0_15gpu_kernel_implINS0_13BUnaryFunctorIN3c104HalfES5_S5_ZZZNS0_17atan2_kernel_cudaERNS_18TensorIteratorBaseEENKUlvE_clEvENKUlvE1_clEvEUlS5_S5_E_EEEEvS7_RKT_EUliE_EEviT1_ --------------------------
	.section	.nv.constant2._ZN2at6native18elementwise_kernelILi128ELi4EZNS0_15gpu_kernel_implINS0_13BUnaryFunctorIN3c104HalfES5_S5_ZZZNS0_17atan2_kernel_cudaERNS_18TensorIteratorBaseEENKUlvE_clEvENKUlvE1_clEvEUlS5_S5_E_EEEEvS7_RKT_EUliE_EEviT1_,"a",@progbits
	.sectionflags	@""
	.align	4
.nv.constant2._ZN2at6native18elementwise_kernelILi128ELi4EZNS0_15gpu_kernel_implINS0_13BUnaryFunctorIN3c104HalfES5_S5_ZZZNS0_17atan2_kernel_cudaERNS_18TensorIteratorBaseEENKUlvE_clEvENKUlvE1_clEvEUlS5_S5_E_EEEEvS7_RKT_EUliE_EEviT1_:
        /*0000*/ 	.byte	0x00, 0x00, 0x00, 0xf0, 0xff, 0xff, 0x0f, 0x38


//--------------------- .nv.constant0._ZN2at6native18elementwise_kernelILi128ELi4EZNS0_15gpu_kernel_implINS0_13BUnaryFunctorIN3c104HalfES5_S5_ZZZNS0_17atan2_kernel_cudaERNS_18TensorIteratorBaseEENKUlvE_clEvENKUlvE1_clEvEUlS5_S5_E_EEEEvS7_RKT_EUliE_EEviT1_ --------------------------
	.section	.nv.constant0._ZN2at6native18elementwise_kernelILi128ELi4EZNS0_15gpu_kernel_implINS0_13BUnaryFunctorIN3c104HalfES5_S5_ZZZNS0_17atan2_kernel_cudaERNS_18TensorIteratorBaseEENKUlvE_clEvENKUlvE1_clEvEUlS5_S5_E_EEEEvS7_RKT_EUliE_EEviT1_,"a",@progbits
	.sectionflags	@""
	.align	4
.nv.constant0._ZN2at6native18elementwise_kernelILi128ELi4EZNS0_15gpu_kernel_implINS0_13BUnaryFunctorIN3c104HalfES5_S5_ZZZNS0_17atan2_kernel_cudaERNS_18TensorIteratorBaseEENKUlvE_clEvENKUlvE1_clEvEUlS5_S5_E_EEEEvS7_RKT_EUliE_EEviT1_:
	.zero		896


//--------------------- .nv.constant2._ZN2at6native27unrolled_elementwise_kernelINS0_13BUnaryFunctorIN3c104HalfES4_S4_ZZZNS0_17atan2_kernel_cudaERNS_18TensorIteratorBaseEENKUlvE_clEvENKUlvE1_clEvEUlS4_S4_E_EESt5arrayIPcLm2EELi4E23TrivialOffsetCalculatorILi1EjESF_NS0_6memory12LoadWithCastILi1EEENSG_13StoreWithCastILi1EEEEEviT_T0_T2_T3_T4_T5_ --------------------------
	.section	.nv.constant2._ZN2at6native27unrolled_elementwise_kernelINS0_13BUnaryFunctorIN3c104HalfES4_S4_ZZZNS0_17atan2_kernel_cudaERNS_18TensorIteratorBaseEENKUlvE_clEvENKUlvE1_clEvEUlS4_S4_E_EESt5arrayIPcLm2EELi4E23TrivialOffsetCalculatorILi1EjESF_NS0_6memory12LoadWithCastILi1EEENSG_13StoreWithCastILi1EEEEEviT_T0_T2_T3_T4_T5_,"a",@progbits
	.sectionflags	@""
	.align	4
.nv.constant2._ZN2at6native27unrolled_elementwise_kernelINS0_13BUnaryFunctorIN3c104HalfES4_S4_ZZZNS0_17atan2_kernel_cudaERNS_18TensorIteratorBaseEENKUlvE_clEvENKUlvE1_clEvEUlS4_S4_E_EESt5arrayIPcLm2EELi4E23TrivialOffsetCalculatorILi1EjESF_NS0_6memory12LoadWithCastILi1EEENSG_13StoreWithCastILi1EEEEEviT_T0_T2_T3_T4_T5_:
        /*0000*/ 	.byte	0x00, 0x00, 0x00, 0xf0, 0xff, 0xff, 0x0f, 0x38


//--------------------- .nv.constant0._ZN2at6native27unrolled_elementwise_kernelINS0_13BUnaryFunctorIN3c104HalfES4_S4_ZZZNS0_17atan2_kernel_cudaERNS_18TensorIteratorBaseEENKUlvE_clEvENKUlvE1_clEvEUlS4_S4_E_EESt5arrayIPcLm2EELi4E23TrivialOffsetCalculatorILi1EjESF_NS0_6memory12LoadWithCastILi1EEENSG_13StoreWithCastILi1EEEEEviT_T0_T2_T3_T4_T5_ --------------------------
	.section	.nv.constant0._ZN2at6native27unrolled_elementwise_kernelINS0_13BUnaryFunctorIN3c104HalfES4_S4_ZZZNS0_17atan2_kernel_cudaERNS_18TensorIteratorBaseEENKUlvE_clEvENKUlvE1_clEvEUlS4_S4_E_EESt5arrayIPcLm2EELi4E23TrivialOffsetCalculatorILi1EjESF_NS0_6memory12LoadWithCastILi1EEENSG_13StoreWithCastILi1EEEEEviT_T0_T2_T3_T4_T5_,"a",@progbits
	.sectionflags	@""
	.align	4
.nv.constant0._ZN2at6native27unrolled_elementwise_kernelINS0_13BUnaryFunctorIN3c104HalfES4_S4_ZZZNS0_17atan2_kernel_cudaERNS_18TensorIteratorBaseEENKUlvE_clEvENKUlvE1_clEvEUlS4_S4_E_EESt5arrayIPcLm2EELi4E23TrivialOffsetCalculatorILi1EjESF_NS0_6memory12LoadWithCastILi1EEENSG_13StoreWithCastILi1EEEEEviT_T0_T2_T3_T4_T5_:
	.zero		396


//--------------------- .nv.constant0._ZN2at6native18elementwise_kernelILi128ELi4EZNS0_22gpu_kernel_impl_nocastINS0_13BUnaryFunctorIN3c104HalfES5_S5_ZZZNS0_17atan2_kernel_cudaERNS_18TensorIteratorBaseEENKUlvE_clEvENKUlvE1_clEvEUlS5_S5_E_EEEEvS7_RKT_EUliE_EEviT1_ --------------------------
	.section	.nv.constant0._ZN2at6native18elementwise_kernelILi128ELi4EZNS0_22gpu_kernel_impl_nocastINS0_13BUnaryFunctorIN3c104HalfES5_S5_ZZZNS0_17atan2_kernel_cudaERNS_18TensorIteratorBaseEENKUlvE_clEvENKUlvE1_clEvEUlS5_S5_E_EEEEvS7_RKT_EUliE_EEviT1_,"a",@progbits
	.sectionflags	@""
	.align	4
.nv.constant0._ZN2at6native18elementwise_kernelILi128ELi4EZNS0_22gpu_kernel_impl_nocastINS0_13BUnaryFunctorIN3c104HalfES5_S5_ZZZNS0_17atan2_kernel_cudaERNS_18TensorIteratorBaseEENKUlvE_clEvENKUlvE1_clEvEUlS5_S5_E_EEEEvS7_RKT_EUliE_EEviT1_:
	.zero		896


//--------------------- .nv.constant0._ZN2at6native27unrolled_elementwise_kernelINS0_13BUnaryFunctorIN3c104HalfES4_S4_ZZZNS0_17atan2_kernel_cudaERNS_18TensorIteratorBaseEENKUlvE_clEvENKUlvE1_clEvEUlS4_S4_E_EESt5arrayIPcLm2EELi4E23TrivialOffsetCalculatorILi1EjESF_NS0_6memory15LoadWithoutCastENSG_16StoreWithoutCastEEEviT_T0_T2_T3_T4_T5_ --------------------------
	.section	.nv.constant0._ZN2at6native27unrolled_elementwise_kernelINS0_13BUnaryFunctorIN3c104HalfES4_S4_ZZZNS0_17atan2_kernel_cudaERNS_18TensorIteratorBaseEENKUlvE_clEvENKUlvE1_clEvEUlS4_S4_E_EESt5arrayIPcLm2EELi4E23TrivialOffsetCalculatorILi1EjESF_NS0_6memory15LoadWithoutCastENSG_16StoreWithoutCastEEEviT_T0_T2_T3_T4_T5_,"a",@progbits
	.sectionflags	@""
	.align	4
.nv.constant0._ZN2at6native27unrolled_elementwise_kernelINS0_13BUnaryFunctorIN3c104HalfES4_S4_ZZZNS0_17atan2_kernel_cudaERNS_18TensorIteratorBaseEENKUlvE_clEvENKUlvE1_clEvEUlS4_S4_E_EESt5arrayIPcLm2EELi4E23TrivialOffsetCalculatorILi1EjESF_NS0_6memory15LoadWithoutCastENSG_16StoreWithoutCastEEEviT_T0_T2_T3_T4_T5_:
	.zero		380


//--------------------- .nv.constant0._ZN2at6native29vectorized_elementwise_kernelILi2ENS0_13BUnaryFunctorIN3c104HalfES4_S4_ZZZNS0_17atan2_kernel_cudaERNS_18TensorIteratorBaseEENKUlvE_clEvENKUlvE1_clEvEUlS4_S4_E_EESt5arrayIPcLm2EEEEviT0_T1_ --------------------------
	.section	.nv.constant0._ZN2at6native29vectorized_elementwise_kernelILi2ENS0_13BUnaryFunctorIN3c104HalfES4_S4_ZZZNS0_17atan2_kernel_cudaERNS_18TensorIteratorBaseEENKUlvE_clEvENKUlvE1_clEvEUlS4_S4_E_EESt5arrayIPcLm2EEEEviT0_T1_,"a",@progbits
	.sectionflags	@""
	.align	4
.nv.constant0._ZN2at6native29vectorized_elementwise_kernelILi2ENS0_13BUnaryFunctorIN3c104HalfES4_S4_ZZZNS0_17atan2_kernel_cudaERNS_18TensorIteratorBaseEENKUlvE_clEvENKUlvE1_clEvEUlS4_S4_E_EESt5arrayIPcLm2EEEEviT0_T1_:
	.zero		376


//--------------------- .nv.constant0._ZN2at6native29vectorized_elementwise_kernelILi4ENS0_13BUnaryFunctorIN3c104HalfES4_S4_ZZZNS0_17atan2_kernel_cudaERNS_18TensorIteratorBaseEENKUlvE_clEvENKUlvE1_clEvEUlS4_S4_E_EESt5arrayIPcLm2EEEEviT0_T1_ --------------------------
	.section	.nv.constant0._ZN2at6native29vectorized_elementwise_kernelILi4ENS0_13BUnaryFunctorIN3c104HalfES4_S4_ZZZNS0_17atan2_kernel_cudaERNS_18TensorIteratorBaseEENKUlvE_clEvENKUlvE1_clEvEUlS4_S4_E_EESt5arrayIPcLm2EEEEviT0_T1_,"a",@progbits
	.sectionflags	@""
	.align	4
.nv.constant0._ZN2at6native29vectorized_elementwise_kernelILi4ENS0_13BUnaryFunctorIN3c104HalfES4_S4_ZZZNS0_17atan2_kernel_cudaERNS_18TensorIteratorBaseEENKUlvE_clEvENKUlvE1_clEvEUlS4_S4_E_EESt5arrayIPcLm2EEEEviT0_T1_:
	.zero		376


//--------------------- .nv.constant0._ZN2at6native29vectorized_elementwise_kernelILi8ENS0_13BUnaryFunctorIN3c104HalfES4_S4_ZZZNS0_17atan2_kernel_cudaERNS_18TensorIteratorBaseEENKUlvE_clEvENKUlvE1_clEvEUlS4_S4_E_EESt5arrayIPcLm2EEEEviT0_T1_ --------------------------
	.section	.nv.constant0._ZN2at6native29vectorized_elementwise_kernelILi8ENS0_13BUnaryFunctorIN3c104HalfES4_S4_ZZZNS0_17atan2_kernel_cudaERNS_18TensorIteratorBaseEENKUlvE_clEvENKUlvE1_clEvEUlS4_S4_E_EESt5arrayIPcLm2EEEEviT0_T1_,"a",@progbits
	.sectionflags	@""
	.align	4
.nv.constant0._ZN2at6native29vectorized_elementwise_kernelILi8ENS0_13BUnaryFunctorIN3c104HalfES4_S4_ZZZNS0_17atan2_kernel_cudaERNS_18TensorIteratorBaseEENKUlvE_clEvENKUlvE1_clEvEUlS4_S4_E_EESt5arrayIPcLm2EEEEviT0_T1_:
	.zero		376


//--------------------- .nv.constant2._ZN2at6native18elementwise_kernelILi128ELi4EZNS0_15gpu_kernel_implINS0_13AUnaryFunctorIN3c104HalfES5_S5_ZZZNS0_17atan2_kernel_cudaERNS_18TensorIteratorBaseEENKUlvE_clEvENKUlvE1_clEvEUlS5_S5_E_EEEEvS7_RKT_EUliE_EEviT1_ --------------------------
	.section	.nv.constant2._ZN2at6native18elementwise_kernelILi128ELi4EZNS0_15gpu_kernel_implINS0_13AUnaryFunctorIN3c104HalfES5_S5_ZZZNS0_17atan2_kernel_cudaERNS_18TensorIteratorBaseEENKUlvE_clEvENKUlvE1_clEvEUlS5_S5_E_EEEEvS7_RKT_EUliE_EEviT1_,"a",@progbits
	.sectionflags	@""
	.align	4
.nv.constant2._ZN2at6native18elementwise_kernelILi128ELi4EZNS0_15gpu_kernel_implINS0_13AUnaryFunctorIN3c104HalfES5_S5_ZZZNS0_17atan2_kernel_cudaERNS_18TensorIteratorBaseEENKUlvE_clEvENKUlvE1_clEvEUlS5_S5_E_EEEEvS7_RKT_EUliE_EEviT1_:
        /*0000*/ 	.byte	0x00, 0x00, 0x00, 0xf0, 0xff, 0xff, 0x0f, 0x38


//--------------------- .nv.constant0._ZN2at6native18elementwise_kernelILi128ELi4EZNS0_15gpu_kernel_implINS0_13AUnaryFunctorIN3c104HalfES5_S5_ZZZNS0_17atan2_kernel_cudaERNS_18TensorIteratorBaseEENKUlvE_clEvENKUlvE1_clEvEUlS5_S5_E_EEEEvS7_RKT_EUliE_EEviT1_ --------------------------
	.section	.nv.constant0._ZN2at6native18elementwise_kernelILi128ELi4EZNS0_15gpu_kernel_implINS0_13AUnaryFunctorIN3c104HalfES5_S5_ZZZNS0_17atan2_kernel_cudaERNS_18TensorIteratorBaseEENKUlvE_clEvENKUlvE1_clEvEUlS5_S5_E_EEEEvS7_RKT_EUliE_EEviT1_,"a",@progbits
	.sectionflags	@""
	.align	4
.nv.constant0._ZN2at6native18elementwise_kernelILi128ELi4EZNS0_15gpu_kernel_implINS0_13AUnaryFunctorIN3c104HalfES5_S5_ZZZNS0_17atan2_kernel_cudaERNS_18TensorIteratorBaseEENKUlvE_clEvENKUlvE1_clEvEUlS5_S5_E_EEEEvS7_RKT_EUliE_EEviT1_:
	.zero		896


//--------------------- .nv.constant2._ZN2at6native27unrolled_elementwise_kernelINS0_13AUnaryFunctorIN3c104HalfES4_S4_ZZZNS0_17atan2_kernel_cudaERNS_18TensorIteratorBaseEENKUlvE_clEvENKUlvE1_clEvEUlS4_S4_E_EESt5arrayIPcLm2EELi4E23TrivialOffsetCalculatorILi1EjESF_NS0_6memory12LoadWithCastILi1EEENSG_13StoreWithCastILi1EEEEEviT_T0_T2_T3_T4_T5_ --------------------------
	.section	.nv.constant2._ZN2at6native27unrolled_elementwise_kernelINS0_13AUnaryFunctorIN3c104HalfES4_S4_ZZZNS0_17atan2_kernel_cudaERNS_18TensorIteratorBaseEENKUlvE_clEvENKUlvE1_clEvEUlS4_S4_E_EESt5arrayIPcLm2EELi4E23TrivialOffsetCalculatorILi1EjESF_NS0_6memory12LoadWithCastILi1EEENSG_13StoreWithCastILi1EEEEEviT_T0_T2_T3_T4_T5_,"a",@progbits
	.sectionflags	@""
	.align	4
.nv.constant2._ZN2at6native27unrolled_elementwise_kernelINS0_13AUnaryFunctorIN3c104HalfES4_S4_ZZZNS0_17atan2_kernel_cudaERNS_18TensorIteratorBaseEENKUlvE_clEvENKUlvE1_clEvEUlS4_S4_E_EESt5arrayIPcLm2EELi4E23TrivialOffsetCalculatorILi1EjESF_NS0_6memory12LoadWithCastILi1EEENSG_13StoreWithCastILi1EEEEEviT_T0_T2_T3_T4_T5_:
        /*0000*/ 	.byte	0x00, 0x00, 0x00, 0xf0, 0xff, 0xff, 0x0f, 0x38


//--------------------- .nv.constant0._ZN2at6native27unrolled_elementwise_kernelINS0_13AUnaryFunctorIN3c104HalfES4_S4_ZZZNS0_17atan2_kernel_cudaERNS_18TensorIteratorBaseEENKUlvE_clEvENKUlvE1_clEvEUlS4_S4_E_EESt5arrayIPcLm2EELi4E23TrivialOffsetCalculatorILi1EjESF_NS0_6memory12LoadWithCastILi1EEENSG_13StoreWithCastILi1EEEEEviT_T0_T2_T3_T4_T5_ --------------------------
	.section	.nv.constant0._ZN2at6native27unrolled_elementwise_kernelINS0_13AUnaryFunctorIN3c104HalfES4_S4_ZZZNS0_17atan2_kernel_cudaERNS_18TensorIteratorBaseEENKUlvE_clEvENKUlvE1_clEvEUlS4_S4_E_EESt5arrayIPcLm2EELi4E23TrivialOffsetCalculatorILi1EjESF_NS0_6memory12LoadWithCastILi1EEENSG_13StoreWithCastILi1EEEEEviT_T0_T2_T3_T4_T5_,"a",@progbits
	.sectionflags	@""
	.align	4
.nv.constant0._ZN2at6native27unrolled_elementwise_kernelINS0_13AUnaryFunctorIN3c104HalfES4_S4_ZZZNS0_17atan2_kernel_cudaERNS_18TensorIteratorBaseEENKUlvE_clEvENKUlvE1_clEvEUlS4_S4_E_EESt5arrayIPcLm2EELi4E23TrivialOffsetCalculatorILi1EjESF_NS0_6memory12LoadWithCastILi1EEENSG_13StoreWithCastILi1EEEEEviT_T0_T2_T3_T4_T5_:
	.zero		396


//--------------------- .nv.constant0._ZN2at6native18elementwise_kernelILi128ELi4EZNS0_22gpu_kernel_impl_nocastINS0_13AUnaryFunctorIN3c104HalfES5_S5_ZZZNS0_17atan2_kernel_cudaERNS_18TensorIteratorBaseEENKUlvE_clEvENKUlvE1_clEvEUlS5_S5_E_EEEEvS7_RKT_EUliE_EEviT1_ --------------------------
	.section	.nv.constant0._ZN2at6native18elementwise_kernelILi128ELi4EZNS0_22gpu_kernel_impl_nocastINS0_13AUnaryFunctorIN3c104HalfES5_S5_ZZZNS0_17atan2_kernel_cudaERNS_18TensorIteratorBaseEENKUlvE_clEvENKUlvE1_clEvEUlS5_S5_E_EEEEvS7_RKT_EUliE_EEviT1_,"a",@progbits
	.sectionflags	@""
	.align	4
.nv.constant0._ZN2at6native18elementwise_kernelILi128ELi4EZNS0_22gpu_kernel_impl_nocastINS0_13AUnaryFunctorIN3c104HalfES5_S5_ZZZNS0_17atan2_kernel_cudaERNS_18TensorIteratorBaseEENKUlvE_clEvENKUlvE1_clEvEUlS5_S5_E_EEEEvS7_RKT_EUliE_EEviT1_:
	.zero		896


//--------------------- .nv.constant0._ZN2at6native27unrolled_elementwise_kernelINS0_13AUnaryFunctorIN3c104HalfES4_S4_ZZZNS0_17atan2_kernel_cudaERNS_18TensorIteratorBaseEENKUlvE_clEvENKUlvE1_clEvEUlS4_S4_E_EESt5arrayIPcLm2EELi4E23TrivialOffsetCalculatorILi1EjESF_NS0_6memory15LoadWithoutCastENSG_16StoreWithoutCastEEEviT_T0_T2_T3_T4_T5_ --------------------------
	.section	.nv.constant0._ZN2at6native27unrolled_elementwise_kernelINS0_13AUnaryFunctorIN3c104HalfES4_S4_ZZZNS0_17atan2_kernel_cudaERNS_18TensorIteratorBaseEENKUlvE_clEvENKUlvE1_clEvEUlS4_S4_E_EESt5arrayIPcLm2EELi4E23TrivialOffsetCalculatorILi1EjESF_NS0_6memory15LoadWithoutCastENSG_16StoreWithoutCastEEEviT_T0_T2_T3_T4_T5_,"a",@progbits
	.sectionflags	@""
	.align	4
.nv.constant0._ZN2at6native27unrolled_elementwise_kernelINS0_13AUnaryFunctorIN3c104HalfES4_S4_ZZZNS0_17atan2_kernel_cudaERNS_18TensorIteratorBaseEENKUlvE_clEvENKUlvE1_clEvEUlS4_S4_E_EESt5arrayIPcLm2EELi4E23TrivialOffsetCalculatorILi1EjESF_NS0_6memory15LoadWithoutCastENSG_16StoreWithoutCastEEEviT_T0_T2_T3_T4_T5_:
	.zero		380


//--------------------- .nv.constant0._ZN2at6native29vectorized_elementwise_kernelILi2ENS0_13AUnaryFunctorIN3c104HalfES4_S4_ZZZNS0_17atan2_kernel_cudaERNS_18TensorIteratorBaseEENKUlvE_clEvENKUlvE1_clEvEUlS4_S4_E_EESt5arrayIPcLm2EEEEviT0_T1_ --------------------------
	.section	.nv.constant0._ZN2at6native29vectorized_elementwise_kernelILi2ENS0_13AUnaryFunctorIN3c104HalfES4_S4_ZZZNS0_17atan2_kernel_cudaERNS_18TensorIteratorBaseEENKUlvE_clEvENKUlvE1_clEvEUlS4_S4_E_EESt5arrayIPcLm2EEEEviT0_T1_,"a",@progbits
	.sectionflags	@""
	.align	4
.nv.constant0._ZN2at6native29vectorized_elementwise_kernelILi2ENS0_13AUnaryFunctorIN3c104HalfES4_S4_ZZZNS0_17atan2_kernel_cudaERNS_18TensorIteratorBaseEENKUlvE_clEvENKUlvE1_clEvEUlS4_S4_E_EESt5arrayIPcLm2EEEEviT0_T1_:
	.zero		376


//--------------------- .nv.constant0._ZN2at6native29vectorized_elementwise_kernelILi4ENS0_13AUnaryFunctorIN3c104HalfES4_S4_ZZZNS0_17atan2_kernel_cudaERNS_18TensorIteratorBaseEENKUlvE_clEvENKUlvE1_clEvEUlS4_S4_E_EESt5arrayIPcLm2EEEEviT0_T1_ --------------------------
	.section	.nv.constant0._ZN2at6native29vectorized_elementwise_kernelILi4ENS0_13AUnaryFunctorIN3c104HalfES4_S4_ZZZNS0_17atan2_kernel_cudaERNS_18TensorIteratorBaseEENKUlvE_clEvENKUlvE1_clEvEUlS4_S4_E_EESt5arrayIPcLm2EEEEviT0_T1_,"a",@progbits
	.sectionflags	@""
	.align	4
.nv.constant0._ZN2at6native29vectorized_elementwise_kernelILi4ENS0_13AUnaryFunctorIN3c104HalfES4_S4_ZZZNS0_17atan2_kernel_cudaERNS_18TensorIteratorBaseEENKUlvE_clEvENKUlvE1_clEvEUlS4_S4_E_EESt5arrayIPcLm2EEEEviT0_T1_:
	.zero		376


//--------------------- .nv.constant0._ZN2at6native29vectorized_elementwise_kernelILi8ENS0_13AUnaryFunctorIN3c104HalfES4_S4_ZZZNS0_17atan2_kernel_cudaERNS_18TensorIteratorBaseEENKUlvE_clEvENKUlvE1_clEvEUlS4_S4_E_EESt5arrayIPcLm2EEEEviT0_T1_ --------------------------
	.section	.nv.constant0._ZN2at6native29vectorized_elementwise_kernelILi8ENS0_13AUnaryFunctorIN3c104HalfES4_S4_ZZZNS0_17atan2_kernel_cudaERNS_18TensorIteratorBaseEENKUlvE_clEvENKUlvE1_clEvEUlS4_S4_E_EESt5arrayIPcLm2EEEEviT0_T1_,"a",@progbits
	.sectionflags	@""
	.align	4
.nv.constant0._ZN2at6native29vectorized_elementwise_kernelILi8ENS0_13AUnaryFunctorIN3c104HalfES4_S4_ZZZNS0_17atan2_kernel_cudaERNS_18TensorIteratorBaseEENKUlvE_clEvENKUlvE1_clEvEUlS4_S4_E_EESt5arrayIPcLm2EEEEviT0_T1_:
	.zero		376


//--------------------- .nv.constant2._ZN2at6native18elementwise_kernelILi128ELi4EZNS0_15gpu_kernel_implINS0_13BinaryFunctorIfffZZZNS0_17atan2_kernel_cudaERNS_18TensorIteratorBaseEENKUlvE_clEvENKUlvE0_clEvEUlffE_EEEEvS5_RKT_EUliE_EEviT1_ --------------------------
	.section	.nv.constant2._ZN2at6native18elementwise_kernelILi128ELi4EZNS0_15gpu_kernel_implINS0_13BinaryFunctorIfffZZZNS0_17atan2_kernel_cudaERNS_18TensorIteratorBaseEENKUlvE_clEvENKUlvE0_clEvEUlffE_EEEEvS5_RKT_EUliE_EEviT1_,"a",@progbits
	.sectionflags	@""
	.align	4
.nv.constant2._ZN2at6native18elementwise_kernelILi128ELi4EZNS0_15gpu_kernel_implINS0_13BinaryFunctorIfffZZZNS0_17atan2_kernel_cudaERNS_18TensorIteratorBaseEENKUlvE_clEvENKUlvE0_clEvEUlffE_EEEEvS5_RKT_EUliE_EEviT1_:
        /*0000*/ 	.byte	0x00, 0x00, 0x00, 0xf0, 0xff, 0xff, 0x0f, 0x38


//--------------------- .nv.constant0._ZN2at6native18elementwise_kernelILi128ELi4EZNS0_15gpu_kernel_implINS0_13BinaryFunctorIfffZZZNS0_17atan2_kernel_cudaERNS_18TensorIteratorBaseEENKUlvE_clEvENKUlvE0_clEvEUlffE_EEEEvS5_RKT_EUliE_EEviT1_ --------------------------
	.section	.nv.constant0._ZN2at6native18elementwise_kernelILi128ELi4EZNS0_15gpu_kernel_implINS0_13BinaryFunctorIfffZZZNS0_17atan2_kernel_cudaERNS_18TensorIteratorBaseEENKUlvE_clEvENKUlvE0_clEvEUlffE_EEEEvS5_RKT_EUliE_EEviT1_,"a",@progbits
	.sectionflags	@""
	.align	4
.nv.constant0._ZN2at6native18elementwise_kernelILi128ELi4EZNS0_15gpu_kernel_implINS0_13BinaryFunctorIfffZZZNS0_17atan2_kernel_cudaERNS_18TensorIteratorBaseEENKUlvE_clEvENKUlvE0_clEvEUlffE_EEEEvS5_RKT_EUliE_EEviT1_:
	.zero		1008


//--------------------- .nv.constant2._ZN2at6native27unrolled_elementwise_kernelINS0_13BinaryFunctorIfffZZZNS0_17atan2_kernel_cudaERNS_18TensorIteratorBaseEENKUlvE_clEvENKUlvE0_clEvEUlffE_EESt5arrayIPcLm3EELi4E23TrivialOffsetCalculatorILi2EjESC_ILi1EjENS0_6memory12LoadWithCastILi2EEENSF_13StoreWithCastILi1EEEEEviT_T0_T2_T3_T4_T5_ --------------------------
	.section	.nv.constant2._ZN2at6native27unrolled_elementwise_kernelINS0_13BinaryFunctorIfffZZZNS0_17atan2_kernel_cudaERNS_18TensorIteratorBaseEENKUlvE_clEvENKUlvE0_clEvEUlffE_EESt5arrayIPcLm3EELi4E23TrivialOffsetCalculatorILi2EjESC_ILi1EjENS0_6memory12LoadWithCastILi2EEENSF_13StoreWithCastILi1EEEEEviT_T0_T2_T3_T4_T5_,"a",@progbits
	.sectionflags	@""
	.align	4
.nv.constant2._ZN2at6native27unrolled_elementwise_kernelINS0_13BinaryFunctorIfffZZZNS0_17atan2_kernel_cudaERNS_18TensorIteratorBaseEENKUlvE_clEvENKUlvE0_clEvEUlffE_EESt5arrayIPcLm3EELi4E23TrivialOffsetCalculatorILi2EjESC_ILi1EjENS0_6memory12LoadWithCastILi2EEENSF_13StoreWithCastILi1EEEEEviT_T0_T2_T3_T4_T5_:
        /*0000*/ 	.byte	0x00, 0x00, 0x00, 0xf0, 0xff, 0xff, 0x0f, 0x38


//--------------------- .nv.constant0._ZN2at6native27unrolled_elementwise_kernelINS0_13BinaryFunctorIfffZZZNS0_17atan2_kernel_cudaERNS_18TensorIteratorBaseEENKUlvE_clEvENKUlvE0_clEvEUlffE_EESt5arrayIPcLm3EELi4E23TrivialOffsetCalculatorILi2EjESC_ILi1EjENS0_6memory12LoadWithCastILi2EEENSF_13StoreWithCastILi1EEEEEviT_T0_T2_T3_T4_T5_ --------------------------
	.section	.nv.constant0._ZN2at6native27unrolled_elementwise_kernelINS0_13BinaryFunctorIfffZZZNS0_17atan2_kernel_cudaERNS_18TensorIteratorBaseEENKUlvE_clEvENKUlvE0_clEvEUlffE_EESt5arrayIPcLm3EELi4E23TrivialOffsetCalculatorILi2EjESC_ILi1EjENS0_6memory12LoadWithCastILi2EEENSF_13StoreWithCastILi1EEEEEviT_T0_T2_T3_T4_T5_,"a",@progbits
	.sectionflags	@""
	.align	4
.nv.constant0._ZN2at6native27unrolled_elementwise_kernelINS0_13BinaryFunctorIfffZZZNS0_17atan2_kernel_cudaERNS_18TensorIteratorBaseEENKUlvE_clEvENKUlvE0_clEvEUlffE_EESt5arrayIPcLm3EELi4E23TrivialOffsetCalculatorILi2EjESC_ILi1EjENS0_6memory12LoadWithCastILi2EEENSF_13StoreWithCastILi1EEEEEviT_T0_T2_T3_T4_T5_:
	.zero		408


//--------------------- .nv.constant0._ZN2at6native18elementwise_kernelILi128ELi2EZNS0_22gpu_kernel_impl_nocastINS0_13BinaryFunctorIfffZZZNS0_17atan2_kernel_cudaERNS_18TensorIteratorBaseEENKUlvE_clEvENKUlvE0_clEvEUlffE_EEEEvS5_RKT_EUliE_EEviT1_ --------------------------
	.section	.nv.constant0._ZN2at6native18elementwise_kernelILi128ELi2EZNS0_22gpu_kernel_impl_nocastINS0_13BinaryFunctorIfffZZZNS0_17atan2_kernel_cudaERNS_18TensorIteratorBaseEENKUlvE_clEvENKUlvE0_clEvEUlffE_EEEEvS5_RKT_EUliE_EEviT1_,"a",@progbits
	.sectionflags	@""
	.align	4
.nv.constant0._ZN2at6native18elementwise_kernelILi128ELi2EZNS0_22gpu_kernel_impl_nocastINS0_13BinaryFunctorIfffZZZNS0_17atan2_kernel_cudaERNS_18TensorIteratorBaseEENKUlvE_clEvENKUlvE0_clEvEUlffE_EEEEvS5_RKT_EUliE_EEviT1_:
	.zero		1008


//--------------------- .nv.constant0._ZN2at6native27unrolled_elementwise_kernelINS0_13BinaryFunctorIfffZZZNS0_17atan2_kernel_cudaERNS_18TensorIteratorBaseEENKUlvE_clEvENKUlvE0_clEvEUlffE_EESt5arrayIPcLm3EELi4E23TrivialOffsetCalculatorILi2EjESC_ILi1EjENS0_6memory15LoadWithoutCastENSF_16StoreWithoutCastEEEviT_T0_T2_T3_T4_T5_ --------------------------
	.section	.nv.constant0._ZN2at6native27unrolled_elementwise_kernelINS0_13BinaryFunctorIfffZZZNS0_17atan2_kernel_cudaERNS_18TensorIteratorBaseEENKUlvE_clEvENKUlvE0_clEvEUlffE_EESt5arrayIPcLm3EELi4E23TrivialOffsetCalculatorILi2EjESC_ILi1EjENS0_6memory15LoadWithoutCastENSF_16StoreWithoutCastEEEviT_T0_T2_T3_T4_T5_,"a",@progbits
	.sectionflags	@""
	.align	4
.nv.constant0._ZN2at6native27unrolled_elementwise_kernelINS0_13BinaryFunctorIfffZZZNS0_17atan2_kernel_cudaERNS_18TensorIteratorBaseEENKUlvE_clEvENKUlvE0_clEvEUlffE_EESt5arrayIPcLm3EELi4E23TrivialOffsetCalculatorILi2EjESC_ILi1EjENS0_6memory15LoadWithoutCastENSF_16StoreWithoutCastEEEviT_T0_T2_T3_T4_T5_:
	.zero		388


//--------------------- .nv.constant0._ZN2at6native29vectorized_elementwise_kernelILi2ENS0_13BinaryFunctorIfffZZZNS0_17atan2_kernel_cudaERNS_18TensorIteratorBaseEENKUlvE_clEvENKUlvE0_clEvEUlffE_EESt5arrayIPcLm3EEEEviT0_T1_ --------------------------
	.section	.nv.constant0._ZN2at6native29vectorized_elementwise_kernelILi2ENS0_13BinaryFunctorIfffZZZNS0_17atan2_kernel_cudaERNS_18TensorIteratorBaseEENKUlvE_clEvENKUlvE0_clEvEUlffE_EESt5arrayIPcLm3EEEEviT0_T1_,"a",@progbits
	.sectionflags	@""
	.align	4
.nv.constant0._ZN2at6native29vectorized_elementwise_kernelILi2ENS0_13BinaryFunctorIfffZZZNS0_17atan2_kernel_cudaERNS_18TensorIteratorBaseEENKUlvE_clEvENKUlvE0_clEvEUlffE_EESt5arrayIPcLm3EEEEviT0_T1_:
	.zero		384


//--------------------- .nv.constant0._ZN2at6native29vectorized_elementwise_kernelILi4ENS0_13BinaryFunctorIfffZZZNS0_17atan2_kernel_cudaERNS_18TensorIteratorBaseEENKUlvE_clEvENKUlvE0_clEvEUlffE_EESt5arrayIPcLm3EEEEviT0_T1_ --------------------------
	.section	.nv.constant0._ZN2at6native29vectorized_elementwise_kernelILi4ENS0_13BinaryFunctorIfffZZZNS0_17atan2_kernel_cudaERNS_18TensorIteratorBaseEENKUlvE_clEvENKUlvE0_clEvEUlffE_EESt5arrayIPcLm3EEEEviT0_T1_,"a",@progbits
	.sectionflags	@""
	.align	4
.nv.constant0._ZN2at6native29vectorized_elementwise_kernelILi4ENS0_13BinaryFunctorIfffZZZNS0_17atan2_kernel_cudaERNS_18TensorIteratorBaseEENKUlvE_clEvENKUlvE0_clEvEUlffE_EESt5arrayIPcLm3EEEEviT0_T1_:
	.zero		384


//--------------------- .nv.constant0._ZN2at6native29vectorized_elementwise_kernelILi8ENS0_13BinaryFunctorIfffZZZNS0_17atan2_kernel_cudaERNS_18TensorIteratorBaseEENKUlvE_clEvENKUlvE0_clEvEUlffE_EESt5arrayIPcLm3EEEEviT0_T1_ --------------------------
	.section	.nv.constant0._ZN2at6native29vectorized_elementwise_kernelILi8ENS0_13BinaryFunctorIfffZZZNS0_17atan2_kernel_cudaERNS_18TensorIteratorBaseEENKUlvE_clEvENKUlvE0_clEvEUlffE_EESt5arrayIPcLm3EEEEviT0_T1_,"a",@progbits
	.sectionflags	@""
	.align	4
.nv.constant0._ZN2at6native29vectorized_elementwise_kernelILi8ENS0_13BinaryFunctorIfffZZZNS0_17atan2_kernel_cudaERNS_18TensorIteratorBaseEENKUlvE_clEvENKUlvE0_clEvEUlffE_EESt5arrayIPcLm3EEEEviT0_T1_:
	.zero		384


//--------------------- .nv.constant2._ZN2at6native18elementwise_kernelILi128ELi4EZNS0_15gpu_kernel_implINS0_13BUnaryFunctorIfffZZZNS0_17atan2_kernel_cudaERNS_18TensorIteratorBaseEENKUlvE_clEvENKUlvE0_clEvEUlffE_EEEEvS5_RKT_EUliE_EEviT1_ --------------------------
	.section	.nv.constant2._ZN2at6native18elementwise_kernelILi128ELi4EZNS0_15gpu_kernel_implINS0_13BUnaryFunctorIfffZZZNS0_17atan2_kernel_cudaERNS_18TensorIteratorBaseEENKUlvE_clEvENKUlvE0_clEvEUlffE_EEEEvS5_RKT_EUliE_EEviT1_,"a",@progbits
	.sectionflags	@""
	.align	4
.nv.constant2._ZN2at6native18elementwise_kernelILi128ELi4EZNS0_15gpu_kernel_implINS0_13BUnaryFunctorIfffZZZNS0_17atan2_kernel_cudaERNS_18TensorIteratorBaseEENKUlvE_clEvENKUlvE0_clEvEUlffE_EEEEvS5_RKT_EUliE_EEviT1_:
        /*0000*/ 	.byte	0x00, 0x00, 0x00, 0xf0, 0xff, 0xff, 0x0f, 0x38


//--------------------- .nv.constant0._ZN2at6native18elementwise_kernelILi128ELi4EZNS0_15gpu_kernel_implINS0_13BUnaryFunctorIfffZZZNS0_17atan2_kernel_cudaERNS_18TensorIteratorBaseEENKUlvE_clEvENKUlvE0_clEvEUlffE_EEEEvS5_RKT_EUliE_EEviT1_ --------------------------
	.section	.nv.constant0._ZN2at6native18elementwise_kernelILi128ELi4EZNS0_15gpu_kernel_implINS0_13BUnaryFunctorIfffZZZNS0_17atan2_kernel_cudaERNS_18TensorIteratorBaseEENKUlvE_clEvENKUlvE0_clEvEUlffE_EEEEvS5_RKT_EUliE_EEviT1_,"a",@progbits
	.sectionflags	@""
	.align	4
.nv.constant0._ZN2at6native18elementwise_kernelILi128ELi4EZNS0_15gpu_kernel_implINS0_13BUnaryFunctorIfffZZZNS0_17atan2_kernel_cudaERNS_18TensorIteratorBaseEENKUlvE_clEvENKUlvE0_clEvEUlffE_EEEEvS5_RKT_EUliE_EEviT1_:
	.zero		904


//--------------------- .nv.constant2._ZN2at6native27unrolled_elementwise_kernelINS0_13BUnaryFunctorIfffZZZNS0_17atan2_kernel_cudaERNS_18TensorIteratorBaseEENKUlvE_clEvENKUlvE0_clEvEUlffE_EESt5arrayIPcLm2EELi4E23TrivialOffsetCalculatorILi1EjESD_NS0_6memory12LoadWithCastILi1EEENSE_13StoreWithCastILi1EEEEEviT_T0_T2_T3_T4_T5_ --------------------------
	.section	.nv.constant2._ZN2at6native27unrolled_elementwise_kernelINS0_13BUnaryFunctorIfffZZZNS0_17atan2_kernel_cudaERNS_18TensorIteratorBaseEENKUlvE_clEvENKUlvE0_clEvEUlffE_EESt5arrayIPcLm2EELi4E23TrivialOffsetCalculatorILi1EjESD_NS0_6memory12LoadWithCastILi1EEENSE_13StoreWithCastILi1EEEEEviT_T0_T2_T3_T4_T5_,"a",@progbits
	.sectionflags	@""
	.align	4
.nv.constant2._ZN2at6native27unrolled_elementwise_kernelINS0_13BUnaryFunctorIfffZZZNS0_17atan2_kernel_cudaERNS_18TensorIteratorBaseEENKUlvE_clEvENKUlvE0_clEvEUlffE_EESt5arrayIPcLm2EELi4E23TrivialOffsetCalculatorILi1EjESD_NS0_6memory12LoadWithCastILi1EEENSE_13StoreWithCastILi1EEEEEviT_T0_T2_T3_T4_T5_:
        /*0000*/ 	.byte	0x00, 0x00, 0x00, 0xf0, 0xff, 0xff, 0x0f, 0x38


//--------------------- .nv.constant0._ZN2at6native27unrolled_elementwise_kernelINS0_13BUnaryFunctorIfffZZZNS0_17atan2_kernel_cudaERNS_18TensorIteratorBaseEENKUlvE_clEvENKUlvE0_clEvEUlffE_EESt5arrayIPcLm2EELi4E23TrivialOffsetCalculatorILi1EjESD_NS0_6memory12LoadWithCastILi1EEENSE_13StoreWithCastILi1EEEEEviT_T0_T2_T3_T4_T5_ --------------------------
	.section	.nv.constant0._ZN2at6native27unrolled_elementwise_kernelINS0_13BUnaryFunctorIfffZZZNS0_17atan2_kernel_cudaERNS_18TensorIteratorBaseEENKUlvE_clEvENKUlvE0_clEvEUlffE_EESt5arrayIPcLm2EELi4E23TrivialOffsetCalculatorILi1EjESD_NS0_6memory12LoadWithCastILi1EEENSE_13StoreWithCastILi1EEEEEviT_T0_T2_T3_T4_T5_,"a",@progbits
	.sectionflags	@""
	.align	4
.nv.constant0._ZN2at6native27unrolled_elementwise_kernelINS0_13BUnaryFunctorIfffZZZNS0_17atan2_kernel_cudaERNS_18TensorIteratorBaseEENKUlvE_clEvENKUlvE0_clEvEUlffE_EESt5arrayIPcLm2EELi4E23TrivialOffsetCalculatorILi1EjESD_NS0_6memory12LoadWithCastILi1EEENSE_13StoreWithCastILi1EEEEEviT_T0_T2_T3_T4_T5_:
	.zero		404


//--------------------- .nv.constant0._ZN2at6native18elementwise_kernelILi128ELi2EZNS0_22gpu_kernel_impl_nocastINS0_13BUnaryFunctorIfffZZZNS0_17atan2_kernel_cudaERNS_18TensorIteratorBaseEENKUlvE_clEvENKUlvE0_clEvEUlffE_EEEEvS5_RKT_EUliE_EEviT1_ --------------------------
	.section	.nv.constant0._ZN2at6native18elementwise_kernelILi128ELi2EZNS0_22gpu_kernel_impl_nocastINS0_13BUnaryFunctorIfffZZZNS0_17atan2_kernel_cudaERNS_18TensorIteratorBaseEENKUlvE_clEvENKUlvE0_clEvEUlffE_EEEEvS5_RKT_EUliE_EEviT1_,"a",@progbits
	.sectionflags	@""
	.align	4
.nv.constant0._ZN2at6native18elementwise_kernelILi128ELi2EZNS0_22gpu_kernel_impl_nocastINS0_13BUnaryFunctorIfffZZZNS0_17atan2_kernel_cudaERNS_18TensorIteratorBaseEENKUlvE_clEvENKUlvE0_clEvEUlffE_EEEEvS5_RKT_EUliE_EEviT1_:
	.zero		896


//--------------------- .nv.constant0._ZN2at6native27unrolled_elementwise_kernelINS0_13BUnaryFunctorIfffZZZNS0_17atan2_kernel_cudaERNS_18TensorIteratorBaseEENKUlvE_clEvENKUlvE0_clEvEUlffE_EESt5arrayIPcLm2EELi4E23TrivialOffsetCalculatorILi1EjESD_NS0_6memory15LoadWithoutCastENSE_16StoreWithoutCastEEEviT_T0_T2_T3_T4_T5_ --------------------------
	.section	.nv.constant0._ZN2at6native27unrolled_elementwise_kernelINS0_13BUnaryFunctorIfffZZZNS0_17atan2_kernel_cudaERNS_18TensorIteratorBaseEENKUlvE_clEvENKUlvE0_clEvEUlffE_EESt5arrayIPcLm2EELi4E23TrivialOffsetCalculatorILi1EjESD_NS0_6memory15LoadWithoutCastENSE_16StoreWithoutCastEEEviT_T0_T2_T3_T4_T5_,"a",@progbits
	.sectionflags	@""
	.align	4
.nv.constant0._ZN2at6native27unrolled_elementwise_kernelINS0_13BUnaryFunctorIfffZZZNS0_17atan2_kernel_cudaERNS_18TensorIteratorBaseEENKUlvE_clEvENKUlvE0_clEvEUlffE_EESt5arrayIPcLm2EELi4E23TrivialOffsetCalculatorILi1EjESD_NS0_6memory15LoadWithoutCastENSE_16StoreWithoutCastEEEviT_T0_T2_T3_T4_T5_:
	.zero		388


//--------------------- .nv.constant0._ZN2at6native29vectorized_elementwise_kernelILi2ENS0_13BUnaryFunctorIfffZZZNS0_17atan2_kernel_cudaERNS_18TensorIteratorBaseEENKUlvE_clEvENKUlvE0_clEvEUlffE_EESt5arrayIPcLm2EEEEviT0_T1_ --------------------------
	.section	.nv.constant0._ZN2at6native29vectorized_elementwise_kernelILi2ENS0_13BUnaryFunctorIfffZZZNS0_17atan2_kernel_cudaERNS_18TensorIteratorBaseEENKUlvE_clEvENKUlvE0_clEvEUlffE_EESt5arrayIPcLm2EEEEviT0_T1_,"a",@progbits
	.sectionflags	@""
	.align	4
.nv.constant0._ZN2at6native29vectorized_elementwise_kernelILi2ENS0_13BUnaryFunctorIfffZZZNS0_17atan2_kernel_cudaERNS_18TensorIteratorBaseEENKUlvE_clEvENKUlvE0_clEvEUlffE_EESt5arrayIPcLm2EEEEviT0_T1_:
	.zero		384


//--------------------- .nv.constant0._ZN2at6native29vectorized_elementwise_kernelILi4ENS0_13BUnaryFunctorIfffZZZNS0_17atan2_kernel_cudaERNS_18TensorIteratorBaseEENKUlvE_clEvENKUlvE0_clEvEUlffE_EESt5arrayIPcLm2EEEEviT0_T1_ --------------------------
	.section	.nv.constant0._ZN2at6native29vectorized_elementwise_kernelILi4ENS0_13BUnaryFunctorIfffZZZNS0_17atan2_kernel_cudaERNS_18TensorIteratorBaseEENKUlvE_clEvENKUlvE0_clEvEUlffE_EESt5arrayIPcLm2EEEEviT0_T1_,"a",@progbits
	.sectionflags	@""
	.align	4
.nv.constant0._ZN2at6native29vectorized_elementwise_kernelILi4ENS0_13BUnaryFunctorIfffZZZNS0_17atan2_kernel_cudaERNS_18TensorIteratorBaseEENKUlvE_clEvENKUlvE0_clEvEUlffE_EESt5arrayIPcLm2EEEEviT0_T1_:
	.zero		384


//--------------------- .nv.constant0._ZN2at6native29vectorized_elementwise_kernelILi8ENS0_13BUnaryFunctorIfffZZZNS0_17atan2_kernel_cudaERNS_18TensorIteratorBaseEENKUlvE_clEvENKUlvE0_clEvEUlffE_EESt5arrayIPcLm2EEEEviT0_T1_ --------------------------
	.section	.nv.constant0._ZN2at6native29vectorized_elementwise_kernelILi8ENS0_13BUnaryFunctorIfffZZZNS0_17atan2_kernel_cudaERNS_18TensorIteratorBaseEENKUlvE_clEvENKUlvE0_clEvEUlffE_EESt5arrayIPcLm2EEEEviT0_T1_,"a",@progbits
	.sectionflags	@""
	.align	4
.nv.constant0._ZN2at6native29vectorized_elementwise_kernelILi8ENS0_13BUnaryFunctorIfffZZZNS0_17atan2_kernel_cudaERNS_18TensorIteratorBaseEENKUlvE_clEvENKUlvE0_clEvEUlffE_EESt5arrayIPcLm2EEEEviT0_T1_:
	.zero		384


//--------------------- .nv.constant2._ZN2at6native18elementwise_kernelILi128ELi4EZNS0_15gpu_kernel_implINS0_13AUnaryFunctorIfffZZZNS0_17atan2_kernel_cudaERNS_18TensorIteratorBaseEENKUlvE_clEvENKUlvE0_clEvEUlffE_EEEEvS5_RKT_EUliE_EEviT1_ --------------------------
	.section	.nv.constant2._ZN2at6native18elementwise_kernelILi128ELi4EZNS0_15gpu_kernel_implINS0_13AUnaryFunctorIfffZZZNS0_17atan2_kernel_cudaERNS_18TensorIteratorBaseEENKUlvE_clEvENKUlvE0_clEvEUlffE_EEEEvS5_RKT_EUliE_EEviT1_,"a",@progbits
	.sectionflags	@""
	.align	4
.nv.constant2._ZN2at6native18elementwise_kernelILi128ELi4EZNS0_15gpu_kernel_implINS0_13AUnaryFunctorIfffZZZNS0_17atan2_kernel_cudaERNS_18TensorIteratorBaseEENKUlvE_clEvENKUlvE0_clEvEUlffE_EEEEvS5_RKT_EUliE_EEviT1_:
        /*0000*/ 	.byte	0x00, 0x00, 0x00, 0xf0, 0xff, 0xff, 0x0f, 0x38


//--------------------- .nv.constant0._ZN2at6native18elementwise_kernelILi128ELi4EZNS0_15gpu_kernel_implINS0_13AUnaryFunctorIfffZZZNS0_17atan2_kernel_cudaERNS_18TensorIteratorBaseEENKUlvE_clEvENKUlvE0_clEvEUlffE_EEEEvS5_RKT_EUliE_EEviT1_ --------------------------
	.section	.nv.constant0._ZN2at6native18elementwise_kernelILi128ELi4EZNS0_15gpu_kernel_implINS0_13AUnaryFunctorIfffZZZNS0_17atan2_kernel_cudaERNS_18TensorIteratorBaseEENKUlvE_clEvENKUlvE0_clEvEUlffE_EEEEvS5_RKT_EUliE_EEviT1_,"a",@progbits
	.sectionflags	@""
	.align	4
.nv.constant0._ZN2at6native18elementwise_kernelILi128ELi4EZNS0_15gpu_kernel_implINS0_13AUnaryFunctorIfffZZZNS0_17atan2_kernel_cudaERNS_18TensorIteratorBaseEENKUlvE_clEvENKUlvE0_clEvEUlffE_EEEEvS5_RKT_EUliE_EEviT1_:
	.zero		904


//--------------------- .nv.constant2._ZN2at6native27unrolled_elementwise_kernelINS0_13AUnaryFunctorIfffZZZNS0_17atan2_kernel_cudaERNS_18TensorIteratorBaseEENKUlvE_clEvENKUlvE0_clEvEUlffE_EESt5arrayIPcLm2EELi4E23TrivialOffsetCalculatorILi1EjESD_NS0_6memory12LoadWithCastILi1EEENSE_13StoreWithCastILi1EEEEEviT_T0_T2_T3_T4_T5_ --------------------------
	.section	.nv.constant2._ZN2at6native27unrolled_elementwise_kernelINS0_13AUnaryFunctorIfffZZZNS0_17atan2_kernel_cudaERNS_18TensorIteratorBaseEENKUlvE_clEvENKUlvE0_clEvEUlffE_EESt5arrayIPcLm2EELi4E23TrivialOffsetCalculatorILi1EjESD_NS0_6memory12LoadWithCastILi1EEENSE_13StoreWithCastILi1EEEEEviT_T0_T2_T3_T4_T5_,"a",@progbits
	.sectionflags	@""
	.align	4
.nv.constant2._ZN2at6native27unrolled_elementwise_kernelINS0_13AUnaryFunctorIfffZZZNS0_17atan2_kernel_cudaERNS_18TensorIteratorBaseEENKUlvE_clEvENKUlvE0_clEvEUlffE_EESt5arrayIPcLm2EELi4E23TrivialOffsetCalculatorILi1EjESD_NS0_6memory12LoadWithCastILi1EEENSE_13StoreWithCastILi1EEEEEviT_T0_T2_T3_T4_T5_:
        /*0000*/ 	.byte	0x00, 0x00, 0x00, 0xf0, 0xff, 0xff, 0x0f, 0x38


//--------------------- .nv.constant0._ZN2at6native27unrolled_elementwise_kernelINS0_13AUnaryFunctorIfffZZZNS0_17atan2_kernel_cudaERNS_18TensorIteratorBaseEENKUlvE_clEvENKUlvE0_clEvEUlffE_EESt5arrayIPcLm2EELi4E23TrivialOffsetCalculatorILi1EjESD_NS0_6memory12LoadWithCastILi1EEENSE_13StoreWithCastILi1EEEEEviT_T0_T2_T3_T4_T5_ --------------------------
	.section	.nv.constant0._ZN2at6native27unrolled_elementwise_kernelINS0_13AUnaryFunctorIfffZZZNS0_17atan2_kernel_cudaERNS_18TensorIteratorBaseEENKUlvE_clEvENKUlvE0_clEvEUlffE_EESt5arrayIPcLm2EELi4E23TrivialOffsetCalculatorILi1EjESD_NS0_6memory12LoadWithCastILi1EEENSE_13StoreWithCastILi1EEEEEviT_T0_T2_T3_T4_T5_,"a",@progbits
	.sectionflags	@""
	.align	4
.nv.constant0._ZN2at6native27unrolled_elementwise_kernelINS0_13AUnaryFunctorIfffZZZNS0_17atan2_kernel_cudaERNS_18TensorIteratorBaseEENKUlvE_clEvENKUlvE0_clEvEUlffE_EESt5arrayIPcLm2EELi4E23TrivialOffsetCalculatorILi1EjESD_NS0_6memory12LoadWithCastILi1EEENSE_13StoreWithCastILi1EEEEEviT_T0_T2_T3_T4_T5_:
	.zero		404


//--------------------- .nv.constant0._ZN2at6native18elementwise_kernelILi128ELi2EZNS0_22gpu_kernel_impl_nocastINS0_13AUnaryFunctorIfffZZZNS0_17atan2_kernel_cudaERNS_18TensorIteratorBaseEENKUlvE_clEvENKUlvE0_clEvEUlffE_EEEEvS5_RKT_EUliE_EEviT1_ --------------------------
	.section	.nv.constant0._ZN2at6native18elementwise_kernelILi128ELi2EZNS0_22gpu_kernel_impl_nocastINS0_13AUnaryFunctorIfffZZZNS0_17atan2_kernel_cudaERNS_18TensorIteratorBaseEENKUlvE_clEvENKUlvE0_clEvEUlffE_EEEEvS5_RKT_EUliE_EEviT1_,"a",@progbits
	.sectionflags	@""
	.align	4
.nv.constant0._ZN2at6native18elementwise_kernelILi128ELi2EZNS0_22gpu_kernel_impl_nocastINS0_13AUnaryFunctorIfffZZZNS0_17atan2_kernel_cudaERNS_18TensorIteratorBaseEENKUlvE_clEvENKUlvE0_clEvEUlffE_EEEEvS5_RKT_EUliE_EEviT1_:
	.zero		896


//--------------------- .nv.constant0._ZN2at6native27unrolled_elementwise_kernelINS0_13AUnaryFunctorIfffZZZNS0_17atan2_kernel_cudaERNS_18TensorIteratorBaseEENKUlvE_clEvENKUlvE0_clEvEUlffE_EESt5arrayIPcLm2EELi4E23TrivialOffsetCalculatorILi1EjESD_NS0_6memory15LoadWithoutCastENSE_16StoreWithoutCastEEEviT_T0_T2_T3_T4_T5_ --------------------------
	.section	.nv.constant0._ZN2at6native27unrolled_elementwise_kernelINS0_13AUnaryFunctorIfffZZZNS0_17atan2_kernel_cudaERNS_18TensorIteratorBaseEENKUlvE_clEvENKUlvE0_clEvEUlffE_EESt5arrayIPcLm2EELi4E23TrivialOffsetCalculatorILi1EjESD_NS0_6memory15LoadWithoutCastENSE_16StoreWithoutCastEEEviT_T0_T2_T3_T4_T5_,"a",@progbits
	.sectionflags	@""
	.align	4
.nv.constant0._ZN2at6native27unrolled_elementwise_kernelINS0_13AUnaryFunctorIfffZZZNS0_17atan2_kernel_cudaERNS_18TensorIteratorBaseEENKUlvE_clEvENKUlvE0_clEvEUlffE_EESt5arrayIPcLm2EELi4E23TrivialOffsetCalculatorILi1EjESD_NS0_6memory15LoadWithoutCastENSE_16StoreWithoutCastEEEviT_T0_T2_T3_T4_T5_:
	.zero		388


//--------------------- .nv.constant0._ZN2at6native29vectorized_elementwise_kernelILi2ENS0_13AUnaryFunctorIfffZZZNS0_17atan2_kernel_cudaERNS_18TensorIteratorBaseEENKUlvE_clEvENKUlvE0_clEvEUlffE_EESt5arrayIPcLm2EEEEviT0_T1_ --------------------------
	.section	.nv.constant0._ZN2at6native29vectorized_elementwise_kernelILi2ENS0_13AUnaryFunctorIfffZZZNS0_17atan2_kernel_cudaERNS_18TensorIteratorBaseEENKUlvE_clEvENKUlvE0_clEvEUlffE_EESt5arrayIPcLm2EEEEviT0_T1_,"a",@progbits
	.sectionflags	@""
	.align	4
.nv.constant0._ZN2at6native29vectorized_elementwise_kernelILi2ENS0_13AUnaryFunctorIfffZZZNS0_17atan2_kernel_cudaERNS_18TensorIteratorBaseEENKUlvE_clEvENKUlvE0_clEvEUlffE_EESt5arrayIPcLm2EEEEviT0_T1_:
	.zero		384


//--------------------- .nv.constant0._ZN2at6native29vectorized_elementwise_kernelILi4ENS0_13AUnaryFunctorIfffZZZNS0_17atan2_kernel_cudaERNS_18TensorIteratorBaseEENKUlvE_clEvENKUlvE0_clEvEUlffE_EESt5arrayIPcLm2EEEEviT0_T1_ --------------------------
	.section	.nv.constant0._ZN2at6native29vectorized_elementwise_kernelILi4ENS0_13AUnaryFunctorIfffZZZNS0_17atan2_kernel_cudaERNS_18TensorIteratorBaseEENKUlvE_clEvENKUlvE0_clEvEUlffE_EESt5arrayIPcLm2EEEEviT0_T1_,"a",@progbits
	.sectionflags	@""
	.align	4
.nv.constant0._ZN2at6native29vectorized_elementwise_kernelILi4ENS0_13AUnaryFunctorIfffZZZNS0_17atan2_kernel_cudaERNS_18TensorIteratorBaseEENKUlvE_clEvENKUlvE0_clEvEUlffE_EESt5arrayIPcLm2EEEEviT0_T1_:
	.zero		384


//--------------------- .nv.constant0._ZN2at6native29vectorized_elementwise_kernelILi8ENS0_13AUnaryFunctorIfffZZZNS0_17atan2_kernel_cudaERNS_18TensorIteratorBaseEENKUlvE_clEvENKUlvE0_clEvEUlffE_EESt5arrayIPcLm2EEEEviT0_T1_ --------------------------
	.section	.nv.constant0._ZN2at6native29vectorized_elementwise_kernelILi8ENS0_13AUnaryFunctorIfffZZZNS0_17atan2_kernel_cudaERNS_18TensorIteratorBaseEENKUlvE_clEvENKUlvE0_clEvEUlffE_EESt5arrayIPcLm2EEEEviT0_T1_,"a",@progbits
	.sectionflags	@""
	.align	4
.nv.constant0._ZN2at6native29vectorized_elementwise_kernelILi8ENS0_13AUnaryFunctorIfffZZZNS0_17atan2_kernel_cudaERNS_18TensorIteratorBaseEENKUlvE_clEvENKUlvE0_clEvEUlffE_EESt5arrayIPcLm2EEEEviT0_T1_:
	.zero		384


//--------------------- .nv.constant2._ZN2at6native18elementwise_kernelILi128ELi4EZNS0_15gpu_kernel_implINS0_13BinaryFunctorIdddZZZNS0_17atan2_kernel_cudaERNS_18TensorIteratorBaseEENKUlvE_clEvENKUlvE_clEvEUlddE_EEEEvS5_RKT_EUliE_EEviT1_ --------------------------
	.section	.nv.constant2._ZN2at6native18elementwise_kernelILi128ELi4EZNS0_15gpu_kernel_implINS0_13BinaryFunctorIdddZZZNS0_17atan2_kernel_cudaERNS_18TensorIteratorBaseEENKUlvE_clEvENKUlvE_clEvEUlddE_EEEEvS5_RKT_EUliE_EEviT1_,"a",@progbits
	.sectionflags	@""
	.align	4
.nv.constant2._ZN2at6native18elementwise_kernelILi128ELi4EZNS0_15gpu_kernel_implINS0_13BinaryFunctorIdddZZZNS0_17atan2_kernel_cudaERNS_18TensorIteratorBaseEENKUlvE_clEvENKUlvE_clEvEUlddE_EEEEvS5_RKT_EUliE_EEviT1_:
        /* <DEDUP_REMOVED lines=11> */


//--------------------- .nv.constant0._ZN2at6native18elementwise_kernelILi128ELi4EZNS0_15gpu_kernel_implINS0_13BinaryFunctorIdddZZZNS0_17atan2_kernel_cudaERNS_18TensorIteratorBaseEENKUlvE_clEvENKUlvE_clEvEUlddE_EEEEvS5_RKT_EUliE_EEviT1_ --------------------------
	.section	.nv.constant0._ZN2at6native18elementwise_kernelILi128ELi4EZNS0_15gpu_kernel_implINS0_13BinaryFunctorIdddZZZNS0_17atan2_kernel_cudaERNS_18TensorIteratorBaseEENKUlvE_clEvENKUlvE_clEvEUlddE_EEEEvS5_RKT_EUliE_EEviT1_,"a",@progbits
	.sectionflags	@""
	.align	4
.nv.constant0._ZN2at6native18elementwise_kernelILi128ELi4EZNS0_15gpu_kernel_implINS0_13BinaryFunctorIdddZZZNS0_17atan2_kernel_cudaERNS_18TensorIteratorBaseEENKUlvE_clEvENKUlvE_clEvEUlddE_EEEEvS5_RKT_EUliE_EEviT1_:
	.zero		1008


//--------------------- .nv.constant2._ZN2at6native27unrolled_elementwise_kernelINS0_13BinaryFunctorIdddZZZNS0_17atan2_kernel_cudaERNS_18TensorIteratorBaseEENKUlvE_clEvENKUlvE_clEvEUlddE_EESt5arrayIPcLm3EELi4E23TrivialOffsetCalculatorILi2EjESC_ILi1EjENS0_6memory12LoadWithCastILi2EEENSF_13StoreWithCastILi1EEEEEviT_T0_T2_T3_T4_T5_ --------------------------
	.section	.nv.constant2._ZN2at6native27unrolled_elementwise_kernelINS0_13BinaryFunctorIdddZZZNS0_17atan2_kernel_cudaERNS_18TensorIteratorBaseEENKUlvE_clEvENKUlvE_clEvEUlddE_EESt5arrayIPcLm3EELi4E23TrivialOffsetCalculatorILi2EjESC_ILi1EjENS0_6memory12LoadWithCastILi2EEENSF_13StoreWithCastILi1EEEEEviT_T0_T2_T3_T4_T5_,"a",@progbits
	.sectionflags	@""
	.align	4
.nv.constant2._ZN2at6native27unrolled_elementwise_kernelINS0_13BinaryFunctorIdddZZZNS0_17atan2_kernel_cudaERNS_18TensorIteratorBaseEENKUlvE_clEvENKUlvE_clEvEUlddE_EESt5arrayIPcLm3EELi4E23TrivialOffsetCalculatorILi2EjESC_ILi1EjENS0_6memory12LoadWithCastILi2EEENSF_13StoreWithCastILi1EEEEEviT_T0_T2_T3_T4_T5_:
        /* <DEDUP_REMOVED lines=11> */


//--------------------- .nv.constant0._ZN2at6native27unrolled_elementwise_kernelINS0_13BinaryFunctorIdddZZZNS0_17atan2_kernel_cudaERNS_18TensorIteratorBaseEENKUlvE_clEvENKUlvE_clEvEUlddE_EESt5arrayIPcLm3EELi4E23TrivialOffsetCalculatorILi2EjESC_ILi1EjENS0_6memory12LoadWithCastILi2EEENSF_13StoreWithCastILi1EEEEEviT_T0_T2_T3_T4_T5_ --------------------------
	.section	.nv.constant0._ZN2at6native27unrolled_elementwise_kernelINS0_13BinaryFunctorIdddZZZNS0_17atan2_kernel_cudaERNS_18TensorIteratorBaseEENKUlvE_clEvENKUlvE_clEvEUlddE_EESt5arrayIPcLm3EELi4E23TrivialOffsetCalculatorILi2EjESC_ILi1EjENS0_6memory12LoadWithCastILi2EEENSF_13StoreWithCastILi1EEEEEviT_T0_T2_T3_T4_T5_,"a",@progbits
	.sectionflags	@""
	.align	4
.nv.constant0._ZN2at6native27unrolled_elementwise_kernelINS0_13BinaryFunctorIdddZZZNS0_17atan2_kernel_cudaERNS_18TensorIteratorBaseEENKUlvE_clEvENKUlvE_clEvEUlddE_EESt5arrayIPcLm3EELi4E23TrivialOffsetCalculatorILi2EjESC_ILi1EjENS0_6memory12LoadWithCastILi2EEENSF_13StoreWithCastILi1EEEEEviT_T0_T2_T3_T4_T5_:
	.zero		408


//--------------------- .nv.constant2._ZN2at6native18elementwise_kernelILi128ELi2EZNS0_22gpu_kernel_impl_nocastINS0_13BinaryFunctorIdddZZZNS0_17atan2_kernel_cudaERNS_18TensorIteratorBaseEENKUlvE_clEvENKUlvE_clEvEUlddE_EEEEvS5_RKT_EUliE_EEviT1_ --------------------------
	.section	.nv.constant2._ZN2at6native18elementwise_kernelILi128ELi2EZNS0_22gpu_kernel_impl_nocastINS0_13BinaryFunctorIdddZZZNS0_17atan2_kernel_cudaERNS_18TensorIteratorBaseEENKUlvE_clEvENKUlvE_clEvEUlddE_EEEEvS5_RKT_EUliE_EEviT1_,"a",@progbits
	.sectionflags	@""
	.align	4
.nv.constant2._ZN2at6native18elementwise_kernelILi128ELi2EZNS0_22gpu_kernel_impl_nocastINS0_13BinaryFunctorIdddZZZNS0_17atan2_kernel_cudaERNS_18TensorIteratorBaseEENKUlvE_clEvENKUlvE_clEvEUlddE_EEEEvS5_RKT_EUliE_EEviT1_:
        /* <DEDUP_REMOVED lines=10> */


//--------------------- .nv.constant0._ZN2at6native18elementwise_kernelILi128ELi2EZNS0_22gpu_kernel_impl_nocastINS0_13BinaryFunctorIdddZZZNS0_17atan2_kernel_cudaERNS_18TensorIteratorBaseEENKUlvE_clEvENKUlvE_clEvEUlddE_EEEEvS5_RKT_EUliE_EEviT1_ --------------------------
	.section	.nv.constant0._ZN2at6native18elementwise_kernelILi128ELi2EZNS0_22gpu_kernel_impl_nocastINS0_13BinaryFunctorIdddZZZNS0_17atan2_kernel_cudaERNS_18TensorIteratorBaseEENKUlvE_clEvENKUlvE_clEvEUlddE_EEEEvS5_RKT_EUliE_EEviT1_,"a",@progbits
	.sectionflags	@""
	.align	4
.nv.constant0._ZN2at6native18elementwise_kernelILi128ELi2EZNS0_22gpu_kernel_impl_nocastINS0_13BinaryFunctorIdddZZZNS0_17atan2_kernel_cudaERNS_18TensorIteratorBaseEENKUlvE_clEvENKUlvE_clEvEUlddE_EEEEvS5_RKT_EUliE_EEviT1_:
	.zero		1008


//--------------------- .nv.constant2._ZN2at6native27unrolled_elementwise_kernelINS0_13BinaryFunctorIdddZZZNS0_17atan2_kernel_cudaERNS_18TensorIteratorBaseEENKUlvE_clEvENKUlvE_clEvEUlddE_EESt5arrayIPcLm3EELi4E23TrivialOffsetCalculatorILi2EjESC_ILi1EjENS0_6memory15LoadWithoutCastENSF_16StoreWithoutCastEEEviT_T0_T2_T3_T4_T5_ --------------------------
	.section	.nv.constant2._ZN2at6native27unrolled_elementwise_kernelINS0_13BinaryFunctorIdddZZZNS0_17atan2_kernel_cudaERNS_18TensorIteratorBaseEENKUlvE_clEvENKUlvE_clEvEUlddE_EESt5arrayIPcLm3EELi4E23TrivialOffsetCalculatorILi2EjESC_ILi1EjENS0_6memory15LoadWithoutCastENSF_16StoreWithoutCastEEEviT_T0_T2_T3_T4_T5_,"a",@progbits
	.sectionflags	@""
	.align	4
.nv.constant2._ZN2at6native27unrolled_elementwise_kernelINS0_13BinaryFunctorIdddZZZNS0_17atan2_kernel_cudaERNS_18TensorIteratorBaseEENKUlvE_clEvENKUlvE_clEvEUlddE_EESt5arrayIPcLm3EELi4E23TrivialOffsetCalculatorILi2EjESC_ILi1EjENS0_6memory15LoadWithoutCastENSF_16StoreWithoutCastEEEviT_T0_T2_T3_T4_T5_:
        /* <DEDUP_REMOVED lines=10> */


//--------------------- .nv.constant0._ZN2at6native27unrolled_elementwise_kernelINS0_13BinaryFunctorIdddZZZNS0_17atan2_kernel_cudaERNS_18TensorIteratorBaseEENKUlvE_clEvENKUlvE_clEvEUlddE_EESt5arrayIPcLm3EELi4E23TrivialOffsetCalculatorILi2EjESC_ILi1EjENS0_6memory15LoadWithoutCastENSF_16StoreWithoutCastEEEviT_T0_T2_T3_T4_T5_ --------------------------
	.section	.nv.constant0._ZN2at6native27unrolled_elementwise_kernelINS0_13BinaryFunctorIdddZZZNS0_17atan2_kernel_cudaERNS_18TensorIteratorBaseEENKUlvE_clEvENKUlvE_clEvEUlddE_EESt5arrayIPcLm3EELi4E23TrivialOffsetCalculatorILi2EjESC_ILi1EjENS0_6memory15LoadWithoutCastENSF_16StoreWithoutCastEEEviT_T0_T2_T3_T4_T5_,"a",@progbits
	.sectionflags	@""
	.align	4
.nv.constant0._ZN2at6native27unrolled_elementwise_kernelINS0_13BinaryFunctorIdddZZZNS0_17atan2_kernel_cudaERNS_18TensorIteratorBaseEENKUlvE_clEvENKUlvE_clEvEUlddE_EESt5arrayIPcLm3EELi4E23TrivialOffsetCalculatorILi2EjESC_ILi1EjENS0_6memory15LoadWithoutCastENSF_16StoreWithoutCastEEEviT_T0_T2_T3_T4_T5_:
	.zero		388


//--------------------- .nv.constant2._ZN2at6native29vectorized_elementwise_kernelILi2ENS0_13BinaryFunctorIdddZZZNS0_17atan2_kernel_cudaERNS_18TensorIteratorBaseEENKUlvE_clEvENKUlvE_clEvEUlddE_EESt5arrayIPcLm3EEEEviT0_T1_ --------------------------
	.section	.nv.constant2._ZN2at6native29vectorized_elementwise_kernelILi2ENS0_13BinaryFunctorIdddZZZNS0_17atan2_kernel_cudaERNS_18TensorIteratorBaseEENKUlvE_clEvENKUlvE_clEvEUlddE_EESt5arrayIPcLm3EEEEviT0_T1_,"a",@progbits
	.sectionflags	@""
	.align	4
.nv.constant2._ZN2at6native29vectorized_elementwise_kernelILi2ENS0_13BinaryFunctorIdddZZZNS0_17atan2_kernel_cudaERNS_18TensorIteratorBaseEENKUlvE_clEvENKUlvE_clEvEUlddE_EESt5arrayIPcLm3EEEEviT0_T1_:
        /* <DEDUP_REMOVED lines=10> */


//--------------------- .nv.constant0._ZN2at6native29vectorized_elementwise_kernelILi2ENS0_13BinaryFunctorIdddZZZNS0_17atan2_kernel_cudaERNS_18TensorIteratorBaseEENKUlvE_clEvENKUlvE_clEvEUlddE_EESt5arrayIPcLm3EEEEviT0_T1_ --------------------------
	.section	.nv.constant0._ZN2at6native29vectorized_elementwise_kernelILi2ENS0_13BinaryFunctorIdddZZZNS0_17atan2_kernel_cudaERNS_18TensorIteratorBaseEENKUlvE_clEvENKUlvE_clEvEUlddE_EESt5arrayIPcLm3EEEEviT0_T1_,"a",@progbits
	.sectionflags	@""
	.align	4
.nv.constant0._ZN2at6native29vectorized_elementwise_kernelILi2ENS0_13BinaryFunctorIdddZZZNS0_17atan2_kernel_cudaERNS_18TensorIteratorBaseEENKUlvE_clEvENKUlvE_clEvEUlddE_EESt5arrayIPcLm3EEEEviT0_T1_:
	.zero		384


//--------------------- .nv.constant2._ZN2at6native29vectorized_elementwise_kernelILi4ENS0_13BinaryFunctorIdddZZZNS0_17atan2_kernel_cudaERNS_18TensorIteratorBaseEENKUlvE_clEvENKUlvE_clEvEUlddE_EESt5arrayIPcLm3EEEEviT0_T1_ --------------------------
	.section	.nv.constant2._ZN2at6native29vectorized_elementwise_kernelILi4ENS0_13BinaryFunctorIdddZZZNS0_17atan2_kernel_cudaERNS_18TensorIteratorBaseEENKUlvE_clEvENKUlvE_clEvEUlddE_EESt5arrayIPcLm3EEEEviT0_T1_,"a",@progbits
	.sectionflags	@""
	.align	4
.nv.constant2._ZN2at6native29vectorized_elementwise_kernelILi4ENS0_13BinaryFunctorIdddZZZNS0_17atan2_kernel_cudaERNS_18TensorIteratorBaseEENKUlvE_clEvENKUlvE_clEvEUlddE_EESt5arrayIPcLm3EEEEviT0_T1_:
        /* <DEDUP_REMOVED lines=10> */


//--------------------- .nv.constant0._ZN2at6native29vectorized_elementwise_kernelILi4ENS0_13BinaryFunctorIdddZZZNS0_17atan2_kernel_cudaERNS_18TensorIteratorBaseEENKUlvE_clEvENKUlvE_clEvEUlddE_EESt5arrayIPcLm3EEEEviT0_T1_ --------------------------
	.section	.nv.constant0._ZN2at6native29vectorized_elementwise_kernelILi4ENS0_13BinaryFunctorIdddZZZNS0_17atan2_kernel_cudaERNS_18TensorIteratorBaseEENKUlvE_clEvENKUlvE_clEvEUlddE_EESt5arrayIPcLm3EEEEviT0_T1_,"a",@progbits
	.sectionflags	@""
	.align	4
.nv.constant0._ZN2at6native29vectorized_elementwise_kernelILi4ENS0_13BinaryFunctorIdddZZZNS0_17atan2_kernel_cudaERNS_18TensorIteratorBaseEENKUlvE_clEvENKUlvE_clEvEUlddE_EESt5arrayIPcLm3EEEEviT0_T1_:
	.zero		384


//--------------------- .nv.constant0._ZN2at6native29vectorized_elementwise_kernelILi8ENS0_13BinaryFunctorIdddZZZNS0_17atan2_kernel_cudaERNS_18TensorIteratorBaseEENKUlvE_clEvENKUlvE_clEvEUlddE_EESt5arrayIPcLm3EEEEviT0_T1_ --------------------------
	.section	.nv.constant0._ZN2at6native29vectorized_elementwise_kernelILi8ENS0_13BinaryFunctorIdddZZZNS0_17atan2_kernel_cudaERNS_18TensorIteratorBaseEENKUlvE_clEvENKUlvE_clEvEUlddE_EESt5arrayIPcLm3EEEEviT0_T1_,"a",@progbits
	.sectionflags	@""
	.align	4
.nv.constant0._ZN2at6native29vectorized_elementwise_kernelILi8ENS0_13BinaryFunctorIdddZZZNS0_17atan2_kernel_cudaERNS_18TensorIteratorBaseEENKUlvE_clEvENKUlvE_clEvEUlddE_EESt5arrayIPcLm3EEEEviT0_T1_:
	.zero		384


//--------------------- .nv.constant2._ZN2at6native18elementwise_kernelILi128ELi4EZNS0_15gpu_kernel_implINS0_13BUnaryFunctorIdddZZZNS0_17atan2_kernel_cudaERNS_18TensorIteratorBaseEENKUlvE_clEvENKUlvE_clEvEUlddE_EEEEvS5_RKT_EUliE_EEviT1_ --------------------------
	.section	.nv.constant2._ZN2at6native18elementwise_kernelILi128ELi4EZNS0_15gpu_kernel_implINS0_13BUnaryFunctorIdddZZZNS0_17atan2_kernel_cudaERNS_18TensorIteratorBaseEENKUlvE_clEvENKUlvE_clEvEUlddE_EEEEvS5_RKT_EUliE_EEviT1_,"a",@progbits
	.sectionflags	@""
	.align	4
.nv.constant2._ZN2at6native18elementwise_kernelILi128ELi4EZNS0_15gpu_kernel_implINS0_13BUnaryFunctorIdddZZZNS0_17atan2_kernel_cudaERNS_18TensorIteratorBaseEENKUlvE_clEvENKUlvE_clEvEUlddE_EEEEvS5_RKT_EUliE_EEviT1_:
        /* <DEDUP_REMOVED lines=11> */


//--------------------- .nv.constant0._ZN2at6native18elementwise_kernelILi128ELi4EZNS0_15gpu_kernel_implINS0_13BUnaryFunctorIdddZZZNS0_17atan2_kernel_cudaERNS_18TensorIteratorBaseEENKUlvE_clEvENKUlvE_clEvEUlddE_EEEEvS5_RKT_EUliE_EEviT1_ --------------------------
	.section	.nv.constant0._ZN2at6native18elementwise_kernelILi128ELi4EZNS0_15gpu_kernel_implINS0_13BUnaryFunctorIdddZZZNS0_17atan2_kernel_cudaERNS_18TensorIteratorBaseEENKUlvE_clEvENKUlvE_clEvEUlddE_EEEEvS5_RKT_EUliE_EEviT1_,"a",@progbits
	.sectionflags	@""
	.align	4
.nv.constant0._ZN2at6native18elementwise_kernelILi128ELi4EZNS0_15gpu_kernel_implINS0_13BUnaryFunctorIdddZZZNS0_17atan2_kernel_cudaERNS_18TensorIteratorBaseEENKUlvE_clEvENKUlvE_clEvEUlddE_EEEEvS5_RKT_EUliE_EEviT1_:
	.zero		912


//--------------------- .nv.constant2._ZN2at6native27unrolled_elementwise_kernelINS0_13BUnaryFunctorIdddZZZNS0_17atan2_kernel_cudaERNS_18TensorIteratorBaseEENKUlvE_clEvENKUlvE_clEvEUlddE_EESt5arrayIPcLm2EELi4E23TrivialOffsetCalculatorILi1EjESD_NS0_6memory12LoadWithCastILi1EEENSE_13StoreWithCastILi1EEEEEviT_T0_T2_T3_T4_T5_ --------------------------
	.section	.nv.constant2._ZN2at6native27unrolled_elementwise_kernelINS0_13BUnaryFunctorIdddZZZNS0_17atan2_kernel_cudaERNS_18TensorIteratorBaseEENKUlvE_clEvENKUlvE_clEvEUlddE_EESt5arrayIPcLm2EELi4E23TrivialOffsetCalculatorILi1EjESD_NS0_6memory12LoadWithCastILi1EEENSE_13StoreWithCastILi1EEEEEviT_T0_T2_T3_T4_T5_,"a",@progbits
	.sectionflags	@""
	.align	4
.nv.constant2._ZN2at6native27unrolled_elementwise_kernelINS0_13BUnaryFunctorIdddZZZNS0_17atan2_kernel_cudaERNS_18TensorIteratorBaseEENKUlvE_clEvENKUlvE_clEvEUlddE_EESt5arrayIPcLm2EELi4E23TrivialOffsetCalculatorILi1EjESD_NS0_6memory12LoadWithCastILi1EEENSE_13StoreWithCastILi1EEEEEviT_T0_T2_T3_T4_T5_:
        /* <DEDUP_REMOVED lines=11> */


//--------------------- .nv.constant0._ZN2at6native27unrolled_elementwise_kernelINS0_13BUnaryFunctorIdddZZZNS0_17atan2_kernel_cudaERNS_18TensorIteratorBaseEENKUlvE_clEvENKUlvE_clEvEUlddE_EESt5arrayIPcLm2EELi4E23TrivialOffsetCalculatorILi1EjESD_NS0_6memory12LoadWithCastILi1EEENSE_13StoreWithCastILi1EEEEEviT_T0_T2_T3_T4_T5_ --------------------------
	.section	.nv.constant0._ZN2at6native27unrolled_elementwise_kernelINS0_13BUnaryFunctorIdddZZZNS0_17atan2_kernel_cudaERNS_18TensorIteratorBaseEENKUlvE_clEvENKUlvE_clEvEUlddE_EESt5arrayIPcLm2EELi4E23TrivialOffsetCalculatorILi1EjESD_NS0_6memory12LoadWithCastILi1EEENSE_13StoreWithCastILi1EEEEEviT_T0_T2_T3_T4_T5_,"a",@progbits
	.sectionflags	@""
	.align	4
.nv.constant0._ZN2at6native27unrolled_elementwise_kernelINS0_13BUnaryFunctorIdddZZZNS0_17atan2_kernel_cudaERNS_18TensorIteratorBaseEENKUlvE_clEvENKUlvE_clEvEUlddE_EESt5arrayIPcLm2EELi4E23TrivialOffsetCalculatorILi1EjESD_NS0_6memory12LoadWithCastILi1EEENSE_13StoreWithCastILi1EEEEEviT_T0_T2_T3_T4_T5_:
	.zero		412


//--------------------- .nv.constant2._ZN2at6native18elementwise_kernelILi128ELi2EZNS0_22gpu_kernel_impl_nocastINS0_13BUnaryFunctorIdddZZZNS0_17atan2_kernel_cudaERNS_18TensorIteratorBaseEENKUlvE_clEvENKUlvE_clEvEUlddE_EEEEvS5_RKT_EUliE_EEviT1_ --------------------------
	.section	.nv.constant2._ZN2at6native18elementwise_kernelILi128ELi2EZNS0_22gpu_kernel_impl_nocastINS0_13BUnaryFunctorIdddZZZNS0_17atan2_kernel_cudaERNS_18TensorIteratorBaseEENKUlvE_clEvENKUlvE_clEvEUlddE_EEEEvS5_RKT_EUliE_EEviT1_,"a",@progbits
	.sectionflags	@""
	.align	4
.nv.constant2._ZN2at6native18elementwise_kernelILi128ELi2EZNS0_22gpu_kernel_impl_nocastINS0_13BUnaryFunctorIdddZZZNS0_17atan2_kernel_cudaERNS_18TensorIteratorBaseEENKUlvE_clEvENKUlvE_clEvEUlddE_EEEEvS5_RKT_EUliE_EEviT1_:
        /* <DEDUP_REMOVED lines=10> */


//--------------------- .nv.constant0._ZN2at6native18elementwise_kernelILi128ELi2EZNS0_22gpu_kernel_impl_nocastINS0_13BUnaryFunctorIdddZZZNS0_17atan2_kernel_cudaERNS_18TensorIteratorBaseEENKUlvE_clEvENKUlvE_clEvEUlddE_EEEEvS5_RKT_EUliE_EEviT1_ --------------------------
	.section	.nv.constant0._ZN2at6native18elementwise_kernelILi128ELi2EZNS0_22gpu_kernel_impl_nocastINS0_13BUnaryFunctorIdddZZZNS0_17atan2_kernel_cudaERNS_18TensorIteratorBaseEENKUlvE_clEvENKUlvE_clEvEUlddE_EEEEvS5_RKT_EUliE_EEviT1_,"a",@progbits
	.sectionflags	@""
	.align	4
.nv.constant0._ZN2at6native18elementwise_kernelILi128ELi2EZNS0_22gpu_kernel_impl_nocastINS0_13BUnaryFunctorIdddZZZNS0_17atan2_kernel_cudaERNS_18TensorIteratorBaseEENKUlvE_clEvENKUlvE_clEvEUlddE_EEEEvS5_RKT_EUliE_EEviT1_:
	.zero		904


//--------------------- .nv.constant2._ZN2at6native27unrolled_elementwise_kernelINS0_13BUnaryFunctorIdddZZZNS0_17atan2_kernel_cudaERNS_18TensorIteratorBaseEENKUlvE_clEvENKUlvE_clEvEUlddE_EESt5arrayIPcLm2EELi4E23TrivialOffsetCalculatorILi1EjESD_NS0_6memory15LoadWithoutCastENSE_16StoreWithoutCastEEEviT_T0_T2_T3_T4_T5_ --------------------------
	.section	.nv.constant2._ZN2at6native27unrolled_elementwise_kernelINS0_13BUnaryFunctorIdddZZZNS0_17atan2_kernel_cudaERNS_18TensorIteratorBaseEENKUlvE_clEvENKUlvE_clEvEUlddE_EESt5arrayIPcLm2EELi4E23TrivialOffsetCalculatorILi1EjESD_NS0_6memory15LoadWithoutCastENSE_16StoreWithoutCastEEEviT_T0_T2_T3_T4_T5_,"a",@progbits
	.sectionflags	@""
	.align	4
.nv.constant2._ZN2at6native27unrolled_elementwise_kernelINS0_13BUnaryFunctorIdddZZZNS0_17atan2_kernel_cudaERNS_18TensorIteratorBaseEENKUlvE_clEvENKUlvE_clEvEUlddE_EESt5arrayIPcLm2EELi4E23TrivialOffsetCalculatorILi1EjESD_NS0_6memory15LoadWithoutCastENSE_16StoreWithoutCastEEEviT_T0_T2_T3_T4_T5_:
        /* <DEDUP_REMOVED lines=10> */


//--------------------- .nv.constant0._ZN2at6native27unrolled_elementwise_kernelINS0_13BUnaryFunctorIdddZZZNS0_17atan2_kernel_cudaERNS_18TensorIteratorBaseEENKUlvE_clEvENKUlvE_clEvEUlddE_EESt5arrayIPcLm2EELi4E23TrivialOffsetCalculatorILi1EjESD_NS0_6memory15LoadWithoutCastENSE_16StoreWithoutCastEEEviT_T0_T2_T3_T4_T5_ --------------------------
	.section	.nv.constant0._ZN2at6native27unrolled_elementwise_kernelINS0_13BUnaryFunctorIdddZZZNS0_17atan2_kernel_cudaERNS_18TensorIteratorBaseEENKUlvE_clEvENKUlvE_clEvEUlddE_EESt5arrayIPcLm2EELi4E23TrivialOffsetCalculatorILi1EjESD_NS0_6memory15LoadWithoutCastENSE_16StoreWithoutCastEEEviT_T0_T2_T3_T4_T5_,"a",@progbits
	.sectionflags	@""
	.align	4
.nv.constant0._ZN2at6native27unrolled_elementwise_kernelINS0_13BUnaryFunctorIdddZZZNS0_17atan2_kernel_cudaERNS_18TensorIteratorBaseEENKUlvE_clEvENKUlvE_clEvEUlddE_EESt5arrayIPcLm2EELi4E23TrivialOffsetCalculatorILi1EjESD_NS0_6memory15LoadWithoutCastENSE_16StoreWithoutCastEEEviT_T0_T2_T3_T4_T5_:
	.zero		396


//--------------------- .nv.constant2._ZN2at6native29vectorized_elementwise_kernelILi2ENS0_13BUnaryFunctorIdddZZZNS0_17atan2_kernel_cudaERNS_18TensorIteratorBaseEENKUlvE_clEvENKUlvE_clEvEUlddE_EESt5arrayIPcLm2EEEEviT0_T1_ --------------------------
	.section	.nv.constant2._ZN2at6native29vectorized_elementwise_kernelILi2ENS0_13BUnaryFunctorIdddZZZNS0_17atan2_kernel_cudaERNS_18TensorIteratorBaseEENKUlvE_clEvENKUlvE_clEvEUlddE_EESt5arrayIPcLm2EEEEviT0_T1_,"a",@progbits
	.sectionflags	@""
	.align	4
.nv.constant2._ZN2at6native29vectorized_elementwise_kernelILi2ENS0_13BUnaryFunctorIdddZZZNS0_17atan2_kernel_cudaERNS_18TensorIteratorBaseEENKUlvE_clEvENKUlvE_clEvEUlddE_EESt5arrayIPcLm2EEEEviT0_T1_:
        /* <DEDUP_REMOVED lines=10> */


//--------------------- .nv.constant0._ZN2at6native29vectorized_elementwise_kernelILi2ENS0_13BUnaryFunctorIdddZZZNS0_17atan2_kernel_cudaERNS_18TensorIteratorBaseEENKUlvE_clEvENKUlvE_clEvEUlddE_EESt5arrayIPcLm2EEEEviT0_T1_ --------------------------
	.section	.nv.constant0._ZN2at6native29vectorized_elementwise_kernelILi2ENS0_13BUnaryFunctorIdddZZZNS0_17atan2_kernel_cudaERNS_18TensorIteratorBaseEENKUlvE_clEvENKUlvE_clEvEUlddE_EESt5arrayIPcLm2EEEEviT0_T1_,"a",@progbits
	.sectionflags	@""
	.align	4
.nv.constant0._ZN2at6native29vectorized_elementwise_kernelILi2ENS0_13BUnaryFunctorIdddZZZNS0_17atan2_kernel_cudaERNS_18TensorIteratorBaseEENKUlvE_clEvENKUlvE_clEvEUlddE_EESt5arrayIPcLm2EEEEviT0_T1_:
	.zero		392


//--------------------- .nv.constant2._ZN2at6native29vectorized_elementwise_kernelILi4ENS0_13BUnaryFunctorIdddZZZNS0_17atan2_kernel_cudaERNS_18TensorIteratorBaseEENKUlvE_clEvENKUlvE_clEvEUlddE_EESt5arrayIPcLm2EEEEviT0_T1_ --------------------------
	.section	.nv.constant2._ZN2at6native29vectorized_elementwise_kernelILi4ENS0_13BUnaryFunctorIdddZZZNS0_17atan2_kernel_cudaERNS_18TensorIteratorBaseEENKUlvE_clEvENKUlvE_clEvEUlddE_EESt5arrayIPcLm2EEEEviT0_T1_,"a",@progbits
	.sectionflags	@""
	.align	4
.nv.constant2._ZN2at6native29vectorized_elementwise_kernelILi4ENS0_13BUnaryFunctorIdddZZZNS0_17atan2_kernel_cudaERNS_18TensorIteratorBaseEENKUlvE_clEvENKUlvE_clEvEUlddE_EESt5arrayIPcLm2EEEEviT0_T1_:
        /* <DEDUP_REMOVED lines=10> */


//--------------------- .nv.constant0._ZN2at6native29vectorized_elementwise_kernelILi4ENS0_13BUnaryFunctorIdddZZZNS0_17atan2_kernel_cudaERNS_18TensorIteratorBaseEENKUlvE_clEvENKUlvE_clEvEUlddE_EESt5arrayIPcLm2EEEEviT0_T1_ --------------------------
	.section	.nv.constant0._ZN2at6native29vectorized_elementwise_kernelILi4ENS0_13BUnaryFunctorIdddZZZNS0_17atan2_kernel_cudaERNS_18TensorIteratorBaseEENKUlvE_clEvENKUlvE_clEvEUlddE_EESt5arrayIPcLm2EEEEviT0_T1_,"a",@progbits
	.sectionflags	@""
	.align	4
.nv.constant0._ZN2at6native29vectorized_elementwise_kernelILi4ENS0_13BUnaryFunctorIdddZZZNS0_17atan2_kernel_cudaERNS_18TensorIteratorBaseEENKUlvE_clEvENKUlvE_clEvEUlddE_EESt5arrayIPcLm2EEEEviT0_T1_:
	.zero		392


//--------------------- .nv.constant0._ZN2at6native29vectorized_elementwise_kernelILi8ENS0_13BUnaryFunctorIdddZZZNS0_17atan2_kernel_cudaERNS_18TensorIteratorBaseEENKUlvE_clEvENKUlvE_clEvEUlddE_EESt5arrayIPcLm2EEEEviT0_T1_ --------------------------
	.section	.nv.constant0._ZN2at6native29vectorized_elementwise_kernelILi8ENS0_13BUnaryFunctorIdddZZZNS0_17atan2_kernel_cudaERNS_18TensorIteratorBaseEENKUlvE_clEvENKUlvE_clEvEUlddE_EESt5arrayIPcLm2EEEEviT0_T1_,"a",@progbits
	.sectionflags	@""
	.align	4
.nv.constant0._ZN2at6native29vectorized_elementwise_kernelILi8ENS0_13BUnaryFunctorIdddZZZNS0_17atan2_kernel_cudaERNS_18TensorIteratorBaseEENKUlvE_clEvENKUlvE_clEvEUlddE_EESt5arrayIPcLm2EEEEviT0_T1_:
	.zero		392


//--------------------- .nv.constant2._ZN2at6native18elementwise_kernelILi128ELi4EZNS0_15gpu_kernel_implINS0_13AUnaryFunctorIdddZZZNS0_17atan2_kernel_cudaERNS_18TensorIteratorBaseEENKUlvE_clEvENKUlvE_clEvEUlddE_EEEEvS5_RKT_EUliE_EEviT1_ --------------------------
	.section	.nv.constant2._ZN2at6native18elementwise_kernelILi128ELi4EZNS0_15gpu_kernel_implINS0_13AUnaryFunctorIdddZZZNS0_17atan2_kernel_cudaERNS_18TensorIteratorBaseEENKUlvE_clEvENKUlvE_clEvEUlddE_EEEEvS5_RKT_EUliE_EEviT1_,"a",@progbits
	.sectionflags	@""
	.align	4
.nv.constant2._ZN2at6native18elementwise_kernelILi128ELi4EZNS0_15gpu_kernel_implINS0_13AUnaryFunctorIdddZZZNS0_17atan2_kernel_cudaERNS_18TensorIteratorBaseEENKUlvE_clEvENKUlvE_clEvEUlddE_EEEEvS5_RKT_EUliE_EEviT1_:
        /* <DEDUP_REMOVED lines=11> */


//--------------------- .nv.constant0._ZN2at6native18elementwise_kernelILi128ELi4EZNS0_15gpu_kernel_implINS0_13AUnaryFunctorIdddZZZNS0_17atan2_kernel_cudaERNS_18TensorIteratorBaseEENKUlvE_clEvENKUlvE_clEvEUlddE_EEEEvS5_RKT_EUliE_EEviT1_ --------------------------
	.section	.nv.constant0._ZN2at6native18elementwise_kernelILi128ELi4EZNS0_15gpu_kernel_implINS0_13AUnaryFunctorIdddZZZNS0_17atan2_kernel_cudaERNS_18TensorIteratorBaseEENKUlvE_clEvENKUlvE_clEvEUlddE_EEEEvS5_RKT_EUliE_EEviT1_,"a",@progbits
	.sectionflags	@""
	.align	4
.nv.constant0._ZN2at6native18elementwise_kernelILi128ELi4EZNS0_15gpu_kernel_implINS0_13AUnaryFunctorIdddZZZNS0_17atan2_kernel_cudaERNS_18TensorIteratorBaseEENKUlvE_clEvENKUlvE_clEvEUlddE_EEEEvS5_RKT_EUliE_EEviT1_:
	.zero		912


//--------------------- .nv.constant2._ZN2at6native27unrolled_elementwise_kernelINS0_13AUnaryFunctorIdddZZZNS0_17atan2_kernel_cudaERNS_18TensorIteratorBaseEENKUlvE_clEvENKUlvE_clEvEUlddE_EESt5arrayIPcLm2EELi4E23TrivialOffsetCalculatorILi1EjESD_NS0_6memory12LoadWithCastILi1EEENSE_13StoreWithCastILi1EEEEEviT_T0_T2_T3_T4_T5_ --------------------------
	.section	.nv.constant2._ZN2at6native27unrolled_elementwise_kernelINS0_13AUnaryFunctorIdddZZZNS0_17atan2_kernel_cudaERNS_18TensorIteratorBaseEENKUlvE_clEvENKUlvE_clEvEUlddE_EESt5arrayIPcLm2EELi4E23TrivialOffsetCalculatorILi1EjESD_NS0_6memory12LoadWithCastILi1EEENSE_13StoreWithCastILi1EEEEEviT_T0_T2_T3_T4_T5_,"a",@progbits
	.sectionflags	@""
	.align	4
.nv.constant2._ZN2at6native27unrolled_elementwise_kernelINS0_13AUnaryFunctorIdddZZZNS0_17atan2_kernel_cudaERNS_18TensorIteratorBaseEENKUlvE_clEvENKUlvE_clEvEUlddE_EESt5arrayIPcLm2EELi4E23TrivialOffsetCalculatorILi1EjESD_NS0_6memory12LoadWithCastILi1EEENSE_13StoreWithCastILi1EEEEEviT_T0_T2_T3_T4_T5_:
        /* <DEDUP_REMOVED lines=11> */


//--------------------- .nv.constant0._ZN2at6native27unrolled_elementwise_kernelINS0_13AUnaryFunctorIdddZZZNS0_17atan2_kernel_cudaERNS_18TensorIteratorBaseEENKUlvE_clEvENKUlvE_clEvEUlddE_EESt5arrayIPcLm2EELi4E23TrivialOffsetCalculatorILi1EjESD_NS0_6memory12LoadWithCastILi1EEENSE_13StoreWithCastILi1EEEEEviT_T0_T2_T3_T4_T5_ --------------------------
	.section	.nv.constant0._ZN2at6native27unrolled_elementwise_kernelINS0_13AUnaryFunctorIdddZZZNS0_17atan2_kernel_cudaERNS_18TensorIteratorBaseEENKUlvE_clEvENKUlvE_clEvEUlddE_EESt5arrayIPcLm2EELi4E23TrivialOffsetCalculatorILi1EjESD_NS0_6memory12LoadWithCastILi1EEENSE_13StoreWithCastILi1EEEEEviT_T0_T2_T3_T4_T5_,"a",@progbits
	.sectionflags	@""
	.align	4
.nv.constant0._ZN2at6native27unrolled_elementwise_kernelINS0_13AUnaryFunctorIdddZZZNS0_17atan2_kernel_cudaERNS_18TensorIteratorBaseEENKUlvE_clEvENKUlvE_clEvEUlddE_EESt5arrayIPcLm2EELi4E23TrivialOffsetCalculatorILi1EjESD_NS0_6memory12LoadWithCastILi1EEENSE_13StoreWithCastILi1EEEEEviT_T0_T2_T3_T4_T5_:
	.zero		412


//--------------------- .nv.constant2._ZN2at6native18elementwise_kernelILi128ELi2EZNS0_22gpu_kernel_impl_nocastINS0_13AUnaryFunctorIdddZZZNS0_17atan2_kernel_cudaERNS_18TensorIteratorBaseEENKUlvE_clEvENKUlvE_clEvEUlddE_EEEEvS5_RKT_EUliE_EEviT1_ --------------------------
	.section	.nv.constant2._ZN2at6native18elementwise_kernelILi128ELi2EZNS0_22gpu_kernel_impl_nocastINS0_13AUnaryFunctorIdddZZZNS0_17atan2_kernel_cudaERNS_18TensorIteratorBaseEENKUlvE_clEvENKUlvE_clEvEUlddE_EEEEvS5_RKT_EUliE_EEviT1_,"a",@progbits
	.sectionflags	@""
	.align	4
.nv.constant2._ZN2at6native18elementwise_kernelILi128ELi2EZNS0_22gpu_kernel_impl_nocastINS0_13AUnaryFunctorIdddZZZNS0_17atan2_kernel_cudaERNS_18TensorIteratorBaseEENKUlvE_clEvENKUlvE_clEvEUlddE_EEEEvS5_RKT_EUliE_EEviT1_:
        /* <DEDUP_REMOVED lines=10> */


//--------------------- .nv.constant0._ZN2at6native18elementwise_kernelILi128ELi2EZNS0_22gpu_kernel_impl_nocastINS0_13AUnaryFunctorIdddZZZNS0_17atan2_kernel_cudaERNS_18TensorIteratorBaseEENKUlvE_clEvENKUlvE_clEvEUlddE_EEEEvS5_RKT_EUliE_EEviT1_ --------------------------
	.section	.nv.constant0._ZN2at6native18elementwise_kernelILi128ELi2EZNS0_22gpu_kernel_impl_nocastINS0_13AUnaryFunctorIdddZZZNS0_17atan2_kernel_cudaERNS_18TensorIteratorBaseEENKUlvE_clEvENKUlvE_clEvEUlddE_EEEEvS5_RKT_EUliE_EEviT1_,"a",@progbits
	.sectionflags	@""
	.align	4
.nv.constant0._ZN2at6native18elementwise_kernelILi128ELi2EZNS0_22gpu_kernel_impl_nocastINS0_13AUnaryFunctorIdddZZZNS0_17atan2_kernel_cudaERNS_18TensorIteratorBaseEENKUlvE_clEvENKUlvE_clEvEUlddE_EEEEvS5_RKT_EUliE_EEviT1_:
	.zero		904


//--------------------- .nv.constant2._ZN2at6native27unrolled_elementwise_kernelINS0_13AUnaryFunctorIdddZZZNS0_17atan2_kernel_cudaERNS_18TensorIteratorBaseEENKUlvE_clEvENKUlvE_clEvEUlddE_EESt5arrayIPcLm2EELi4E23TrivialOffsetCalculatorILi1EjESD_NS0_6memory15LoadWithoutCastENSE_16StoreWithoutCastEEEviT_T0_T2_T3_T4_T5_ --------------------------
	.section	.nv.constant2._ZN2at6native27unrolled_elementwise_kernelINS0_13AUnaryFunctorIdddZZZNS0_17atan2_kernel_cudaERNS_18TensorIteratorBaseEENKUlvE_clEvENKUlvE_clEvEUlddE_EESt5arrayIPcLm2EELi4E23TrivialOffsetCalculatorILi1EjESD_NS0_6memory15LoadWithoutCastENSE_16StoreWithoutCastEEEviT_T0_T2_T3_T4_T5_,"a",@progbits
	.sectionflags	@""
	.align	4
.nv.constant2._ZN2at6native27unrolled_elementwise_kernelINS0_13AUnaryFunctorIdddZZZNS0_17atan2_kernel_cudaERNS_18TensorIteratorBaseEENKUlvE_clEvENKUlvE_clEvEUlddE_EESt5arrayIPcLm2EELi4E23TrivialOffsetCalculatorILi1EjESD_NS0_6memory15LoadWithoutCastENSE_16StoreWithoutCastEEEviT_T0_T2_T3_T4_T5_:
        /* <DEDUP_REMOVED lines=10> */


//--------------------- .nv.constant0._ZN2at6native27unrolled_elementwise_kernelINS0_13AUnaryFunctorIdddZZZNS0_17atan2_kernel_cudaERNS_18TensorIteratorBaseEENKUlvE_clEvENKUlvE_clEvEUlddE_EESt5arrayIPcLm2EELi4E23TrivialOffsetCalculatorILi1EjESD_NS0_6memory15LoadWithoutCastENSE_16StoreWithoutCastEEEviT_T0_T2_T3_T4_T5_ --------------------------
	.section	.nv.constant0._ZN2at6native27unrolled_elementwise_kernelINS0_13AUnaryFunctorIdddZZZNS0_17atan2_kernel_cudaERNS_18TensorIteratorBaseEENKUlvE_clEvENKUlvE_clEvEUlddE_EESt5arrayIPcLm2EELi4E23TrivialOffsetCalculatorILi1EjESD_NS0_6memory15LoadWithoutCastENSE_16StoreWithoutCastEEEviT_T0_T2_T3_T4_T5_,"a",@progbits
	.sectionflags	@""
	.align	4
.nv.constant0._ZN2at6native27unrolled_elementwise_kernelINS0_13AUnaryFunctorIdddZZZNS0_17atan2_kernel_cudaERNS_18TensorIteratorBaseEENKUlvE_clEvENKUlvE_clEvEUlddE_EESt5arrayIPcLm2EELi4E23TrivialOffsetCalculatorILi1EjESD_NS0_6memory15LoadWithoutCastENSE_16StoreWithoutCastEEEviT_T0_T2_T3_T4_T5_:
	.zero		396


//--------------------- .nv.constant2._ZN2at6native29vectorized_elementwise_kernelILi2ENS0_13AUnaryFunctorIdddZZZNS0_17atan2_kernel_cudaERNS_18TensorIteratorBaseEENKUlvE_clEvENKUlvE_clEvEUlddE_EESt5arrayIPcLm2EEEEviT0_T1_ --------------------------
	.section	.nv.constant2._ZN2at6native29vectorized_elementwise_kernelILi2ENS0_13AUnaryFunctorIdddZZZNS0_17atan2_kernel_cudaERNS_18TensorIteratorBaseEENKUlvE_clEvENKUlvE_clEvEUlddE_EESt5arrayIPcLm2EEEEviT0_T1_,"a",@progbits
	.sectionflags	@""
	.align	4
.nv.constant2._ZN2at6native29vectorized_elementwise_kernelILi2ENS0_13AUnaryFunctorIdddZZZNS0_17atan2_kernel_cudaERNS_18TensorIteratorBaseEENKUlvE_clEvENKUlvE_clEvEUlddE_EESt5arrayIPcLm2EEEEviT0_T1_:
        /* <DEDUP_REMOVED lines=10> */


//--------------------- .nv.constant0._ZN2at6native29vectorized_elementwise_kernelILi2ENS0_13AUnaryFunctorIdddZZZNS0_17atan2_kernel_cudaERNS_18TensorIteratorBaseEENKUlvE_clEvENKUlvE_clEvEUlddE_EESt5arrayIPcLm2EEEEviT0_T1_ --------------------------
	.section	.nv.constant0._ZN2at6native29vectorized_elementwise_kernelILi2ENS0_13AUnaryFunctorIdddZZZNS0_17atan2_kernel_cudaERNS_18TensorIteratorBaseEENKUlvE_clEvENKUlvE_clEvEUlddE_EESt5arrayIPcLm2EEEEviT0_T1_,"a",@progbits
	.sectionflags	@""
	.align	4
.nv.constant0._ZN2at6native29vectorized_elementwise_kernelILi2ENS0_13AUnaryFunctorIdddZZZNS0_17atan2_kernel_cudaERNS_18TensorIteratorBaseEENKUlvE_clEvENKUlvE_clEvEUlddE_EESt5arrayIPcLm2EEEEviT0_T1_:
	.zero		392


//--------------------- .nv.constant2._ZN2at6native29vectorized_elementwise_kernelILi4ENS0_13AUnaryFunctorIdddZZZNS0_17atan2_kernel_cudaERNS_18TensorIteratorBaseEENKUlvE_clEvENKUlvE_clEvEUlddE_EESt5arrayIPcLm2EEEEviT0_T1_ --------------------------
	.section	.nv.constant2._ZN2at6native29vectorized_elementwise_kernelILi4ENS0_13AUnaryFunctorIdddZZZNS0_17atan2_kernel_cudaERNS_18TensorIteratorBaseEENKUlvE_clEvENKUlvE_clEvEUlddE_EESt5arrayIPcLm2EEEEviT0_T1_,"a",@progbits
	.sectionflags	@""
	.align	4
.nv.constant2._ZN2at6native29vectorized_elementwise_kernelILi4ENS0_13AUnaryFunctorIdddZZZNS0_17atan2_kernel_cudaERNS_18TensorIteratorBaseEENKUlvE_clEvENKUlvE_clEvEUlddE_EESt5arrayIPcLm2EEEEviT0_T1_:
        /* <DEDUP_REMOVED lines=10> */


//--------------------- .nv.constant0._ZN2at6native29vectorized_elementwise_kernelILi4ENS0_13AUnaryFunctorIdddZZZNS0_17atan2_kernel_cudaERNS_18TensorIteratorBaseEENKUlvE_clEvENKUlvE_clEvEUlddE_EESt5arrayIPcLm2EEEEviT0_T1_ --------------------------
	.section	.nv.constant0._ZN2at6native29vectorized_elementwise_kernelILi4ENS0_13AUnaryFunctorIdddZZZNS0_17atan2_kernel_cudaERNS_18TensorIteratorBaseEENKUlvE_clEvENKUlvE_clEvEUlddE_EESt5arrayIPcLm2EEEEviT0_T1_,"a",@progbits
	.sectionflags	@""
	.align	4
.nv.constant0._ZN2at6native29vectorized_elementwise_kernelILi4ENS0_13AUnaryFunctorIdddZZZNS0_17atan2_kernel_cudaERNS_18TensorIteratorBaseEENKUlvE_clEvENKUlvE_clEvEUlddE_EESt5arrayIPcLm2EEEEviT0_T1_:
	.zero		392


//--------------------- .nv.constant0._ZN2at6native29vectorized_elementwise_kernelILi8ENS0_13AUnaryFunctorIdddZZZNS0_17atan2_kernel_cudaERNS_18TensorIteratorBaseEENKUlvE_clEvENKUlvE_clEvEUlddE_EESt5arrayIPcLm2EEEEviT0_T1_ --------------------------
	.section	.nv.constant0._ZN2at6native29vectorized_elementwise_kernelILi8ENS0_13AUnaryFunctorIdddZZZNS0_17atan2_kernel_cudaERNS_18TensorIteratorBaseEENKUlvE_clEvENKUlvE_clEvEUlddE_EESt5arrayIPcLm2EEEEviT0_T1_,"a",@progbits
	.sectionflags	@""
	.align	4
.nv.constant0._ZN2at6native29vectorized_elementwise_kernelILi8ENS0_13AUnaryFunctorIdddZZZNS0_17atan2_kernel_cudaERNS_18TensorIteratorBaseEENKUlvE_clEvENKUlvE_clEvEUlddE_EESt5arrayIPcLm2EEEEviT0_T1_:
	.zero		392


//--------------------- .text._ZN2at6native18elementwise_kernelILi128ELi4EZNS0_15gpu_kernel_implINS0_13AUnaryFunctorIN3c108BFloat16ES5_S5_ZZZNS0_17hypot_kernel_cudaERNS_18TensorIteratorBaseEENKUlvE_clEvENKUlvE2_clEvEUlS5_S5_E_EEEEvS7_RKT_EUliE_EEviT1_ --------------------------
	.section	.text._ZN2at6native18elementwise_kernelILi128ELi4EZNS0_15gpu_kernel_implINS0_13AUnaryFunctorIN3c108BFloat16ES5_S5_ZZZNS0_17hypot_kernel_cudaERNS_18TensorIteratorBaseEENKUlvE_clEvENKUlvE2_clEvEUlS5_S5_E_EEEEvS7_RKT_EUliE_EEviT1_,"ax",@progbits
	.sectioninfo	@"SHI_REGISTERS=26"
	.align	128
        .global         _ZN2at6native18elementwise_kernelILi128ELi4EZNS0_15gpu_kernel_implINS0_13AUnaryFunctorIN3c108BFloat16ES5_S5_ZZZNS0_17hypot_kernel_cudaERNS_18TensorIteratorBaseEENKUlvE_clEvENKUlvE2_clEvEUlS5_S5_E_EEEEvS7_RKT_EUliE_EEviT1_
        .type           _ZN2at6native18elementwise_kernelILi128ELi4EZNS0_15gpu_kernel_implINS0_13AUnaryFunctorIN3c108BFloat16ES5_S5_ZZZNS0_17hypot_kernel_cudaERNS_18TensorIteratorBaseEENKUlvE_clEvENKUlvE2_clEvEUlS5_S5_E_EEEEvS7_RKT_EUliE_EEviT1_,@function
        .size           _ZN2at6native18elementwise_kernelILi128ELi4EZNS0_15gpu_kernel_implINS0_13AUnaryFunctorIN3c108BFloat16ES5_S5_ZZZNS0_17hypot_kernel_cudaERNS_18TensorIteratorBaseEENKUlvE_clEvENKUlvE2_clEvEUlS5_S5_E_EEEEvS7_RKT_EUliE_EEviT1_,(.L_x_17726 - _ZN2at6native18elementwise_kernelILi128ELi4EZNS0_15gpu_kernel_implINS0_13AUnaryFunctorIN3c108BFloat16ES5_S5_ZZZNS0_17hypot_kernel_cudaERNS_18TensorIteratorBaseEENKUlvE_clEvENKUlvE2_clEvEUlS5_S5_E_EEEEvS7_RKT_EUliE_EEviT1_)
        .other          _ZN2at6native18elementwise_kernelILi128ELi4EZNS0_15gpu_kernel_implINS0_13AUnaryFunctorIN3c108BFloat16ES5_S5_ZZZNS0_17hypot_kernel_cudaERNS_18TensorIteratorBaseEENKUlvE_clEvENKUlvE2_clEvEUlS5_S5_E_EEEEvS7_RKT_EUliE_EEviT1_,@"STO_CUDA_ENTRY STV_DEFAULT"
_ZN2at6native18elementwise_kernelILi128ELi4EZNS0_15gpu_kernel_implINS0_13AUnaryFunctorIN3c108BFloat16ES5_S5_ZZZNS0_17hypot_kernel_cudaERNS_18TensorIteratorBaseEENKUlvE_clEvENKUlvE2_clEvEUlS5_S5_E_EEEEvS7_RKT_EUliE_EEviT1_:
.text._ZN2at6native18elementwise_kernelILi128ELi4EZNS0_15gpu_kernel_implINS0_13AUnaryFunctorIN3c108BFloat16ES5_S5_ZZZNS0_17hypot_kernel_cudaERNS_18TensorIteratorBaseEENKUlvE_clEvENKUlvE2_clEvEUlS5_S5_E_EEEEvS7_RKT_EUliE_EEviT1_:
[----:B------:R-:W-:Y:S02]  /*0000*/  IMAD.MOV.U32 R1, RZ, RZ, c[0x0][0x28] ;  /* 0x00000a00ff017624 */ /* 0x000fe400078e00ff */
[----:B------:R-:W0:Y:S01]  /*0010*/  S2R R18, SR_CTAID.X ;  /* 0x0000000000127919 */ /* 0x000e220000002500 */
[----:B------:R-:W-:Y:S01]  /*0020*/  ULDC.64 UR36, c[0x0][0x118] ;  /* 0x0000460000247ab9 */ /* 0x000fe20000000a00 */
[----:B------:R-:W-:Y:S02]  /*0030*/  BSSY B6, `(.L_x_0) ;  /* 0x00002f4000067945 */ /* 0x000fe40003800000 */
[----:B------:R-:W0:Y:S02]  /*0040*/  S2R R23, SR_TID.X ;  /* 0x0000000000177919 */ /* 0x000e240000002100 */
[----:B0-----:R-:W-:-:S05]  /*0050*/  IMAD R19, R18, 0x200, R23 ;  /* 0x0000020012137824 */ /* 0x001fca00078e0217 */
[----:B------:R-:W-:-:S13]  /*0060*/  ISETP.GE.AND P0, PT, R19, c[0x0][0x160], PT ;  /* 0x0000580013007a0c */ /* 0x000fda0003f06270 */
[----:B------:R-:W-:Y:S05]  /*0070*/  @P0 BRA `(.L_x_1) ;  /* 0x00002ef000000947 */ /* 0x000fea0003800000 */
[----:B------:R-:W-:Y:S01]  /*0080*/  ISETP.NE.AND P0, PT, RZ, c[0x0][0x168], PT ;  /* 0x00005a00ff007a0c */ /* 0x000fe20003f05270 */
[----:B------:R-:W-:Y:S02]  /*0090*/  IMAD.MOV.U32 R0, RZ, RZ, RZ ;  /* 0x000000ffff007224 */ /* 0x000fe400078e00ff */
[----:B------:R-:W-:-:S10]  /*00a0*/  IMAD.MOV.U32 R16, RZ, RZ, RZ ;  /* 0x000000ffff107224 */ /* 0x000fd400078e00ff */
[----:B------:R-:W-:Y:S05]  /*00b0*/  @!P0 BRA `(.L_x_2) ;  /* 0x00000e1000008947 */ /* 0x000fea0003800000 */
[----:B------:R-:W-:Y:S02]  /*00c0*/  IMAD.MOV.U32 R2, RZ, RZ, RZ ;  /* 0x000000ffff027224 */ /* 0x000fe400078e00ff */
[----:B------:R-:W-:Y:S02]  /*00d0*/  IMAD.MOV.U32 R3, RZ, RZ, R19 ;  /* 0x000000ffff037224 */ /* 0x000fe400078e0013 */
[----:B------:R-:W-:Y:S02]  /*00e0*/  IMAD.MOV.U32 R6, RZ, RZ, c[0x0][0x168] ;  /* 0x00005a00ff067624 */ /* 0x000fe400078e00ff */
[----:B------:R-:W-:-:S03]  /*00f0*/  IMAD.HI.U32 R2, R19, c[0x0][0x170], R2 ;  /* 0x00005c0013027a27 */ /* 0x000fc600078e0002 */
[----:B------:R-:W-:Y:S02]  /*0100*/  ISETP.NE.AND P0, PT, R6, 0x1, PT ;  /* 0x000000010600780c */ /* 0x000fe40003f05270 */
[----:B------:R-:W-:-:S05]  /*0110*/  SHF.R.U32.HI R3, RZ, c[0x0][0x174], R2 ;  /* 0x00005d00ff037a19 */ /* 0x000fca0000011602 */
[----:B------:R-:W-:-:S04]  /*0120*/  IMAD.MOV R0, RZ, RZ, -R3 ;  /* 0x000000ffff007224 */ /* 0x000fc800078e0a03 */
[----:B------:R-:W-:-:S04]  /*0130*/  IMAD R19, R0, c[0x0][0x16c], R19 ;  /* 0x00005b0000137a24 */ /* 0x000fc800078e0213 */
[C---:B------:R-:W-:Y:S02]  /*0140*/  IMAD R16, R19.reuse, c[0x0][0x298], RZ ;  /* 0x0000a60013107a24 */ /* 0x040fe400078e02ff */
[----:B------:R-:W-:Y:S01]  /*0150*/  IMAD R0, R19, c[0x0][0x29c], RZ ;  /* 0x0000a70013007a24 */ /* 0x000fe200078e02ff */
[----:B------:R-:W-:Y:S05]  /*0160*/  @!P0 BRA `(.L_x_2) ;  /* 0x00000d6000008947 */ /* 0x000fea0003800000 */
[----:B------:R-:W-:Y:S01]  /*0170*/  IMAD.MOV.U32 R2, RZ, RZ, RZ ;  /* 0x000000ffff027224 */ /* 0x000fe200078e00ff */
[----:B------:R-:W-:-:S03]  /*0180*/  ISETP.NE.AND P0, PT, R6, 0x2, PT ;  /* 0x000000020600780c */ /* 0x000fc60003f05270 */
[----:B------:R-:W-:-:S05]  /*0190*/  IMAD.HI.U32 R4, R3, c[0x0][0x17c], R2 ;  /* 0x00005f0003047a27 */ /* 0x000fca00078e0002 */
[----:B------:R-:W-:-:S05]  /*01a0*/  SHF.R.U32.HI R5, RZ, c[0x0][0x180], R4 ;  /* 0x00006000ff057a19 */ /* 0x000fca0000011604 */
[----:B------:R-:W-:-:S04]  /*01b0*/  IMAD.MOV R2, RZ, RZ, -R5 ;  /* 0x000000ffff027224 */ /* 0x000fc800078e0a05 */
[----:B------:R-:W-:-:S04]  /*01c0*/  IMAD R3, R2, c[0x0][0x178], R3 ;  /* 0x00005e0002037a24 */ /* 0x000fc800078e0203 */
[C---:B------:R-:W-:Y:S02]  /*01d0*/  IMAD R16, R3.reuse, c[0x0][0x2a0], RZ ;  /* 0x0000a80003107a24 */ /* 0x040fe400078e02ff */
[----:B------:R-:W-:Y:S02]  /*01e0*/  IMAD R0, R3, c[0x0][0x2a4], R0 ;  /* 0x0000a90003007a24 */ /* 0x000fe400078e0200 */
[----:B------:R-:W-:Y:S01]  /*01f0*/  IMAD R16, R19, c[0x0][0x298], R16 ;  /* 0x0000a60013107a24 */ /* 0x000fe200078e0210 */
[----:B------:R-:W-:Y:S05]  /*0200*/  @!P0 BRA `(.L_x_2) ;  /* 0x00000cc000008947 */ /* 0x000fea0003800000 */
[----:B------:R-:W-:Y:S01]  /*0210*/  IMAD.MOV.U32 R4, RZ, RZ, RZ ;  /* 0x000000ffff047224 */ /* 0x000fe200078e00ff */
[----:B------:R-:W-:-:S03]  /*0220*/  ISETP.NE.AND P0, PT, R6, 0x3, PT ;  /* 0x000000030600780c */ /* 0x000fc60003f05270 */
[----:B------:R-:W-:-:S05]  /*0230*/  IMAD.HI.U32 R2, R5, c[0x0][0x188], R4 ;  /* 0x0000620005027a27 */ /* 0x000fca00078e0004 */
[----:B------:R-:W-:-:S05]  /*0240*/  SHF.R.U32.HI R3, RZ, c[0x0][0x18c], R2 ;  /* 0x00006300ff037a19 */ /* 0x000fca0000011602 */
[----:B------:R-:W-:-:S04]  /*0250*/  IMAD.MOV R4, RZ, RZ, -R3 ;  /* 0x000000ffff047224 */ /* 0x000fc800078e0a03 */
[----:B------:R-:W-:-:S04]  /*0260*/  IMAD R5, R4, c[0x0][0x184], R5 ;  /* 0x0000610004057a24 */ /* 0x000fc800078e0205 */
[C---:B------:R-:W-:Y:S02]  /*0270*/  IMAD R16, R5.reuse, c[0x0][0x2a8], R16 ;  /* 0x0000aa0005107a24 */ /* 0x040fe400078e0210 */
        /* <DEDUP_REMOVED lines=182> */
[----:B------:R-:W-:Y:S01]  /*0de0*/  ISETP.NE.AND P0, PT, R6, 0x18, PT ;  /* 0x000000180600780c */ /* 0x000fe20003f05270 */
[----:B------:R-:W-:-:S04]  /*0df0*/  IMAD.MOV.U32 R2, RZ, RZ, RZ ;  /* 0x000000ffff027224 */ /* 0x000fc800078e00ff */
[----:B------:R-:W-:-:S05]  /*0e00*/  IMAD.HI.U32 R4, R3, c[0x0][0x284], R2 ;  /* 0x0000a10003047a27 */ /* 0x000fca00078e0002 */
[----:B------:R-:W-:-:S03]  /*0e10*/  SHF.R.U32.HI R5, RZ, c[0x0][0x288], R4 ;  /* 0x0000a200ff057a19 */ /* 0x000fc60000011604 */
[----:B------:R-:W-:Y:S02]  /*0e20*/  @P0 IMAD.MOV.U32 R4, RZ, RZ, RZ ;  /* 0x000000ffff040224 */ /* 0x000fe400078e00ff */
[--C-:B------:R-:W-:Y:S02]  /*0e30*/  IMAD.MOV R7, RZ, RZ, -R5.reuse ;  /* 0x000000ffff077224 */ /* 0x100fe400078e0a05 */
[----:B------:R-:W-:-:S04]  /*0e40*/  @P0 IMAD.HI.U32 R2, R5, c[0x0][0x290], R4 ;  /* 0x0000a40005020a27 */ /* 0x000fc800078e0004 */
[----:B------:R-:W-:Y:S01]  /*0e50*/  IMAD R3, R7, c[0x0][0x280], R3 ;  /* 0x0000a00007037a24 */ /* 0x000fe200078e0203 */
[----:B------:R-:W-:-:S03]  /*0e60*/  @P0 SHF.R.U32.HI R2, RZ, c[0x0][0x294], R2 ;  /* 0x0000a500ff020a19 */ /* 0x000fc60000011602 */
[C---:B------:R-:W-:Y:S02]  /*0e70*/  IMAD R16, R3.reuse, c[0x0][0x350], R16 ;  /* 0x0000d40003107a24 */ /* 0x040fe400078e0210 */
[----:B------:R-:W-:Y:S02]  /*0e80*/  @P0 IMAD.MOV R4, RZ, RZ, -R2 ;  /* 0x000000ffff040224 */ /* 0x000fe400078e0a02 */
[----:B------:R-:W-:Y:S02]  /*0e90*/  IMAD R0, R3, c[0x0][0x354], R0 ;  /* 0x0000d50003007a24 */ /* 0x000fe400078e0200 */
[----:B------:R-:W-:-:S04]  /*0ea0*/  @P0 IMAD R5, R4, c[0x0][0x28c], R5 ;  /* 0x0000a30004050a24 */ /* 0x000fc800078e0205 */
[C---:B------:R-:W-:Y:S02]  /*0eb0*/  @P0 IMAD R16, R5.reuse, c[0x0][0x358], R16 ;  /* 0x0000d60005100a24 */ /* 0x040fe400078e0210 */
[----:B------:R-:W-:Y:S02]  /*0ec0*/  @P0 IMAD R0, R5, c[0x0][0x35c], R0 ;  /* 0x0000d70005000a24 */ /* 0x000fe400078e0200 */
.L_x_2:
[----:B------:R-:W0:Y:S01]  /*0ed0*/  LDC.U8 R5, c[0x0][0x375] ;  /* 0x0000dd40ff057b82 */ /* 0x000e220000000000 */
[----:B------:R-:W-:Y:S02]  /*0ee0*/  IADD3 R16, P1, R16, c[0x0][0x360], RZ ;  /* 0x0000d80010107a10 */ /* 0x000fe40007f3e0ff */
[----:B------:R-:W-:-:S03]  /*0ef0*/  IADD3 R2, P2, R0, c[0x0][0x368], RZ ;  /* 0x0000da0000027a10 */ /* 0x000fc60007f5e0ff */
[----:B------:R-:W-:Y:S02]  /*0f00*/  IMAD.X R17, RZ, RZ, c[0x0][0x364], P1 ;  /* 0x0000d900ff117624 */ /* 0x000fe400008e06ff */
[----:B------:R-:W-:Y:S01]  /*0f10*/  IMAD.X R3, RZ, RZ, c[0x0][0x36c], P2 ;  /* 0x0000db00ff037624 */ /* 0x000fe200010e06ff */
[----:B0-----:R-:W-:-:S04]  /*0f20*/  PRMT R4, R5, 0x9910, RZ ;  /* 0x0000991005047816 */ /* 0x001fc800000000ff */
[----:B------:R-:W-:-:S13]  /*0f30*/  ISETP.GT.AND P0, PT, R4, 0x9, PT ;  /* 0x000000090400780c */ /* 0x000fda0003f04270 */
[----:B------:R-:W-:Y:S05]  /*0f40*/  @P0 BRA `(.L_x_3) ;  /* 0x0000042000000947 */ /* 0x000fea0003800000 */
[----:B------:R-:W-:-:S13]  /*0f50*/  ISETP.GT.AND P0, PT, R4, 0x4, PT ;  /* 0x000000040400780c */ /* 0x000fda0003f04270 */
[----:B------:R-:W-:Y:S05]  /*0f60*/  @P0 BRA `(.L_x_4) ;  /* 0x0000020000000947 */ /* 0x000fea0003800000 */
[----:B------:R-:W-:-:S13]  /*0f70*/  ISETP.GT.AND P0, PT, R4, 0x1, PT ;  /* 0x000000010400780c */ /* 0x000fda0003f04270 */
[----:B------:R-:W-:Y:S05]  /*0f80*/  @P0 BRA `(.L_x_5) ;  /* 0x000000c000000947 */ /* 0x000fea0003800000 */
[----:B------:R-:W-:-:S13]  /*0f90*/  ISETP.NE.AND P0, PT, R5, RZ, PT ;  /* 0x000000ff0500720c */ /* 0x000fda0003f05270 */
[----:B------:R-:W-:Y:S05]  /*0fa0*/  @!P0 BRA `(.L_x_6) ;  /* 0x0000006000008947 */ /* 0x000fea0003800000 */
[----:B------:R-:W-:-:S13]  /*0fb0*/  ISETP.NE.AND P0, PT, R4, 0x1, PT ;  /* 0x000000010400780c */ /* 0x000fda0003f05270 */
[----:B------:R-:W-:Y:S05]  /*0fc0*/  @P0 BRA `(.L_x_7) ;  /* 0x00000cf000000947 */ /* 0x000fea0003800000 */
[----:B------:R-:W2:Y:S02]  /*0fd0*/  LDG.E.S8 R2, [R2.64] ;  /* 0x0000002402027981 */ /* 0x000ea4000c1e1300 */
[----:B--2---:R-:W0:Y:S02]  /*0fe0*/  I2F.S16 R0, R2 ;  /* 0x0000000200007306 */ /* 0x004e240000101400 */
[----:B0-----:R-:W-:Y:S01]  /*0ff0*/  F2FP.BF16.PACK_AB R0, RZ, R0 ;  /* 0x00000000ff00723e */ /* 0x001fe200000010ff */
[----:B------:R-:W-:Y:S05]  /*1000*/  BRA `(.L_x_8) ;  /* 0x00000e7000007947 */ /* 0x000fea0003800000 */
.L_x_6:
[----:B------:R-:W2:Y:S02]  /*1010*/  LDG.E.U8 R2, [R2.64] ;  /* 0x0000002402027981 */ /* 0x000ea4000c1e1100 */
[----:B--2---:R-:W0:Y:S02]  /*1020*/  I2F.U16 R0, R2 ;  /* 0x0000000200007306 */ /* 0x004e240000101000 */
[----:B0-----:R-:W-:Y:S01]  /*1030*/  F2FP.BF16.PACK_AB R0, RZ, R0 ;  /* 0x00000000ff00723e */ /* 0x001fe200000010ff */
[----:B------:R-:W-:Y:S05]  /*1040*/  BRA `(.L_x_8) ;  /* 0x00000e3000007947 */ /* 0x000fea0003800000 */
.L_x_5:
[----:B------:R-:W-:-:S13]  /*1050*/  ISETP.NE.AND P0, PT, R4, 0x2, PT ;  /* 0x000000020400780c */ /* 0x000fda0003f05270 */
[----:B------:R-:W-:Y:S05]  /*1060*/  @!P0 BRA `(.L_x_9) ;  /* 0x000000c000008947 */ /* 0x000fea0003800000 */
[----:B------:R-:W-:-:S13]  /*1070*/  ISETP.NE.AND P0, PT, R4, 0x3, PT ;  /* 0x000000030400780c */ /* 0x000fda0003f05270 */
[----:B------:R-:W-:Y:S05]  /*1080*/  @!P0 BRA `(.L_x_10) ;  /* 0x0000006000008947 */ /* 0x000fea0003800000 */
[----:B------:R-:W-:-:S13]  /*1090*/  ISETP.NE.AND P0, PT, R4, 0x4, PT ;  /* 0x000000040400780c */ /* 0x000fda0003f05270 */
[----:B------:R-:W-:Y:S05]  /*10a0*/  @P0 BRA `(.L_x_7) ;  /* 0x00000c1000000947 */ /* 0x000fea0003800000 */
[----:B------:R-:W2:Y:S02]  /*10b0*/  LDG.E.64 R2, [R2.64] ;  /* 0x0000002402027981 */ /* 0x000ea4000c1e1b00 */
[----:B--2---:R-:W0:Y:S02]  /*10c0*/  I2F.S64 R0, R2 ;  /* 0x0000000200007312 */ /* 0x004e240000301400 */
[----:B0-----:R-:W-:Y:S01]  /*10d0*/  F2FP.BF16.PACK_AB R0, RZ, R0 ;  /* 0x00000000ff00723e */ /* 0x001fe200000010ff */
[----:B------:R-:W-:Y:S05]  /*10e0*/  BRA `(.L_x_8) ;  /* 0x00000d9000007947 */ /* 0x000fea0003800000 */
.L_x_10:
[----:B------:R-:W2:Y:S02]  /*10f0*/  LDG.E R2, [R2.64] ;  /* 0x0000002402027981 */ /* 0x000ea4000c1e1900 */
[----:B--2---:R-:W0:Y:S02]  /*1100*/  I2F R0, R2 ;  /* 0x0000000200007306 */ /* 0x004e240000201400 */
[----:B0-----:R-:W-:Y:S01]  /*1110*/  F2FP.BF16.PACK_AB R0, RZ, R0 ;  /* 0x00000000ff00723e */ /* 0x001fe200000010ff */
[----:B------:R-:W-:Y:S05]  /*1120*/  BRA `(.L_x_8) ;  /* 0x00000d5000007947 */ /* 0x000fea0003800000 */
.L_x_9:
[----:B------:R-:W2:Y:S02]  /*1130*/  LDG.E.U16 R2, [R2.64] ;  /* 0x0000002402027981 */ /* 0x000ea4000c1e1500 */
[----:B--2---:R-:W0:Y:S02]  /*1140*/  I2F.S16 R0, R2 ;  /* 0x0000000200007306 */ /* 0x004e240000101400 */
[----:B0-----:R-:W-:Y:S01]  /*1150*/  F2FP.BF16.PACK_AB R0, RZ, R0 ;  /* 0x00000000ff00723e */ /* 0x001fe200000010ff */
[----:B------:R-:W-:Y:S05]  /*1160*/  BRA `(.L_x_8) ;  /* 0x00000d1000007947 */ /* 0x000fea0003800000 */
.L_x_4:
[----:B------:R-:W-:-:S13]  /*1170*/  ISETP.GT.AND P0, PT, R4, 0x6, PT ;  /* 0x000000060400780c */ /* 0x000fda0003f04270 */
[----:B------:R-:W-:Y:S05]  /*1180*/  @P0 BRA `(.L_x_11) ;  /* 0x000000b000000947 */ /* 0x000fea0003800000 */
[----:B------:R-:W-:-:S13]  /*1190*/  ISETP.NE.AND P0, PT, R4, 0x5, PT ;  /* 0x000000050400780c */ /* 0x000fda0003f05270 */
[----:B------:R-:W-:Y:S05]  /*11a0*/  @!P0 BRA `(.L_x_12) ;  /* 0x0000005000008947 */ /* 0x000fea0003800000 */
[----:B------:R-:W-:-:S13]  /*11b0*/  ISETP.NE.AND P0, PT, R4, 0x6, PT ;  /* 0x000000060400780c */ /* 0x000fda0003f05270 */
[----:B------:R-:W-:Y:S05]  /*11c0*/  @P0 BRA `(.L_x_7) ;  /* 0x00000af000000947 */ /* 0x000fea0003800000 */
[----:B------:R-:W2:Y:S02]  /*11d0*/  LDG.E R2, [R2.64] ;  /* 0x0000002402027981 */ /* 0x000ea4000c1e1900 */
[----:B--2---:R-:W-:Y:S01]  /*11e0*/  F2FP.BF16.PACK_AB R0, RZ, R2 ;  /* 0x00000002ff00723e */ /* 0x004fe200000010ff */
[----:B------:R-:W-:Y:S05]  /*11f0*/  BRA `(.L_x_8) ;  /* 0x00000c8000007947 */ /* 0x000fea0003800000 */
.L_x_12:
[----:B------:R-:W2:Y:S02]  /*1200*/  LDG.E.U16 R0, [R2.64] ;  /* 0x0000002402007981 */ /* 0x000ea4000c1e1500 */
[----:B--2---:R-:W-:-:S05]  /*1210*/  HADD2.F32 R0, -RZ, R0.H0_H0 ;  /* 0x20000000ff007230 */ /* 0x004fca0000004100 */
[----:B------:R-:W-:Y:S01]  /*1220*/  F2FP.BF16.PACK_AB R0, RZ, R0 ;  /* 0x00000000ff00723e */ /* 0x000fe200000010ff */
[----:B------:R-:W-:Y:S05]  /*1230*/  BRA `(.L_x_8) ;  /* 0x00000c4000007947 */ /* 0x000fea0003800000 */
.L_x_11:
[----:B------:R-:W-:-:S13]  /*1240*/  ISETP.NE.AND P0, PT, R4, 0x7, PT ;  /* 0x000000070400780c */ /* 0x000fda0003f05270 */
[----:B------:R-:W-:Y:S05]  /*1250*/  @!P0 BRA `(.L_x_13) ;  /* 0x000000b000008947 */ /* 0x000fea0003800000 */
[----:B------:R-:W-:-:S13]  /*1260*/  ISETP.NE.AND P0, PT, R4, 0x8, PT ;  /* 0x000000080400780c */ /* 0x000fda0003f05270 */
[----:B------:R-:W-:Y:S05]  /*1270*/  @!P0 BRA `(.L_x_14) ;  /* 0x0000005000008947 */ /* 0x000fea0003800000 */
[----:B------:R-:W-:-:S13]  /*1280*/  ISETP.NE.AND P0, PT, R4, 0x9, PT ;  /* 0x000000090400780c */ /* 0x000fda0003f05270 */
[----:B------:R-:W-:Y:S05]  /*1290*/  @P0 BRA `(.L_x_7) ;  /* 0x00000a2000000947 */ /* 0x000fea0003800000 */
[----:B------:R-:W2:Y:S02]  /*12a0*/  LDG.E R2, [R2.64] ;  /* 0x0000002402027981 */ /* 0x000ea4000c1e1900 */
[----:B--2---:R-:W-:Y:S01]  /*12b0*/  F2FP.BF16.PACK_AB R0, RZ, R2 ;  /* 0x00000002ff00723e */ /* 0x004fe200000010ff */
[----:B------:R-:W-:Y:S05]  /*12c0*/  BRA `(.L_x_8) ;  /* 0x00000bb000007947 */ /* 0x000fea0003800000 */
.L_x_14:
[----:B------:R-:W2:Y:S02]  /*12d0*/  LDG.E.U16 R2, [R2.64] ;  /* 0x0000002402027981 */ /* 0x000ea4000c1e1500 */
[----:B--2---:R-:W-:-:S05]  /*12e0*/  HADD2.F32 R0, -RZ, R2.H0_H0 ;  /* 0x20000002ff007230 */ /* 0x004fca0000004100 */
[----:B------:R-:W-:Y:S01]  /*12f0*/  F2FP.BF16.PACK_AB R0, RZ, R0 ;  /* 0x00000000ff00723e */ /* 0x000fe200000010ff */
[----:B------:R-:W-:Y:S05]  /*1300*/  BRA `(.L_x_8) ;  /* 0x00000b7000007947 */ /* 0x000fea0003800000 */
.L_x_13:
[----:B------:R-:W2:Y:S02]  /*1310*/  LDG.E.64 R2, [R2.64] ;  /* 0x0000002402027981 */ /* 0x000ea4000c1e1b00 */
[----:B--2---:R-:W0:Y:S01]  /*1320*/  F2F.F32.F64 R0, R2 ;  /* 0x0000000200007310 */ /* 0x004e220000301000 */
[----:B------:R-:W0:-:S14]  /*1330*/  DSETP.GEU.AND P0, PT, |R2|, c[0x2][0x0], PT ;  /* 0x008000000200762a */ /* 0x000e1c0003f0e200 */
[----:B0-----:R-:W-:-:S05]  /*1340*/  @!P0 FMUL R0, R0, 1.175494350822287508e-38 ;  /* 0x0080000000008820 */ /* 0x001fca0000400000 */
[----:B------:R-:W-:Y:S01]  /*1350*/  F2FP.BF16.PACK_AB R0, RZ, R0 ;  /* 0x00000000ff00723e */ /* 0x000fe200000010ff */
[----:B------:R-:W-:Y:S05]  /*1360*/  BRA `(.L_x_8) ;  /* 0x00000b1000007947 */ /* 0x000fea0003800000 */
.L_x_3:
[----:B------:R-:W-:-:S13]  /*1370*/  ISETP.GT.AND P0, PT, R4, 0x18, PT ;  /* 0x000000180400780c */ /* 0x000fda0003f04270 */
[----:B------:R-:W-:Y:S05]  /*1380*/  @P0 BRA `(.L_x_15) ;  /* 0x000003e000000947 */ /* 0x000fea0003800000 */
[----:B------:R-:W-:-:S13]  /*1390*/  ISETP.GT.AND P0, PT, R4, 0xe, PT ;  /* 0x0000000e0400780c */ /* 0x000fda0003f04270 */
[----:B------:R-:W-:Y:S05]  /*13a0*/  @P0 BRA `(.L_x_16) ;  /* 0x000000f000000947 */ /* 0x000fea0003800000 */
[----:B------:R-:W-:-:S13]  /*13b0*/  ISETP.NE.AND P0, PT, R4, 0xa, PT ;  /* 0x0000000a0400780c */ /* 0x000fda0003f05270 */
[----:B------:R-:W-:Y:S05]  /*13c0*/  @!P0 BRA `(.L_x_17) ;  /* 0x0000007000008947 */ /* 0x000fea0003800000 */
[----:B------:R-:W-:-:S13]  /*13d0*/  ISETP.NE.AND P0, PT, R4, 0xb, PT ;  /* 0x0000000b0400780c */ /* 0x000fda0003f05270 */
[----:B------:R-:W-:Y:S05]  /*13e0*/  @P0 BRA `(.L_x_7) ;  /* 0x000008d000000947 */ /* 0x000fea0003800000 */
[----:B------:R-:W2:Y:S02]  /*13f0*/  LDG.E.U8 R2, [R2.64] ;  /* 0x0000002402027981 */ /* 0x000ea4000c1e1100 */
[----:B--2---:R-:W-:-:S04]  /*1400*/  ISETP.NE.AND P0, PT, R2, RZ, PT ;  /* 0x000000ff0200720c */ /* 0x004fc80003f05270 */
[----:B------:R-:W-:-:S04]  /*1410*/  FSEL R0, RZ, 1, !P0 ;  /* 0x3f800000ff007808 */ /* 0x000fc80004000000 */
[----:B------:R-:W-:Y:S01]  /*1420*/  F2FP.BF16.PACK_AB R0, RZ, R0 ;  /* 0x00000000ff00723e */ /* 0x000fe200000010ff */
[----:B------:R-:W-:Y:S05]  /*1430*/  BRA `(.L_x_8) ;  /* 0x00000a4000007947 */ /* 0x000fea0003800000 */
.L_x_17:
[----:B------:R-:W2:Y:S02]  /*1440*/  LDG.E.64 R2, [R2.64] ;  /* 0x0000002402027981 */ /* 0x000ea4000c1e1b00 */
[----:B--2---:R-:W0:Y:S01]  /*1450*/  F2F.F32.F64 R0, R2 ;  /* 0x0000000200007310 */ /* 0x004e220000301000 */
[----:B------:R-:W0:-:S14]  /*1460*/  DSETP.GEU.AND P0, PT, |R2|, c[0x2][0x0], PT ;  /* 0x008000000200762a */ /* 0x000e1c0003f0e200 */
[----:B0-----:R-:W-:-:S05]  /*1470*/  @!P0 FMUL R0, R0, 1.175494350822287508e-38 ;  /* 0x0080000000008820 */ /* 0x001fca0000400000 */
[----:B------:R-:W-:Y:S01]  /*1480*/  F2FP.BF16.PACK_AB R0, RZ, R0 ;  /* 0x00000000ff00723e */ /* 0x000fe200000010ff */
[----:B------:R-:W-:Y:S05]  /*1490*/  BRA `(.L_x_8) ;  /* 0x000009e000007947 */ /* 0x000fea0003800000 */
.L_x_16:
[----:B------:R-:W-:-:S13]  /*14a0*/  ISETP.NE.AND P0, PT, R4, 0xf, PT ;  /* 0x0000000f0400780c */ /* 0x000fda0003f05270 */
[----:B------:R-:W-:Y:S05]  /*14b0*/  @!P0 BRA `(.L_x_18) ;  /* 0x0000029000008947 */ /* 0x000fea0003800000 */
[----:B------:R-:W-:-:S13]  /*14c0*/  ISETP.NE.AND P0, PT, R4, 0x17, PT ;  /* 0x000000170400780c */ /* 0x000fda0003f05270 */
[----:B------:R-:W-:Y:S05]  /*14d0*/  @!P0 BRA `(.L_x_19) ;  /* 0x0000018000008947 */ /* 0x000fea0003800000 */
[----:B------:R-:W-:-:S13]  /*14e0*/  ISETP.NE.AND P0, PT, R4, 0x18, PT ;  /* 0x000000180400780c */ /* 0x000fda0003f05270 */
[----:B------:R-:W-:Y:S05]  /*14f0*/  @P0 BRA `(.L_x_7) ;  /* 0x000007c000000947 */ /* 0x000fea0003800000 */
[----:B------:R-:W2:Y:S01]  /*1500*/  LDG.E.U8 R0, [R2.64] ;  /* 0x0000002402007981 */ /* 0x000ea2000c1e1100 */
[----:B------:R-:W-:Y:S02]  /*1510*/  IMAD.MOV.U32 R8, RZ, RZ, -0x800000 ;  /* 0xff800000ff087424 */ /* 0x000fe400078e00ff */
[----:B--2---:R-:W-:-:S05]  /*1520*/  IMAD.SHL.U32 R0, R0, 0x1000000, RZ ;  /* 0x0100000000007824 */ /* 0x004fca00078e00ff */
[----:B------:R-:W-:-:S04]  /*1530*/  LOP3.LUT R4, R0, 0x7f000000, RZ, 0xc0, !PT ;  /* 0x7f00000000047812 */ /* 0x000fc800078ec0ff */
[----:B------:R-:W0:Y:S01]  /*1540*/  FLO.U32 R5, R4 ;  /* 0x0000000400057300 */ /* 0x000e2200000e0000 */
[C---:B------:R-:W-:Y:S02]  /*1550*/  IADD3 R6, R4.reuse, 0x1000000, RZ ;  /* 0x0100000004067810 */ /* 0x040fe40007ffe0ff */
[----:B------:R-:W-:Y:S02]  /*1560*/  IADD3 R2, R4, -0x1, RZ ;  /* 0xffffffff04027810 */ /* 0x000fe40007ffe0ff */
[----:B------:R-:W-:Y:S02]  /*1570*/  SHF.R.S32.HI R6, RZ, 0x8, R6 ;  /* 0x00000008ff067819 */ /* 0x000fe40000011406 */
[----:B------:R-:W-:Y:S02]  /*1580*/  SHF.R.S32.HI R2, RZ, 0x1f, R2 ;  /* 0x0000001fff027819 */ /* 0x000fe40000011402 */
[----:B0-----:R-:W-:-:S04]  /*1590*/  IADD3 R5, -R5, 0x1f, RZ ;  /* 0x0000001f05057810 */ /* 0x001fc80007ffe1ff */
[C---:B------:R-:W-:Y:S02]  /*15a0*/  ISETP.GT.U32.AND P0, PT, R5.reuse, 0x4, PT ;  /* 0x000000040500780c */ /* 0x040fe40003f04070 */
[----:B------:R-:W-:-:S04]  /*15b0*/  IADD3 R5, R5, -0x4, RZ ;  /* 0xfffffffc05057810 */ /* 0x000fc80007ffe0ff */
[----:B------:R-:W-:-:S05]  /*15c0*/  SEL R5, R5, RZ, P0 ;  /* 0x000000ff05057207 */ /* 0x000fca0000000000 */
[----:B------:R-:W-:Y:S01]  /*15d0*/  IMAD R8, R5, R8, 0x3c000000 ;  /* 0x3c00000005087424 */ /* 0x000fe200078e0208 */
[----:B------:R-:W-:-:S04]  /*15e0*/  SHF.L.U32 R5, R4, R5, RZ ;  /* 0x0000000504057219 */ /* 0x000fc800000006ff */
[----:B------:R-:W-:-:S04]  /*15f0*/  LEA.HI R5, R5, R8, RZ, 0x1c ;  /* 0x0000000805057211 */ /* 0x000fc800078fe0ff */
[----:B------:R-:W-:-:S04]  /*1600*/  LOP3.LUT R5, R5, 0x7f800000, R6, 0xf8, !PT ;  /* 0x7f80000005057812 */ /* 0x000fc800078ef806 */
[----:B------:R-:W-:-:S04]  /*1610*/  LOP3.LUT R5, R5, R2, RZ, 0x30, !PT ;  /* 0x0000000205057212 */ /* 0x000fc800078e30ff */
[----:B------:R-:W-:-:S04]  /*1620*/  LOP3.LUT R5, R5, 0x80000000, R0, 0xf8, !PT ;  /* 0x8000000005057812 */ /* 0x000fc800078ef800 */
[----:B------:R-:W-:-:S04]  /*1630*/  F2FP.BF16.PACK_AB R5, RZ, R5 ;  /* 0x00000005ff05723e */ /* 0x000fc800000010ff */
[----:B------:R-:W-:Y:S01]  /*1640*/  PRMT R0, R5, 0x7610, R0 ;  /* 0x0000761005007816 */ /* 0x000fe20000000000 */
[----:B------:R-:W-:Y:S05]  /*1650*/  BRA `(.L_x_8) ;  /* 0x0000082000007947 */ /* 0x000fea0003800000 */
.L_x_19:
[----:B------:R-:W2:Y:S02]  /*1660*/  LDG.E.U8 R2, [R2.64] ;  /* 0x0000002402027981 */ /* 0x000ea4000c1e1100 */
[C---:B--2---:R-:W-:Y:S02]  /*1670*/  IMAD.SHL.U32 R0, R2.reuse, 0x2000000, RZ ;  /* 0x0200000002007824 */ /* 0x044fe400078e00ff */
[----:B------:R-:W-:-:S03]  /*1680*/  IMAD.SHL.U32 R5, R2, 0x1000000, RZ ;  /* 0x0100000002057824 */ /* 0x000fc600078e00ff */
[----:B------:R-:W-:-:S13]  /*1690*/  ISETP.GE.U32.AND P0, PT, R0, 0x8000000, PT ;  /* 0x080000000000780c */ /* 0x000fda0003f06070 */
[C---:B------:R-:W-:Y:S02]  /*16a0*/  @!P0 IMAD.SHL.U32 R0, R2.reuse, 0x100, RZ ;  /* 0x0000010002008824 */ /* 0x040fe400078e00ff */
[----:B------:R-:W-:-:S03]  /*16b0*/  @P0 IMAD.SHL.U32 R4, R2, 0x200000, RZ ;  /* 0x0020000002040824 */ /* 0x000fc600078e00ff */
[----:B------:R-:W-:Y:S02]  /*16c0*/  @!P0 LOP3.LUT R0, R0, 0x7f00, RZ, 0xc0, !PT ;  /* 0x00007f0000008812 */ /* 0x000fe400078ec0ff */
[----:B------:R-:W-:Y:S02]  /*16d0*/  @P0 LOP3.LUT R4, R4, 0x70000000, RZ, 0xfc, !PT ;  /* 0x7000000004040812 */ /* 0x000fe400078efcff */
[----:B------:R-:W-:-:S03]  /*16e0*/  @!P0 LOP3.LUT R0, R0, 0x3f000000, RZ, 0xfc, !PT ;  /* 0x3f00000000008812 */ /* 0x000fc600078efcff */
[----:B------:R-:W-:Y:S02]  /*16f0*/  @P0 FMUL.FTZ R4, R4, 1.9259299443872358531e-34 ;  /* 0x0780000004040820 */ /* 0x000fe40000410000 */
[----:B------:R-:W-:-:S05]  /*1700*/  @!P0 FADD.FTZ R4, R0, -0.5 ;  /* 0xbf00000000048421 */ /* 0x000fca0000010000 */
[----:B------:R-:W-:-:S04]  /*1710*/  LOP3.LUT R4, R4, 0x80000000, R5, 0xf8, !PT ;  /* 0x8000000004047812 */ /* 0x000fc800078ef805 */
[----:B------:R-:W-:-:S04]  /*1720*/  F2FP.BF16.PACK_AB R4, RZ, R4 ;  /* 0x00000004ff04723e */ /* 0x000fc800000010ff */
[----:B------:R-:W-:Y:S01]  /*1730*/  PRMT R0, R4, 0x7610, R0 ;  /* 0x0000761004007816 */ /* 0x000fe20000000000 */
[----:B------:R-:W-:Y:S05]  /*1740*/  BRA `(.L_x_8) ;  /* 0x0000073000007947 */ /* 0x000fea0003800000 */
.L_x_18:
[----:B------:R0:W5:Y:S01]  /*1750*/  LDG.E.U16 R0, [R2.64] ;  /* 0x0000002402007981 */ /* 0x000162000c1e1500 */
[----:B------:R-:W-:Y:S05]  /*1760*/  BRA `(.L_x_8) ;  /* 0x0000071000007947 */ /* 0x000fea0003800000 */
.L_x_15:
[----:B------:R-:W-:-:S13]  /*1770*/  ISETP.GT.AND P0, PT, R4, 0x1b, PT ;  /* 0x0000001b0400780c */ /* 0x000fda0003f04270 */
[----:B------:R-:W-:Y:S05]  /*1780*/  @P0 BRA `(.L_x_20) ;  /* 0x0000042000000947 */ /* 0x000fea0003800000 */
[----:B------:R-:W-:-:S13]  /*1790*/  ISETP.NE.AND P0, PT, R4, 0x19, PT ;  /* 0x000000190400780c */ /* 0x000fda0003f05270 */
[----:B------:R-:W-:Y:S05]  /*17a0*/  @!P0 BRA `(.L_x_21) ;  /* 0x0000024000008947 */ /* 0x000fea0003800000 */
[----:B------:R-:W-:-:S13]  /*17b0*/  ISETP.NE.AND P0, PT, R4, 0x1a, PT ;  /* 0x0000001a0400780c */ /* 0x000fda0003f05270 */
[----:B------:R-:W-:Y:S05]  /*17c0*/  @!P0 BRA `(.L_x_22) ;  /* 0x0000006000008947 */ /* 0x000fea0003800000 */
[----:B------:R-:W-:-:S13]  /*17d0*/  ISETP.NE.AND P0, PT, R4, 0x1b, PT ;  /* 0x0000001b0400780c */ /* 0x000fda0003f05270 */
[----:B------:R-:W-:Y:S05]  /*17e0*/  @P0 BRA `(.L_x_7) ;  /* 0x000004d000000947 */ /* 0x000fea0003800000 */
[----:B------:R-:W2:Y:S02]  /*17f0*/  LDG.E.U16 R2, [R2.64] ;  /* 0x0000002402027981 */ /* 0x000ea4000c1e1500 */
[----:B--2---:R-:W0:Y:S02]  /*1800*/  I2F.U16 R0, R2 ;  /* 0x0000000200007306 */ /* 0x004e240000101000 */
[----:B0-----:R-:W-:Y:S01]  /*1810*/  F2FP.BF16.PACK_AB R0, RZ, R0 ;  /* 0x00000000ff00723e */ /* 0x001fe200000010ff */
[----:B------:R-:W-:Y:S05]  /*1820*/  BRA `(.L_x_8) ;  /* 0x0000065000007947 */ /* 0x000fea0003800000 */
.L_x_22:
[----:B------:R-:W2:Y:S01]  /*1830*/  LDG.E.U8 R2, [R2.64] ;  /* 0x0000002402027981 */ /* 0x000ea2000c1e1100 */
[----:B------:R-:W-:Y:S01]  /*1840*/  BSSY B0, `(.L_x_23) ;  /* 0x0000018000007945 */ /* 0x000fe20003800000 */
[----:B------:R-:W-:Y:S01]  /*1850*/  IMAD.MOV.U32 R0, RZ, RZ, RZ ;  /* 0x000000ffff007224 */ /* 0x000fe200078e00ff */
[----:B--2---:R-:W-:-:S13]  /*1860*/  ISETP.NE.AND P0, PT, R2, RZ, PT ;  /* 0x000000ff0200720c */ /* 0x004fda0003f05270 */
[----:B------:R-:W-:Y:S05]  /*1870*/  @!P0 BRA `(.L_x_24) ;  /* 0x0000014000008947 */ /* 0x000fea0003800000 */
[----:B------:R-:W-:-:S13]  /*1880*/  ISETP.NE.AND P0, PT, R2, 0x80, PT ;  /* 0x000000800200780c */ /* 0x000fda0003f05270 */
[----:B------:R-:W-:Y:S01]  /*1890*/  @!P0 IMAD.MOV.U32 R0, RZ, RZ, 0x7f800001 ;  /* 0x7f800001ff008424 */ /* 0x000fe200078e00ff */
[----:B------:R-:W-:Y:S05]  /*18a0*/  @!P0 BRA `(.L_x_24) ;  /* 0x0000011000008947 */ /* 0x000fea0003800000 */
[C---:B------:R-:W-:Y:S01]  /*18b0*/  LOP3.LUT P0, R0, R2.reuse, 0x78, RZ, 0xc0, !PT ;  /* 0x0000007802007812 */ /* 0x040fe2000780c0ff */
[----:B------:R-:W-:Y:S01]  /*18c0*/  BSSY B1, `(.L_x_25) ;  /* 0x000000c000017945 */ /* 0x000fe20003800000 */
[----:B------:R-:W-:Y:S02]  /*18d0*/  SHF.R.U32.HI R3, RZ, 0x7, R2 ;  /* 0x00000007ff037819 */ /* 0x000fe40000011602 */
[----:B------:R-:W-:Y:S02]  /*18e0*/  LOP3.LUT R2, R2, 0x7, RZ, 0xc0, !PT ;  /* 0x0000000702027812 */ /* 0x000fe400078ec0ff */
[----:B------:R-:W-:Y:S01]  /*18f0*/  SHF.R.U32.HI R0, RZ, 0x3, R0 ;  /* 0x00000003ff007819 */ /* 0x000fe20000011600 */
[----:B------:R-:W-:-:S06]  /*1900*/  IMAD.U32 R4, R3, -0x80000000, RZ ;  /* 0x8000000003047824 */ /* 0x000fcc00078e00ff */
[----:B------:R-:W-:Y:S05]  /*1910*/  @P0 BRA `(.L_x_26) ;  /* 0x0000006000000947 */ /* 0x000fea0003800000 */
[----:B------:R-:W0:Y:S02]  /*1920*/  FLO.U32 R3, R2 ;  /* 0x0000000200037300 */ /* 0x000e2400000e0000 */
[----:B0-----:R-:W-:-:S04]  /*1930*/  IADD3 R3, -R3, 0x1f, RZ ;  /* 0x0000001f03037810 */ /* 0x001fc80007ffe1ff */
[----:B------:R-:W-:Y:S02]  /*1940*/  IADD3 R5, R3, -0x1c, RZ ;  /* 0xffffffe403057810 */ /* 0x000fe40007ffe0ff */
[----:B------:R-:W-:Y:S02]  /*1950*/  IADD3 R0, R0, 0x1d, -R3 ;  /* 0x0000001d00007810 */ /* 0x000fe40007ffe803 */
[----:B------:R-:W-:-:S04]  /*1960*/  SHF.L.U32 R5, R2, R5, RZ ;  /* 0x0000000502057219 */ /* 0x000fc800000006ff */
[----:B------:R-:W-:Y:S02]  /*1970*/  LOP3.LUT R2, R5, 0x7, RZ, 0xc0, !PT ;  /* 0x0000000705027812 */ /* 0x000fe400078ec0ff */
.L_x_26:
[----:B------:R-:W-:Y:S05]  /*1980*/  BSYNC B1 ;  /* 0x0000000000017941 */ /* 0x000fea0003800000 */
.L_x_25:
[----:B------:R-:W-:Y:S01]  /*1990*/  LEA R3, R0, 0x3b800000, 0x17 ;  /* 0x3b80000000037811 */ /* 0x000fe200078eb8ff */
[----:B------:R-:W-:-:S05]  /*19a0*/  IMAD.SHL.U32 R0, R2, 0x100000, RZ ;  /* 0x0010000002007824 */ /* 0x000fca00078e00ff */
[----:B------:R-:W-:Y:S02]  /*19b0*/  LOP3.LUT R0, R3, R0, R4, 0xfe, !PT ;  /* 0x0000000003007212 */ /* 0x000fe400078efe04 */
.L_x_24:
[----:B------:R-:W-:Y:S05]  /*19c0*/  BSYNC B0 ;  /* 0x0000000000007941 */ /* 0x000fea0003800000 */
.L_x_23:
[----:B------:R-:W-:Y:S01]  /*19d0*/  F2FP.BF16.PACK_AB R0, RZ, R0 ;  /* 0x00000000ff00723e */ /* 0x000fe200000010ff */
[----:B------:R-:W-:Y:S05]  /*19e0*/  BRA `(.L_x_8) ;  /* 0x0000049000007947 */ /* 0x000fea0003800000 */
.L_x_21:
        /* <DEDUP_REMOVED lines=21> */
.L_x_30:
[----:B------:R-:W-:Y:S05]  /*1b40*/  BSYNC B1 ;  /* 0x0000000000017941 */ /* 0x000fea0003800000 */
.L_x_29:
[----:B------:R-:W-:Y:S01]  /*1b50*/  LEA R3, R0, 0x37800000, 0x17 ;  /* 0x3780000000037811 */ /* 0x000fe200078eb8ff */
[----:B------:R-:W-:-:S05]  /*1b60*/  IMAD.SHL.U32 R0, R2, 0x200000, RZ ;  /* 0x0020000002007824 */ /* 0x000fca00078e00ff */
[----:B------:R-:W-:Y:S02]  /*1b70*/  LOP3.LUT R0, R3, R0, R4, 0xfe, !PT ;  /* 0x0000000003007212 */ /* 0x000fe400078efe04 */
.L_x_28:
[----:B------:R-:W-:Y:S05]  /*1b80*/  BSYNC B0 ;  /* 0x0000000000007941 */ /* 0x000fea0003800000 */
.L_x_27:
[----:B------:R-:W-:Y:S01]  /*1b90*/  F2FP.BF16.PACK_AB R0, RZ, R0 ;  /* 0x00000000ff00723e */ /* 0x000fe200000010ff */
[----:B------:R-:W-:Y:S05]  /*1ba0*/  BRA `(.L_x_8) ;  /* 0x000002d000007947 */ /* 0x000fea0003800000 */
.L_x_20:
[----:B------:R-:W-:-:S13]  /*1bb0*/  ISETP.NE.AND P0, PT, R4, 0x1c, PT ;  /* 0x0000001c0400780c */ /* 0x000fda0003f05270 */
[----:B------:R-:W-:Y:S05]  /*1bc0*/  @!P0 BRA `(.L_x_31) ;  /* 0x0000028000008947 */ /* 0x000fea0003800000 */
[----:B------:R-:W-:-:S13]  /*1bd0*/  ISETP.NE.AND P0, PT, R4, 0x1d, PT ;  /* 0x0000001d0400780c */ /* 0x000fda0003f05270 */
[----:B------:R-:W-:Y:S05]  /*1be0*/  @!P0 BRA `(.L_x_32) ;  /* 0x0000022000008947 */ /* 0x000fea0003800000 */
[----:B------:R-:W-:-:S13]  /*1bf0*/  ISETP.NE.AND P0, PT, R4, 0x2c, PT ;  /* 0x0000002c0400780c */ /* 0x000fda0003f05270 */
[----:B------:R-:W-:Y:S05]  /*1c00*/  @P0 BRA `(.L_x_7) ;  /* 0x000000b000000947 */ /* 0x000fea0003800000 */
[----:B------:R-:W2:Y:S01]  /*1c10*/  LDG.E.U8 R2, [R2.64] ;  /* 0x0000002402027981 */ /* 0x000ea2000c1e1100 */
[----:B------:R-:W-:Y:S01]  /*1c20*/  BSSY B0, `(.L_x_33) ;  /* 0x0000007000007945 */ /* 0x000fe20003800000 */
[----:B------:R-:W-:Y:S01]  /*1c30*/  IMAD.MOV.U32 R0, RZ, RZ, 0x400000 ;  /* 0x00400000ff007424 */ /* 0x000fe200078e00ff */
[----:B--2---:R-:W-:-:S13]  /*1c40*/  ISETP.NE.AND P0, PT, R2, RZ, PT ;  /* 0x000000ff0200720c */ /* 0x004fda0003f05270 */
[----:B------:R-:W-:Y:S05]  /*1c50*/  @!P0 BRA `(.L_x_34) ;  /* 0x0000003000008947 */ /* 0x000fea0003800000 */
[----:B------:R-:W-:-:S13]  /*1c60*/  ISETP.NE.AND P0, PT, R2, 0xff, PT ;  /* 0x000000ff0200780c */ /* 0x000fda0003f05270 */
[----:B------:R-:W-:Y:S02]  /*1c70*/  @!P0 IMAD.MOV.U32 R0, RZ, RZ, 0x7f800001 ;  /* 0x7f800001ff008424 */ /* 0x000fe400078e00ff */
[----:B------:R-:W-:Y:S02]  /*1c80*/  @P0 IMAD.SHL.U32 R0, R2, 0x800000, RZ ;  /* 0x0080000002000824 */ /* 0x000fe400078e00ff */
.L_x_34:
[----:B------:R-:W-:Y:S05]  /*1c90*/  BSYNC B0 ;  /* 0x0000000000007941 */ /* 0x000fea0003800000 */
.L_x_33:
[----:B------:R-:W-:Y:S01]  /*1ca0*/  F2FP.BF16.PACK_AB R0, RZ, R0 ;  /* 0x00000000ff00723e */ /* 0x000fe200000010ff */
[----:B------:R-:W-:Y:S05]  /*1cb0*/  BRA `(.L_x_8) ;  /* 0x000001c000007947 */ /* 0x000fea0003800000 */
.L_x_7:
[----:B------:R-:W-:Y:S01]  /*1cc0*/  MOV R2, 0x0 ;  /* 0x0000000000027802 */ /* 0x000fe20000000f00 */
[----:B------:R-:W-:Y:S02]  /*1cd0*/  IMAD.MOV.U32 R4, RZ, RZ, c[0x4][0x128] ;  /* 0x01004a00ff047624 */ /* 0x000fe400078e00ff */
[----:B------:R-:W-:Y:S02]  /*1ce0*/  IMAD.MOV.U32 R5, RZ, RZ, c[0x4][0x12c] ;  /* 0x01004b00ff057624 */ /* 0x000fe400078e00ff */
[----:B------:R-:W-:Y:S01]  /*1cf0*/  IMAD.MOV.U32 R6, RZ, RZ, c[0x4][0x130] ;  /* 0x01004c00ff067624 */ /* 0x000fe200078e00ff */
[----:B------:R-:W0:Y:S01]  /*1d00*/  LDC.64 R2, c[0x4][R2] ;  /* 0x0100000002027b82 */ /* 0x000e220000000a00 */
[----:B------:R-:W-:-:S02]  /*1d10*/  IMAD.MOV.U32 R7, RZ, RZ, c[0x4][0x134] ;  /* 0x01004d00ff077624 */ /* 0x000fc400078e00ff */
[----:B------:R-:W-:Y:S02]  /*1d20*/  IMAD.MOV.U32 R8, RZ, RZ, 0x4e ;  /* 0x0000004eff087424 */ /* 0x000fe400078e00ff */
[----:B------:R-:W-:Y:S02]  /*1d30*/  IMAD.MOV.U32 R10, RZ, RZ, c[0x4][0x38] ;  /* 0x01000e00ff0a7624 */ /* 0x000fe400078e00ff */
[----:B------:R-:W-:Y:S02]  /*1d40*/  IMAD.MOV.U32 R11, RZ, RZ, c[0x4][0x3c] ;  /* 0x01000f00ff0b7624 */ /* 0x000fe400078e00ff */
[----:B------:R-:W-:Y:S02]  /*1d50*/  IMAD.MOV.U32 R12, RZ, RZ, 0x1 ;  /* 0x00000001ff0c7424 */ /* 0x000fe400078e00ff */
[----:B------:R-:W-:Y:S02]  /*1d60*/  IMAD.MOV.U32 R13, RZ, RZ, RZ ;  /* 0x000000ffff0d7224 */ /* 0x000fe400078e00ff */
[----:B------:R-:W-:Y:S01]  /*1d70*/  LEPC R14 ;  /* 0x00000000000e734e */ /* 0x000fe20000000000 */
[----:B------:R-:W-:Y:S02]  /*1d80*/  MOV R9, 0x1df0 ;  /* 0x00001df000097802 */ /* 0x000fe40000000f00 */
[----:B------:R-:W-:-:S02]  /*1d90*/  MOV R20, 0x1d70 ;  /* 0x00001d7000147802 */ /* 0x000fc40000000f00 */
[----:B------:R-:W-:Y:S02]  /*1da0*/  MOV R21, 0x0 ;  /* 0x0000000000157802 */ /* 0x000fe40000000f00 */
[----:B------:R-:W-:Y:S02]  /*1db0*/  MOV R0, 0x0 ;  /* 0x0000000000007802 */ /* 0x000fe40000000f00 */
[----:B------:R-:W-:-:S04]  /*1dc0*/  IADD3 R20, P0, P1, -R20, R9, R14 ;  /* 0x0000000914147210 */ /* 0x000fc8000791e10e */
[----:B------:R-:W-:-:S04]  /*1dd0*/  IADD3.X R21, ~R0, R21, R15, P0, P1 ;  /* 0x0000001500157210 */ /* 0x000fc800007e250f */
[----:B0-----:R-:W-:Y:S05]  /*1de0*/  CALL.ABS.NOINC R2 ;  /* 0x0000000002007343 */ /* 0x001fea0003c00000 */
[----:B------:R-:W-:Y:S01]  /*1df0*/  PRMT R0, RZ, 0x7610, R0 ;  /* 0x00007610ff007816 */ /* 0x000fe20000000000 */
[----:B------:R-:W-:Y:S05]  /*1e00*/  BRA `(.L_x_8) ;  /* 0x0000007000007947 */ /* 0x000fea0003800000 */
.L_x_32:
[----:B------:R-:W2:Y:S02]  /*1e10*/  LDG.E.64 R2, [R2.64] ;  /* 0x0000002402027981 */ /* 0x000ea4000c1e1b00 */
[----:B--2---:R-:W0:Y:S02]  /*1e20*/  I2F.U64 R0, R2 ;  /* 0x0000000200007312 */ /* 0x004e240000301000 */
[----:B0-----:R-:W-:Y:S01]  /*1e30*/  F2FP.BF16.PACK_AB R0, RZ, R0 ;  /* 0x00000000ff00723e */ /* 0x001fe200000010ff */
[----:B------:R-:W-:Y:S05]  /*1e40*/  BRA `(.L_x_8) ;  /* 0x0000003000007947 */ /* 0x000fea0003800000 */
.L_x_31:
[----:B------:R-:W2:Y:S02]  /*1e50*/  LDG.E R2, [R2.64] ;  /* 0x0000002402027981 */ /* 0x000ea4000c1e1900 */
[----:B--2---:R-:W0:Y:S02]  /*1e60*/  I2F.U32 R0, R2 ;  /* 0x0000000200007306 */ /* 0x004e240000201000 */
[----:B0-----:R-:W-:-:S06]  /*1e70*/  F2FP.BF16.PACK_AB R0, RZ, R0 ;  /* 0x00000000ff00723e */ /* 0x001fcc00000010ff */
.L_x_8:
[----:B------:R-:W-:Y:S01]  /*1e80*/  ULDC.U16 UR4, c[0x0][0x372] ;  /* 0x0000dc8000047ab9 */ /* 0x000fe20000000400 */
[----:B-----5:R-:W-:Y:S01]  /*1e90*/  PRMT R0, RZ, 0x5410, R0 ;  /* 0x00005410ff007816 */ /* 0x020fe20000000000 */
[----:B------:R-:W-:Y:S01]  /*1ea0*/  UPRMT UR4, URZ, 0x5410, UR4 ;  /* 0x000054103f047896 */ /* 0x000fe20008000004 */
[----:B------:R-:W1:Y:S03]  /*1eb0*/  LDC.U8 R7, c[0x0][0x374] ;  /* 0x0000dd00ff077b82 */ /* 0x000e660000000000 */
[----:B0-----:R-:W-:-:S02]  /*1ec0*/  FADD.FTZ R3, |R0|, -RZ ;  /* 0x800000ff00037221 */ /* 0x001fc40000010200 */
[----:B------:R-:W-:-:S05]  /*1ed0*/  FADD.FTZ R0, -RZ, |UR4| ;  /* 0x40000004ff007e21 */ /* 0x000fca0008010100 */
[CC--:B------:R-:W-:Y:S02]  /*1ee0*/  IMNMX R2, R0.reuse, R3.reuse, !PT ;  /* 0x0000000300027217 */ /* 0x0c0fe40007800200 */
[----:B------:R-:W-:Y:S02]  /*1ef0*/  IMNMX R0, R0, R3, PT ;  /* 0x0000000300007217 */ /* 0x000fe40003800200 */
[----:B------:R-:W-:Y:S02]  /*1f00*/  LOP3.LUT R4, R2, 0xfe000000, RZ, 0xc0, !PT ;  /* 0xfe00000002047812 */ /* 0x000fe400078ec0ff */
[----:B------:R-:W-:Y:S02]  /*1f10*/  FSETP.NEU.FTZ.AND P0, PT, R0, RZ, PT ;  /* 0x000000ff0000720b */ /* 0x000fe40003f1d000 */
[----:B------:R-:W-:-:S05]  /*1f20*/  IADD3 R3, -R4, 0x7e800000, RZ ;  /* 0x7e80000004037810 */ /* 0x000fca0007ffe1ff */
[-C--:B------:R-:W-:Y:S02]  /*1f30*/  FMUL.FTZ R5, R0, R3.reuse ;  /* 0x0000000300057220 */ /* 0x080fe40000410000 */
[----:B------:R-:W-:Y:S02]  /*1f40*/  FMUL.FTZ R3, R2, R3 ;  /* 0x0000000302037220 */ /* 0x000fe40000410000 */
[----:B------:R-:W-:Y:S01]  /*1f50*/  FMUL.FTZ R6, R5, R5 ;  /* 0x0000000505067220 */ /* 0x000fe20000410000 */
[----:B-1----:R-:W-:-:S03]  /*1f60*/  PRMT R5, R7, 0x9910, RZ ;  /* 0x0000991007057816 */ /* 0x002fc600000000ff */
[----:B------:R-:W-:Y:S01]  /*1f70*/  FFMA.FTZ R6, R3, R3, R6 ;  /* 0x0000000303067223 */ /* 0x000fe20000010006 */
[----:B------:R-:W-:Y:S01]  /*1f80*/  LOP3.LUT R3, R4, 0x800000, RZ, 0xfc, !PT ;  /* 0x0080000004037812 */ /* 0x000fe200078efcff */
[----:B------:R-:W-:-:S04]  /*1f90*/  IMAD.MOV.U32 R4, RZ, RZ, R5 ;  /* 0x000000ffff047224 */ /* 0x000fc800078e0005 */
[----:B------:R-:W0:Y:S01]  /*1fa0*/  MUFU.SQRT R6, R6 ;  /* 0x0000000600067308 */ /* 0x000e220000002000 */
[----:B------:R-:W-:Y:S01]  /*1fb0*/  ISETP.GT.AND P1, PT, R4, 0x9, PT ;  /* 0x000000090400780c */ /* 0x000fe20003f24270 */
[----:B0-----:R-:W-:Y:S01]  /*1fc0*/  @P0 FMUL.FTZ R2, R6, R3 ;  /* 0x0000000306020220 */ /* 0x001fe20000410000 */
[----:B------:R-:W-:-:S04]  /*1fd0*/  FSETP.NEU.FTZ.AND P0, PT, R0, +INF , PT ;  /* 0x7f8000000000780b */ /* 0x000fc80003f1d000 */
[----:B------:R-:W-:-:S04]  /*1fe0*/  FSEL R2, R2, +INF , P0 ;  /* 0x7f80000002027808 */ /* 0x000fc80000000000 */
[----:B------:R-:W-:-:S03]  /*1ff0*/  F2FP.BF16.PACK_AB R2, RZ, R2 ;  /* 0x00000002ff02723e */ /* 0x000fc600000010ff */
        /* <DEDUP_REMOVED lines=9> */
[----:B------:R-:W-:-:S04]  /*2090*/  PRMT R0, RZ, 0x5410, R2 ;  /* 0x00005410ff007816 */ /* 0x000fc80000000002 */
[----:B------:R-:W0:Y:S02]  /*20a0*/  F2I.FTZ.TRUNC.NTZ R3, R0 ;  /* 0x0000000000037305 */ /* 0x000e24000021f100 */
[----:B0-----:R0:W-:Y:S01]  /*20b0*/  STG.E.U8 [R16.64], R3 ;  /* 0x0000000310007986 */ /* 0x0011e2000c101124 */
[----:B------:R-:W-:Y:S05]  /*20c0*/  BRA `(.L_x_40) ;  /* 0x00000e8000007947 */ /* 0x000fea0003800000 */
.L_x_38:
[----:B------:R-:W-:-:S06]  /*20d0*/  PRMT R3, RZ, 0x5410, R2 ;  /* 0x00005410ff037816 */ /* 0x000fcc0000000002 */
[----:B------:R-:W0:Y:S02]  /*20e0*/  F2I.S64.TRUNC R2, R3 ;  /* 0x0000000300027311 */ /* 0x000e24000020d900 */
[----:B0-----:R0:W-:Y:S01]  /*20f0*/  STG.E.U8 [R16.64], R2 ;  /* 0x0000000210007986 */ /* 0x0011e2000c101124 */
[----:B------:R-:W-:Y:S05]  /*2100*/  BRA `(.L_x_40) ;  /* 0x00000e4000007947 */ /* 0x000fea0003800000 */
.L_x_37:
[----:B------:R-:W-:-:S13]  /*2110*/  ISETP.NE.AND P0, PT, R4, 0x2, PT ;  /* 0x000000020400780c */ /* 0x000fda0003f05270 */
[----:B------:R-:W-:Y:S05]  /*2120*/  @!P0 BRA `(.L_x_41) ;  /* 0x000000c000008947 */ /* 0x000fea0003800000 */
[----:B------:R-:W-:-:S13]  /*2130*/  ISETP.NE.AND P0, PT, R4, 0x3, PT ;  /* 0x000000030400780c */ /* 0x000fda0003f05270 */
[----:B------:R-:W-:Y:S05]  /*2140*/  @!P0 BRA `(.L_x_42) ;  /* 0x0000006000008947 */ /* 0x000fea0003800000 */
[----:B------:R-:W-:-:S13]  /*2150*/  ISETP.NE.AND P0, PT, R4, 0x4, PT ;  /* 0x000000040400780c */ /* 0x000fda0003f05270 */
[----:B------:R-:W-:Y:S05]  /*2160*/  @P0 BRA `(.L_x_39) ;  /* 0x00000c3000000947 */ /* 0x000fea0003800000 */
[----:B------:R-:W-:-:S06]  /*2170*/  PRMT R2, RZ, 0x5410, R2 ;  /* 0x00005410ff027816 */ /* 0x000fcc0000000002 */
[----:B------:R-:W0:Y:S02]  /*2180*/  F2I.S64.TRUNC R2, R2 ;  /* 0x0000000200027311 */ /* 0x000e24000020d900 */
[----:B0-----:R0:W-:Y:S01]  /*2190*/  STG.E.64 [R16.64], R2 ;  /* 0x0000000210007986 */ /* 0x0011e2000c101b24 */
[----:B------:R-:W-:Y:S05]  /*21a0*/  BRA `(.L_x_40) ;  /* 0x00000da000007947 */ /* 0x000fea0003800000 */
.L_x_42:
[----:B------:R-:W-:-:S04]  /*21b0*/  PRMT R2, RZ, 0x5410, R2 ;  /* 0x00005410ff027816 */ /* 0x000fc80000000002 */
[----:B------:R-:W0:Y:S02]  /*21c0*/  F2I.FTZ.TRUNC.NTZ R3, R2 ;  /* 0x0000000200037305 */ /* 0x000e24000021f100 */
[----:B0-----:R0:W-:Y:S01]  /*21d0*/  STG.E [R16.64], R3 ;  /* 0x0000000310007986 */ /* 0x0011e2000c101924 */
[----:B------:R-:W-:Y:S05]  /*21e0*/  BRA `(.L_x_40) ;  /* 0x00000d6000007947 */ /* 0x000fea0003800000 */
.L_x_41:
[----:B------:R-:W-:-:S04]  /*21f0*/  PRMT R2, RZ, 0x5410, R2 ;  /* 0x00005410ff027816 */ /* 0x000fc80000000002 */
[----:B------:R-:W0:Y:S02]  /*2200*/  F2I.FTZ.TRUNC.NTZ R3, R2 ;  /* 0x0000000200037305 */ /* 0x000e24000021f100 */
[----:B0-----:R0:W-:Y:S01]  /*2210*/  STG.E.U16 [R16.64], R3 ;  /* 0x0000000310007986 */ /* 0x0011e2000c101524 */
[----:B------:R-:W-:Y:S05]  /*2220*/  BRA `(.L_x_40) ;  /* 0x00000d2000007947 */ /* 0x000fea0003800000 */
.L_x_36:
[----:B------:R-:W-:-:S13]  /*2230*/  ISETP.GT.AND P0, PT, R4, 0x6, PT ;  /* 0x000000060400780c */ /* 0x000fda0003f04270 */
[----:B------:R-:W-:Y:S05]  /*2240*/  @P0 BRA `(.L_x_43) ;  /* 0x000000b000000947 */ /* 0x000fea0003800000 */
[----:B------:R-:W-:-:S13]  /*2250*/  ISETP.NE.AND P0, PT, R4, 0x5, PT ;  /* 0x000000050400780c */ /* 0x000fda0003f05270 */
[----:B------:R-:W-:Y:S05]  /*2260*/  @!P0 BRA `(.L_x_44) ;  /* 0x0000005000008947 */ /* 0x000fea0003800000 */
[----:B------:R-:W-:-:S13]  /*2270*/  ISETP.NE.AND P0, PT, R4, 0x6, PT ;  /* 0x000000060400780c */ /* 0x000fda0003f05270 */
[----:B------:R-:W-:Y:S05]  /*2280*/  @P0 BRA `(.L_x_39) ;  /* 0x00000b1000000947 */ /* 0x000fea0003800000 */
[----:B------:R-:W-:-:S05]  /*2290*/  PRMT R3, RZ, 0x5410, R2 ;  /* 0x00005410ff037816 */ /* 0x000fca0000000002 */
[----:B------:R0:W-:Y:S01]  /*22a0*/  STG.E [R16.64], R3 ;  /* 0x0000000310007986 */ /* 0x0001e2000c101924 */
[----:B------:R-:W-:Y:S05]  /*22b0*/  BRA `(.L_x_40) ;  /* 0x00000c9000007947 */ /* 0x000fea0003800000 */
.L_x_44:
[----:B------:R-:W-:-:S04]  /*22c0*/  PRMT R0, RZ, 0x5410, R2 ;  /* 0x00005410ff007816 */ /* 0x000fc80000000002 */
[----:B------:R-:W-:-:S05]  /*22d0*/  F2FP.PACK_AB R0, RZ, R0 ;  /* 0x00000000ff00723e */ /* 0x000fca00000000ff */
[----:B------:R0:W-:Y:S01]  /*22e0*/  STG.E.U16 [R16.64], R0 ;  /* 0x0000000010007986 */ /* 0x0001e2000c101524 */
[----:B------:R-:W-:Y:S05]  /*22f0*/  BRA `(.L_x_40) ;  /* 0x00000c5000007947 */ /* 0x000fea0003800000 */
.L_x_43:
[----:B------:R-:W-:-:S13]  /*2300*/  ISETP.NE.AND P0, PT, R4, 0x7, PT ;  /* 0x000000070400780c */ /* 0x000fda0003f05270 */
[----:B------:R-:W-:Y:S05]  /*2310*/  @!P0 BRA `(.L_x_45) ;  /* 0x000000d000008947 */ /* 0x000fea0003800000 */
[----:B------:R-:W-:-:S13]  /*2320*/  ISETP.NE.AND P0, PT, R4, 0x8, PT ;  /* 0x000000080400780c */ /* 0x000fda0003f05270 */
[----:B------:R-:W-:Y:S05]  /*2330*/  @!P0 BRA `(.L_x_46) ;  /* 0x0000006000008947 */ /* 0x000fea0003800000 */
[----:B------:R-:W-:-:S13]  /*2340*/  ISETP.NE.AND P0, PT, R4, 0x9, PT ;  /* 0x000000090400780c */ /* 0x000fda0003f05270 */
[----:B------:R-:W-:Y:S05]  /*2350*/  @P0 BRA `(.L_x_39) ;  /* 0x00000a4000000947 */ /* 0x000fea0003800000 */
[----:B------:R-:W-:Y:S01]  /*2360*/  IMAD.MOV.U32 R3, RZ, RZ, RZ ;  /* 0x000000ffff037224 */ /* 0x000fe200078e00ff */
[----:B------:R-:W-:-:S05]  /*2370*/  PRMT R2, RZ, 0x5410, R2 ;  /* 0x00005410ff027816 */ /* 0x000fca0000000002 */
[----:B------:R0:W-:Y:S01]  /*2380*/  STG.E.64 [R16.64], R2 ;  /* 0x0000000210007986 */ /* 0x0001e2000c101b24 */
[----:B------:R-:W-:Y:S05]  /*2390*/  BRA `(.L_x_40) ;  /* 0x00000bb000007947 */ /* 0x000fea0003800000 */
.L_x_46:
[----:B------:R-:W-:-:S04]  /*23a0*/  PRMT R2, RZ, 0x5410, R2 ;  /* 0x00005410ff027816 */ /* 0x000fc80000000002 */
[----:B------:R-:W-:-:S04]  /*23b0*/  F2FP.PACK_AB R3, RZ, R2 ;  /* 0x00000002ff03723e */ /* 0x000fc800000000ff */
[----:B------:R-:W-:-:S05]  /*23c0*/  PRMT R3, R3, 0x5410, RZ ;  /* 0x0000541003037816 */ /* 0x000fca00000000ff */
[----:B------:R0:W-:Y:S01]  /*23d0*/  STG.E [R16.64], R3 ;  /* 0x0000000310007986 */ /* 0x0001e2000c101924 */
[----:B------:R-:W-:Y:S05]  /*23e0*/  BRA `(.L_x_40) ;  /* 0x00000b6000007947 */ /* 0x000fea0003800000 */
.L_x_45:
[----:B------:R-:W-:-:S05]  /*23f0*/  PRMT R2, RZ, 0x5410, R2 ;  /* 0x00005410ff027816 */ /* 0x000fca0000000002 */
[----:B------:R-:W-:-:S06]  /*2400*/  FMUL.FTZ R2, R2, 1 ;  /* 0x3f80000002027820 */ /* 0x000fcc0000410000 */
[----:B------:R-:W0:Y:S02]  /*2410*/  F2F.F64.F32 R2, R2 ;  /* 0x0000000200027310 */ /* 0x000e240000201800 */
[----:B0-----:R0:W-:Y:S01]  /*2420*/  STG.E.64 [R16.64], R2 ;  /* 0x0000000210007986 */ /* 0x0011e2000c101b24 */
[----:B------:R-:W-:Y:S05]  /*2430*/  BRA `(.L_x_40) ;  /* 0x00000b1000007947 */ /* 0x000fea0003800000 */
.L_x_35:
        /* <DEDUP_REMOVED lines=8> */
[----:B------:R-:W-:-:S04]  /*24c0*/  PRMT R2, RZ, 0x5410, R2 ;  /* 0x00005410ff027816 */ /* 0x000fc80000000002 */
[----:B------:R-:W-:-:S04]  /*24d0*/  FSETP.NEU.FTZ.AND P0, PT, R2, RZ, PT ;  /* 0x000000ff0200720b */ /* 0x000fc80003f1d000 */
[----:B------:R-:W-:-:S05]  /*24e0*/  SEL R3, RZ, 0x1, !P0 ;  /* 0x00000001ff037807 */ /* 0x000fca0004000000 */
[----:B------:R0:W-:Y:S01]  /*24f0*/  STG.E.U8 [R16.64], R3 ;  /* 0x0000000310007986 */ /* 0x0001e2000c101124 */
[----:B------:R-:W-:Y:S05]  /*2500*/  BRA `(.L_x_40) ;  /* 0x00000a4000007947 */ /* 0x000fea0003800000 */
.L_x_49:
[----:B------:R-:W-:Y:S01]  /*2510*/  PRMT R2, RZ, 0x5410, R2 ;  /* 0x00005410ff027816 */ /* 0x000fe20000000002 */
[----:B------:R-:W-:-:S04]  /*2520*/  CS2R R6, SRZ ;  /* 0x0000000000067805 */ /* 0x000fc8000001ff00 */
[----:B------:R-:W-:-:S04]  /*2530*/  FMUL.FTZ R2, R2, 1 ;  /* 0x3f80000002027820 */ /* 0x000fc80000410000 */
[----:B------:R-:W0:Y:S02]  /*2540*/  F2F.F64.F32 R4, R2 ;  /* 0x0000000200047310 */ /* 0x000e240000201800 */
[----:B0-----:R0:W-:Y:S01]  /*2550*/  STG.E.128 [R16.64], R4 ;  /* 0x0000000410007986 */ /* 0x0011e2000c101d24 */
[----:B------:R-:W-:Y:S05]  /*2560*/  BRA `(.L_x_40) ;  /* 0x000009e000007947 */ /* 0x000fea0003800000 */
.L_x_48:
[----:B------:R-:W-:-:S13]  /*2570*/  ISETP.NE.AND P0, PT, R4, 0xf, PT ;  /* 0x0000000f0400780c */ /* 0x000fda0003f05270 */
[----:B------:R-:W-:Y:S05]  /*2580*/  @!P0 BRA `(.L_x_50) ;  /* 0x000002d000008947 */ /* 0x000fea0003800000 */
[----:B------:R-:W-:-:S13]  /*2590*/  ISETP.NE.AND P0, PT, R4, 0x17, PT ;  /* 0x000000170400780c */ /* 0x000fda0003f05270 */
[----:B------:R-:W-:Y:S05]  /*25a0*/  @!P0 BRA `(.L_x_51) ;  /* 0x0000015000008947 */ /* 0x000fea0003800000 */
[----:B------:R-:W-:-:S13]  /*25b0*/  ISETP.NE.AND P0, PT, R4, 0x18, PT ;  /* 0x000000180400780c */ /* 0x000fda0003f05270 */
[----:B------:R-:W-:Y:S05]  /*25c0*/  @P0 BRA `(.L_x_39) ;  /* 0x000007d000000947 */ /* 0x000fea0003800000 */
[----:B------:R-:W-:Y:S01]  /*25d0*/  PRMT R5, RZ, 0x5410, R2 ;  /* 0x00005410ff057816 */ /* 0x000fe20000000002 */
[----:B------:R-:W-:Y:S03]  /*25e0*/  BSSY B0, `(.L_x_52) ;  /* 0x000000e000007945 */ /* 0x000fe60003800000 */
[C---:B------:R-:W-:Y:S02]  /*25f0*/  LOP3.LUT R2, R5.reuse, 0x7fffffff, RZ, 0xc0, !PT ;  /* 0x7fffffff05027812 */ /* 0x040fe400078ec0ff */
[----:B------:R-:W-:Y:S02]  /*2600*/  LOP3.LUT R0, R5, 0x80000000, RZ, 0xc0, !PT ;  /* 0x8000000005007812 */ /* 0x000fe400078ec0ff */
[----:B------:R-:W-:Y:S02]  /*2610*/  ISETP.GT.U32.AND P0, PT, R2, 0x43efffff, PT ;  /* 0x43efffff0200780c */ /* 0x000fe40003f04070 */
[----:B------:R-:W-:Y:S01]  /*2620*/  SHF.R.U32.HI R3, RZ, 0x18, R0 ;  /* 0x00000018ff037819 */ /* 0x000fe20000011600 */
[----:B------:R-:W-:-:S10]  /*2630*/  IMAD.MOV.U32 R0, RZ, RZ, 0x7f ;  /* 0x0000007fff007424 */ /* 0x000fd400078e00ff */
[----:B------:R-:W-:Y:S05]  /*2640*/  @P0 BRA `(.L_x_53) ;  /* 0x0000007000000947 */ /* 0x000fea0003800000 */
[----:B------:R-:W-:-:S13]  /*2650*/  ISETP.GE.U32.AND P0, PT, R2, 0x3c800000, PT ;  /* 0x3c8000000200780c */ /* 0x000fda0003f06070 */
[----:B------:R-:W-:Y:S01]  /*2660*/  @P0 SHF.R.U32.HI R0, RZ, 0x14, R5 ;  /* 0x00000014ff000819 */ /* 0x000fe20000011605 */
[----:B------:R-:W-:-:S03]  /*2670*/  @!P0 FADD.FTZ R2, R2, 16384 ;  /* 0x4680000002028421 */ /* 0x000fc60000010000 */
[----:B------:R-:W-:-:S04]  /*2680*/  @P0 LOP3.LUT R0, R0, 0x1, RZ, 0xc0, !PT ;  /* 0x0000000100000812 */ /* 0x000fc800078ec0ff */
[----:B------:R-:W-:-:S04]  /*2690*/  @P0 IADD3 R0, R5, 0x407ffff, R0 ;  /* 0x0407ffff05000810 */ /* 0x000fc80007ffe000 */
[----:B------:R-:W-:Y:S02]  /*26a0*/  @P0 SHF.R.U32.HI R0, RZ, 0x14, R0 ;  /* 0x00000014ff000819 */ /* 0x000fe40000011600 */
[----:B------:R-:W-:Y:S02]  /*26b0*/  @!P0 IADD3 R0, R2, -0x46800000, RZ ;  /* 0xb980000002008810 */ /* 0x000fe40007ffe0ff */
.L_x_53:
[----:B------:R-:W-:Y:S05]  /*26c0*/  BSYNC B0 ;  /* 0x0000000000007941 */ /* 0x000fea0003800000 */
.L_x_52:
[----:B------:R-:W-:-:S05]  /*26d0*/  LOP3.LUT R3, R0, R3, RZ, 0xfc, !PT ;  /* 0x0000000300037212 */ /* 0x000fca00078efcff */
[----:B------:R0:W-:Y:S01]  /*26e0*/  STG.E.U8 [R16.64], R3 ;  /* 0x0000000310007986 */ /* 0x0001e2000c101124 */
[----:B------:R-:W-:Y:S05]  /*26f0*/  BRA `(.L_x_40) ;  /* 0x0000085000007947 */ /* 0x000fea0003800000 */
.L_x_51:
[----:B------:R-:W-:Y:S01]  /*2700*/  PRMT R3, RZ, 0x5410, R2 ;  /* 0x00005410ff037816 */ /* 0x000fe20000000002 */
[----:B------:R-:W-:Y:S03]  /*2710*/  BSSY B0, `(.L_x_54) ;  /* 0x000000f000007945 */ /* 0x000fe60003800000 */
[----:B------:R-:W-:-:S04]  /*2720*/  LOP3.LUT R2, R3, 0x7fffffff, RZ, 0xc0, !PT ;  /* 0x7fffffff03027812 */ /* 0x000fc800078ec0ff */
[----:B------:R-:W-:-:S13]  /*2730*/  ISETP.GT.U32.AND P0, PT, R2, 0x477fffff, PT ;  /* 0x477fffff0200780c */ /* 0x000fda0003f04070 */
[----:B------:R-:W-:Y:S05]  /*2740*/  @P0 BRA `(.L_x_55) ;  /* 0x0000008000000947 */ /* 0x000fea0003800000 */
[----:B------:R-:W-:-:S13]  /*2750*/  ISETP.GE.U32.AND P0, PT, R2, 0x38800000, PT ;  /* 0x388000000200780c */ /* 0x000fda0003f06070 */
[----:B------:R-:W-:Y:S01]  /*2760*/  @P0 SHF.R.U32.HI R0, RZ, 0x15, R3 ;  /* 0x00000015ff000819 */ /* 0x000fe20000011603 */
[----:B------:R-:W-:-:S03]  /*2770*/  @!P0 FADD.FTZ R2, R2, 128 ;  /* 0x4300000002028421 */ /* 0x000fc60000010000 */
[----:B------:R-:W-:-:S04]  /*2780*/  @P0 LOP3.LUT R0, R0, 0x1, RZ, 0xc0, !PT ;  /* 0x0000000100000812 */ /* 0x000fc800078ec0ff */
[----:B------:R-:W-:-:S04]  /*2790*/  @P0 IADD3 R0, R3, 0x80fffff, R0 ;  /* 0x080fffff03000810 */ /* 0x000fc80007ffe000 */
[----:B------:R-:W-:Y:S02]  /*27a0*/  @P0 SHF.R.U32.HI R0, RZ, 0x15, R0 ;  /* 0x00000015ff000819 */ /* 0x000fe40000011600 */
[----:B------:R-:W-:Y:S01]  /*27b0*/  @!P0 IADD3 R0, R2, -0x43000000, RZ ;  /* 0xbd00000002008810 */ /* 0x000fe20007ffe0ff */
[----:B------:R-:W-:Y:S05]  /*27c0*/  BRA `(.L_x_56) ;  /* 0x0000003000007947 */ /* 0x000fea0003800000 */
.L_x_55:
[----:B------:R-:W-:Y:S01]  /*27d0*/  IMAD.MOV.U32 R0, RZ, RZ, 0x7f ;  /* 0x0000007fff007424 */ /* 0x000fe200078e00ff */
[----:B------:R-:W-:-:S04]  /*27e0*/  ISETP.GT.U32.AND P0, PT, R2, 0x7f800000, PT ;  /* 0x7f8000000200780c */ /* 0x000fc80003f04070 */
[----:B------:R-:W-:-:S04]  /*27f0*/  SEL R0, R0, 0x7c, P0 ;  /* 0x0000007c00007807 */ /* 0x000fc80000000000 */
.L_x_56:
[----:B------:R-:W-:Y:S05]  /*2800*/  BSYNC B0 ;  /* 0x0000000000007941 */ /* 0x000fea0003800000 */
.L_x_54:
[----:B------:R-:W-:-:S04]  /*2810*/  LOP3.LUT R2, R3, 0x80000000, RZ, 0xc0, !PT ;  /* 0x8000000003027812 */ /* 0x000fc800078ec0ff */
[----:B------:R-:W-:-:S04]  /*2820*/  SHF.R.U32.HI R3, RZ, 0x18, R2 ;  /* 0x00000018ff037819 */ /* 0x000fc80000011602 */
[----:B------:R-:W-:-:S05]  /*2830*/  LOP3.LUT R3, R0, R3, RZ, 0xfc, !PT ;  /* 0x0000000300037212 */ /* 0x000fca00078efcff */
[----:B------:R0:W-:Y:S01]  /*2840*/  STG.E.U8 [R16.64], R3 ;  /* 0x0000000310007986 */ /* 0x0001e2000c101124 */
[----:B------:R-:W-:Y:S05]  /*2850*/  BRA `(.L_x_40) ;  /* 0x000006f000007947 */ /* 0x000fea0003800000 */
.L_x_50:
[----:B------:R0:W-:Y:S01]  /*2860*/  STG.E.U16 [R16.64], R2 ;  /* 0x0000000210007986 */ /* 0x0001e2000c101524 */
[----:B------:R-:W-:Y:S05]  /*2870*/  BRA `(.L_x_40) ;  /* 0x000006d000007947 */ /* 0x000fea0003800000 */
.L_x_47:
        /* <DEDUP_REMOVED lines=8> */
[----:B------:R-:W-:-:S06]  /*2900*/  PRMT R3, RZ, 0x5410, R2 ;  /* 0x00005410ff037816 */ /* 0x000fcc0000000002 */
[----:B------:R-:W0:Y:S02]  /*2910*/  F2I.FTZ.U32.TRUNC.NTZ R3, R3 ;  /* 0x0000000300037305 */ /* 0x000e24000021f000 */
[----:B0-----:R0:W-:Y:S01]  /*2920*/  STG.E.U16 [R16.64], R3 ;  /* 0x0000000310007986 */ /* 0x0011e2000c101524 */
[----:B------:R-:W-:Y:S05]  /*2930*/  BRA `(.L_x_40) ;  /* 0x0000061000007947 */ /* 0x000fea0003800000 */
.L_x_59:
[----:B------:R-:W-:Y:S01]  /*2940*/  PRMT R3, RZ, 0x5410, R2 ;  /* 0x00005410ff037816 */ /* 0x000fe20000000002 */
[----:B------:R-:W-:Y:S01]  /*2950*/  BSSY B0, `(.L_x_60) ;  /* 0x0000014000007945 */ /* 0x000fe20003800000 */
[----:B------:R-:W-:Y:S02]  /*2960*/  IMAD.MOV.U32 R8, RZ, RZ, 0x80 ;  /* 0x00000080ff087424 */ /* 0x000fe400078e00ff */
[----:B------:R-:W-:-:S04]  /*2970*/  LOP3.LUT R2, R3, 0x7fffffff, RZ, 0xc0, !PT ;  /* 0x7fffffff03027812 */ /* 0x000fc800078ec0ff */
[----:B------:R-:W-:-:S13]  /*2980*/  ISETP.GT.U32.AND P0, PT, R2, 0x437fffff, PT ;  /* 0x437fffff0200780c */ /* 0x000fda0003f04070 */
[----:B------:R-:W-:Y:S05]  /*2990*/  @P0 BRA `(.L_x_61) ;  /* 0x000000f000000947 */ /* 0x000fea0003800000 */
[----:B------:R-:W-:-:S13]  /*29a0*/  ISETP.GE.U32.AND P0, PT, R2, 0x3c000000, PT ;  /* 0x3c0000000200780c */ /* 0x000fda0003f06070 */
[----:B------:R-:W-:-:S04]  /*29b0*/  @P0 SHF.R.U32.HI R0, RZ, 0x14, R3 ;  /* 0x00000014ff000819 */ /* 0x000fc80000011603 */
[----:B------:R-:W-:-:S04]  /*29c0*/  @P0 LOP3.LUT R0, R0, 0x1, RZ, 0xc0, !PT ;  /* 0x0000000100000812 */ /* 0x000fc800078ec0ff */
[----:B------:R-:W-:-:S04]  /*29d0*/  @P0 IADD3 R0, R3, 0x487ffff, R0 ;  /* 0x0487ffff03000810 */ /* 0x000fc80007ffe000 */
[----:B------:R-:W-:-:S04]  /*29e0*/  @P0 SHF.R.U32.HI R0, RZ, 0x14, R0 ;  /* 0x00000014ff000819 */ /* 0x000fc80000011600 */
[----:B------:R-:W-:Y:S01]  /*29f0*/  @P0 LOP3.LUT R0, R0, 0xff, RZ, 0xc0, !PT ;  /* 0x000000ff00000812 */ /* 0x000fe200078ec0ff */
[----:B------:R-:W-:Y:S05]  /*2a00*/  @P0 BRA `(.L_x_62) ;  /* 0x0000004000000947 */ /* 0x000fea0003800000 */
[----:B------:R-:W-:Y:S01]  /*2a10*/  FADD.FTZ R0, R2, 8192 ;  /* 0x4600000002007421 */ /* 0x000fe20000010000 */
[----:B------:R-:W-:-:S04]  /*2a20*/  PRMT R8, RZ, 0x7610, R8 ;  /* 0x00007610ff087816 */ /* 0x000fc80000000008 */
[----:B------:R-:W-:-:S13]  /*2a30*/  LOP3.LUT P0, R0, R0, 0xff, RZ, 0xc0, !PT ;  /* 0x000000ff00007812 */ /* 0x000fda000780c0ff */
[----:B------:R-:W-:Y:S05]  /*2a40*/  @!P0 BRA `(.L_x_61) ;  /* 0x0000004000008947 */ /* 0x000fea0003800000 */
.L_x_62:
[----:B------:R-:W-:-:S04]  /*2a50*/  LOP3.LUT R2, R3, 0x80000000, RZ, 0xc0, !PT ;  /* 0x8000000003027812 */ /* 0x000fc800078ec0ff */
[----:B------:R-:W-:-:S04]  /*2a60*/  SHF.R.U32.HI R3, RZ, 0x18, R2 ;  /* 0x00000018ff037819 */ /* 0x000fc80000011602 */
[----:B------:R-:W-:-:S04]  /*2a70*/  LOP3.LUT R0, R0, R3, RZ, 0xfc, !PT ;  /* 0x0000000300007212 */ /* 0x000fc800078efcff */
[----:B------:R-:W-:Y:S02]  /*2a80*/  PRMT R8, R0, 0x7610, R8 ;  /* 0x0000761000087816 */ /* 0x000fe40000000008 */
.L_x_61:
[----:B------:R-:W-:Y:S05]  /*2a90*/  BSYNC B0 ;  /* 0x0000000000007941 */ /* 0x000fea0003800000 */
.L_x_60:
[----:B------:R0:W-:Y:S01]  /*2aa0*/  STG.E.U8 [R16.64], R8 ;  /* 0x0000000810007986 */ /* 0x0001e2000c101124 */
[----:B------:R-:W-:Y:S05]  /*2ab0*/  BRA `(.L_x_40) ;  /* 0x0000049000007947 */ /* 0x000fea0003800000 */
.L_x_58:
        /* <DEDUP_REMOVED lines=17> */
.L_x_65:
[----:B------:R-:W-:-:S04]  /*2bd0*/  LOP3.LUT R2, R3, 0x80000000, RZ, 0xc0, !PT ;  /* 0x8000000003027812 */ /* 0x000fc800078ec0ff */
[----:B------:R-:W-:-:S04]  /*2be0*/  SHF.R.U32.HI R3, RZ, 0x18, R2 ;  /* 0x00000018ff037819 */ /* 0x000fc80000011602 */
[----:B------:R-:W-:-:S04]  /*2bf0*/  LOP3.LUT R0, R0, R3, RZ, 0xfc, !PT ;  /* 0x0000000300007212 */ /* 0x000fc800078efcff */
[----:B------:R-:W-:Y:S02]  /*2c00*/  PRMT R8, R0, 0x7610, R8 ;  /* 0x0000761000087816 */ /* 0x000fe40000000008 */
.L_x_64:
[----:B------:R-:W-:Y:S05]  /*2c10*/  BSYNC B0 ;  /* 0x0000000000007941 */ /* 0x000fea0003800000 */
.L_x_63:
[----:B------:R0:W-:Y:S01]  /*2c20*/  STG.E.U8 [R16.64], R8 ;  /* 0x0000000810007986 */ /* 0x0001e2000c101124 */
[----:B------:R-:W-:Y:S05]  /*2c30*/  BRA `(.L_x_40) ;  /* 0x0000031000007947 */ /* 0x000fea0003800000 */
.L_x_57:
[----:B------:R-:W-:-:S13]  /*2c40*/  ISETP.NE.AND P0, PT, R4, 0x1c, PT ;  /* 0x0000001c0400780c */ /* 0x000fda0003f05270 */
[----:B------:R-:W-:Y:S05]  /*2c50*/  @!P0 BRA `(.L_x_66) ;  /* 0x000002c000008947 */ /* 0x000fea0003800000 */
[----:B------:R-:W-:-:S13]  /*2c60*/  ISETP.NE.AND P0, PT, R4, 0x1d, PT ;  /* 0x0000001d0400780c */ /* 0x000fda0003f05270 */
[----:B------:R-:W-:Y:S05]  /*2c70*/  @!P0 BRA `(.L_x_67) ;  /* 0x0000026000008947 */ /* 0x000fea0003800000 */
[----:B------:R-:W-:-:S13]  /*2c80*/  ISETP.NE.AND P0, PT, R4, 0x2c, PT ;  /* 0x0000002c0400780c */ /* 0x000fda0003f05270 */
[----:B------:R-:W-:Y:S05]  /*2c90*/  @P0 BRA `(.L_x_39) ;  /* 0x0000010000000947 */ /* 0x000fea0003800000 */
[----:B------:R-:W-:Y:S02]  /*2ca0*/  PRMT R3, RZ, 0x5410, R2 ;  /* 0x00005410ff037816 */ /* 0x000fe40000000002 */
[----:B------:R-:W-:Y:S02]  /*2cb0*/  PLOP3.LUT P0, PT, PT, PT, PT, 0x80, 0x0 ;  /* 0x000000000000781c */ /* 0x000fe40003f0f070 */
[----:B------:R-:W-:-:S04]  /*2cc0*/  SHF.R.U32.HI R4, RZ, 0x17, R3 ;  /* 0x00000017ff047819 */ /* 0x000fc80000011603 */
[----:B------:R-:W-:-:S04]  /*2cd0*/  LOP3.LUT R2, R4, 0xff, RZ, 0xc0, !PT ;  /* 0x000000ff04027812 */ /* 0x000fc800078ec0ff */
[----:B------:R-:W-:-:S13]  /*2ce0*/  ISETP.NE.AND P2, PT, R2, 0xff, PT ;  /* 0x000000ff0200780c */ /* 0x000fda0003f45270 */
[--C-:B------:R-:W-:Y:S02]  /*2cf0*/  @P2 SHF.R.U32.HI R0, RZ, 0x16, R3.reuse ;  /* 0x00000016ff002819 */ /* 0x100fe40000011603 */
[----:B------:R-:W-:Y:S01]  /*2d00*/  @P2 LOP3.LUT P1, RZ, R2, 0x3fffff, R3, 0xf8, !PT ;  /* 0x003fffff02ff2812 */ /* 0x000fe2000782f803 */
[----:B------:R-:W-:Y:S01]  /*2d10*/  IMAD.MOV.U32 R3, RZ, RZ, 0xff ;  /* 0x000000ffff037424 */ /* 0x000fe200078e00ff */
[----:B------:R-:W-:-:S04]  /*2d20*/  @P2 LOP3.LUT R0, R0, 0x1, RZ, 0xc0, !PT ;  /* 0x0000000100002812 */ /* 0x000fc800078ec0ff */
[----:B------:R-:W-:Y:S02]  /*2d30*/  @P2 ISETP.EQ.U32.AND P1, PT, R0, 0x1, P1 ;  /* 0x000000010000280c */ /* 0x000fe40000f22070 */
[----:B------:R-:W-:Y:S02]  /*2d40*/  @P2 IADD3 R0, R4, 0x1, RZ ;  /* 0x0000000104002810 */ /* 0x000fe40007ffe0ff */
[----:B------:R-:W-:-:S13]  /*2d50*/  @P2 PLOP3.LUT P0, PT, P1, PT, PT, 0x80, 0x0 ;  /* 0x000000000000281c */ /* 0x000fda0000f0f070 */
[----:B------:R-:W-:-:S04]  /*2d60*/  @!P0 IMAD.MOV R0, RZ, RZ, R4 ;  /* 0x000000ffff008224 */ /* 0x000fc800078e0204 */
[----:B------:R-:W-:-:S05]  /*2d70*/  @P2 IMAD.MOV.U32 R3, RZ, RZ, R0 ;  /* 0x000000ffff032224 */ /* 0x000fca00078e0000 */
[----:B------:R0:W-:Y:S01]  /*2d80*/  STG.E.U8 [R16.64], R3 ;  /* 0x0000000310007986 */ /* 0x0001e2000c101124 */
[----:B------:R-:W-:Y:S05]  /*2d90*/  BRA `(.L_x_40) ;  /* 0x000001b000007947 */ /* 0x000fea0003800000 */
.L_x_39:
[----:B------:R-:W-:Y:S01]  /*2da0*/  MOV R2, 0x0 ;  /* 0x0000000000027802 */ /* 0x000fe20000000f00 */
[----:B------:R-:W-:Y:S02]  /*2db0*/  IMAD.MOV.U32 R4, RZ, RZ, c[0x4][0x128] ;  /* 0x01004a00ff047624 */ /* 0x000fe400078e00ff */
[----:B------:R-:W-:Y:S02]  /*2dc0*/  IMAD.MOV.U32 R5, RZ, RZ, c[0x4][0x12c] ;  /* 0x01004b00ff057624 */ /* 0x000fe400078e00ff */
[----:B------:R-:W-:Y:S01]  /*2dd0*/  IMAD.MOV.U32 R6, RZ, RZ, c[0x4][0x130] ;  /* 0x01004c00ff067624 */ /* 0x000fe200078e00ff */
[----:B------:R-:W0:Y:S01]  /*2de0*/  LDC.64 R2, c[0x4][R2] ;  /* 0x0100000002027b82 */ /* 0x000e220000000a00 */
[----:B------:R-:W-:Y:S02]  /*2df0*/  IMAD.MOV.U32 R7, RZ, RZ, c[0x4][0x134] ;  /* 0x01004d00ff077624 */ /* 0x000fe400078e00ff */
[----:B------:R-:W-:-:S02]  /*2e00*/  IMAD.MOV.U32 R8, RZ, RZ, 0x65 ;  /* 0x00000065ff087424 */ /* 0x000fc400078e00ff */
[----:B------:R-:W-:Y:S02]  /*2e10*/  IMAD.MOV.U32 R10, RZ, RZ, c[0x4][0x40] ;  /* 0x01001000ff0a7624 */ /* 0x000fe400078e00ff */
[----:B------:R-:W-:Y:S02]  /*2e20*/  IMAD.MOV.U32 R11, RZ, RZ, c[0x4][0x44] ;  /* 0x01001100ff0b7624 */ /* 0x000fe400078e00ff */
[----:B------:R-:W-:Y:S02]  /*2e30*/  IMAD.MOV.U32 R12, RZ, RZ, 0x1 ;  /* 0x00000001ff0c7424 */ /* 0x000fe400078e00ff */
[----:B------:R-:W-:Y:S02]  /*2e40*/  IMAD.MOV.U32 R13, RZ, RZ, RZ ;  /* 0x000000ffff0d7224 */ /* 0x000fe400078e00ff */
[----:B------:R-:W-:Y:S01]  /*2e50*/  LEPC R14 ;  /* 0x00000000000e734e */ /* 0x000fe20000000000 */
[----:B------:R-:W-:Y:S02]  /*2e60*/  MOV R9, 0x2ed0 ;  /* 0x00002ed000097802 */ /* 0x000fe40000000f00 */
[----:B------:R-:W-:Y:S02]  /*2e70*/  MOV R20, 0x2e50 ;  /* 0x00002e5000147802 */ /* 0x000fe40000000f00 */
[----:B------:R-:W-:-:S02]  /*2e80*/  MOV R21, 0x0 ;  /* 0x0000000000157802 */ /* 0x000fc40000000f00 */
[----:B------:R-:W-:Y:S02]  /*2e90*/  MOV R0, 0x0 ;  /* 0x0000000000007802 */ /* 0x000fe40000000f00 */
[----:B------:R-:W-:-:S04]  /*2ea0*/  IADD3 R20, P0, P1, -R20, R9, R14 ;  /* 0x0000000914147210 */ /* 0x000fc8000791e10e */
[----:B------:R-:W-:-:S04]  /*2eb0*/  IADD3.X R21, ~R0, R21, R15, P0, P1 ;  /* 0x0000001500157210 */ /* 0x000fc800007e250f */
[----:B0-----:R-:W-:Y:S05]  /*2ec0*/  CALL.ABS.NOINC R2 ;  /* 0x0000000002007343 */ /* 0x001fea0003c00000 */
[----:B------:R-:W-:Y:S05]  /*2ed0*/  BRA `(.L_x_40) ;  /* 0x0000007000007947 */ /* 0x000fea0003800000 */
.L_x_67:
[----:B------:R-:W-:-:S06]  /*2ee0*/  PRMT R2, RZ, 0x5410, R2 ;  /* 0x00005410ff027816 */ /* 0x000fcc0000000002 */
[----:B------:R-:W0:Y:S02]  /*2ef0*/  F2I.U64.TRUNC R2, R2 ;  /* 0x0000000200027311 */ /* 0x000e24000020d800 */
[----:B0-----:R0:W-:Y:S01]  /*2f00*/  STG.E.64 [R16.64], R2 ;  /* 0x0000000210007986 */ /* 0x0011e2000c101b24 */
[----:B------:R-:W-:Y:S05]  /*2f10*/  BRA `(.L_x_40) ;  /* 0x0000003000007947 */ /* 0x000fea0003800000 */
.L_x_66:
[----:B------:R-:W-:-:S04]  /*2f20*/  PRMT R2, RZ, 0x5410, R2 ;  /* 0x00005410ff027816 */ /* 0x000fc80000000002 */
[----:B------:R-:W0:Y:S02]  /*2f30*/  F2I.FTZ.U32.TRUNC.NTZ R3, R2 ;  /* 0x0000000200037305 */ /* 0x000e24000021f000 */
[----:B0-----:R0:W-:Y:S02]  /*2f40*/  STG.E [R16.64], R3 ;  /* 0x0000000310007986 */ /* 0x0011e4000c101924 */
.L_x_40:
[----:B------:R-:W-:-:S05]  /*2f50*/  IMAD R18, R18, 0x200, R23 ;  /* 0x0000020012127824 */ /* 0x000fca00078e0217 */
[----:B------:R-:W-:Y:S02]  /*2f60*/  IADD3 R19, R18, 0x80, RZ ;  /* 0x0000008012137810 */ /* 0x000fe40007ffe0ff */
.L_x_1:
[----:B------:R-:W-:Y:S05]  /*2f70*/  BSYNC B6 ;  /* 0x0000000000067941 */ /* 0x000fea0003800000 */
.L_x_0:
[----:B------:R-:W-:Y:S01]  /*2f80*/  ISETP.GE.AND P0, PT, R19, c[0x0][0x160], PT ;  /* 0x0000580013007a0c */ /* 0x000fe20003f06270 */
[----:B------:R-:W-:-:S12]  /*2f90*/  BSSY B6, `(.L_x_68) ;  /* 0x00005dc000067945 */ /* 0x000fd80003800000 */
[----:B------:R-:W-:Y:S05]  /*2fa0*/  @P0 BRA `(.L_x_69) ;  /* 0x00005da000000947 */ /* 0x000fea0003800000 */
[----:B------:R-:W-:Y:S01]  /*2fb0*/  ISETP.NE.AND P0, PT, RZ, c[0x0][0x168], PT ;  /* 0x00005a00ff007a0c */ /* 0x000fe20003f05270 */
[----:B0-----:R-:W-:Y:S02]  /*2fc0*/  IMAD.MOV.U32 R0, RZ, RZ, RZ ;  /* 0x000000ffff007224 */ /* 0x001fe400078e00ff */
[----:B------:R-:W-:-:S10]  /*2fd0*/  IMAD.MOV.U32 R16, RZ, RZ, RZ ;  /* 0x000000ffff107224 */ /* 0x000fd400078e00ff */
[----:B------:R-:W-:Y:S05]  /*2fe0*/  @!P0 BRA `(.L_x_70) ;  /* 0x00000e0000008947 */ /* 0x000fea0003800000 */
[----:B------:R-:W-:Y:S02]  /*2ff0*/  IMAD.MOV.U32 R18, RZ, RZ, RZ ;  /* 0x000000ffff127224 */ /* 0x000fe400078e00ff */
[----:B------:R-:W-:Y:S02]  /*3000*/  IMAD.MOV.U32 R4, RZ, RZ, 0x1 ;  /* 0x00000001ff047424 */ /* 0x000fe400078e00ff */
[----:B------:R-:W-:-:S03]  /*3010*/  IMAD.HI.U32 R2, R19, c[0x0][0x170], R18 ;  /* 0x00005c0013027a27 */ /* 0x000fc600078e0012 */
[----:B------:R-:W-:Y:S02]  /*3020*/  ISETP.NE.AND P0, PT, R4, c[0x0][0x168], PT ;  /* 0x00005a0004007a0c */ /* 0x000fe40003f05270 */
[----:B------:R-:W-:-:S05]  /*3030*/  SHF.R.U32.HI R3, RZ, c[0x0][0x174], R2 ;  /* 0x00005d00ff037a19 */ /* 0x000fca0000011602 */
[----:B------:R-:W-:-:S04]  /*3040*/  IMAD.MOV R0, RZ, RZ, -R3 ;  /* 0x000000ffff007224 */ /* 0x000fc800078e0a03 */
[----:B------:R-:W-:-:S04]  /*3050*/  IMAD R0, R0, c[0x0][0x16c], R19 ;  /* 0x00005b0000007a24 */ /* 0x000fc800078e0213 */
[C---:B------:R-:W-:Y:S02]  /*3060*/  IMAD R16, R0.reuse, c[0x0][0x298], RZ ;  /* 0x0000a60000107a24 */ /* 0x040fe400078e02ff */
[----:B------:R-:W-:Y:S01]  /*3070*/  IMAD R0, R0, c[0x0][0x29c], RZ ;  /* 0x0000a70000007a24 */ /* 0x000fe200078e02ff */
[----:B------:R-:W-:Y:S05]  /*3080*/  @!P0 BRA `(.L_x_70) ;  /* 0x00000d6000008947 */ /* 0x000fea0003800000 */
[----:B------:R-:W-:Y:S02]  /*3090*/  IMAD.MOV.U32 R2, RZ, RZ, RZ ;  /* 0x000000ffff027224 */ /* 0x000fe400078e00ff */
[----:B------:R-:W-:Y:S02]  /*30a0*/  IMAD.MOV.U32 R6, RZ, RZ, c[0x0][0x168] ;  /* 0x00005a00ff067624 */ /* 0x000fe400078e00ff */
[----:B------:R-:W-:-:S03]  /*30b0*/  IMAD.HI.U32 R4, R3, c[0x0][0x17c], R2 ;  /* 0x00005f0003047a27 */ /* 0x000fc600078e0002 */
[----:B------:R-:W-:Y:S02]  /*30c0*/  ISETP.NE.AND P0, PT, R6, 0x2, PT ;  /* 0x000000020600780c */ /* 0x000fe40003f05270 */
        /* <DEDUP_REMOVED lines=210> */
.L_x_70:
        /* <DEDUP_REMOVED lines=20> */
.L_x_74:
[----:B------:R-:W2:Y:S02]  /*3f30*/  LDG.E.U8 R2, [R2.64] ;  /* 0x0000002402027981 */ /* 0x000ea4000c1e1100 */
[----:B--2---:R-:W0:Y:S02]  /*3f40*/  I2F.U16 R0, R2 ;  /* 0x0000000200007306 */ /* 0x004e240000101000 */
[----:B0-----:R-:W-:Y:S01]  /*3f50*/  F2FP.BF16.PACK_AB R0, RZ, R0 ;  /* 0x00000000ff00723e */ /* 0x001fe200000010ff */
[----:B------:R-:W-:Y:S05]  /*3f60*/  BRA `(.L_x_76) ;  /* 0x00000e3000007947 */ /* 0x000fea0003800000 */
.L_x_73:
        /* <DEDUP_REMOVED lines=10> */
.L_x_78:
[----:B------:R-:W2:Y:S02]  /*4010*/  LDG.E R2, [R2.64] ;  /* 0x0000002402027981 */ /* 0x000ea4000c1e1900 */
[----:B--2---:R-:W0:Y:S02]  /*4020*/  I2F R0, R2 ;  /* 0x0000000200007306 */ /* 0x004e240000201400 */
[----:B0-----:R-:W-:Y:S01]  /*4030*/  F2FP.BF16.PACK_AB R0, RZ, R0 ;  /* 0x00000000ff00723e */ /* 0x001fe200000010ff */
[----:B------:R-:W-:Y:S05]  /*4040*/  BRA `(.L_x_76) ;  /* 0x00000d5000007947 */ /* 0x000fea0003800000 */
.L_x_77:
[----:B------:R-:W2:Y:S02]  /*4050*/  LDG.E.U16 R2, [R2.64] ;  /* 0x0000002402027981 */ /* 0x000ea4000c1e1500 */
[----:B--2---:R-:W0:Y:S02]  /*4060*/  I2F.S16 R0, R2 ;  /* 0x0000000200007306 */ /* 0x004e240000101400 */
[----:B0-----:R-:W-:Y:S01]  /*4070*/  F2FP.BF16.PACK_AB R0, RZ, R0 ;  /* 0x00000000ff00723e */ /* 0x001fe200000010ff */
[----:B------:R-:W-:Y:S05]  /*4080*/  BRA `(.L_x_76) ;  /* 0x00000d1000007947 */ /* 0x000fea0003800000 */
.L_x_72:
        /* <DEDUP_REMOVED lines=9> */
.L_x_80:
[----:B------:R-:W2:Y:S02]  /*4120*/  LDG.E.U16 R0, [R2.64] ;  /* 0x0000002402007981 */ /* 0x000ea4000c1e1500 */
[----:B--2---:R-:W-:-:S05]  /*4130*/  HADD2.F32 R0, -RZ, R0.H0_H0 ;  /* 0x20000000ff007230 */ /* 0x004fca0000004100 */
[----:B------:R-:W-:Y:S01]  /*4140*/  F2FP.BF16.PACK_AB R0, RZ, R0 ;  /* 0x00000000ff00723e */ /* 0x000fe200000010ff */
[----:B------:R-:W-:Y:S05]  /*4150*/  BRA `(.L_x_76) ;  /* 0x00000c4000007947 */ /* 0x000fea0003800000 */
.L_x_79:
        /* <DEDUP_REMOVED lines=9> */
.L_x_82:
[----:B------:R-:W2:Y:S02]  /*41f0*/  LDG.E.U16 R2, [R2.64] ;  /* 0x0000002402027981 */ /* 0x000ea4000c1e1500 */
[----:B--2---:R-:W-:-:S05]  /*4200*/  HADD2.F32 R0, -RZ, R2.H0_H0 ;  /* 0x20000002ff007230 */ /* 0x004fca0000004100 */
[----:B------:R-:W-:Y:S01]  /*4210*/  F2FP.BF16.PACK_AB R0, RZ, R0 ;  /* 0x00000000ff00723e */ /* 0x000fe200000010ff */
[----:B------:R-:W-:Y:S05]  /*4220*/  BRA `(.L_x_76) ;  /* 0x00000b7000007947 */ /* 0x000fea0003800000 */
.L_x_81:
[----:B------:R-:W2:Y:S02]  /*4230*/  LDG.E.64 R2, [R2.64] ;  /* 0x0000002402027981 */ /* 0x000ea4000c1e1b00 */
[----:B--2---:R-:W0:Y:S01]  /*4240*/  F2F.F32.F64 R0, R2 ;  /* 0x0000000200007310 */ /* 0x004e220000301000 */
[----:B------:R-:W0:-:S14]  /*4250*/  DSETP.GEU.AND P0, PT, |R2|, c[0x2][0x0], PT ;  /* 0x008000000200762a */ /* 0x000e1c0003f0e200 */
[----:B0-----:R-:W-:-:S05]  /*4260*/  @!P0 FMUL R0, R0, 1.175494350822287508e-38 ;  /* 0x0080000000008820 */ /* 0x001fca0000400000 */
[----:B------:R-:W-:Y:S01]  /*4270*/  F2FP.BF16.PACK_AB R0, RZ, R0 ;  /* 0x00000000ff00723e */ /* 0x000fe200000010ff */
[----:B------:R-:W-:Y:S05]  /*4280*/  BRA `(.L_x_76) ;  /* 0x00000b1000007947 */ /* 0x000fea0003800000 */
.L_x_71:
        /* <DEDUP_REMOVED lines=13> */
.L_x_85:
[----:B------:R-:W2:Y:S02]  /*4360*/  LDG.E.64 R2, [R2.64] ;  /* 0x0000002402027981 */ /* 0x000ea4000c1e1b00 */
[----:B--2---:R-:W0:Y:S01]  /*4370*/  F2F.F32.F64 R0, R2 ;  /* 0x0000000200007310 */ /* 0x004e220000301000 */
[----:B------:R-:W0:-:S14]  /*4380*/  DSETP.GEU.AND P0, PT, |R2|, c[0x2][0x0], PT ;  /* 0x008000000200762a */ /* 0x000e1c0003f0e200 */
[----:B0-----:R-:W-:-:S05]  /*4390*/  @!P0 FMUL R0, R0, 1.175494350822287508e-38 ;  /* 0x0080000000008820 */ /* 0x001fca0000400000 */
[----:B------:R-:W-:Y:S01]  /*43a0*/  F2FP.BF16.PACK_AB R0, RZ, R0 ;  /* 0x00000000ff00723e */ /* 0x000fe200000010ff */
[----:B------:R-:W-:Y:S05]  /*43b0*/  BRA `(.L_x_76) ;  /* 0x000009e000007947 */ /* 0x000fea0003800000 */
.L_x_84:
        /* <DEDUP_REMOVED lines=28> */
.L_x_87:
        /* <DEDUP_REMOVED lines=15> */
.L_x_86:
[----:B------:R0:W5:Y:S01]  /*4670*/  LDG.E.U16 R0, [R2.64] ;  /* 0x0000002402007981 */ /* 0x000162000c1e1500 */
[----:B------:R-:W-:Y:S05]  /*4680*/  BRA `(.L_x_76) ;  /* 0x0000071000007947 */ /* 0x000fea0003800000 */
.L_x_83:
        /* <DEDUP_REMOVED lines=12> */
.L_x_90:
        /* <DEDUP_REMOVED lines=21> */
.L_x_94:
[----:B------:R-:W-:Y:S05]  /*48a0*/  BSYNC B1 ;  /* 0x0000000000017941 */ /* 0x000fea0003800000 */
.L_x_93:
[----:B------:R-:W-:Y:S01]  /*48b0*/  LEA R3, R0, 0x3b800000, 0x17 ;  /* 0x3b80000000037811 */ /* 0x000fe200078eb8ff */
[----:B------:R-:W-:-:S05]  /*48c0*/  IMAD.SHL.U32 R0, R2, 0x100000, RZ ;  /* 0x0010000002007824 */ /* 0x000fca00078e00ff */
[----:B------:R-:W-:Y:S02]  /*48d0*/  LOP3.LUT R0, R3, R0, R4, 0xfe, !PT ;  /* 0x0000000003007212 */ /* 0x000fe400078efe04 */
.L_x_92:
[----:B------:R-:W-:Y:S05]  /*48e0*/  BSYNC B0 ;  /* 0x0000000000007941 */ /* 0x000fea0003800000 */
.L_x_91:
[----:B------:R-:W-:Y:S01]  /*48f0*/  F2FP.BF16.PACK_AB R0, RZ, R0 ;  /* 0x00000000ff00723e */ /* 0x000fe200000010ff */
[----:B------:R-:W-:Y:S05]  /*4900*/  BRA `(.L_x_76) ;  /* 0x0000049000007947 */ /* 0x000fea0003800000 */
.L_x_89:
        /* <DEDUP_REMOVED lines=21> */
.L_x_98:
[----:B------:R-:W-:Y:S05]  /*4a60*/  BSYNC B1 ;  /* 0x0000000000017941 */ /* 0x000fea0003800000 */
.L_x_97:
[----:B------:R-:W-:Y:S01]  /*4a70*/  LEA R3, R0, 0x37800000, 0x17 ;  /* 0x3780000000037811 */ /* 0x000fe200078eb8ff */
[----:B------:R-:W-:-:S05]  /*4a80*/  IMAD.SHL.U32 R0, R2, 0x200000, RZ ;  /* 0x0020000002007824 */ /* 0x000fca00078e00ff */
[----:B------:R-:W-:Y:S02]  /*4a90*/  LOP3.LUT R0, R3, R0, R4, 0xfe, !PT ;  /* 0x0000000003007212 */ /* 0x000fe400078efe04 */
.L_x_96:
[----:B------:R-:W-:Y:S05]  /*4aa0*/  BSYNC B0 ;  /* 0x0000000000007941 */ /* 0x000fea0003800000 */
.L_x_95:
[----:B------:R-:W-:Y:S01]  /*4ab0*/  F2FP.BF16.PACK_AB R0, RZ, R0 ;  /* 0x00000000ff00723e */ /* 0x000fe200000010ff */
[----:B------:R-:W-:Y:S05]  /*4ac0*/  BRA `(.L_x_76) ;  /* 0x000002d000007947 */ /* 0x000fea0003800000 */
.L_x_88:
        /* <DEDUP_REMOVED lines=14> */
.L_x_102:
[----:B------:R-:W-:Y:S05]  /*4bb0*/  BSYNC B0 ;  /* 0x0000000000007941 */ /* 0x000fea0003800000 */
.L_x_101:
[----:B------:R-:W-:Y:S01]  /*4bc0*/  F2FP.BF16.PACK_AB R0, RZ, R0 ;  /* 0x00000000ff00723e */ /* 0x000fe200000010ff */
[----:B------:R-:W-:Y:S05]  /*4bd0*/  BRA `(.L_x_76) ;  /* 0x000001c000007947 */ /* 0x000fea0003800000 */
.L_x_75:
        /* <DEDUP_REMOVED lines=21> */
.L_x_100:
[----:B------:R-:W2:Y:S02]  /*4d30*/  LDG.E.64 R2, [R2.64] ;  /* 0x0000002402027981 */ /* 0x000ea4000c1e1b00 */
[----:B--2---:R-:W0:Y:S02]  /*4d40*/  I2F.U64 R0, R2 ;  /* 0x0000000200007312 */ /* 0x004e240000301000 */
[----:B0-----:R-:W-:Y:S01]  /*4d50*/  F2FP.BF16.PACK_AB R0, RZ, R0 ;  /* 0x00000000ff00723e */ /* 0x001fe200000010ff */
[----:B------:R-:W-:Y:S05]  /*4d60*/  BRA `(.L_x_76) ;  /* 0x0000003000007947 */ /* 0x000fea0003800000 */
.L_x_99:
[----:B------:R-:W2:Y:S02]  /*4d70*/  LDG.E R2, [R2.64] ;  /* 0x0000002402027981 */ /* 0x000ea4000c1e1900 */
[----:B--2---:R-:W0:Y:S02]  /*4d80*/  I2F.U32 R0, R2 ;  /* 0x0000000200007306 */ /* 0x004e240000201000 */
[----:B0-----:R-:W-:-:S06]  /*4d90*/  F2FP.BF16.PACK_AB R0, RZ, R0 ;  /* 0x00000000ff00723e */ /* 0x001fcc00000010ff */
.L_x_76:
[----:B------:R-:W-:Y:S01]  /*4da0*/  ULDC.U16 UR4, c[0x0][0x372] ;  /* 0x0000dc8000047ab9 */ /* 0x000fe20000000400 */
[----:B-----5:R-:W-:Y:S01]  /*4db0*/  PRMT R0, RZ, 0x5410, R0 ;  /* 0x00005410ff007816 */ /* 0x020fe20000000000 */
[----:B------:R-:W-:Y:S01]  /*4dc0*/  UPRMT UR4, URZ, 0x5410, UR4 ;  /* 0x000054103f047896 */ /* 0x000fe20008000004 */
[----:B------:R-:W1:Y:S03]  /*4dd0*/  LDC.U8 R6, c[0x0][0x374] ;  /* 0x0000dd00ff067b82 */ /* 0x000e660000000000 */
[----:B------:R-:W-:-:S02]  /*4de0*/  FADD.FTZ R0, |R0|, -RZ ;  /* 0x800000ff00007221 */ /* 0x000fc40000010200 */
[----:B------:R-:W-:-:S05]  /*4df0*/  FADD.FTZ R5, -RZ, |UR4| ;  /* 0x40000004ff057e21 */ /* 0x000fca0008010100 */
[CC--:B0-----:R-:W-:Y:S02]  /*4e00*/  IMNMX R2, R5.reuse, R0.reuse, !PT ;  /* 0x0000000005027217 */ /* 0x0c1fe40007800200 */
[----:B------:R-:W-:Y:S02]  /*4e10*/  IMNMX R0, R5, R0, PT ;  /* 0x0000000005007217 */ /* 0x000fe40003800200 */
[----:B------:R-:W-:Y:S02]  /*4e20*/  LOP3.LUT R3, R2, 0xfe000000, RZ, 0xc0, !PT ;  /* 0xfe00000002037812 */ /* 0x000fe400078ec0ff */
[----:B------:R-:W-:Y:S02]  /*4e30*/  FSETP.NEU.FTZ.AND P0, PT, R0, RZ, PT ;  /* 0x000000ff0000720b */ /* 0x000fe40003f1d000 */
[C---:B------:R-:W-:Y:S02]  /*4e40*/  IADD3 R5, -R3.reuse, 0x7e800000, RZ ;  /* 0x7e80000003057810 */ /* 0x040fe40007ffe1ff */
[----:B------:R-:W-:-:S03]  /*4e50*/  LOP3.LUT R3, R3, 0x800000, RZ, 0xfc, !PT ;  /* 0x0080000003037812 */ /* 0x000fc600078efcff */
[-C--:B------:R-:W-:Y:S02]  /*4e60*/  FMUL.FTZ R4, R0, R5.reuse ;  /* 0x0000000500047220 */ /* 0x080fe40000410000 */
[----:B------:R-:W-:Y:S02]  /*4e70*/  FMUL.FTZ R5, R2, R5 ;  /* 0x0000000502057220 */ /* 0x000fe40000410000 */
[----:B------:R-:W-:-:S04]  /*4e80*/  FMUL.FTZ R4, R4, R4 ;  /* 0x0000000404047220 */ /* 0x000fc80000410000 */
[----:B------:R-:W-:Y:S01]  /*4e90*/  FFMA.FTZ R4, R5, R5, R4 ;  /* 0x0000000505047223 */ /* 0x000fe20000010004 */
[----:B-1----:R-:W-:-:S04]  /*4ea0*/  PRMT R5, R6, 0x9910, RZ ;  /* 0x0000991006057816 */ /* 0x002fc800000000ff */
[----:B------:R-:W-:Y:S01]  /*4eb0*/  ISETP.GT.AND P1, PT, R5, 0x9, PT ;  /* 0x000000090500780c */ /* 0x000fe20003f24270 */
[----:B------:R-:W0:Y:S02]  /*4ec0*/  MUFU.SQRT R4, R4 ;  /* 0x0000000400047308 */ /* 0x000e240000002000 */
[----:B0-----:R-:W-:Y:S01]  /*4ed0*/  @P0 FMUL.FTZ R2, R4, R3 ;  /* 0x0000000304020220 */ /* 0x001fe20000410000 */
[----:B------:R-:W-:-:S04]  /*4ee0*/  FSETP.NEU.FTZ.AND P0, PT, R0, +INF , PT ;  /* 0x7f8000000000780b */ /* 0x000fc80003f1d000 */
[----:B------:R-:W-:-:S04]  /*4ef0*/  FSEL R2, R2, +INF , P0 ;  /* 0x7f80000002027808 */ /* 0x000fc80000000000 */
[----:B------:R-:W-:Y:S01]  /*4f00*/  F2FP.BF16.PACK_AB R2, RZ, R2 ;  /* 0x00000002ff02723e */ /* 0x000fe200000010ff */
        /* <DEDUP_REMOVED lines=13> */
.L_x_106:
[----:B------:R-:W-:-:S06]  /*4fe0*/  PRMT R3, RZ, 0x5410, R2 ;  /* 0x00005410ff037816 */ /* 0x000fcc0000000002 */
[----:B------:R-:W0:Y:S02]  /*4ff0*/  F2I.S64.TRUNC R2, R3 ;  /* 0x0000000300027311 */ /* 0x000e24000020d900 */
[----:B0-----:R0:W-:Y:S01]  /*5000*/  STG.E.U8 [R16.64], R2 ;  /* 0x0000000210007986 */ /* 0x0011e2000c101124 */
[----:B------:R-:W-:Y:S05]  /*5010*/  BRA `(.L_x_108) ;  /* 0x00000e4000007947 */ /* 0x000fea0003800000 */
.L_x_105:
        /* <DEDUP_REMOVED lines=10> */
.L_x_110:
[----:B------:R-:W-:-:S04]  /*50c0*/  PRMT R2, RZ, 0x5410, R2 ;  /* 0x00005410ff027816 */ /* 0x000fc80000000002 */
[----:B------:R-:W0:Y:S02]  /*50d0*/  F2I.FTZ.TRUNC.NTZ R3, R2 ;  /* 0x0000000200037305 */ /* 0x000e24000021f100 */
[----:B0-----:R0:W-:Y:S01]  /*50e0*/  STG.E [R16.64], R3 ;  /* 0x0000000310007986 */ /* 0x0011e2000c101924 */
[----:B------:R-:W-:Y:S05]  /*50f0*/  BRA `(.L_x_108) ;  /* 0x00000d6000007947 */ /* 0x000fea0003800000 */
.L_x_109:
[----:B------:R-:W-:-:S04]  /*5100*/  PRMT R2, RZ, 0x5410, R2 ;  /* 0x00005410ff027816 */ /* 0x000fc80000000002 */
[----:B------:R-:W0:Y:S02]  /*5110*/  F2I.FTZ.TRUNC.NTZ R3, R2 ;  /* 0x0000000200037305 */ /* 0x000e24000021f100 */
[----:B0-----:R0:W-:Y:S01]  /*5120*/  STG.E.U16 [R16.64], R3 ;  /* 0x0000000310007986 */ /* 0x0011e2000c101524 */
[----:B------:R-:W-:Y:S05]  /*5130*/  BRA `(.L_x_108) ;  /* 0x00000d2000007947 */ /* 0x000fea0003800000 */
.L_x_104:
        /* <DEDUP_REMOVED lines=9> */
.L_x_112:
[----:B------:R-:W-:-:S04]  /*51d0*/  PRMT R0, RZ, 0x5410, R2 ;  /* 0x00005410ff007816 */ /* 0x000fc80000000002 */
[----:B------:R-:W-:-:S05]  /*51e0*/  F2FP.PACK_AB R0, RZ, R0 ;  /* 0x00000000ff00723e */ /* 0x000fca00000000ff */
[----:B------:R0:W-:Y:S01]  /*51f0*/  STG.E.U16 [R16.64], R0 ;  /* 0x0000000010007986 */ /* 0x0001e2000c101524 */
[----:B------:R-:W-:Y:S05]  /*5200*/  BRA `(.L_x_108) ;  /* 0x00000c5000007947 */ /* 0x000fea0003800000 */
.L_x_111:
        /* <DEDUP_REMOVED lines=10> */
.L_x_114:
[----:B------:R-:W-:-:S04]  /*52b0*/  PRMT R2, RZ, 0x5410, R2 ;  /* 0x00005410ff027816 */ /* 0x000fc80000000002 */
[----:B------:R-:W-:-:S04]  /*52c0*/  F2FP.PACK_AB R3, RZ, R2 ;  /* 0x00000002ff03723e */ /* 0x000fc800000000ff */
[----:B------:R-:W-:-:S05]  /*52d0*/  PRMT R3, R3, 0x5410, RZ ;  /* 0x0000541003037816 */ /* 0x000fca00000000ff */
[----:B------:R0:W-:Y:S01]  /*52e0*/  STG.E [R16.64], R3 ;  /* 0x0000000310007986 */ /* 0x0001e2000c101924 */
[----:B------:R-:W-:Y:S05]  /*52f0*/  BRA `(.L_x_108) ;  /* 0x00000b6000007947 */ /* 0x000fea0003800000 */
.L_x_113:
[----:B------:R-:W-:-:S05]  /*5300*/  PRMT R2, RZ, 0x5410, R2 ;  /* 0x00005410ff027816 */ /* 0x000fca0000000002 */
[----:B------:R-:W-:-:S06]  /*5310*/  FMUL.FTZ R2, R2, 1 ;  /* 0x3f80000002027820 */ /* 0x000fcc0000410000 */
[----:B------:R-:W0:Y:S02]  /*5320*/  F2F.F64.F32 R2, R2 ;  /* 0x0000000200027310 */ /* 0x000e240000201800 */
[----:B0-----:R0:W-:Y:S01]  /*5330*/  STG.E.64 [R16.64], R2 ;  /* 0x0000000210007986 */ /* 0x0011e2000c101b24 */
[----:B------:R-:W-:Y:S05]  /*5340*/  BRA `(.L_x_108) ;  /* 0x00000b1000007947 */ /* 0x000fea0003800000 */
.L_x_103:
        /* <DEDUP_REMOVED lines=13> */
.L_x_117:
[----:B------:R-:W-:Y:S01]  /*5420*/  PRMT R2, RZ, 0x5410, R2 ;  /* 0x00005410ff027816 */ /* 0x000fe20000000002 */
[----:B------:R-:W-:-:S04]  /*5430*/  CS2R R6, SRZ ;  /* 0x0000000000067805 */ /* 0x000fc8000001ff00 */
[----:B------:R-:W-:-:S04]  /*5440*/  FMUL.FTZ R2, R2, 1 ;  /* 0x3f80000002027820 */ /* 0x000fc80000410000 */
[----:B------:R-:W0:Y:S02]  /*5450*/  F2F.F64.F32 R4, R2 ;  /* 0x0000000200047310 */ /* 0x000e240000201800 */
[----:B0-----:R0:W-:Y:S01]  /*5460*/  STG.E.128 [R16.64], R4 ;  /* 0x0000000410007986 */ /* 0x0011e2000c101d24 */
[----:B------:R-:W-:Y:S05]  /*5470*/  BRA `(.L_x_108) ;  /* 0x000009e000007947 */ /* 0x000fea0003800000 */
.L_x_116:
        /* <DEDUP_REMOVED lines=21> */
.L_x_121:
[----:B------:R-:W-:Y:S05]  /*55d0*/  BSYNC B0 ;  /* 0x0000000000007941 */ /* 0x000fea0003800000 */
.L_x_120:
[----:B------:R-:W-:-:S05]  /*55e0*/  LOP3.LUT R3, R0, R3, RZ, 0xfc, !PT ;  /* 0x0000000300037212 */ /* 0x000fca00078efcff */
[----:B------:R0:W-:Y:S01]  /*55f0*/  STG.E.U8 [R16.64], R3 ;  /* 0x0000000310007986 */ /* 0x0001e2000c101124 */
[----:B------:R-:W-:Y:S05]  /*5600*/  BRA `(.L_x_108) ;  /* 0x0000085000007947 */ /* 0x000fea0003800000 */
.L_x_119:
        /* <DEDUP_REMOVED lines=13> */
.L_x_123:
[----:B------:R-:W-:Y:S01]  /*56e0*/  IMAD.MOV.U32 R0, RZ, RZ, 0x7f ;  /* 0x0000007fff007424 */ /* 0x000fe200078e00ff */
[----:B------:R-:W-:-:S04]  /*56f0*/  ISETP.GT.U32.AND P0, PT, R2, 0x7f800000, PT ;  /* 0x7f8000000200780c */ /* 0x000fc80003f04070 */
[----:B------:R-:W-:-:S04]  /*5700*/  SEL R0, R0, 0x7c, P0 ;  /* 0x0000007c00007807 */ /* 0x000fc80000000000 */
.L_x_124:
[----:B------:R-:W-:Y:S05]  /*5710*/  BSYNC B0 ;  /* 0x0000000000007941 */ /* 0x000fea0003800000 */
.L_x_122:
[----:B------:R-:W-:-:S04]  /*5720*/  LOP3.LUT R2, R3, 0x80000000, RZ, 0xc0, !PT ;  /* 0x8000000003027812 */ /* 0x000fc800078ec0ff */
[----:B------:R-:W-:-:S04]  /*5730*/  SHF.R.U32.HI R3, RZ, 0x18, R2 ;  /* 0x00000018ff037819 */ /* 0x000fc80000011602 */
[----:B------:R-:W-:-:S05]  /*5740*/  LOP3.LUT R3, R0, R3, RZ, 0xfc, !PT ;  /* 0x0000000300037212 */ /* 0x000fca00078efcff */
[----:B------:R0:W-:Y:S01]  /*5750*/  STG.E.U8 [R16.64], R3 ;  /* 0x0000000310007986 */ /* 0x0001e2000c101124 */
[----:B------:R-:W-:Y:S05]  /*5760*/  BRA `(.L_x_108) ;  /* 0x000006f000007947 */ /* 0x000fea0003800000 */
.L_x_118:
[----:B------:R0:W-:Y:S01]  /*5770*/  STG.E.U16 [R16.64], R2 ;  /* 0x0000000210007986 */ /* 0x0001e2000c101524 */
[----:B------:R-:W-:Y:S05]  /*5780*/  BRA `(.L_x_108) ;  /* 0x000006d000007947 */ /* 0x000fea0003800000 */
.L_x_115:
        /* <DEDUP_REMOVED lines=12> */
.L_x_127:
        /* <DEDUP_REMOVED lines=17> */
.L_x_130:
[----:B------:R-:W-:-:S04]  /*5960*/  LOP3.LUT R2, R3, 0x80000000, RZ, 0xc0, !PT ;  /* 0x8000000003027812 */ /* 0x000fc800078ec0ff */
[----:B------:R-:W-:-:S04]  /*5970*/  SHF.R.U32.HI R3, RZ, 0x18, R2 ;  /* 0x00000018ff037819 */ /* 0x000fc80000011602 */
[----:B------:R-:W-:-:S04]  /*5980*/  LOP3.LUT R0, R0, R3, RZ, 0xfc, !PT ;  /* 0x0000000300007212 */ /* 0x000fc800078efcff */
[----:B------:R-:W-:Y:S02]  /*5990*/  PRMT R8, R0, 0x7610, R8 ;  /* 0x0000761000087816 */ /* 0x000fe40000000008 */
.L_x_129:
[----:B------:R-:W-:Y:S05]  /*59a0*/  BSYNC B0 ;  /* 0x0000000000007941 */ /* 0x000fea0003800000 */
.L_x_128:
[----:B------:R0:W-:Y:S01]  /*59b0*/  STG.E.U8 [R16.64], R8 ;  /* 0x0000000810007986 */ /* 0x0001e2000c101124 */
[----:B------:R-:W-:Y:S05]  /*59c0*/  BRA `(.L_x_108) ;  /* 0x0000049000007947 */ /* 0x000fea0003800000 */
.L_x_126:
        /* <DEDUP_REMOVED lines=17> */
.L_x_133:
[----:B------:R-:W-:-:S04]  /*5ae0*/  LOP3.LUT R2, R3, 0x80000000, RZ, 0xc0, !PT ;  /* 0x8000000003027812 */ /* 0x000fc800078ec0ff */
[----:B------:R-:W-:-:S04]  /*5af0*/  SHF.R.U32.HI R3, RZ, 0x18, R2 ;  /* 0x00000018ff037819 */ /* 0x000fc80000011602 */
[----:B------:R-:W-:-:S04]  /*5b00*/  LOP3.LUT R0, R0, R3, RZ, 0xfc, !PT ;  /* 0x0000000300007212 */ /* 0x000fc800078efcff */
[----:B------:R-:W-:Y:S02]  /*5b10*/  PRMT R8, R0, 0x7610, R8 ;  /* 0x0000761000087816 */ /* 0x000fe40000000008 */
.L_x_132:
[----:B------:R-:W-:Y:S05]  /*5b20*/  BSYNC B0 ;  /* 0x0000000000007941 */ /* 0x000fea0003800000 */
.L_x_131:
[----:B------:R0:W-:Y:S01]  /*5b30*/  STG.E.U8 [R16.64], R8 ;  /* 0x0000000810007986 */ /* 0x0001e2000c101124 */
[----:B------:R-:W-:Y:S05]  /*5b40*/  BRA `(.L_x_108) ;  /* 0x0000031000007947 */ /* 0x000fea0003800000 */
.L_x_125:
        /* <DEDUP_REMOVED lines=22> */
.L_x_107:
        /* <DEDUP_REMOVED lines=20> */
.L_x_135:
[----:B------:R-:W-:-:S06]  /*5df0*/  PRMT R2, RZ, 0x5410, R2 ;  /* 0x00005410ff027816 */ /* 0x000fcc0000000002 */
[----:B------:R-:W0:Y:S02]  /*5e00*/  F2I.U64.TRUNC R2, R2 ;  /* 0x0000000200027311 */ /* 0x000e24000020d800 */
[----:B0-----:R0:W-:Y:S01]  /*5e10*/  STG.E.64 [R16.64], R2 ;  /* 0x0000000210007986 */ /* 0x0011e2000c101b24 */
[----:B------:R-:W-:Y:S05]  /*5e20*/  BRA `(.L_x_108) ;  /* 0x0000003000007947 */ /* 0x000fea0003800000 */
.L_x_134:
[----:B------:R-:W-:-:S04]  /*5e30*/  PRMT R2, RZ, 0x5410, R2 ;  /* 0x00005410ff027816 */ /* 0x000fc80000000002 */
[----:B------:R-:W0:Y:S02]  /*5e40*/  F2I.FTZ.U32.TRUNC.NTZ R3, R2 ;  /* 0x0000000200037305 */ /* 0x000e24000021f000 */
[----:B0-----:R0:W-:Y:S02]  /*5e50*/  STG.E [R16.64], R3 ;  /* 0x0000000310007986 */ /* 0x0011e4000c101924 */
.L_x_108:
[----:B------:R-:W-:-:S04]  /*5e60*/  IADD3 R19, R19, 0x80, RZ ;  /* 0x0000008013137810 */ /* 0x000fc80007ffe0ff */
[----:B------:R-:W-:-:S13]  /*5e70*/  ISETP.GE.AND P0, PT, R19, c[0x0][0x160], PT ;  /* 0x0000580013007a0c */ /* 0x000fda0003f06270 */
        /* <DEDUP_REMOVED lines=229> */
.L_x_136:
        /* <DEDUP_REMOVED lines=20> */
.L_x_140:
[----:B------:R-:W2:Y:S02]  /*6e10*/  LDG.E.U8 R2, [R2.64] ;  /* 0x0000002402027981 */ /* 0x000ea4000c1e1100 */
[----:B--2---:R-:W0:Y:S02]  /*6e20*/  I2F.U16 R0, R2 ;  /* 0x0000000200007306 */ /* 0x004e240000101000 */
[----:B0-----:R-:W-:Y:S01]  /*6e30*/  F2FP.BF16.PACK_AB R0, RZ, R0 ;  /* 0x00000000ff00723e */ /* 0x001fe200000010ff */
[----:B------:R-:W-:Y:S05]  /*6e40*/  BRA `(.L_x_142) ;  /* 0x00000e3000007947 */ /* 0x000fea0003800000 */
.L_x_139:
        /* <DEDUP_REMOVED lines=10> */
.L_x_144:
[----:B------:R-:W2:Y:S02]  /*6ef0*/  LDG.E R2, [R2.64] ;  /* 0x0000002402027981 */ /* 0x000ea4000c1e1900 */
[----:B--2---:R-:W0:Y:S02]  /*6f00*/  I2F R0, R2 ;  /* 0x0000000200007306 */ /* 0x004e240000201400 */
[----:B0-----:R-:W-:Y:S01]  /*6f10*/  F2FP.BF16.PACK_AB R0, RZ, R0 ;  /* 0x00000000ff00723e */ /* 0x001fe200000010ff */
[----:B------:R-:W-:Y:S05]  /*6f20*/  BRA `(.L_x_142) ;  /* 0x00000d5000007947 */ /* 0x000fea0003800000 */
.L_x_143:
[----:B------:R-:W2:Y:S02]  /*6f30*/  LDG.E.U16 R2, [R2.64] ;  /* 0x0000002402027981 */ /* 0x000ea4000c1e1500 */
[----:B--2---:R-:W0:Y:S02]  /*6f40*/  I2F.S16 R0, R2 ;  /* 0x0000000200007306 */ /* 0x004e240000101400 */
[----:B0-----:R-:W-:Y:S01]  /*6f50*/  F2FP.BF16.PACK_AB R0, RZ, R0 ;  /* 0x00000000ff00723e */ /* 0x001fe200000010ff */
[----:B------:R-:W-:Y:S05]  /*6f60*/  BRA `(.L_x_142) ;  /* 0x00000d1000007947 */ /* 0x000fea0003800000 */
.L_x_138:
        /* <DEDUP_REMOVED lines=9> */
.L_x_146:
[----:B------:R-:W2:Y:S02]  /*7000*/  LDG.E.U16 R0, [R2.64] ;  /* 0x0000002402007981 */ /* 0x000ea4000c1e1500 */
[----:B--2---:R-:W-:-:S05]  /*7010*/  HADD2.F32 R0, -RZ, R0.H0_H0 ;  /* 0x20000000ff007230 */ /* 0x004fca0000004100 */
[----:B------:R-:W-:Y:S01]  /*7020*/  F2FP.BF16.PACK_AB R0, RZ, R0 ;  /* 0x00000000ff00723e */ /* 0x000fe200000010ff */
[----:B------:R-:W-:Y:S05]  /*7030*/  BRA `(.L_x_142) ;  /* 0x00000c4000007947 */ /* 0x000fea0003800000 */
.L_x_145:
        /* <DEDUP_REMOVED lines=9> */
.L_x_148:
[----:B------:R-:W2:Y:S02]  /*70d0*/  LDG.E.U16 R2, [R2.64] ;  /* 0x0000002402027981 */ /* 0x000ea4000c1e1500 */
[----:B--2---:R-:W-:-:S05]  /*70e0*/  HADD2.F32 R0, -RZ, R2.H0_H0 ;  /* 0x20000002ff007230 */ /* 0x004fca0000004100 */
[----:B------:R-:W-:Y:S01]  /*70f0*/  F2FP.BF16.PACK_AB R0, RZ, R0 ;  /* 0x00000000ff00723e */ /* 0x000fe200000010ff */
[----:B------:R-:W-:Y:S05]  /*7100*/  BRA `(.L_x_142) ;  /* 0x00000b7000007947 */ /* 0x000fea0003800000 */
.L_x_147:
[----:B------:R-:W2:Y:S02]  /*7110*/  LDG.E.64 R2, [R2.64] ;  /* 0x0000002402027981 */ /* 0x000ea4000c1e1b00 */
[----:B--2---:R-:W0:Y:S01]  /*7120*/  F2F.F32.F64 R0, R2 ;  /* 0x0000000200007310 */ /* 0x004e220000301000 */
[----:B------:R-:W0:-:S14]  /*7130*/  DSETP.GEU.AND P0, PT, |R2|, c[0x2][0x0], PT ;  /* 0x008000000200762a */ /* 0x000e1c0003f0e200 */
[----:B0-----:R-:W-:-:S05]  /*7140*/  @!P0 FMUL R0, R0, 1.175494350822287508e-38 ;  /* 0x0080000000008820 */ /* 0x001fca0000400000 */
[----:B------:R-:W-:Y:S01]  /*7150*/  F2FP.BF16.PACK_AB R0, RZ, R0 ;  /* 0x00000000ff00723e */ /* 0x000fe200000010ff */
[----:B------:R-:W-:Y:S05]  /*7160*/  BRA `(.L_x_142) ;  /* 0x00000b1000007947 */ /* 0x000fea0003800000 */
.L_x_137:
        /* <DEDUP_REMOVED lines=13> */
.L_x_151:
[----:B------:R-:W2:Y:S02]  /*7240*/  LDG.E.64 R2, [R2.64] ;  /* 0x0000002402027981 */ /* 0x000ea4000c1e1b00 */
[----:B--2---:R-:W0:Y:S01]  /*7250*/  F2F.F32.F64 R0, R2 ;  /* 0x0000000200007310 */ /* 0x004e220000301000 */
[----:B------:R-:W0:-:S14]  /*7260*/  DSETP.GEU.AND P0, PT, |R2|, c[0x2][0x0], PT ;  /* 0x008000000200762a */ /* 0x000e1c0003f0e200 */
[----:B0-----:R-:W-:-:S05]  /*7270*/  @!P0 FMUL R0, R0, 1.175494350822287508e-38 ;  /* 0x0080000000008820 */ /* 0x001fca0000400000 */
[----:B------:R-:W-:Y:S01]  /*7280*/  F2FP.BF16.PACK_AB R0, RZ, R0 ;  /* 0x00000000ff00723e */ /* 0x000fe200000010ff */
[----:B------:R-:W-:Y:S05]  /*7290*/  BRA `(.L_x_142) ;  /* 0x000009e000007947 */ /* 0x000fea0003800000 */
.L_x_150:
        /* <DEDUP_REMOVED lines=28> */
.L_x_153:
        /* <DEDUP_REMOVED lines=15> */
.L_x_152:
[----:B------:R0:W5:Y:S01]  /*7550*/  LDG.E.U16 R0, [R2.64] ;  /* 0x0000002402007981 */ /* 0x000162000c1e1500 */
[----:B------:R-:W-:Y:S05]  /*7560*/  BRA `(.L_x_142) ;  /* 0x0000071000007947 */ /* 0x000fea0003800000 */
.L_x_149:
        /* <DEDUP_REMOVED lines=12> */
.L_x_156:
        /* <DEDUP_REMOVED lines=21> */
.L_x_160:
[----:B------:R-:W-:Y:S05]  /*7780*/  BSYNC B1 ;  /* 0x0000000000017941 */ /* 0x000fea0003800000 */
.L_x_159:
[----:B------:R-:W-:Y:S01]  /*7790*/  LEA R3, R0, 0x3b800000, 0x17 ;  /* 0x3b80000000037811 */ /* 0x000fe200078eb8ff */
[----:B------:R-:W-:-:S05]  /*77a0*/  IMAD.SHL.U32 R0, R2, 0x100000, RZ ;  /* 0x0010000002007824 */ /* 0x000fca00078e00ff */
[----:B------:R-:W-:Y:S02]  /*77b0*/  LOP3.LUT R0, R3, R0, R4, 0xfe, !PT ;  /* 0x0000000003007212 */ /* 0x000fe400078efe04 */
.L_x_158:
[----:B------:R-:W-:Y:S05]  /*77c0*/  BSYNC B0 ;  /* 0x0000000000007941 */ /* 0x000fea0003800000 */
.L_x_157:
[----:B------:R-:W-:Y:S01]  /*77d0*/  F2FP.BF16.PACK_AB R0, RZ, R0 ;  /* 0x00000000ff00723e */ /* 0x000fe200000010ff */
[----:B------:R-:W-:Y:S05]  /*77e0*/  BRA `(.L_x_142) ;  /* 0x0000049000007947 */ /* 0x000fea0003800000 */
.L_x_155:
        /* <DEDUP_REMOVED lines=21> */
.L_x_164:
[----:B------:R-:W-:Y:S05]  /*7940*/  BSYNC B1 ;  /* 0x0000000000017941 */ /* 0x000fea0003800000 */
.L_x_163:
[----:B------:R-:W-:Y:S01]  /*7950*/  LEA R3, R0, 0x37800000, 0x17 ;  /* 0x3780000000037811 */ /* 0x000fe200078eb8ff */
[----:B------:R-:W-:-:S05]  /*7960*/  IMAD.SHL.U32 R0, R2, 0x200000, RZ ;  /* 0x0020000002007824 */ /* 0x000fca00078e00ff */
[----:B------:R-:W-:Y:S02]  /*7970*/  LOP3.LUT R0, R3, R0, R4, 0xfe, !PT ;  /* 0x0000000003007212 */ /* 0x000fe400078efe04 */
.L_x_162:
[----:B------:R-:W-:Y:S05]  /*7980*/  BSYNC B0 ;  /* 0x0000000000007941 */ /* 0x000fea0003800000 */
.L_x_161:
[----:B------:R-:W-:Y:S01]  /*7990*/  F2FP.BF16.PACK_AB R0, RZ, R0 ;  /* 0x00000000ff00723e */ /* 0x000fe200000010ff */
[----:B------:R-:W-:Y:S05]  /*79a0*/  BRA `(.L_x_142) ;  /* 0x000002d000007947 */ /* 0x000fea0003800000 */
.L_x_154:
        /* <DEDUP_REMOVED lines=14> */
.L_x_168:
[----:B------:R-:W-:Y:S05]  /*7a90*/  BSYNC B0 ;  /* 0x0000000000007941 */ /* 0x000fea0003800000 */
.L_x_167:
[----:B------:R-:W-:Y:S01]  /*7aa0*/  F2FP.BF16.PACK_AB R0, RZ, R0 ;  /* 0x00000000ff00723e */ /* 0x000fe200000010ff */
[----:B------:R-:W-:Y:S05]  /*7ab0*/  BRA `(.L_x_142) ;  /* 0x000001c000007947 */ /* 0x000fea0003800000 */
.L_x_141:
        /* <DEDUP_REMOVED lines=21> */
.L_x_166:
[----:B------:R-:W2:Y:S02]  /*7c10*/  LDG.E.64 R2, [R2.64] ;  /* 0x0000002402027981 */ /* 0x000ea4000c1e1b00 */
[----:B--2---:R-:W0:Y:S02]  /*7c20*/  I2F.U64 R0, R2 ;  /* 0x0000000200007312 */ /* 0x004e240000301000 */
[----:B0-----:R-:W-:Y:S01]  /*7c30*/  F2FP.BF16.PACK_AB R0, RZ, R0 ;  /* 0x00000000ff00723e */ /* 0x001fe200000010ff */
[----:B------:R-:W-:Y:S05]  /*7c40*/  BRA `(.L_x_142) ;  /* 0x0000003000007947 */ /* 0x000fea0003800000 */
.L_x_165:
[----:B------:R-:W2:Y:S02]  /*7c50*/  LDG.E R2, [R2.64] ;  /* 0x0000002402027981 */ /* 0x000ea4000c1e1900 */
[----:B--2---:R-:W0:Y:S02]  /*7c60*/  I2F.U32 R0, R2 ;  /* 0x0000000200007306 */ /* 0x004e240000201000 */
[----:B0-----:R-:W-:-:S06]  /*7c70*/  F2FP.BF16.PACK_AB R0, RZ, R0 ;  /* 0x00000000ff00723e */ /* 0x001fcc00000010ff */
.L_x_142:
        /* <DEDUP_REMOVED lines=36> */
.L_x_172:
[----:B------:R-:W-:-:S06]  /*7ec0*/  PRMT R3, RZ, 0x5410, R2 ;  /* 0x00005410ff037816 */ /* 0x000fcc0000000002 */
[----:B------:R-:W0:Y:S02]  /*7ed0*/  F2I.S64.TRUNC R2, R3 ;  /* 0x0000000300027311 */ /* 0x000e24000020d900 */
[----:B0-----:R0:W-:Y:S01]  /*7ee0*/  STG.E.U8 [R16.64], R2 ;  /* 0x0000000210007986 */ /* 0x0011e2000c101124 */
[----:B------:R-:W-:Y:S05]  /*7ef0*/  BRA `(.L_x_174) ;  /* 0x00000e4000007947 */ /* 0x000fea0003800000 */
.L_x_171:
        /* <DEDUP_REMOVED lines=10> */
.L_x_176:
[----:B------:R-:W-:-:S04]  /*7fa0*/  PRMT R2, RZ, 0x5410, R2 ;  /* 0x00005410ff027816 */ /* 0x000fc80000000002 */
[----:B------:R-:W0:Y:S02]  /*7fb0*/  F2I.FTZ.TRUNC.NTZ R3, R2 ;  /* 0x0000000200037305 */ /* 0x000e24000021f100 */
[----:B0-----:R0:W-:Y:S01]  /*7fc0*/  STG.E [R16.64], R3 ;  /* 0x0000000310007986 */ /* 0x0011e2000c101924 */
[----:B------:R-:W-:Y:S05]  /*7fd0*/  BRA `(.L_x_174) ;  /* 0x00000d6000007947 */ /* 0x000fea0003800000 */
.L_x_175:
[----:B------:R-:W-:-:S04]  /*7fe0*/  PRMT R2, RZ, 0x5410, R2 ;  /* 0x00005410ff027816 */ /* 0x000fc80000000002 */
[----:B------:R-:W0:Y:S02]  /*7ff0*/  F2I.FTZ.TRUNC.NTZ R3, R2 ;  /* 0x0000000200037305 */ /* 0x000e24000021f100 */
[----:B0-----:R0:W-:Y:S01]  /*8000*/  STG.E.U16 [R16.64], R3 ;  /* 0x0000000310007986 */ /* 0x0011e2000c101524 */
[----:B------:R-:W-:Y:S05]  /*8010*/  BRA `(.L_x_174) ;  /* 0x00000d2000007947 */ /* 0x000fea0003800000 */
.L_x_170:
        /* <DEDUP_REMOVED lines=9> */
.L_x_178:
[----:B------:R-:W-:-:S04]  /*80b0*/  PRMT R0, RZ, 0x5410, R2 ;  /* 0x00005410ff007816 */ /* 0x000fc80000000002 */
[----:B------:R-:W-:-:S05]  /*80c0*/  F2FP.PACK_AB R0, RZ, R0 ;  /* 0x00000000ff00723e */ /* 0x000fca00000000ff */
[----:B------:R0:W-:Y:S01]  /*80d0*/  STG.E.U16 [R16.64], R0 ;  /* 0x0000000010007986 */ /* 0x0001e2000c101524 */
[----:B------:R-:W-:Y:S05]  /*80e0*/  BRA `(.L_x_174) ;  /* 0x00000c5000007947 */ /* 0x000fea0003800000 */
.L_x_177:
        /* <DEDUP_REMOVED lines=10> */
.L_x_180:
[----:B------:R-:W-:-:S04]  /*8190*/  PRMT R2, RZ, 0x5410, R2 ;  /* 0x00005410ff027816 */ /* 0x000fc80000000002 */
[----:B------:R-:W-:-:S04]  /*81a0*/  F2FP.PACK_AB R3, RZ, R2 ;  /* 0x00000002ff03723e */ /* 0x000fc800000000ff */
[----:B------:R-:W-:-:S05]  /*81b0*/  PRMT R3, R3, 0x5410, RZ ;  /* 0x0000541003037816 */ /* 0x000fca00000000ff */
[----:B------:R0:W-:Y:S01]  /*81c0*/  STG.E [R16.64], R3 ;  /* 0x0000000310007986 */ /* 0x0001e2000c101924 */
[----:B------:R-:W-:Y:S05]  /*81d0*/  BRA `(.L_x_174) ;  /* 0x00000b6000007947 */ /* 0x000fea0003800000 */
.L_x_179:
[----:B------:R-:W-:-:S05]  /*81e0*/  PRMT R2, RZ, 0x5410, R2 ;  /* 0x00005410ff027816 */ /* 0x000fca0000000002 */
[----:B------:R-:W-:-:S06]  /*81f0*/  FMUL.FTZ R2, R2, 1 ;  /* 0x3f80000002027820 */ /* 0x000fcc0000410000 */
[----:B------:R-:W0:Y:S02]  /*8200*/  F2F.F64.F32 R2, R2 ;  /* 0x0000000200027310 */ /* 0x000e240000201800 */
[----:B0-----:R0:W-:Y:S01]  /*8210*/  STG.E.64 [R16.64], R2 ;  /* 0x0000000210007986 */ /* 0x0011e2000c101b24 */
[----:B------:R-:W-:Y:S05]  /*8220*/  BRA `(.L_x_174) ;  /* 0x00000b1000007947 */ /* 0x000fea0003800000 */
.L_x_169:
        /* <DEDUP_REMOVED lines=13> */
.L_x_183:
[----:B------:R-:W-:Y:S01]  /*8300*/  PRMT R2, RZ, 0x5410, R2 ;  /* 0x00005410ff027816 */ /* 0x000fe20000000002 */
[----:B------:R-:W-:-:S04]  /*8310*/  CS2R R6, SRZ ;  /* 0x0000000000067805 */ /* 0x000fc8000001ff00 */
[----:B------:R-:W-:-:S04]  /*8320*/  FMUL.FTZ R2, R2, 1 ;  /* 0x3f80000002027820 */ /* 0x000fc80000410000 */
[----:B------:R-:W0:Y:S02]  /*8330*/  F2F.F64.F32 R4, R2 ;  /* 0x0000000200047310 */ /* 0x000e240000201800 */
[----:B0-----:R0:W-:Y:S01]  /*8340*/  STG.E.128 [R16.64], R4 ;  /* 0x0000000410007986 */ /* 0x0011e2000c101d24 */
[----:B------:R-:W-:Y:S05]  /*8350*/  BRA `(.L_x_174) ;  /* 0x000009e000007947 */ /* 0x000fea0003800000 */
.L_x_182:
        /* <DEDUP_REMOVED lines=21> */
.L_x_187:
[----:B------:R-:W-:Y:S05]  /*84b0*/  BSYNC B0 ;  /* 0x0000000000007941 */ /* 0x000fea0003800000 */
.L_x_186:
[----:B------:R-:W-:-:S05]  /*84c0*/  LOP3.LUT R3, R0, R3, RZ, 0xfc, !PT ;  /* 0x0000000300037212 */ /* 0x000fca00078efcff */
[----:B------:R0:W-:Y:S01]  /*84d0*/  STG.E.U8 [R16.64], R3 ;  /* 0x0000000310007986 */ /* 0x0001e2000c101124 */
[----:B------:R-:W-:Y:S05]  /*84e0*/  BRA `(.L_x_174) ;  /* 0x0000085000007947 */ /* 0x000fea0003800000 */
.L_x_185:
        /* <DEDUP_REMOVED lines=13> */
.L_x_189:
[----:B------:R-:W-:Y:S01]  /*85c0*/  IMAD.MOV.U32 R0, RZ, RZ, 0x7f ;  /* 0x0000007fff007424 */ /* 0x000fe200078e00ff */
[----:B------:R-:W-:-:S04]  /*85d0*/  ISETP.GT.U32.AND P0, PT, R2, 0x7f800000, PT ;  /* 0x7f8000000200780c */ /* 0x000fc80003f04070 */
[----:B------:R-:W-:-:S04]  /*85e0*/  SEL R0, R0, 0x7c, P0 ;  /* 0x0000007c00007807 */ /* 0x000fc80000000000 */
.L_x_190:
[----:B------:R-:W-:Y:S05]  /*85f0*/  BSYNC B0 ;  /* 0x0000000000007941 */ /* 0x000fea0003800000 */
.L_x_188:
[----:B------:R-:W-:-:S04]  /*8600*/  LOP3.LUT R2, R3, 0x80000000, RZ, 0xc0, !PT ;  /* 0x8000000003027812 */ /* 0x000fc800078ec0ff */
[----:B------:R-:W-:-:S04]  /*8610*/  SHF.R.U32.HI R3, RZ, 0x18, R2 ;  /* 0x00000018ff037819 */ /* 0x000fc80000011602 */
[----:B------:R-:W-:-:S05]  /*8620*/  LOP3.LUT R3, R0, R3, RZ, 0xfc, !PT ;  /* 0x0000000300037212 */ /* 0x000fca00078efcff */
[----:B------:R0:W-:Y:S01]  /*8630*/  STG.E.U8 [R16.64], R3 ;  /* 0x0000000310007986 */ /* 0x0001e2000c101124 */
[----:B------:R-:W-:Y:S05]  /*8640*/  BRA `(.L_x_174) ;  /* 0x000006f000007947 */ /* 0x000fea0003800000 */
.L_x_184:
[----:B------:R0:W-:Y:S01]  /*8650*/  STG.E.U16 [R16.64], R2 ;  /* 0x0000000210007986 */ /* 0x0001e2000c101524 */
[----:B------:R-:W-:Y:S05]  /*8660*/  BRA `(.L_x_174) ;  /* 0x000006d000007947 */ /* 0x000fea0003800000 */
.L_x_181:
        /* <DEDUP_REMOVED lines=12> */
.L_x_193:
        /* <DEDUP_REMOVED lines=17> */
.L_x_196:
[----:B------:R-:W-:-:S04]  /*8840*/  LOP3.LUT R2, R3, 0x80000000, RZ, 0xc0, !PT ;  /* 0x8000000003027812 */ /* 0x000fc800078ec0ff */
[----:B------:R-:W-:-:S04]  /*8850*/  SHF.R.U32.HI R3, RZ, 0x18, R2 ;  /* 0x00000018ff037819 */ /* 0x000fc80000011602 */
[----:B------:R-:W-:-:S04]  /*8860*/  LOP3.LUT R0, R0, R3, RZ, 0xfc, !PT ;  /* 0x0000000300007212 */ /* 0x000fc800078efcff */
[----:B------:R-:W-:Y:S02]  /*8870*/  PRMT R8, R0, 0x7610, R8 ;  /* 0x0000761000087816 */ /* 0x000fe40000000008 */
.L_x_195:
[----:B------:R-:W-:Y:S05]  /*8880*/  BSYNC B0 ;  /* 0x0000000000007941 */ /* 0x000fea0003800000 */
.L_x_194:
[----:B------:R0:W-:Y:S01]  /*8890*/  STG.E.U8 [R16.64], R8 ;  /* 0x0000000810007986 */ /* 0x0001e2000c101124 */
[----:B------:R-:W-:Y:S05]  /*88a0*/  BRA `(.L_x_174) ;  /* 0x0000049000007947 */ /* 0x000fea0003800000 */
.L_x_192:
        /* <DEDUP_REMOVED lines=17> */
.L_x_199:
[----:B------:R-:W-:-:S04]  /*89c0*/  LOP3.LUT R2, R3, 0x80000000, RZ, 0xc0, !PT ;  /* 0x8000000003027812 */ /* 0x000fc800078ec0ff */
[----:B------:R-:W-:-:S04]  /*89d0*/  SHF.R.U32.HI R3, RZ, 0x18, R2 ;  /* 0x00000018ff037819 */ /* 0x000fc80000011602 */
[----:B------:R-:W-:-:S04]  /*89e0*/  LOP3.LUT R0, R0, R3, RZ, 0xfc, !PT ;  /* 0x0000000300007212 */ /* 0x000fc800078efcff */
[----:B------:R-:W-:Y:S02]  /*89f0*/  PRMT R8, R0, 0x7610, R8 ;  /* 0x0000761000087816 */ /* 0x000fe40000000008 */
.L_x_198:
[----:B------:R-:W-:Y:S05]  /*8a00*/  BSYNC B0 ;  /* 0x0000000000007941 */ /* 0x000fea0003800000 */
.L_x_197:
[----:B------:R0:W-:Y:S01]  /*8a10*/  STG.E.U8 [R16.64], R8 ;  /* 0x0000000810007986 */ /* 0x0001e2000c101124 */
[----:B------:R-:W-:Y:S05]  /*8a20*/  BRA `(.L_x_174) ;  /* 0x0000031000007947 */ /* 0x000fea0003800000 */
.L_x_191:
        /* <DEDUP_REMOVED lines=22> */
.L_x_173:
        /* <DEDUP_REMOVED lines=20> */
.L_x_201:
[----:B------:R-:W-:-:S06]  /*8cd0*/  PRMT R2, RZ, 0x5410, R2 ;  /* 0x00005410ff027816 */ /* 0x000fcc0000000002 */
[----:B------:R-:W0:Y:S02]  /*8ce0*/  F2I.U64.TRUNC R2, R2 ;  /* 0x0000000200027311 */ /* 0x000e24000020d800 */
[----:B0-----:R0:W-:Y:S01]  /*8cf0*/  STG.E.64 [R16.64], R2 ;  /* 0x0000000210007986 */ /* 0x0011e2000c101b24 */
[----:B------:R-:W-:Y:S05]  /*8d00*/  BRA `(.L_x_174) ;  /* 0x0000003000007947 */ /* 0x000fea0003800000 */
.L_x_200:
[----:B------:R-:W-:-:S04]  /*8d10*/  PRMT R2, RZ, 0x5410, R2 ;  /* 0x00005410ff027816 */ /* 0x000fc80000000002 */
[----:B------:R-:W0:Y:S02]  /*8d20*/  F2I.FTZ.U32.TRUNC.NTZ R3, R2 ;  /* 0x0000000200037305 */ /* 0x000e24000021f000 */
[----:B0-----:R0:W-:Y:S02]  /*8d30*/  STG.E [R16.64], R3 ;  /* 0x0000000310007986 */ /* 0x0011e4000c101924 */
.L_x_174:
[----:B------:R-:W-:Y:S02]  /*8d40*/  IADD3 R19, R19, 0x80, RZ ;  /* 0x0000008013137810 */ /* 0x000fe40007ffe0ff */
.L_x_69:
[----:B------:R-:W-:Y:S05]  /*8d50*/  BSYNC B6 ;  /* 0x0000000000067941 */ /* 0x000fea0003800000 */
.L_x_68:
[----:B------:R-:W-:-:S13]  /*8d60*/  ISETP.GE.AND P0, PT, R19, c[0x0][0x160], PT ;  /* 0x0000580013007a0c */ /* 0x000fda0003f06270 */
[----:B------:R-:W-:Y:S05]  /*8d70*/  @P0 EXIT ;  /* 0x000000000000094d */ /* 0x000fea0003800000 */
        /* <DEDUP_REMOVED lines=228> */
.L_x_202:
        /* <DEDUP_REMOVED lines=20> */
.L_x_206:
[----:B------:R-:W2:Y:S02]  /*9d00*/  LDG.E.U8 R2, [R2.64] ;  /* 0x0000002402027981 */ /* 0x000ea4000c1e1100 */
[----:B--2---:R-:W0:Y:S02]  /*9d10*/  I2F.U16 R0, R2 ;  /* 0x0000000200007306 */ /* 0x004e240000101000 */
[----:B0-----:R-:W-:Y:S01]  /*9d20*/  F2FP.BF16.PACK_AB R0, RZ, R0 ;  /* 0x00000000ff00723e */ /* 0x001fe200000010ff */
[----:B------:R-:W-:Y:S05]  /*9d30*/  BRA `(.L_x_208) ;  /* 0x00000e3000007947 */ /* 0x000fea0003800000 */
.L_x_205:
        /* <DEDUP_REMOVED lines=10> */
.L_x_210:
[----:B------:R-:W2:Y:S02]  /*9de0*/  LDG.E R2, [R2.64] ;  /* 0x0000002402027981 */ /* 0x000ea4000c1e1900 */
[----:B--2---:R-:W0:Y:S02]  /*9df0*/  I2F R0, R2 ;  /* 0x0000000200007306 */ /* 0x004e240000201400 */
[----:B0-----:R-:W-:Y:S01]  /*9e00*/  F2FP.BF16.PACK_AB R0, RZ, R0 ;  /* 0x00000000ff00723e */ /* 0x001fe200000010ff */
[----:B------:R-:W-:Y:S05]  /*9e10*/  BRA `(.L_x_208) ;  /* 0x00000d5000007947 */ /* 0x000fea0003800000 */
.L_x_209:
[----:B------:R-:W2:Y:S02]  /*9e20*/  LDG.E.U16 R2, [R2.64] ;  /* 0x0000002402027981 */ /* 0x000ea4000c1e1500 */
[----:B--2---:R-:W0:Y:S02]  /*9e30*/  I2F.S16 R0, R2 ;  /* 0x0000000200007306 */ /* 0x004e240000101400 */
[----:B0-----:R-:W-:Y:S01]  /*9e40*/  F2FP.BF16.PACK_AB R0, RZ, R0 ;  /* 0x00000000ff00723e */ /* 0x001fe200000010ff */
[----:B------:R-:W-:Y:S05]  /*9e50*/  BRA `(.L_x_208) ;  /* 0x00000d1000007947 */ /* 0x000fea0003800000 */
.L_x_204:
        /* <DEDUP_REMOVED lines=9> */
.L_x_212:
[----:B------:R-:W2:Y:S02]  /*9ef0*/  LDG.E.U16 R0, [R2.64] ;  /* 0x0000002402007981 */ /* 0x000ea4000c1e1500 */
[----:B--2---:R-:W-:-:S05]  /*9f00*/  HADD2.F32 R0, -RZ, R0.H0_H0 ;  /* 0x20000000ff007230 */ /* 0x004fca0000004100 */
[----:B------:R-:W-:Y:S01]  /*9f10*/  F2FP.BF16.PACK_AB R0, RZ, R0 ;  /* 0x00000000ff00723e */ /* 0x000fe200000010ff */
[----:B------:R-:W-:Y:S05]  /*9f20*/  BRA `(.L_x_208) ;  /* 0x00000c4000007947 */ /* 0x000fea0003800000 */
.L_x_211:
        /* <DEDUP_REMOVED lines=9> */
.L_x_214:
[----:B------:R-:W2:Y:S02]  /*9fc0*/  LDG.E.U16 R2, [R2.64] ;  /* 0x0000002402027981 */ /* 0x000ea4000c1e1500 */
[----:B--2---:R-:W-:-:S05]  /*9fd0*/  HADD2.F32 R0, -RZ, R2.H0_H0 ;  /* 0x20000002ff007230 */ /* 0x004fca0000004100 */
[----:B------:R-:W-:Y:S01]  /*9fe0*/  F2FP.BF16.PACK_AB R0, RZ, R0 ;  /* 0x00000000ff00723e */ /* 0x000fe200000010ff */
[----:B------:R-:W-:Y:S05]  /*9ff0*/  BRA `(.L_x_208) ;  /* 0x00000b7000007947 */ /* 0x000fea0003800000 */
.L_x_213:
[----:B------:R-:W2:Y:S02]  /*a000*/  LDG.E.64 R2, [R2.64] ;  /* 0x0000002402027981 */ /* 0x000ea4000c1e1b00 */
[----:B--2---:R-:W0:Y:S01]  /*a010*/  F2F.F32.F64 R0, R2 ;  /* 0x0000000200007310 */ /* 0x004e220000301000 */
[----:B------:R-:W0:-:S14]  /*a020*/  DSETP.GEU.AND P0, PT, |R2|, c[0x2][0x0], PT ;  /* 0x008000000200762a */ /* 0x000e1c0003f0e200 */
[----:B0-----:R-:W-:-:S05]  /*a030*/  @!P0 FMUL R0, R0, 1.175494350822287508e-38 ;  /* 0x0080000000008820 */ /* 0x001fca0000400000 */
[----:B------:R-:W-:Y:S01]  /*a040*/  F2FP.BF16.PACK_AB R0, RZ, R0 ;  /* 0x00000000ff00723e */ /* 0x000fe200000010ff */
[----:B------:R-:W-:Y:S05]  /*a050*/  BRA `(.L_x_208) ;  /* 0x00000b1000007947 */ /* 0x000fea0003800000 */
.L_x_203:
        /* <DEDUP_REMOVED lines=13> */
.L_x_217:
[----:B------:R-:W2:Y:S02]  /*a130*/  LDG.E.64 R2, [R2.64] ;  /* 0x0000002402027981 */ /* 0x000ea4000c1e1b00 */
[----:B--2---:R-:W0:Y:S01]  /*a140*/  F2F.F32.F64 R0, R2 ;  /* 0x0000000200007310 */ /* 0x004e220000301000 */
[----:B------:R-:W0:-:S14]  /*a150*/  DSETP.GEU.AND P0, PT, |R2|, c[0x2][0x0], PT ;  /* 0x008000000200762a */ /* 0x000e1c0003f0e200 */
[----:B0-----:R-:W-:-:S05]  /*a160*/  @!P0 FMUL R0, R0, 1.175494350822287508e-38 ;  /* 0x0080000000008820 */ /* 0x001fca0000400000 */
[----:B------:R-:W-:Y:S01]  /*a170*/  F2FP.BF16.PACK_AB R0, RZ, R0 ;  /* 0x00000000ff00723e */ /* 0x000fe200000010ff */
[----:B------:R-:W-:Y:S05]  /*a180*/  BRA `(.L_x_208) ;  /* 0x000009e000007947 */ /* 0x000fea0003800000 */
.L_x_216:
        /* <DEDUP_REMOVED lines=28> */
.L_x_219:
        /* <DEDUP_REMOVED lines=15> */
.L_x_218:
[----:B------:R0:W5:Y:S01]  /*a440*/  LDG.E.U16 R0, [R2.64] ;  /* 0x0000002402007981 */ /* 0x000162000c1e1500 */
[----:B------:R-:W-:Y:S05]  /*a450*/  BRA `(.L_x_208) ;  /* 0x0000071000007947 */ /* 0x000fea0003800000 */
.L_x_215:
        /* <DEDUP_REMOVED lines=12> */
.L_x_222:
        /* <DEDUP_REMOVED lines=21> */
.L_x_226:
[----:B------:R-:W-:Y:S05]  /*a670*/  BSYNC B1 ;  /* 0x0000000000017941 */ /* 0x000fea0003800000 */
.L_x_225:
[----:B------:R-:W-:Y:S01]  /*a680*/  LEA R3, R0, 0x3b800000, 0x17 ;  /* 0x3b80000000037811 */ /* 0x000fe200078eb8ff */
[----:B------:R-:W-:-:S05]  /*a690*/  IMAD.SHL.U32 R0, R2, 0x100000, RZ ;  /* 0x0010000002007824 */ /* 0x000fca00078e00ff */
[----:B------:R-:W-:Y:S02]  /*a6a0*/  LOP3.LUT R0, R3, R0, R4, 0xfe, !PT ;  /* 0x0000000003007212 */ /* 0x000fe400078efe04 */
.L_x_224:
[----:B------:R-:W-:Y:S05]  /*a6b0*/  BSYNC B0 ;  /* 0x0000000000007941 */ /* 0x000fea0003800000 */
.L_x_223:
[----:B------:R-:W-:Y:S01]  /*a6c0*/  F2FP.BF16.PACK_AB R0, RZ, R0 ;  /* 0x00000000ff00723e */ /* 0x000fe200000010ff */
[----:B------:R-:W-:Y:S05]  /*a6d0*/  BRA `(.L_x_208) ;  /* 0x0000049000007947 */ /* 0x000fea0003800000 */
.L_x_221:
        /* <DEDUP_REMOVED lines=21> */
.L_x_230:
[----:B------:R-:W-:Y:S05]  /*a830*/  BSYNC B1 ;  /* 0x0000000000017941 */ /* 0x000fea0003800000 */
.L_x_229:
[----:B------:R-:W-:Y:S01]  /*a840*/  LEA R3, R0, 0x37800000, 0x17 ;  /* 0x3780000000037811 */ /* 0x000fe200078eb8ff */
[----:B------:R-:W-:-:S05]  /*a850*/  IMAD.SHL.U32 R0, R2, 0x200000, RZ ;  /* 0x0020000002007824 */ /* 0x000fca00078e00ff */
[----:B------:R-:W-:Y:S02]  /*a860*/  LOP3.LUT R0, R3, R0, R4, 0xfe, !PT ;  /* 0x0000000003007212 */ /* 0x000fe400078efe04 */
.L_x_228:
[----:B------:R-:W-:Y:S05]  /*a870*/  BSYNC B0 ;  /* 0x0000000000007941 */ /* 0x000fea0003800000 */
.L_x_227:
[----:B------:R-:W-:Y:S01]  /*a880*/  F2FP.BF16.PACK_AB R0, RZ, R0 ;  /* 0x00000000ff00723e */ /* 0x000fe200000010ff */
[----:B------:R-:W-:Y:S05]  /*a890*/  BRA `(.L_x_208) ;  /* 0x000002d000007947 */ /* 0x000fea0003800000 */
.L_x_220:
        /* <DEDUP_REMOVED lines=14> */
.L_x_234:
[----:B------:R-:W-:Y:S05]  /*a980*/  BSYNC B0 ;  /* 0x0000000000007941 */ /* 0x000fea0003800000 */
.L_x_233:
[----:B------:R-:W-:Y:S01]  /*a990*/  F2FP.BF16.PACK_AB R0, RZ, R0 ;  /* 0x00000000ff00723e */ /* 0x000fe200000010ff */
[----:B------:R-:W-:Y:S05]  /*a9a0*/  BRA `(.L_x_208) ;  /* 0x000001c000007947 */ /* 0x000fea0003800000 */
.L_x_207:
        /* <DEDUP_REMOVED lines=21> */
.L_x_232:
[----:B------:R-:W2:Y:S02]  /*ab00*/  LDG.E.64 R2, [R2.64] ;  /* 0x0000002402027981 */ /* 0x000ea4000c1e1b00 */
[----:B--2---:R-:W0:Y:S02]  /*ab10*/  I2F.U64 R0, R2 ;  /* 0x0000000200007312 */ /* 0x004e240000301000 */
[----:B0-----:R-:W-:Y:S01]  /*ab20*/  F2FP.BF16.PACK_AB R0, RZ, R0 ;  /* 0x00000000ff00723e */ /* 0x001fe200000010ff */
[----:B------:R-:W-:Y:S05]  /*ab30*/  BRA `(.L_x_208) ;  /* 0x0000003000007947 */ /* 0x000fea0003800000 */
.L_x_231:
[----:B------:R-:W2:Y:S02]  /*ab40*/  LDG.E R2, [R2.64] ;  /* 0x0000002402027981 */ /* 0x000ea4000c1e1900 */
[----:B--2---:R-:W0:Y:S02]  /*ab50*/  I2F.U32 R0, R2 ;  /* 0x0000000200007306 */ /* 0x004e240000201000 */
[----:B0-----:R-:W-:-:S06]  /*ab60*/  F2FP.BF16.PACK_AB R0, RZ, R0 ;  /* 0x00000000ff00723e */ /* 0x001fcc00000010ff */
.L_x_208:
        /* <DEDUP_REMOVED lines=34> */
[----:B0-----:R-:W-:Y:S01]  /*ad90*/  STG.E.U8 [R16.64], R3 ;  /* 0x0000000310007986 */ /* 0x001fe2000c101124 */
[----:B------:R-:W-:Y:S05]  /*ada0*/  EXIT ;  /* 0x000000000000794d */ /* 0x000fea0003800000 */
.L_x_238:
[----:B------:R-:W-:-:S06]  /*adb0*/  PRMT R3, RZ, 0x5410, R2 ;  /* 0x00005410ff037816 */ /* 0x000fcc0000000002 */
[----:B------:R-:W0:Y:S02]  /*adc0*/  F2I.S64.TRUNC R2, R3 ;  /* 0x0000000300027311 */ /* 0x000e24000020d900 */
[----:B0-----:R-:W-:Y:S01]  /*add0*/  STG.E.U8 [R16.64], R2 ;  /* 0x0000000210007986 */ /* 0x001fe2000c101124 */
[----:B------:R-:W-:Y:S05]  /*ade0*/  EXIT ;  /* 0x000000000000794d */ /* 0x000fea0003800000 */
.L_x_237:
        /* <DEDUP_REMOVED lines=8> */
[----:B0-----:R-:W-:Y:S01]  /*ae70*/  STG.E.64 [R16.64], R2 ;  /* 0x0000000210007986 */ /* 0x001fe2000c101b24 */
[----:B------:R-:W-:Y:S05]  /*ae80*/  EXIT ;  /* 0x000000000000794d */ /* 0x000fea0003800000 */
.L_x_241:
[----:B------:R-:W-:-:S04]  /*ae90*/  PRMT R2, RZ, 0x5410, R2 ;  /* 0x00005410ff027816 */ /* 0x000fc80000000002 */
[----:B------:R-:W0:Y:S02]  /*aea0*/  F2I.FTZ.TRUNC.NTZ R3, R2 ;  /* 0x0000000200037305 */ /* 0x000e24000021f100 */
[----:B0-----:R-:W-:Y:S01]  /*aeb0*/  STG.E [R16.64], R3 ;  /* 0x0000000310007986 */ /* 0x001fe2000c101924 */
[----:B------:R-:W-:Y:S05]  /*aec0*/  EXIT ;  /* 0x000000000000794d */ /* 0x000fea0003800000 */
.L_x_240:
[----:B------:R-:W-:-:S04]  /*aed0*/  PRMT R2, RZ, 0x5410, R2 ;  /* 0x00005410ff027816 */ /* 0x000fc80000000002 */
[----:B------:R-:W0:Y:S02]  /*aee0*/  F2I.FTZ.TRUNC.NTZ R3, R2 ;  /* 0x0000000200037305 */ /* 0x000e24000021f100 */
[----:B0-----:R-:W-:Y:S01]  /*aef0*/  STG.E.U16 [R16.64], R3 ;  /* 0x0000000310007986 */ /* 0x001fe2000c101524 */
[----:B------:R-:W-:Y:S05]  /*af00*/  EXIT ;  /* 0x000000000000794d */ /* 0x000fea0003800000 */
.L_x_236:
[----:B------:R-:W-:-:S13]  /*af10*/  ISETP.GT.AND P0, PT, R5, 0x6, PT ;  /* 0x000000060500780c */ /* 0x000fda0003f04270 */
[----:B------:R-:W-:Y:S05]  /*af20*/  @P0 BRA `(.L_x_242) ;  /* 0x000000b000000947 */ /* 0x000fea0003800000 */
[----:B------:R-:W-:-:S13]  /*af30*/  ISETP.NE.AND P0, PT, R5, 0x5, PT ;  /* 0x000000050500780c */ /* 0x000fda0003f05270 */
[----:B------:R-:W-:Y:S05]  /*af40*/  @!P0 BRA `(.L_x_243) ;  /* 0x0000005000008947 */ /* 0x000fea0003800000 */
[----:B------:R-:W-:-:S13]  /*af50*/  ISETP.NE.AND P0, PT, R5, 0x6, PT ;  /* 0x000000060500780c */ /* 0x000fda0003f05270 */
[----:B------:R-:W-:Y:S05]  /*af60*/  @P0 BRA `(.L_x_239) ;  /* 0x00000b1000000947 */ /* 0x000fea0003800000 */
[----:B------:R-:W-:-:S05]  /*af70*/  PRMT R3, RZ, 0x5410, R2 ;  /* 0x00005410ff037816 */ /* 0x000fca0000000002 */
[----:B------:R-:W-:Y:S01]  /*af80*/  STG.E [R16.64], R3 ;  /* 0x0000000310007986 */ /* 0x000fe2000c101924 */
[----:B------:R-:W-:Y:S05]  /*af90*/  EXIT ;  /* 0x000000000000794d */ /* 0x000fea0003800000 */
.L_x_243:
[----:B------:R-:W-:-:S04]  /*afa0*/  PRMT R0, RZ, 0x5410, R2 ;  /* 0x00005410ff007816 */ /* 0x000fc80000000002 */
[----:B------:R-:W-:-:S05]  /*afb0*/  F2FP.PACK_AB R0, RZ, R0 ;  /* 0x00000000ff00723e */ /* 0x000fca00000000ff */
[----:B------:R-:W-:Y:S01]  /*afc0*/  STG.E.U16 [R16.64], R0 ;  /* 0x0000000010007986 */ /* 0x000fe2000c101524 */
[----:B------:R-:W-:Y:S05]  /*afd0*/  EXIT ;  /* 0x000000000000794d */ /* 0x000fea0003800000 */
.L_x_242:
        /* <DEDUP_REMOVED lines=8> */
[----:B------:R-:W-:Y:S01]  /*b060*/  STG.E.64 [R16.64], R2 ;  /* 0x0000000210007986 */ /* 0x000fe2000c101b24 */
[----:B------:R-:W-:Y:S05]  /*b070*/  EXIT ;  /* 0x000000000000794d */ /* 0x000fea0003800000 */
.L_x_245:
[----:B------:R-:W-:-:S04]  /*b080*/  PRMT R2, RZ, 0x5410, R2 ;  /* 0x00005410ff027816 */ /* 0x000fc80000000002 */
[----:B------:R-:W-:-:S04]  /*b090*/  F2FP.PACK_AB R3, RZ, R2 ;  /* 0x00000002ff03723e */ /* 0x000fc800000000ff */
[----:B------:R-:W-:-:S05]  /*b0a0*/  PRMT R3, R3, 0x5410, RZ ;  /* 0x0000541003037816 */ /* 0x000fca00000000ff */
[----:B------:R-:W-:Y:S01]  /*b0b0*/  STG.E [R16.64], R3 ;  /* 0x0000000310007986 */ /* 0x000fe2000c101924 */
[----:B------:R-:W-:Y:S05]  /*b0c0*/  EXIT ;  /* 0x000000000000794d */ /* 0x000fea0003800000 */
.L_x_244:
[----:B------:R-:W-:-:S05]  /*b0d0*/  PRMT R2, RZ, 0x5410, R2 ;  /* 0x00005410ff027816 */ /* 0x000fca0000000002 */
[----:B------:R-:W-:-:S06]  /*b0e0*/  FMUL.FTZ R2, R2, 1 ;  /* 0x3f80000002027820 */ /* 0x000fcc0000410000 */
[----:B------:R-:W0:Y:S02]  /*b0f0*/  F2F.F64.F32 R2, R2 ;  /* 0x0000000200027310 */ /* 0x000e240000201800 */
[----:B0-----:R-:W-:Y:S01]  /*b100*/  STG.E.64 [R16.64], R2 ;  /* 0x0000000210007986 */ /* 0x001fe2000c101b24 */
[----:B------:R-:W-:Y:S05]  /*b110*/  EXIT ;  /* 0x000000000000794d */ /* 0x000fea0003800000 */
.L_x_235:
        /* <DEDUP_REMOVED lines=11> */
[----:B------:R-:W-:Y:S01]  /*b1d0*/  STG.E.U8 [R16.64], R3 ;  /* 0x0000000310007986 */ /* 0x000fe2000c101124 */
[----:B------:R-:W-:Y:S05]  /*b1e0*/  EXIT ;  /* 0x000000000000794d */ /* 0x000fea0003800000 */
.L_x_248:
[----:B------:R-:W-:Y:S01]  /*b1f0*/  PRMT R2, RZ, 0x5410, R2 ;  /* 0x00005410ff027816 */ /* 0x000fe20000000002 */
[----:B------:R-:W-:-:S04]  /*b200*/  CS2R R6, SRZ ;  /* 0x0000000000067805 */ /* 0x000fc8000001ff00 */
[----:B------:R-:W-:-:S04]  /*b210*/  FMUL.FTZ R2, R2, 1 ;  /* 0x3f80000002027820 */ /* 0x000fc80000410000 */
[----:B------:R-:W0:Y:S02]  /*b220*/  F2F.F64.F32 R4, R2 ;  /* 0x0000000200047310 */ /* 0x000e240000201800 */
[----:B0-----:R-:W-:Y:S01]  /*b230*/  STG.E.128 [R16.64], R4 ;  /* 0x0000000410007986 */ /* 0x001fe2000c101d24 */
[----:B------:R-:W-:Y:S05]  /*b240*/  EXIT ;  /* 0x000000000000794d */ /* 0x000fea0003800000 */
.L_x_247:
        /* <DEDUP_REMOVED lines=21> */
.L_x_252:
[----:B------:R-:W-:Y:S05]  /*b3a0*/  BSYNC B0 ;  /* 0x0000000000007941 */ /* 0x000fea0003800000 */
.L_x_251:
[----:B------:R-:W-:-:S05]  /*b3b0*/  LOP3.LUT R3, R0, R3, RZ, 0xfc, !PT ;  /* 0x0000000300037212 */ /* 0x000fca00078efcff */
[----:B------:R-:W-:Y:S01]  /*b3c0*/  STG.E.U8 [R16.64], R3 ;  /* 0x0000000310007986 */ /* 0x000fe2000c101124 */
[----:B------:R-:W-:Y:S05]  /*b3d0*/  EXIT ;  /* 0x000000000000794d */ /* 0x000fea0003800000 */
.L_x_250:
        /* <DEDUP_REMOVED lines=13> */
.L_x_254:
[----:B------:R-:W-:Y:S01]  /*b4b0*/  IMAD.MOV.U32 R0, RZ, RZ, 0x7f ;  /* 0x0000007fff007424 */ /* 0x000fe200078e00ff */
[----:B------:R-:W-:-:S04]  /*b4c0*/  ISETP.GT.U32.AND P0, PT, R2, 0x7f800000, PT ;  /* 0x7f8000000200780c */ /* 0x000fc80003f04070 */
[----:B------:R-:W-:-:S04]  /*b4d0*/  SEL R0, R0, 0x7c, P0 ;  /* 0x0000007c00007807 */ /* 0x000fc80000000000 */
.L_x_255:
[----:B------:R-:W-:Y:S05]  /*b4e0*/  BSYNC B0 ;  /* 0x0000000000007941 */ /* 0x000fea0003800000 */
.L_x_253:
[----:B------:R-:W-:-:S04]  /*b4f0*/  LOP3.LUT R2, R3, 0x80000000, RZ, 0xc0, !PT ;  /* 0x8000000003027812 */ /* 0x000fc800078ec0ff */
[----:B------:R-:W-:-:S04]  /*b500*/  SHF.R.U32.HI R3, RZ, 0x18, R2 ;  /* 0x00000018ff037819 */ /* 0x000fc80000011602 */
[----:B------:R-:W-:-:S05]  /*b510*/  LOP3.LUT R3, R0, R3, RZ, 0xfc, !PT ;  /* 0x0000000300037212 */ /* 0x000fca00078efcff */
[----:B------:R-:W-:Y:S01]  /*b520*/  STG.E.U8 [R16.64], R3 ;  /* 0x0000000310007986 */ /* 0x000fe2000c101124 */
[----:B------:R-:W-:Y:S05]  /*b530*/  EXIT ;  /* 0x000000000000794d */ /* 0x000fea0003800000 */
.L_x_249:
[----:B------:R-:W-:Y:S01]  /*b540*/  STG.E.U16 [R16.64], R2 ;  /* 0x0000000210007986 */ /* 0x000fe2000c101524 */
[----:B------:R-:W-:Y:S05]  /*b550*/  EXIT ;  /* 0x000000000000794d */ /* 0x000fea0003800000 */
.L_x_246:
        /* <DEDUP_REMOVED lines=10> */
[----:B0-----:R-:W-:Y:S01]  /*b600*/  STG.E.U16 [R16.64], R3 ;  /* 0x0000000310007986 */ /* 0x001fe2000c101524 */
[----:B------:R-:W-:Y:S05]  /*b610*/  EXIT ;  /* 0x000000000000794d */ /* 0x000fea0003800000 */
.L_x_258:
        /* <DEDUP_REMOVED lines=17> */
.L_x_261:
[----:B------:R-:W-:-:S04]  /*b730*/  LOP3.LUT R2, R3, 0x80000000, RZ, 0xc0, !PT ;  /* 0x8000000003027812 */ /* 0x000fc800078ec0ff */
[----:B------:R-:W-:-:S04]  /*b740*/  SHF.R.U32.HI R3, RZ, 0x18, R2 ;  /* 0x00000018ff037819 */ /* 0x000fc80000011602 */
[----:B------:R-:W-:-:S04]  /*b750*/  LOP3.LUT R0, R0, R3, RZ, 0xfc, !PT ;  /* 0x0000000300007212 */ /* 0x000fc800078efcff */
[----:B------:R-:W-:Y:S02]  /*b760*/  PRMT R8, R0, 0x7610, R8 ;  /* 0x0000761000087816 */ /* 0x000fe40000000008 */
.L_x_260:
[----:B------:R-:W-:Y:S05]  /*b770*/  BSYNC B0 ;  /* 0x0000000000007941 */ /* 0x000fea0003800000 */
.L_x_259:
[----:B------:R-:W-:Y:S01]  /*b780*/  STG.E.U8 [R16.64], R8 ;  /* 0x0000000810007986 */ /* 0x000fe2000c101124 */
[----:B------:R-:W-:Y:S05]  /*b790*/  EXIT ;  /* 0x000000000000794d */ /* 0x000fea0003800000 */
.L_x_257:
        /* <DEDUP_REMOVED lines=17> */
.L_x_264:
[----:B------:R-:W-:-:S04]  /*b8b0*/  LOP3.LUT R2, R3, 0x80000000, RZ, 0xc0, !PT ;  /* 0x8000000003027812 */ /* 0x000fc800078ec0ff */
[----:B------:R-:W-:-:S04]  /*b8c0*/  SHF.R.U32.HI R3, RZ, 0x18, R2 ;  /* 0x00000018ff037819 */ /* 0x000fc80000011602 */
[----:B------:R-:W-:-:S04]  /*b8d0*/  LOP3.LUT R0, R0, R3, RZ, 0xfc, !PT ;  /* 0x0000000300007212 */ /* 0x000fc800078efcff */
[----:B------:R-:W-:Y:S02]  /*b8e0*/  PRMT R8, R0, 0x7610, R8 ;  /* 0x0000761000087816 */ /* 0x000fe40000000008 */
.L_x_263:
[----:B------:R-:W-:Y:S05]  /*b8f0*/  BSYNC B0 ;  /* 0x0000000000007941 */ /* 0x000fea0003800000 */
.L_x_262:
[----:B------:R-:W-:Y:S01]  /*b900*/  STG.E.U8 [R16.64], R8 ;  /* 0x0000000810007986 */ /* 0x000fe2000c101124 */
[----:B------:R-:W-:Y:S05]  /*b910*/  EXIT ;  /* 0x000000000000794d */ /* 0x000fea0003800000 */
.L_x_256:
        /* <DEDUP_REMOVED lines=20> */
[----:B------:R-:W-:Y:S01]  /*ba60*/  STG.E.U8 [R16.64], R3 ;  /* 0x0000000310007986 */ /* 0x000fe2000c101124 */
[----:B------:R-:W-:Y:S05]  /*ba70*/  EXIT ;  /* 0x000000000000794d */ /* 0x000fea0003800000 */
.L_x_239:
        /* <DEDUP_REMOVED lines=19> */
[----:B------:R-:W-:Y:S05]  /*bbb0*/  EXIT ;  /* 0x000000000000794d */ /* 0x000fea0003800000 */
.L_x_266:
[----:B------:R-:W-:-:S06]  /*bbc0*/  PRMT R2, RZ, 0x5410, R2 ;  /* 0x00005410ff027816 */ /* 0x000fcc0000000002 */
[----:B------:R-:W0:Y:S02]  /*bbd0*/  F2I.U64.TRUNC R2, R2 ;  /* 0x0000000200027311 */ /* 0x000e24000020d800 */
[----:B0-----:R-:W-:Y:S01]  /*bbe0*/  STG.E.64 [R16.64], R2 ;  /* 0x0000000210007986 */ /* 0x001fe2000c101b24 */
[----:B------:R-:W-:Y:S05]  /*bbf0*/  EXIT ;  /* 0x000000000000794d */ /* 0x000fea0003800000 */
.L_x_265:
[----:B------:R-:W-:-:S04]  /*bc00*/  PRMT R2, RZ, 0x5410, R2 ;  /* 0x00005410ff027816 */ /* 0x000fc80000000002 */
[----:B------:R-:W0:Y:S02]  /*bc10*/  F2I.FTZ.U32.TRUNC.NTZ R3, R2 ;  /* 0x0000000200037305 */ /* 0x000e24000021f000 */
[----:B0-----:R-:W-:Y:S01]  /*bc20*/  STG.E [R16.64], R3 ;  /* 0x0000000310007986 */ /* 0x001fe2000c101924 */
[----:B------:R-:W-:Y:S05]  /*bc30*/  EXIT ;  /* 0x000000000000794d */ /* 0x000fea0003800000 */
.L_x_267:
[----:B------:R-:W-:-:S00]  /*bc40*/  BRA `(.L_x_267) ;  /* 0xfffffff000007947 */ /* 0x000fc0000383ffff */
[----:B------:R-:W-:-:S00]  /*bc50*/  NOP ;  /* 0x0000000000007918 */ /* 0x000fc00000000000 */
        /* <DEDUP_REMOVED lines=10> */
.L_x_17726:


//--------------------- .text._ZN2at6native27unrolled_elementwise_kernelINS0_13AUnaryFunctorIN3c108BFloat16ES4_S4_ZZZNS0_17hypot_kernel_cudaERNS_18TensorIteratorBaseEENKUlvE_clEvENKUlvE2_clEvEUlS4_S4_E_EESt5arrayIPcLm2EELi4E23TrivialOffsetCalculatorILi1EjESF_NS0_6memory12LoadWithCastILi1EEENSG_13StoreWithCastILi1EEEEEviT_T0_T2_T3_T4_T5_ --------------------------
	.section	.text._ZN2at6native27unrolled_elementwise_kernelINS0_13AUnaryFunctorIN3c108BFloat16ES4_S4_ZZZNS0_17hypot_kernel_cudaERNS_18TensorIteratorBaseEENKUlvE_clEvENKUlvE2_clEvEUlS4_S4_E_EESt5arrayIPcLm2EELi4E23TrivialOffsetCalculatorILi1EjESF_NS0_6memory12LoadWithCastILi1EEENSG_13StoreWithCastILi1EEEEEviT_T0_T2_T3_T4_T5_,"ax",@progbits
	.sectioninfo	@"SHI_REGISTERS=29"
	.align	128
        .global         _ZN2at6native27unrolled_elementwise_kernelINS0_13AUnaryFunctorIN3c108BFloat16ES4_S4_ZZZNS0_17hypot_kernel_cudaERNS_18TensorIteratorBaseEENKUlvE_clEvENKUlvE2_clEvEUlS4_S4_E_EESt5arrayIPcLm2EELi4E23TrivialOffsetCalculatorILi1EjESF_NS0_6memory12LoadWithCastILi1EEENSG_13StoreWithCastILi1EEEEEviT_T0_T2_T3_T4_T5_
        .type           _ZN2at6native27unrolled_elementwise_kernelINS0_13AUnaryFunctorIN3c108BFloat16ES4_S4_ZZZNS0_17hypot_kernel_cudaERNS_18TensorIteratorBaseEENKUlvE_clEvENKUlvE2_clEvEUlS4_S4_E_EESt5arrayIPcLm2EELi4E23TrivialOffsetCalculatorILi1EjESF_NS0_6memory12LoadWithCastILi1EEENSG_13StoreWithCastILi1EEEEEviT_T0_T2_T3_T4_T5_,@function
        .size           _ZN2at6native27unrolled_elementwise_kernelINS0_13AUnaryFunctorIN3c108BFloat16ES4_S4_ZZZNS0_17hypot_kernel_cudaERNS_18TensorIteratorBaseEENKUlvE_clEvENKUlvE2_clEvEUlS4_S4_E_EESt5arrayIPcLm2EELi4E23TrivialOffsetCalculatorILi1EjESF_NS0_6memory12LoadWithCastILi1EEENSG_13StoreWithCastILi1EEEEEviT_T0_T2_T3_T4_T5_,(.L_x_17727 - _ZN2at6native27unrolled_elementwise_kernelINS0_13AUnaryFunctorIN3c108BFloat16ES4_S4_ZZZNS0_17hypot_kernel_cudaERNS_18TensorIteratorBaseEENKUlvE_clEvENKUlvE2_clEvEUlS4_S4_E_EESt5arrayIPcLm2EELi4E23TrivialOffsetCalculatorILi1EjESF_NS0_6memory12LoadWithCastILi1EEENSG_13StoreWithCastILi1EEEEEviT_T0_T2_T3_T4_T5_)
        .other          _ZN2at6native27unrolled_elementwise_kernelINS0_13AUnaryFunctorIN3c108BFloat16ES4_S4_ZZZNS0_17hypot_kernel_cudaERNS_18TensorIteratorBaseEENKUlvE_clEvENKUlvE2_clEvEUlS4_S4_E_EESt5arrayIPcLm2EELi4E23TrivialOffsetCalculatorILi1EjESF_NS0_6memory12LoadWithCastILi1EEENSG_13StoreWithCastILi1EEEEEviT_T0_T2_T3_T4_T5_,@"STO_CUDA_ENTRY STV_DEFAULT"
_ZN2at6native27unrolled_elementwise_kernelINS0_13AUnaryFunctorIN3c108BFloat16ES4_S4_ZZZNS0_17hypot_kernel_cudaERNS_18TensorIteratorBaseEENKUlvE_clEvENKUlvE2_clEvEUlS4_S4_E_EESt5arrayIPcLm2EELi4E23TrivialOffsetCalculatorILi1EjESF_NS0_6memory12LoadWithCastILi1EEENSG_13StoreWithCastILi1EEEEEviT_T0_T2_T3_T4_T5_:
.text._ZN2at6native27unrolled_elementwise_kernelINS0_13AUnaryFunctorIN3c108BFloat16ES4_S4_ZZZNS0_17hypot_kernel_cudaERNS_18TensorIteratorBaseEENKUlvE_clEvENKUlvE2_clEvEUlS4_S4_E_EESt5arrayIPcLm2EELi4E23TrivialOffsetCalculatorILi1EjESF_NS0_6memory12LoadWithCastILi1EEENSG_13StoreWithCastILi1EEEEEviT_T0_T2_T3_T4_T5_:
[----:B------:R-:W-:Y:S02]  /*0000*/  IMAD.MOV.U32 R1, RZ, RZ, c[0x0][0x28] ;  /* 0x00000a00ff017624 */ /* 0x000fe400078e00ff */
[----:B------:R-:W0:Y:S01]  /*0010*/  S2R R16, SR_CTAID.X ;  /* 0x0000000000107919 */ /* 0x000e220000002500 */
[----:B------:R-:W-:Y:S01]  /*0020*/  IMAD.MOV.U32 R17, RZ, RZ, -0x200 ;  /* 0xfffffe00ff117424 */ /* 0x000fe200078e00ff */
[----:B------:R-:W1:Y:S01]  /*0030*/  LDC.U8 R18, c[0x0][0x17c] ;  /* 0x00005f00ff127b82 */ /* 0x000e620000000000 */
[----:B------:R-:W-:Y:S01]  /*0040*/  ULDC.64 UR36, c[0x0][0x118] ;  /* 0x0000460000247ab9 */ /* 0x000fe20000000a00 */
[----:B------:R-:W2:Y:S01]  /*0050*/  S2R R19, SR_TID.X ;  /* 0x0000000000137919 */ /* 0x000ea20000002100 */
[----:B------:R-:W-:Y:S01]  /*0060*/  BSSY B6, `(.L_x_268) ;  /* 0x0000112000067945 */ /* 0x000fe20003800000 */
[----:B------:R-:W-:Y:S02]  /*0070*/  PRMT R22, RZ, 0x7610, R22 ;  /* 0x00007610ff167816 */ /* 0x000fe40000000016 */
[----:B------:R-:W-:Y:S01]  /*0080*/  PRMT R25, RZ, 0x7610, R25 ;  /* 0x00007610ff197816 */ /* 0x000fe20000000019 */
[----:B0-----:R-:W-:-:S05]  /*0090*/  IMAD R17, R16, R17, c[0x0][0x160] ;  /* 0x0000580010117624 */ /* 0x001fca00078e0211 */
[----:B--2---:R-:W-:-:S13]  /*00a0*/  ISETP.GE.AND P0, PT, R19, R17, PT ;  /* 0x000000111300720c */ /* 0x004fda0003f06270 */
[----:B------:R-:W-:Y:S05]  /*00b0*/  @P0 BRA `(.L_x_269) ;  /* 0x000010c000000947 */ /* 0x000fea0003800000 */
[----:B-1----:R-:W-:Y:S01]  /*00c0*/  PRMT R0, R18, 0x9910, RZ ;  /* 0x0000991012007816 */ /* 0x002fe200000000ff */
[----:B------:R-:W-:-:S03]  /*00d0*/  IMAD R19, R16, 0x200, R19 ;  /* 0x0000020010137824 */ /* 0x000fc600078e0213 */
[----:B------:R-:W-:Y:S01]  /*00e0*/  ISETP.GT.AND P0, PT, R0, 0x9, PT ;  /* 0x000000090000780c */ /* 0x000fe20003f04270 */
[----:B------:R-:W-:-:S05]  /*00f0*/  IMAD R19, R19, c[0x0][0x180], RZ ;  /* 0x0000600013137a24 */ /* 0x000fca00078e02ff */
[----:B------:R-:W-:-:S05]  /*0100*/  IADD3 R2, P1, R19, c[0x0][0x170], RZ ;  /* 0x00005c0013027a10 */ /* 0x000fca0007f3e0ff */
[----:B------:R-:W-:Y:S02]  /*0110*/  IMAD.X R3, RZ, RZ, c[0x0][0x174], P1 ;  /* 0x00005d00ff037624 */ /* 0x000fe400008e06ff */
        /* <DEDUP_REMOVED lines=11> */
[----:B0-----:R-:W-:-:S04]  /*01d0*/  F2FP.BF16.PACK_AB R0, RZ, R0 ;  /* 0x00000000ff00723e */ /* 0x001fc800000010ff */
[----:B------:R-:W-:Y:S01]  /*01e0*/  PRMT R25, R0, 0x7610, R25 ;  /* 0x0000761000197816 */ /* 0x000fe20000000019 */
[----:B------:R-:W-:Y:S05]  /*01f0*/  BRA `(.L_x_275) ;  /* 0x00000f6000007947 */ /* 0x000fea0003800000 */
.L_x_273:
[----:B------:R-:W2:Y:S02]  /*0200*/  LDG.E.U8 R2, [R2.64] ;  /* 0x0000002402027981 */ /* 0x000ea4000c1e1100 */
[----:B--2---:R-:W0:Y:S02]  /*0210*/  I2F.U16 R0, R2 ;  /* 0x0000000200007306 */ /* 0x004e240000101000 */
[----:B0-----:R-:W-:-:S04]  /*0220*/  F2FP.BF16.PACK_AB R0, RZ, R0 ;  /* 0x00000000ff00723e */ /* 0x001fc800000010ff */
[----:B------:R-:W-:Y:S01]  /*0230*/  PRMT R25, R0, 0x7610, R25 ;  /* 0x0000761000197816 */ /* 0x000fe20000000019 */
[----:B------:R-:W-:Y:S05]  /*0240*/  BRA `(.L_x_275) ;  /* 0x00000f1000007947 */ /* 0x000fea0003800000 */
.L_x_272:
        /* <DEDUP_REMOVED lines=8> */
[----:B0-----:R-:W-:-:S04]  /*02d0*/  F2FP.BF16.PACK_AB R0, RZ, R0 ;  /* 0x00000000ff00723e */ /* 0x001fc800000010ff */
[----:B------:R-:W-:Y:S01]  /*02e0*/  PRMT R25, R0, 0x7610, R25 ;  /* 0x0000761000197816 */ /* 0x000fe20000000019 */
[----:B------:R-:W-:Y:S05]  /*02f0*/  BRA `(.L_x_275) ;  /* 0x00000e6000007947 */ /* 0x000fea0003800000 */
.L_x_277:
[----:B------:R-:W2:Y:S02]  /*0300*/  LDG.E R2, [R2.64] ;  /* 0x0000002402027981 */ /* 0x000ea4000c1e1900 */
[----:B--2---:R-:W0:Y:S02]  /*0310*/  I2F R0, R2 ;  /* 0x0000000200007306 */ /* 0x004e240000201400 */
[----:B0-----:R-:W-:-:S04]  /*0320*/  F2FP.BF16.PACK_AB R0, RZ, R0 ;  /* 0x00000000ff00723e */ /* 0x001fc800000010ff */
[----:B------:R-:W-:Y:S01]  /*0330*/  PRMT R25, R0, 0x7610, R25 ;  /* 0x0000761000197816 */ /* 0x000fe20000000019 */
[----:B------:R-:W-:Y:S05]  /*0340*/  BRA `(.L_x_275) ;  /* 0x00000e1000007947 */ /* 0x000fea0003800000 */
.L_x_276:
[----:B------:R-:W2:Y:S02]  /*0350*/  LDG.E.U16 R2, [R2.64] ;  /* 0x0000002402027981 */ /* 0x000ea4000c1e1500 */
[----:B--2---:R-:W0:Y:S02]  /*0360*/  I2F.S16 R0, R2 ;  /* 0x0000000200007306 */ /* 0x004e240000101400 */
[----:B0-----:R-:W-:-:S04]  /*0370*/  F2FP.BF16.PACK_AB R0, RZ, R0 ;  /* 0x00000000ff00723e */ /* 0x001fc800000010ff */
[----:B------:R-:W-:Y:S01]  /*0380*/  PRMT R25, R0, 0x7610, R25 ;  /* 0x0000761000197816 */ /* 0x000fe20000000019 */
[----:B------:R-:W-:Y:S05]  /*0390*/  BRA `(.L_x_275) ;  /* 0x00000dc000007947 */ /* 0x000fea0003800000 */
.L_x_271:
        /* <DEDUP_REMOVED lines=9> */
.L_x_279:
[----:B------:R-:W2:Y:S02]  /*0430*/  LDG.E.U16 R0, [R2.64] ;  /* 0x0000002402007981 */ /* 0x000ea4000c1e1500 */
[----:B--2---:R-:W-:-:S05]  /*0440*/  HADD2.F32 R0, -RZ, R0.H0_H0 ;  /* 0x20000000ff007230 */ /* 0x004fca0000004100 */
[----:B------:R-:W-:-:S04]  /*0450*/  F2FP.BF16.PACK_AB R0, RZ, R0 ;  /* 0x00000000ff00723e */ /* 0x000fc800000010ff */
[----:B------:R-:W-:Y:S01]  /*0460*/  PRMT R25, R0, 0x7610, R25 ;  /* 0x0000761000197816 */ /* 0x000fe20000000019 */
[----:B------:R-:W-:Y:S05]  /*0470*/  BRA `(.L_x_275) ;  /* 0x00000ce000007947 */ /* 0x000fea0003800000 */
.L_x_278:
        /* <DEDUP_REMOVED lines=9> */
.L_x_281:
[----:B------:R-:W2:Y:S02]  /*0510*/  LDG.E.U16 R2, [R2.64] ;  /* 0x0000002402027981 */ /* 0x000ea4000c1e1500 */
[----:B--2---:R-:W-:-:S05]  /*0520*/  HADD2.F32 R0, -RZ, R2.H0_H0 ;  /* 0x20000002ff007230 */ /* 0x004fca0000004100 */
[----:B------:R-:W-:-:S04]  /*0530*/  F2FP.BF16.PACK_AB R0, RZ, R0 ;  /* 0x00000000ff00723e */ /* 0x000fc800000010ff */
[----:B------:R-:W-:Y:S01]  /*0540*/  PRMT R25, R0, 0x7610, R25 ;  /* 0x0000761000197816 */ /* 0x000fe20000000019 */
[----:B------:R-:W-:Y:S05]  /*0550*/  BRA `(.L_x_275) ;  /* 0x00000c0000007947 */ /* 0x000fea0003800000 */
.L_x_280:
[----:B------:R-:W2:Y:S02]  /*0560*/  LDG.E.64 R2, [R2.64] ;  /* 0x0000002402027981 */ /* 0x000ea4000c1e1b00 */
[----:B--2---:R-:W0:Y:S01]  /*0570*/  F2F.F32.F64 R0, R2 ;  /* 0x0000000200007310 */ /* 0x004e220000301000 */
[----:B------:R-:W0:-:S14]  /*0580*/  DSETP.GEU.AND P0, PT, |R2|, c[0x2][0x0], PT ;  /* 0x008000000200762a */ /* 0x000e1c0003f0e200 */
[----:B0-----:R-:W-:-:S05]  /*0590*/  @!P0 FMUL R0, R0, 1.175494350822287508e-38 ;  /* 0x0080000000008820 */ /* 0x001fca0000400000 */
[----:B------:R-:W-:-:S04]  /*05a0*/  F2FP.BF16.PACK_AB R0, RZ, R0 ;  /* 0x00000000ff00723e */ /* 0x000fc800000010ff */
[----:B------:R-:W-:Y:S01]  /*05b0*/  PRMT R25, R0, 0x7610, R25 ;  /* 0x0000761000197816 */ /* 0x000fe20000000019 */
[----:B------:R-:W-:Y:S05]  /*05c0*/  BRA `(.L_x_275) ;  /* 0x00000b9000007947 */ /* 0x000fea0003800000 */
.L_x_270:
        /* <DEDUP_REMOVED lines=11> */
[----:B------:R-:W-:-:S04]  /*0680*/  F2FP.BF16.PACK_AB R0, RZ, R0 ;  /* 0x00000000ff00723e */ /* 0x000fc800000010ff */
[----:B------:R-:W-:Y:S01]  /*0690*/  PRMT R25, R0, 0x7610, R25 ;  /* 0x0000761000197816 */ /* 0x000fe20000000019 */
[----:B------:R-:W-:Y:S05]  /*06a0*/  BRA `(.L_x_275) ;  /* 0x00000ab000007947 */ /* 0x000fea0003800000 */
.L_x_284:
[----:B------:R-:W2:Y:S02]  /*06b0*/  LDG.E.64 R2, [R2.64] ;  /* 0x0000002402027981 */ /* 0x000ea4000c1e1b00 */
[----:B--2---:R-:W0:Y:S01]  /*06c0*/  F2F.F32.F64 R0, R2 ;  /* 0x0000000200007310 */ /* 0x004e220000301000 */
[----:B------:R-:W0:-:S14]  /*06d0*/  DSETP.GEU.AND P0, PT, |R2|, c[0x2][0x0], PT ;  /* 0x008000000200762a */ /* 0x000e1c0003f0e200 */
[----:B0-----:R-:W-:-:S05]  /*06e0*/  @!P0 FMUL R0, R0, 1.175494350822287508e-38 ;  /* 0x0080000000008820 */ /* 0x001fca0000400000 */
[----:B------:R-:W-:-:S04]  /*06f0*/  F2FP.BF16.PACK_AB R0, RZ, R0 ;  /* 0x00000000ff00723e */ /* 0x000fc800000010ff */
[----:B------:R-:W-:Y:S01]  /*0700*/  PRMT R25, R0, 0x7610, R25 ;  /* 0x0000761000197816 */ /* 0x000fe20000000019 */
[----:B------:R-:W-:Y:S05]  /*0710*/  BRA `(.L_x_275) ;  /* 0x00000a4000007947 */ /* 0x000fea0003800000 */
.L_x_283:
        /* <DEDUP_REMOVED lines=28> */
.L_x_286:
[----:B------:R-:W2:Y:S02]  /*08e0*/  LDG.E.U8 R3, [R2.64] ;  /* 0x0000002402037981 */ /* 0x000ea4000c1e1100 */
[----:B--2---:R-:W-:-:S05]  /*08f0*/  IMAD.SHL.U32 R0, R3, 0x2000000, RZ ;  /* 0x0200000003007824 */ /* 0x004fca00078e00ff */
[----:B------:R-:W-:-:S13]  /*0900*/  ISETP.GE.U32.AND P0, PT, R0, 0x8000000, PT ;  /* 0x080000000000780c */ /* 0x000fda0003f06070 */
[C---:B------:R-:W-:Y:S02]  /*0910*/  @P0 IMAD.SHL.U32 R4, R3.reuse, 0x200000, RZ ;  /* 0x0020000003040824 */ /* 0x040fe400078e00ff */
[C---:B------:R-:W-:Y:S02]  /*0920*/  @!P0 IMAD.SHL.U32 R0, R3.reuse, 0x100, RZ ;  /* 0x0000010003008824 */ /* 0x040fe400078e00ff */
[----:B------:R-:W-:Y:S01]  /*0930*/  IMAD.SHL.U32 R3, R3, 0x1000000, RZ ;  /* 0x0100000003037824 */ /* 0x000fe200078e00ff */
[----:B------:R-:W-:Y:S02]  /*0940*/  @P0 LOP3.LUT R4, R4, 0xfe00000, RZ, 0xc0, !PT ;  /* 0x0fe0000004040812 */ /* 0x000fe400078ec0ff */
        /* <DEDUP_REMOVED lines=9> */
.L_x_285:
[----:B------:R0:W5:Y:S01]  /*09e0*/  LDG.E.U16 R25, [R2.64] ;  /* 0x0000002402197981 */ /* 0x000162000c1e1500 */
[----:B------:R-:W-:Y:S05]  /*09f0*/  BRA `(.L_x_275) ;  /* 0x0000076000007947 */ /* 0x000fea0003800000 */
.L_x_282:
        /* <DEDUP_REMOVED lines=12> */
.L_x_289:
        /* <DEDUP_REMOVED lines=21> */
.L_x_293:
[----:B------:R-:W-:Y:S05]  /*0c10*/  BSYNC B1 ;  /* 0x0000000000017941 */ /* 0x000fea0003800000 */
.L_x_292:
[----:B------:R-:W-:Y:S01]  /*0c20*/  LEA R3, R0, 0x3b800000, 0x17 ;  /* 0x3b80000000037811 */ /* 0x000fe200078eb8ff */
[----:B------:R-:W-:-:S05]  /*0c30*/  IMAD.SHL.U32 R0, R2, 0x100000, RZ ;  /* 0x0010000002007824 */ /* 0x000fca00078e00ff */
[----:B------:R-:W-:Y:S02]  /*0c40*/  LOP3.LUT R0, R3, R0, R4, 0xfe, !PT ;  /* 0x0000000003007212 */ /* 0x000fe400078efe04 */
.L_x_291:
[----:B------:R-:W-:Y:S05]  /*0c50*/  BSYNC B0 ;  /* 0x0000000000007941 */ /* 0x000fea0003800000 */
.L_x_290:
[----:B------:R-:W-:-:S04]  /*0c60*/  F2FP.BF16.PACK_AB R0, RZ, R0 ;  /* 0x00000000ff00723e */ /* 0x000fc800000010ff */
[----:B------:R-:W-:Y:S01]  /*0c70*/  PRMT R25, R0, 0x7610, R25 ;  /* 0x0000761000197816 */ /* 0x000fe20000000019 */
[----:B------:R-:W-:Y:S05]  /*0c80*/  BRA `(.L_x_275) ;  /* 0x000004d000007947 */ /* 0x000fea0003800000 */
.L_x_288:
        /* <DEDUP_REMOVED lines=21> */
.L_x_297:
[----:B------:R-:W-:Y:S05]  /*0de0*/  BSYNC B1 ;  /* 0x0000000000017941 */ /* 0x000fea0003800000 */
.L_x_296:
[----:B------:R-:W-:Y:S01]  /*0df0*/  LEA R3, R0, 0x37800000, 0x17 ;  /* 0x3780000000037811 */ /* 0x000fe200078eb8ff */
[----:B------:R-:W-:-:S05]  /*0e00*/  IMAD.SHL.U32 R0, R2, 0x200000, RZ ;  /* 0x0020000002007824 */ /* 0x000fca00078e00ff */
[----:B------:R-:W-:Y:S02]  /*0e10*/  LOP3.LUT R0, R3, R0, R4, 0xfe, !PT ;  /* 0x0000000003007212 */ /* 0x000fe400078efe04 */
.L_x_295:
[----:B------:R-:W-:Y:S05]  /*0e20*/  BSYNC B0 ;  /* 0x0000000000007941 */ /* 0x000fea0003800000 */
.L_x_294:
[----:B------:R-:W-:-:S04]  /*0e30*/  F2FP.BF16.PACK_AB R0, RZ, R0 ;  /* 0x00000000ff00723e */ /* 0x000fc800000010ff */
[----:B------:R-:W-:Y:S01]  /*0e40*/  PRMT R25, R0, 0x7610, R25 ;  /* 0x0000761000197816 */ /* 0x000fe20000000019 */
[----:B------:R-:W-:Y:S05]  /*0e50*/  BRA `(.L_x_275) ;  /* 0x0000030000007947 */ /* 0x000fea0003800000 */
.L_x_287:
        /* <DEDUP_REMOVED lines=14> */
.L_x_301:
[----:B------:R-:W-:Y:S05]  /*0f40*/  BSYNC B0 ;  /* 0x0000000000007941 */ /* 0x000fea0003800000 */
.L_x_300:
[----:B------:R-:W-:-:S04]  /*0f50*/  F2FP.BF16.PACK_AB R0, RZ, R0 ;  /* 0x00000000ff00723e */ /* 0x000fc800000010ff */
[----:B------:R-:W-:Y:S01]  /*0f60*/  PRMT R25, R0, 0x7610, R25 ;  /* 0x0000761000197816 */ /* 0x000fe20000000019 */
[----:B------:R-:W-:Y:S05]  /*0f70*/  BRA `(.L_x_275) ;  /* 0x000001e000007947 */ /* 0x000fea0003800000 */
.L_x_274:
        /* <DEDUP_REMOVED lines=19> */
[----:B------:R-:W-:Y:S01]  /*10b0*/  PRMT R25, RZ, 0x7610, R25 ;  /* 0x00007610ff197816 */ /* 0x000fe20000000019 */
[----:B------:R-:W-:Y:S05]  /*10c0*/  BRA `(.L_x_275) ;  /* 0x0000009000007947 */ /* 0x000fea0003800000 */
.L_x_299:
[----:B------:R-:W2:Y:S02]  /*10d0*/  LDG.E.64 R2, [R2.64] ;  /* 0x0000002402027981 */ /* 0x000ea4000c1e1b00 */
[----:B--2---:R-:W0:Y:S02]  /*10e0*/  I2F.U64 R0, R2 ;  /* 0x0000000200007312 */ /* 0x004e240000301000 */
[----:B0-----:R-:W-:-:S04]  /*10f0*/  F2FP.BF16.PACK_AB R0, RZ, R0 ;  /* 0x00000000ff00723e */ /* 0x001fc800000010ff */
[----:B------:R-:W-:Y:S01]  /*1100*/  PRMT R25, R0, 0x7610, R25 ;  /* 0x0000761000197816 */ /* 0x000fe20000000019 */
[----:B------:R-:W-:Y:S05]  /*1110*/  BRA `(.L_x_275) ;  /* 0x0000004000007947 */ /* 0x000fea0003800000 */
.L_x_298:
[----:B------:R-:W2:Y:S02]  /*1120*/  LDG.E R2, [R2.64] ;  /* 0x0000002402027981 */ /* 0x000ea4000c1e1900 */
[----:B--2---:R-:W0:Y:S02]  /*1130*/  I2F.U32 R0, R2 ;  /* 0x0000000200007306 */ /* 0x004e240000201000 */
[----:B0-----:R-:W-:-:S04]  /*1140*/  F2FP.BF16.PACK_AB R0, RZ, R0 ;  /* 0x00000000ff00723e */ /* 0x001fc800000010ff */
[----:B------:R-:W-:Y:S02]  /*1150*/  PRMT R25, R0, 0x7610, R25 ;  /* 0x0000761000197816 */ /* 0x000fe40000000019 */
.L_x_275:
[----:B------:R-:W1:Y:S02]  /*1160*/  S2R R19, SR_TID.X ;  /* 0x0000000000137919 */ /* 0x000e640000002100 */
[----:B-1----:R-:W-:-:S03]  /*1170*/  IADD3 R19, R19, 0x80, RZ ;  /* 0x0000008013137810 */ /* 0x002fc60007ffe0ff */
.L_x_269:
[----:B-1----:R-:W-:Y:S05]  /*1180*/  BSYNC B6 ;  /* 0x0000000000067941 */ /* 0x002fea0003800000 */
.L_x_268:
[----:B------:R-:W-:Y:S01]  /*1190*/  ISETP.GE.AND P0, PT, R19, R17, PT ;  /* 0x000000111300720c */ /* 0x000fe20003f06270 */
[----:B------:R-:W-:-:S12]  /*11a0*/  BSSY B6, `(.L_x_302) ;  /* 0x000010d000067945 */ /* 0x000fd80003800000 */
[----:B------:R-:W-:Y:S05]  /*11b0*/  @P0 BRA `(.L_x_303) ;  /* 0x000010b000000947 */ /* 0x000fea0003800000 */
[----:B------:R-:W-:Y:S01]  /*11c0*/  IMAD R0, R16, 0x200, R19 ;  /* 0x0000020010007824 */ /* 0x000fe200078e0213 */
[----:B0-----:R-:W-:-:S03]  /*11d0*/  PRMT R3, R18, 0x9910, RZ ;  /* 0x0000991012037816 */ /* 0x001fc600000000ff */
[----:B------:R-:W-:Y:S02]  /*11e0*/  IMAD R2, R0, c[0x0][0x180], RZ ;  /* 0x0000600000027a24 */ /* 0x000fe400078e02ff */
[----:B------:R-:W-:-:S03]  /*11f0*/  IMAD.MOV.U32 R0, RZ, RZ, R3 ;  /* 0x000000ffff007224 */ /* 0x000fc600078e0003 */
[----:B------:R-:W-:Y:S02]  /*1200*/  IADD3 R2, P0, R2, c[0x0][0x170], RZ ;  /* 0x00005c0002027a10 */ /* 0x000fe40007f1e0ff */
[----:B------:R-:W-:-:S03]  /*1210*/  ISETP.GT.AND P1, PT, R0, 0x9, PT ;  /* 0x000000090000780c */ /* 0x000fc60003f24270 */
[----:B------:R-:W-:-:S10]  /*1220*/  IMAD.X R3, RZ, RZ, c[0x0][0x174], P0 ;  /* 0x00005d00ff037624 */ /* 0x000fd400000e06ff */
        /* <DEDUP_REMOVED lines=14> */
.L_x_307:
[----:B------:R-:W2:Y:S02]  /*1310*/  LDG.E.U8 R2, [R2.64] ;  /* 0x0000002402027981 */ /* 0x000ea4000c1e1100 */
[----:B--2---:R-:W0:Y:S02]  /*1320*/  I2F.U16 R0, R2 ;  /* 0x0000000200007306 */ /* 0x004e240000101000 */
[----:B0-----:R-:W-:-:S04]  /*1330*/  F2FP.BF16.PACK_AB R0, RZ, R0 ;  /* 0x00000000ff00723e */ /* 0x001fc800000010ff */
[----:B------:R-:W-:Y:S01]  /*1340*/  PRMT R22, R0, 0x7610, R22 ;  /* 0x0000761000167816 */ /* 0x000fe20000000016 */
[----:B------:R-:W-:Y:S05]  /*1350*/  BRA `(.L_x_309) ;  /* 0x00000f0000007947 */ /* 0x000fea0003800000 */
.L_x_306:
        /* <DEDUP_REMOVED lines=11> */
.L_x_311:
[----:B------:R-:W2:Y:S02]  /*1410*/  LDG.E R2, [R2.64] ;  /* 0x0000002402027981 */ /* 0x000ea4000c1e1900 */
[----:B--2---:R-:W0:Y:S02]  /*1420*/  I2F R0, R2 ;  /* 0x0000000200007306 */ /* 0x004e240000201400 */
[----:B0-----:R-:W-:-:S04]  /*1430*/  F2FP.BF16.PACK_AB R0, RZ, R0 ;  /* 0x00000000ff00723e */ /* 0x001fc800000010ff */
[----:B------:R-:W-:Y:S01]  /*1440*/  PRMT R22, R0, 0x7610, R22 ;  /* 0x0000761000167816 */ /* 0x000fe20000000016 */
[----:B------:R-:W-:Y:S05]  /*1450*/  BRA `(.L_x_309) ;  /* 0x00000e0000007947 */ /* 0x000fea0003800000 */
.L_x_310:
[----:B------:R-:W2:Y:S02]  /*1460*/  LDG.E.U16 R2, [R2.64] ;  /* 0x0000002402027981 */ /* 0x000ea4000c1e1500 */
[----:B--2---:R-:W0:Y:S02]  /*1470*/  I2F.S16 R0, R2 ;  /* 0x0000000200007306 */ /* 0x004e240000101400 */
[----:B0-----:R-:W-:-:S04]  /*1480*/  F2FP.BF16.PACK_AB R0, RZ, R0 ;  /* 0x00000000ff00723e */ /* 0x001fc800000010ff */
[----:B------:R-:W-:Y:S01]  /*1490*/  PRMT R22, R0, 0x7610, R22 ;  /* 0x0000761000167816 */ /* 0x000fe20000000016 */
[----:B------:R-:W-:Y:S05]  /*14a0*/  BRA `(.L_x_309) ;  /* 0x00000db000007947 */ /* 0x000fea0003800000 */
.L_x_305:
        /* <DEDUP_REMOVED lines=9> */
.L_x_313:
[----:B------:R-:W2:Y:S02]  /*1540*/  LDG.E.U16 R0, [R2.64] ;  /* 0x0000002402007981 */ /* 0x000ea4000c1e1500 */
[----:B--2---:R-:W-:-:S05]  /*1550*/  HADD2.F32 R0, -RZ, R0.H0_H0 ;  /* 0x20000000ff007230 */ /* 0x004fca0000004100 */
[----:B------:R-:W-:-:S04]  /*1560*/  F2FP.BF16.PACK_AB R0, RZ, R0 ;  /* 0x00000000ff00723e */ /* 0x000fc800000010ff */
[----:B------:R-:W-:Y:S01]  /*1570*/  PRMT R22, R0, 0x7610, R22 ;  /* 0x0000761000167816 */ /* 0x000fe20000000016 */
[----:B------:R-:W-:Y:S05]  /*1580*/  BRA `(.L_x_309) ;  /* 0x00000cd000007947 */ /* 0x000fea0003800000 */
.L_x_312:
        /* <DEDUP_REMOVED lines=9> */
.L_x_315:
[----:B------:R-:W2:Y:S02]  /*1620*/  LDG.E.U16 R2, [R2.64] ;  /* 0x0000002402027981 */ /* 0x000ea4000c1e1500 */
[----:B--2---:R-:W-:-:S05]  /*1630*/  HADD2.F32 R0, -RZ, R2.H0_H0 ;  /* 0x20000002ff007230 */ /* 0x004fca0000004100 */
[----:B------:R-:W-:-:S04]  /*1640*/  F2FP.BF16.PACK_AB R0, RZ, R0 ;  /* 0x00000000ff00723e */ /* 0x000fc800000010ff */
[----:B------:R-:W-:Y:S01]  /*1650*/  PRMT R22, R0, 0x7610, R22 ;  /* 0x0000761000167816 */ /* 0x000fe20000000016 */
[----:B------:R-:W-:Y:S05]  /*1660*/  BRA `(.L_x_309) ;  /* 0x00000bf000007947 */ /* 0x000fea0003800000 */
.L_x_314:
[----:B------:R-:W2:Y:S02]  /*1670*/  LDG.E.64 R2, [R2.64] ;  /* 0x0000002402027981 */ /* 0x000ea4000c1e1b00 */
[----:B--2---:R-:W0:Y:S01]  /*1680*/  F2F.F32.F64 R0, R2 ;  /* 0x0000000200007310 */ /* 0x004e220000301000 */
[----:B------:R-:W0:-:S14]  /*1690*/  DSETP.GEU.AND P0, PT, |R2|, c[0x2][0x0], PT ;  /* 0x008000000200762a */ /* 0x000e1c0003f0e200 */
[----:B0-----:R-:W-:-:S05]  /*16a0*/  @!P0 FMUL R0, R0, 1.175494350822287508e-38 ;  /* 0x0080000000008820 */ /* 0x001fca0000400000 */
[----:B------:R-:W-:-:S04]  /*16b0*/  F2FP.BF16.PACK_AB R0, RZ, R0 ;  /* 0x00000000ff00723e */ /* 0x000fc800000010ff */
[----:B------:R-:W-:Y:S01]  /*16c0*/  PRMT R22, R0, 0x7610, R22 ;  /* 0x0000761000167816 */ /* 0x000fe20000000016 */
[----:B------:R-:W-:Y:S05]  /*16d0*/  BRA `(.L_x_309) ;  /* 0x00000b8000007947 */ /* 0x000fea0003800000 */
.L_x_304:
        /* <DEDUP_REMOVED lines=14> */
.L_x_318:
[----:B------:R-:W2:Y:S02]  /*17c0*/  LDG.E.64 R2, [R2.64] ;  /* 0x0000002402027981 */ /* 0x000ea4000c1e1b00 */
[----:B--2---:R-:W0:Y:S01]  /*17d0*/  F2F.F32.F64 R0, R2 ;  /* 0x0000000200007310 */ /* 0x004e220000301000 */
[----:B------:R-:W0:-:S14]  /*17e0*/  DSETP.GEU.AND P0, PT, |R2|, c[0x2][0x0], PT ;  /* 0x008000000200762a */ /* 0x000e1c0003f0e200 */
[----:B0-----:R-:W-:-:S05]  /*17f0*/  @!P0 FMUL R0, R0, 1.175494350822287508e-38 ;  /* 0x0080000000008820 */ /* 0x001fca0000400000 */
[----:B------:R-:W-:-:S04]  /*1800*/  F2FP.BF16.PACK_AB R0, RZ, R0 ;  /* 0x00000000ff00723e */ /* 0x000fc800000010ff */
[----:B------:R-:W-:Y:S01]  /*1810*/  PRMT R22, R0, 0x7610, R22 ;  /* 0x0000761000167816 */ /* 0x000fe20000000016 */
[----:B------:R-:W-:Y:S05]  /*1820*/  BRA `(.L_x_309) ;  /* 0x00000a3000007947 */ /* 0x000fea0003800000 */
.L_x_317:
        /* <DEDUP_REMOVED lines=28> */
.L_x_320:
        /* <DEDUP_REMOVED lines=15> */
.L_x_319:
[----:B------:R0:W5:Y:S01]  /*1ae0*/  LDG.E.U16 R22, [R2.64] ;  /* 0x0000002402167981 */ /* 0x000162000c1e1500 */
[----:B------:R-:W-:Y:S05]  /*1af0*/  BRA `(.L_x_309) ;  /* 0x0000076000007947 */ /* 0x000fea0003800000 */
.L_x_316:
        /* <DEDUP_REMOVED lines=12> */
.L_x_323:
        /* <DEDUP_REMOVED lines=21> */
.L_x_327:
[----:B------:R-:W-:Y:S05]  /*1d10*/  BSYNC B1 ;  /* 0x0000000000017941 */ /* 0x000fea0003800000 */
.L_x_326:
[----:B------:R-:W-:Y:S01]  /*1d20*/  LEA R3, R0, 0x3b800000, 0x17 ;  /* 0x3b80000000037811 */ /* 0x000fe200078eb8ff */
[----:B------:R-:W-:-:S05]  /*1d30*/  IMAD.SHL.U32 R0, R2, 0x100000, RZ ;  /* 0x0010000002007824 */ /* 0x000fca00078e00ff */
[----:B------:R-:W-:Y:S02]  /*1d40*/  LOP3.LUT R0, R3, R0, R4, 0xfe, !PT ;  /* 0x0000000003007212 */ /* 0x000fe400078efe04 */
.L_x_325:
[----:B------:R-:W-:Y:S05]  /*1d50*/  BSYNC B0 ;  /* 0x0000000000007941 */ /* 0x000fea0003800000 */
.L_x_324:
[----:B------:R-:W-:-:S04]  /*1d60*/  F2FP.BF16.PACK_AB R0, RZ, R0 ;  /* 0x00000000ff00723e */ /* 0x000fc800000010ff */
[----:B------:R-:W-:Y:S01]  /*1d70*/  PRMT R22, R0, 0x7610, R22 ;  /* 0x0000761000167816 */ /* 0x000fe20000000016 */
[----:B------:R-:W-:Y:S05]  /*1d80*/  BRA `(.L_x_309) ;  /* 0x000004d000007947 */ /* 0x000fea0003800000 */
.L_x_322:
        /* <DEDUP_REMOVED lines=21> */
.L_x_331:
[----:B------:R-:W-:Y:S05]  /*1ee0*/  BSYNC B1 ;  /* 0x0000000000017941 */ /* 0x000fea0003800000 */
.L_x_330:
[----:B------:R-:W-:Y:S01]  /*1ef0*/  LEA R3, R0, 0x37800000, 0x17 ;  /* 0x3780000000037811 */ /* 0x000fe200078eb8ff */
[----:B------:R-:W-:-:S05]  /*1f00*/  IMAD.SHL.U32 R0, R2, 0x200000, RZ ;  /* 0x0020000002007824 */ /* 0x000fca00078e00ff */
[----:B------:R-:W-:Y:S02]  /*1f10*/  LOP3.LUT R0, R3, R0, R4, 0xfe, !PT ;  /* 0x0000000003007212 */ /* 0x000fe400078efe04 */
.L_x_329:
[----:B------:R-:W-:Y:S05]  /*1f20*/  BSYNC B0 ;  /* 0x0000000000007941 */ /* 0x000fea0003800000 */
.L_x_328:
[----:B------:R-:W-:-:S04]  /*1f30*/  F2FP.BF16.PACK_AB R0, RZ, R0 ;  /* 0x00000000ff00723e */ /* 0x000fc800000010ff */
[----:B------:R-:W-:Y:S01]  /*1f40*/  PRMT R22, R0, 0x7610, R22 ;  /* 0x0000761000167816 */ /* 0x000fe20000000016 */
[----:B------:R-:W-:Y:S05]  /*1f50*/  BRA `(.L_x_309) ;  /* 0x0000030000007947 */ /* 0x000fea0003800000 */
.L_x_321:
        /* <DEDUP_REMOVED lines=14> */
.L_x_335:
[----:B------:R-:W-:Y:S05]  /*2040*/  BSYNC B0 ;  /* 0x0000000000007941 */ /* 0x000fea0003800000 */
.L_x_334:
[----:B------:R-:W-:-:S04]  /*2050*/  F2FP.BF16.PACK_AB R0, RZ, R0 ;  /* 0x00000000ff00723e */ /* 0x000fc800000010ff */
[----:B------:R-:W-:Y:S01]  /*2060*/  PRMT R22, R0, 0x7610, R22 ;  /* 0x0000761000167816 */ /* 0x000fe20000000016 */
[----:B------:R-:W-:Y:S05]  /*2070*/  BRA `(.L_x_309) ;  /* 0x000001e000007947 */ /* 0x000fea0003800000 */
.L_x_308:
        /* <DEDUP_REMOVED lines=18> */
[----:B0----5:R-:W-:Y:S05]  /*21a0*/  CALL.ABS.NOINC R2 ;  /* 0x0000000002007343 */ /* 0x021fea0003c00000 */
[----:B------:R-:W-:Y:S01]  /*21b0*/  PRMT R22, RZ, 0x7610, R22 ;  /* 0x00007610ff167816 */ /* 0x000fe20000000016 */
[----:B------:R-:W-:Y:S05]  /*21c0*/  BRA `(.L_x_309) ;  /* 0x0000009000007947 */ /* 0x000fea0003800000 */
.L_x_333:
[----:B------:R-:W2:Y:S02]  /*21d0*/  LDG.E.64 R2, [R2.64] ;  /* 0x0000002402027981 */ /* 0x000ea4000c1e1b00 */
[----:B--2---:R-:W0:Y:S02]  /*21e0*/  I2F.U64 R0, R2 ;  /* 0x0000000200007312 */ /* 0x004e240000301000 */
[----:B0-----:R-:W-:-:S04]  /*21f0*/  F2FP.BF16.PACK_AB R0, RZ, R0 ;  /* 0x00000000ff00723e */ /* 0x001fc800000010ff */
[----:B------:R-:W-:Y:S01]  /*2200*/  PRMT R22, R0, 0x7610, R22 ;  /* 0x0000761000167816 */ /* 0x000fe20000000016 */
[----:B------:R-:W-:Y:S05]  /*2210*/  BRA `(.L_x_309) ;  /* 0x0000004000007947 */ /* 0x000fea0003800000 */
.L_x_332:
[----:B------:R-:W2:Y:S02]  /*2220*/  LDG.E R2, [R2.64] ;  /* 0x0000002402027981 */ /* 0x000ea4000c1e1900 */
[----:B--2---:R-:W0:Y:S02]  /*2230*/  I2F.U32 R0, R2 ;  /* 0x0000000200007306 */ /* 0x004e240000201000 */
[----:B0-----:R-:W-:-:S04]  /*2240*/  F2FP.BF16.PACK_AB R0, RZ, R0 ;  /* 0x00000000ff00723e */ /* 0x001fc800000010ff */
[----:B------:R-:W-:Y:S02]  /*2250*/  PRMT R22, R0, 0x7610, R22 ;  /* 0x0000761000167816 */ /* 0x000fe40000000016 */
.L_x_309:
[----:B------:R-:W-:-:S05]  /*2260*/  IADD3 R19, R19, 0x80, RZ ;  /* 0x0000008013137810 */ /* 0x000fca0007ffe0ff */
.L_x_303:
[----:B------:R-:W-:Y:S05]  /*2270*/  BSYNC B6 ;  /* 0x0000000000067941 */ /* 0x000fea0003800000 */
.L_x_302:
[----:B------:R-:W-:Y:S01]  /*2280*/  ISETP.GE.AND P0, PT, R19, R17, PT ;  /* 0x000000111300720c */ /* 0x000fe20003f06270 */
[----:B------:R-:W-:Y:S01]  /*2290*/  BSSY B6, `(.L_x_336) ;  /* 0x000010f000067945 */ /* 0x000fe20003800000 */
[----:B------:R-:W-:Y:S02]  /*22a0*/  PRMT R23, RZ, 0x7610, R23 ;  /* 0x00007610ff177816 */ /* 0x000fe40000000017 */
[----:B------:R-:W-:-:S09]  /*22b0*/  PRMT R26, RZ, 0x7610, R26 ;  /* 0x00007610ff1a7816 */ /* 0x000fd2000000001a */
        /* <DEDUP_REMOVED lines=22> */
.L_x_341:
[----:B------:R-:W2:Y:S02]  /*2420*/  LDG.E.U8 R2, [R2.64] ;  /* 0x0000002402027981 */ /* 0x000ea4000c1e1100 */
[----:B--2---:R-:W0:Y:S02]  /*2430*/  I2F.U16 R0, R2 ;  /* 0x0000000200007306 */ /* 0x004e240000101000 */
[----:B0-----:R-:W-:-:S04]  /*2440*/  F2FP.BF16.PACK_AB R0, RZ, R0 ;  /* 0x00000000ff00723e */ /* 0x001fc800000010ff */
[----:B------:R-:W-:Y:S01]  /*2450*/  PRMT R26, R0, 0x7610, R26 ;  /* 0x00007610001a7816 */ /* 0x000fe2000000001a */
[----:B------:R-:W-:Y:S05]  /*2460*/  BRA `(.L_x_343) ;  /* 0x00000f0000007947 */ /* 0x000fea0003800000 */
.L_x_340:
        /* <DEDUP_REMOVED lines=11> */
.L_x_345:
[----:B------:R-:W2:Y:S02]  /*2520*/  LDG.E R2, [R2.64] ;  /* 0x0000002402027981 */ /* 0x000ea4000c1e1900 */
[----:B--2---:R-:W0:Y:S02]  /*2530*/  I2F R0, R2 ;  /* 0x0000000200007306 */ /* 0x004e240000201400 */
[----:B0-----:R-:W-:-:S04]  /*2540*/  F2FP.BF16.PACK_AB R0, RZ, R0 ;  /* 0x00000000ff00723e */ /* 0x001fc800000010ff */
[----:B------:R-:W-:Y:S01]  /*2550*/  PRMT R26, R0, 0x7610, R26 ;  /* 0x00007610001a7816 */ /* 0x000fe2000000001a */
[----:B------:R-:W-:Y:S05]  /*2560*/  BRA `(.L_x_343) ;  /* 0x00000e0000007947 */ /* 0x000fea0003800000 */
.L_x_344:
[----:B------:R-:W2:Y:S02]  /*2570*/  LDG.E.U16 R2, [R2.64] ;  /* 0x0000002402027981 */ /* 0x000ea4000c1e1500 */
[----:B--2---:R-:W0:Y:S02]  /*2580*/  I2F.S16 R0, R2 ;  /* 0x0000000200007306 */ /* 0x004e240000101400 */
[----:B0-----:R-:W-:-:S04]  /*2590*/  F2FP.BF16.PACK_AB R0, RZ, R0 ;  /* 0x00000000ff00723e */ /* 0x001fc800000010ff */
[----:B------:R-:W-:Y:S01]  /*25a0*/  PRMT R26, R0, 0x7610, R26 ;  /* 0x00007610001a7816 */ /* 0x000fe2000000001a */
[----:B------:R-:W-:Y:S05]  /*25b0*/  BRA `(.L_x_343) ;  /* 0x00000db000007947 */ /* 0x000fea0003800000 */
.L_x_339:
        /* <DEDUP_REMOVED lines=9> */
.L_x_347:
[----:B------:R-:W2:Y:S02]  /*2650*/  LDG.E.U16 R0, [R2.64] ;  /* 0x0000002402007981 */ /* 0x000ea4000c1e1500 */
[----:B--2---:R-:W-:-:S05]  /*2660*/  HADD2.F32 R0, -RZ, R0.H0_H0 ;  /* 0x20000000ff007230 */ /* 0x004fca0000004100 */
[----:B------:R-:W-:-:S04]  /*2670*/  F2FP.BF16.PACK_AB R0, RZ, R0 ;  /* 0x00000000ff00723e */ /* 0x000fc800000010ff */
[----:B------:R-:W-:Y:S01]  /*2680*/  PRMT R26, R0, 0x7610, R26 ;  /* 0x00007610001a7816 */ /* 0x000fe2000000001a */
[----:B------:R-:W-:Y:S05]  /*2690*/  BRA `(.L_x_343) ;  /* 0x00000cd000007947 */ /* 0x000fea0003800000 */
.L_x_346:
        /* <DEDUP_REMOVED lines=9> */
.L_x_349:
[----:B------:R-:W2:Y:S02]  /*2730*/  LDG.E.U16 R2, [R2.64] ;  /* 0x0000002402027981 */ /* 0x000ea4000c1e1500 */
[----:B--2---:R-:W-:-:S05]  /*2740*/  HADD2.F32 R0, -RZ, R2.H0_H0 ;  /* 0x20000002ff007230 */ /* 0x004fca0000004100 */
[----:B------:R-:W-:-:S04]  /*2750*/  F2FP.BF16.PACK_AB R0, RZ, R0 ;  /* 0x00000000ff00723e */ /* 0x000fc800000010ff */
[----:B------:R-:W-:Y:S01]  /*2760*/  PRMT R26, R0, 0x7610, R26 ;  /* 0x00007610001a7816 */ /* 0x000fe2000000001a */
[----:B------:R-:W-:Y:S05]  /*2770*/  BRA `(.L_x_343) ;  /* 0x00000bf000007947 */ /* 0x000fea0003800000 */
.L_x_348:
[----:B------:R-:W2:Y:S02]  /*2780*/  LDG.E.64 R2, [R2.64] ;  /* 0x0000002402027981 */ /* 0x000ea4000c1e1b00 */
[----:B--2---:R-:W0:Y:S01]  /*2790*/  F2F.F32.F64 R0, R2 ;  /* 0x0000000200007310 */ /* 0x004e220000301000 */
[----:B------:R-:W0:-:S14]  /*27a0*/  DSETP.GEU.AND P0, PT, |R2|, c[0x2][0x0], PT ;  /* 0x008000000200762a */ /* 0x000e1c0003f0e200 */
[----:B0-----:R-:W-:-:S05]  /*27b0*/  @!P0 FMUL R0, R0, 1.175494350822287508e-38 ;  /* 0x0080000000008820 */ /* 0x001fca0000400000 */
[----:B------:R-:W-:-:S04]  /*27c0*/  F2FP.BF16.PACK_AB R0, RZ, R0 ;  /* 0x00000000ff00723e */ /* 0x000fc800000010ff */
[----:B------:R-:W-:Y:S01]  /*27d0*/  PRMT R26, R0, 0x7610, R26 ;  /* 0x00007610001a7816 */ /* 0x000fe2000000001a */
[----:B------:R-:W-:Y:S05]  /*27e0*/  BRA `(.L_x_343) ;  /* 0x00000b8000007947 */ /* 0x000fea0003800000 */
.L_x_338:
        /* <DEDUP_REMOVED lines=14> */
.L_x_352:
[----:B------:R-:W2:Y:S02]  /*28d0*/  LDG.E.64 R2, [R2.64] ;  /* 0x0000002402027981 */ /* 0x000ea4000c1e1b00 */
[----:B--2---:R-:W0:Y:S01]  /*28e0*/  F2F.F32.F64 R0, R2 ;  /* 0x0000000200007310 */ /* 0x004e220000301000 */
[----:B------:R-:W0:-:S14]  /*28f0*/  DSETP.GEU.AND P0, PT, |R2|, c[0x2][0x0], PT ;  /* 0x008000000200762a */ /* 0x000e1c0003f0e200 */
[----:B0-----:R-:W-:-:S05]  /*2900*/  @!P0 FMUL R0, R0, 1.175494350822287508e-38 ;  /* 0x0080000000008820 */ /* 0x001fca0000400000 */
[----:B------:R-:W-:-:S04]  /*2910*/  F2FP.BF16.PACK_AB R0, RZ, R0 ;  /* 0x00000000ff00723e */ /* 0x000fc800000010ff */
[----:B------:R-:W-:Y:S01]  /*2920*/  PRMT R26, R0, 0x7610, R26 ;  /* 0x00007610001a7816 */ /* 0x000fe2000000001a */
[----:B------:R-:W-:Y:S05]  /*2930*/  BRA `(.L_x_343) ;  /* 0x00000a3000007947 */ /* 0x000fea0003800000 */
.L_x_351:
        /* <DEDUP_REMOVED lines=28> */
.L_x_354:
        /* <DEDUP_REMOVED lines=15> */
.L_x_353:
[----:B------:R0:W5:Y:S01]  /*2bf0*/  LDG.E.U16 R26, [R2.64] ;  /* 0x00000024021a7981 */ /* 0x000162000c1e1500 */
[----:B------:R-:W-:Y:S05]  /*2c00*/  BRA `(.L_x_343) ;  /* 0x0000076000007947 */ /* 0x000fea0003800000 */
.L_x_350:
        /* <DEDUP_REMOVED lines=12> */
.L_x_357:
        /* <DEDUP_REMOVED lines=21> */
.L_x_361:
[----:B------:R-:W-:Y:S05]  /*2e20*/  BSYNC B1 ;  /* 0x0000000000017941 */ /* 0x000fea0003800000 */
.L_x_360:
[----:B------:R-:W-:Y:S01]  /*2e30*/  LEA R3, R0, 0x3b800000, 0x17 ;  /* 0x3b80000000037811 */ /* 0x000fe200078eb8ff */
[----:B------:R-:W-:-:S05]  /*2e40*/  IMAD.SHL.U32 R0, R2, 0x100000, RZ ;  /* 0x0010000002007824 */ /* 0x000fca00078e00ff */
[----:B------:R-:W-:Y:S02]  /*2e50*/  LOP3.LUT R0, R3, R0, R4, 0xfe, !PT ;  /* 0x0000000003007212 */ /* 0x000fe400078efe04 */
.L_x_359:
[----:B------:R-:W-:Y:S05]  /*2e60*/  BSYNC B0 ;  /* 0x0000000000007941 */ /* 0x000fea0003800000 */
.L_x_358:
[----:B------:R-:W-:-:S04]  /*2e70*/  F2FP.BF16.PACK_AB R0, RZ, R0 ;  /* 0x00000000ff00723e */ /* 0x000fc800000010ff */
[----:B------:R-:W-:Y:S01]  /*2e80*/  PRMT R26, R0, 0x7610, R26 ;  /* 0x00007610001a7816 */ /* 0x000fe2000000001a */
[----:B------:R-:W-:Y:S05]  /*2e90*/  BRA `(.L_x_343) ;  /* 0x000004d000007947 */ /* 0x000fea0003800000 */
.L_x_356:
        /* <DEDUP_REMOVED lines=21> */
.L_x_365:
[----:B------:R-:W-:Y:S05]  /*2ff0*/  BSYNC B1 ;  /* 0x0000000000017941 */ /* 0x000fea0003800000 */
.L_x_364:
[----:B------:R-:W-:Y:S01]  /*3000*/  LEA R3, R0, 0x37800000, 0x17 ;  /* 0x3780000000037811 */ /* 0x000fe200078eb8ff */
[----:B------:R-:W-:-:S05]  /*3010*/  IMAD.SHL.U32 R0, R2, 0x200000, RZ ;  /* 0x0020000002007824 */ /* 0x000fca00078e00ff */
[----:B------:R-:W-:Y:S02]  /*3020*/  LOP3.LUT R0, R3, R0, R4, 0xfe, !PT ;  /* 0x0000000003007212 */ /* 0x000fe400078efe04 */
.L_x_363:
[----:B------:R-:W-:Y:S05]  /*3030*/  BSYNC B0 ;  /* 0x0000000000007941 */ /* 0x000fea0003800000 */
.L_x_362:
[----:B------:R-:W-:-:S04]  /*3040*/  F2FP.BF16.PACK_AB R0, RZ, R0 ;  /* 0x00000000ff00723e */ /* 0x000fc800000010ff */
[----:B------:R-:W-:Y:S01]  /*3050*/  PRMT R26, R0, 0x7610, R26 ;  /* 0x00007610001a7816 */ /* 0x000fe2000000001a */
[----:B------:R-:W-:Y:S05]  /*3060*/  BRA `(.L_x_343) ;  /* 0x0000030000007947 */ /* 0x000fea0003800000 */
.L_x_355:
        /* <DEDUP_REMOVED lines=14> */
.L_x_369:
[----:B------:R-:W-:Y:S05]  /*3150*/  BSYNC B0 ;  /* 0x0000000000007941 */ /* 0x000fea0003800000 */
.L_x_368:
[----:B------:R-:W-:-:S04]  /*3160*/  F2FP.BF16.PACK_AB R0, RZ, R0 ;  /* 0x00000000ff00723e */ /* 0x000fc800000010ff */
[----:B------:R-:W-:Y:S01]  /*3170*/  PRMT R26, R0, 0x7610, R26 ;  /* 0x00007610001a7816 */ /* 0x000fe2000000001a */
[----:B------:R-:W-:Y:S05]  /*3180*/  BRA `(.L_x_343) ;  /* 0x000001e000007947 */ /* 0x000fea0003800000 */
.L_x_342:
        /* <DEDUP_REMOVED lines=21> */
.L_x_367:
[----:B------:R-:W2:Y:S02]  /*32e0*/  LDG.E.64 R2, [R2.64] ;  /* 0x0000002402027981 */ /* 0x000ea4000c1e1b00 */
[----:B--2---:R-:W0:Y:S02]  /*32f0*/  I2F.U64 R0, R2 ;  /* 0x0000000200007312 */ /* 0x004e240000301000 */
[----:B0-----:R-:W-:-:S04]  /*3300*/  F2FP.BF16.PACK_AB R0, RZ, R0 ;  /* 0x00000000ff00723e */ /* 0x001fc800000010ff */
[----:B------:R-:W-:Y:S01]  /*3310*/  PRMT R26, R0, 0x7610, R26 ;  /* 0x00007610001a7816 */ /* 0x000fe2000000001a */
[----:B------:R-:W-:Y:S05]  /*3320*/  BRA `(.L_x_343) ;  /* 0x0000004000007947 */ /* 0x000fea0003800000 */
.L_x_366:
[----:B------:R-:W2:Y:S02]  /*3330*/  LDG.E R2, [R2.64] ;  /* 0x0000002402027981 */ /* 0x000ea4000c1e1900 */
[----:B--2---:R-:W0:Y:S02]  /*3340*/  I2F.U32 R0, R2 ;  /* 0x0000000200007306 */ /* 0x004e240000201000 */
[----:B0-----:R-:W-:-:S04]  /*3350*/  F2FP.BF16.PACK_AB R0, RZ, R0 ;  /* 0x00000000ff00723e */ /* 0x001fc800000010ff */
[----:B------:R-:W-:Y:S02]  /*3360*/  PRMT R26, R0, 0x7610, R26 ;  /* 0x00007610001a7816 */ /* 0x000fe4000000001a */
.L_x_343:
[----:B------:R-:W-:-:S05]  /*3370*/  IADD3 R19, R19, 0x80, RZ ;  /* 0x0000008013137810 */ /* 0x000fca0007ffe0ff */
.L_x_337:
[----:B------:R-:W-:Y:S05]  /*3380*/  BSYNC B6 ;  /* 0x0000000000067941 */ /* 0x000fea0003800000 */
.L_x_336:
[----:B------:R-:W-:Y:S01]  /*3390*/  ISETP.GE.AND P0, PT, R19, R17, PT ;  /* 0x000000111300720c */ /* 0x000fe20003f06270 */
[----:B------:R-:W-:-:S12]  /*33a0*/  BSSY B6, `(.L_x_370) ;  /* 0x000010b000067945 */ /* 0x000fd80003800000 */
[----:B------:R-:W-:Y:S05]  /*33b0*/  @P0 BRA `(.L_x_371) ;  /* 0x0000109000000947 */ /* 0x000fea0003800000 */
[----:B------:R-:W-:Y:S01]  /*33c0*/  PRMT R0, R18, 0x9910, RZ ;  /* 0x0000991012007816 */ /* 0x000fe200000000ff */
[----:B------:R-:W-:-:S03]  /*33d0*/  IMAD R19, R16, 0x200, R19 ;  /* 0x0000020010137824 */ /* 0x000fc600078e0213 */
[----:B------:R-:W-:Y:S01]  /*33e0*/  ISETP.GT.AND P1, PT, R0, 0x9, PT ;  /* 0x000000090000780c */ /* 0x000fe20003f24270 */
[----:B------:R-:W-:-:S05]  /*33f0*/  IMAD R19, R19, c[0x0][0x180], RZ ;  /* 0x0000600013137a24 */ /* 0x000fca00078e02ff */
[----:B0-----:R-:W-:-:S05]  /*3400*/  IADD3 R2, P0, R19, c[0x0][0x170], RZ ;  /* 0x00005c0013027a10 */ /* 0x001fca0007f1e0ff */
        /* <DEDUP_REMOVED lines=15> */
.L_x_375:
[----:B------:R-:W2:Y:S02]  /*3500*/  LDG.E.U8 R2, [R2.64] ;  /* 0x0000002402027981 */ /* 0x000ea4000c1e1100 */
[----:B--2---:R-:W0:Y:S02]  /*3510*/  I2F.U16 R0, R2 ;  /* 0x0000000200007306 */ /* 0x004e240000101000 */
[----:B0-----:R-:W-:-:S04]  /*3520*/  F2FP.BF16.PACK_AB R0, RZ, R0 ;  /* 0x00000000ff00723e */ /* 0x001fc800000010ff */
[----:B------:R-:W-:Y:S01]  /*3530*/  PRMT R23, R0, 0x7610, R23 ;  /* 0x0000761000177816 */ /* 0x000fe20000000017 */
[----:B------:R-:W-:Y:S05]  /*3540*/  BRA `(.L_x_371) ;  /* 0x00000f0000007947 */ /* 0x000fea0003800000 */
.L_x_374:
        /* <DEDUP_REMOVED lines=11> */
.L_x_378:
[----:B------:R-:W2:Y:S02]  /*3600*/  LDG.E R2, [R2.64] ;  /* 0x0000002402027981 */ /* 0x000ea4000c1e1900 */
[----:B--2---:R-:W0:Y:S02]  /*3610*/  I2F R0, R2 ;  /* 0x0000000200007306 */ /* 0x004e240000201400 */
[----:B0-----:R-:W-:-:S04]  /*3620*/  F2FP.BF16.PACK_AB R0, RZ, R0 ;  /* 0x00000000ff00723e */ /* 0x001fc800000010ff */
[----:B------:R-:W-:Y:S01]  /*3630*/  PRMT R23, R0, 0x7610, R23 ;  /* 0x0000761000177816 */ /* 0x000fe20000000017 */
[----:B------:R-:W-:Y:S05]  /*3640*/  BRA `(.L_x_371) ;  /* 0x00000e0000007947 */ /* 0x000fea0003800000 */
.L_x_377:
[----:B------:R-:W2:Y:S02]  /*3650*/  LDG.E.U16 R2, [R2.64] ;  /* 0x0000002402027981 */ /* 0x000ea4000c1e1500 */
[----:B--2---:R-:W0:Y:S02]  /*3660*/  I2F.S16 R0, R2 ;  /* 0x0000000200007306 */ /* 0x004e240000101400 */
[----:B0-----:R-:W-:-:S04]  /*3670*/  F2FP.BF16.PACK_AB R0, RZ, R0 ;  /* 0x00000000ff00723e */ /* 0x001fc800000010ff */
[----:B------:R-:W-:Y:S01]  /*3680*/  PRMT R23, R0, 0x7610, R23 ;  /* 0x0000761000177816 */ /* 0x000fe20000000017 */
[----:B------:R-:W-:Y:S05]  /*3690*/  BRA `(.L_x_371) ;  /* 0x00000db000007947 */ /* 0x000fea0003800000 */
.L_x_373:
        /* <DEDUP_REMOVED lines=9> */
.L_x_380:
[----:B------:R-:W2:Y:S02]  /*3730*/  LDG.E.U16 R0, [R2.64] ;  /* 0x0000002402007981 */ /* 0x000ea4000c1e1500 */
[----:B--2---:R-:W-:-:S05]  /*3740*/  HADD2.F32 R0, -RZ, R0.H0_H0 ;  /* 0x20000000ff007230 */ /* 0x004fca0000004100 */
[----:B------:R-:W-:-:S04]  /*3750*/  F2FP.BF16.PACK_AB R0, RZ, R0 ;  /* 0x00000000ff00723e */ /* 0x000fc800000010ff */
[----:B------:R-:W-:Y:S01]  /*3760*/  PRMT R23, R0, 0x7610, R23 ;  /* 0x0000761000177816 */ /* 0x000fe20000000017 */
[----:B------:R-:W-:Y:S05]  /*3770*/  BRA `(.L_x_371) ;  /* 0x00000cd000007947 */ /* 0x000fea0003800000 */
.L_x_379:
        /* <DEDUP_REMOVED lines=9> */
.L_x_382:
[----:B------:R-:W2:Y:S02]  /*3810*/  LDG.E.U16 R2, [R2.64] ;  /* 0x0000002402027981 */ /* 0x000ea4000c1e1500 */
[----:B--2---:R-:W-:-:S05]  /*3820*/  HADD2.F32 R0, -RZ, R2.H0_H0 ;  /* 0x20000002ff007230 */ /* 0x004fca0000004100 */
[----:B------:R-:W-:-:S04]  /*3830*/  F2FP.BF16.PACK_AB R0, RZ, R0 ;  /* 0x00000000ff00723e */ /* 0x000fc800000010ff */
[----:B------:R-:W-:Y:S01]  /*3840*/  PRMT R23, R0, 0x7610, R23 ;  /* 0x0000761000177816 */ /* 0x000fe20000000017 */
[----:B------:R-:W-:Y:S05]  /*3850*/  BRA `(.L_x_371) ;  /* 0x00000bf000007947 */ /* 0x000fea0003800000 */
.L_x_381:
[----:B------:R-:W2:Y:S02]  /*3860*/  LDG.E.64 R2, [R2.64] ;  /* 0x0000002402027981 */ /* 0x000ea4000c1e1b00 */
[----:B--2---:R-:W0:Y:S01]  /*3870*/  F2F.F32.F64 R0, R2 ;  /* 0x0000000200007310 */ /* 0x004e220000301000 */
[----:B------:R-:W0:-:S14]  /*3880*/  DSETP.GEU.AND P0, PT, |R2|, c[0x2][0x0], PT ;  /* 0x008000000200762a */ /* 0x000e1c0003f0e200 */
[----:B0-----:R-:W-:-:S05]  /*3890*/  @!P0 FMUL R0, R0, 1.175494350822287508e-38 ;  /* 0x0080000000008820 */ /* 0x001fca0000400000 */
[----:B------:R-:W-:-:S04]  /*38a0*/  F2FP.BF16.PACK_AB R0, RZ, R0 ;  /* 0x00000000ff00723e */ /* 0x000fc800000010ff */
[----:B------:R-:W-:Y:S01]  /*38b0*/  PRMT R23, R0, 0x7610, R23 ;  /* 0x0000761000177816 */ /* 0x000fe20000000017 */
[----:B------:R-:W-:Y:S05]  /*38c0*/  BRA `(.L_x_371) ;  /* 0x00000b8000007947 */ /* 0x000fea0003800000 */
.L_x_372:
        /* <DEDUP_REMOVED lines=14> */
.L_x_385:
[----:B------:R-:W2:Y:S02]  /*39b0*/  LDG.E.64 R2, [R2.64] ;  /* 0x0000002402027981 */ /* 0x000ea4000c1e1b00 */
[----:B--2---:R-:W0:Y:S01]  /*39c0*/  F2F.F32.F64 R0, R2 ;  /* 0x0000000200007310 */ /* 0x004e220000301000 */
[----:B------:R-:W0:-:S14]  /*39d0*/  DSETP.GEU.AND P0, PT, |R2|, c[0x2][0x0], PT ;  /* 0x008000000200762a */ /* 0x000e1c0003f0e200 */
[----:B0-----:R-:W-:-:S05]  /*39e0*/  @!P0 FMUL R0, R0, 1.175494350822287508e-38 ;  /* 0x0080000000008820 */ /* 0x001fca0000400000 */
[----:B------:R-:W-:-:S04]  /*39f0*/  F2FP.BF16.PACK_AB R0, RZ, R0 ;  /* 0x00000000ff00723e */ /* 0x000fc800000010ff */
[----:B------:R-:W-:Y:S01]  /*3a00*/  PRMT R23, R0, 0x7610, R23 ;  /* 0x0000761000177816 */ /* 0x000fe20000000017 */
[----:B------:R-:W-:Y:S05]  /*3a10*/  BRA `(.L_x_371) ;  /* 0x00000a3000007947 */ /* 0x000fea0003800000 */
.L_x_384:
        /* <DEDUP_REMOVED lines=28> */
.L_x_387:
        /* <DEDUP_REMOVED lines=15> */
.L_x_386:
[----:B------:R0:W5:Y:S01]  /*3cd0*/  LDG.E.U16 R23, [R2.64] ;  /* 0x0000002402177981 */ /* 0x000162000c1e1500 */
[----:B------:R-:W-:Y:S05]  /*3ce0*/  BRA `(.L_x_371) ;  /* 0x0000076000007947 */ /* 0x000fea0003800000 */
.L_x_383:
        /* <DEDUP_REMOVED lines=12> */
.L_x_390:
        /* <DEDUP_REMOVED lines=21> */
.L_x_394:
[----:B------:R-:W-:Y:S05]  /*3f00*/  BSYNC B1 ;  /* 0x0000000000017941 */ /* 0x000fea0003800000 */
.L_x_393:
[----:B------:R-:W-:Y:S01]  /*3f10*/  LEA R3, R0, 0x3b800000, 0x17 ;  /* 0x3b80000000037811 */ /* 0x000fe200078eb8ff */
[----:B------:R-:W-:-:S05]  /*3f20*/  IMAD.SHL.U32 R0, R2, 0x100000, RZ ;  /* 0x0010000002007824 */ /* 0x000fca00078e00ff */
[----:B------:R-:W-:Y:S02]  /*3f30*/  LOP3.LUT R0, R3, R0, R4, 0xfe, !PT ;  /* 0x0000000003007212 */ /* 0x000fe400078efe04 */
.L_x_392:
[----:B------:R-:W-:Y:S05]  /*3f40*/  BSYNC B0 ;  /* 0x0000000000007941 */ /* 0x000fea0003800000 */
.L_x_391:
[----:B------:R-:W-:-:S04]  /*3f50*/  F2FP.BF16.PACK_AB R0, RZ, R0 ;  /* 0x00000000ff00723e */ /* 0x000fc800000010ff */
[----:B------:R-:W-:Y:S01]  /*3f60*/  PRMT R23, R0, 0x7610, R23 ;  /* 0x0000761000177816 */ /* 0x000fe20000000017 */
[----:B------:R-:W-:Y:S05]  /*3f70*/  BRA `(.L_x_371) ;  /* 0x000004d000007947 */ /* 0x000fea0003800000 */
.L_x_389:
        /* <DEDUP_REMOVED lines=21> */
.L_x_398:
[----:B------:R-:W-:Y:S05]  /*40d0*/  BSYNC B1 ;  /* 0x0000000000017941 */ /* 0x000fea0003800000 */
.L_x_397:
[----:B------:R-:W-:Y:S01]  /*40e0*/  LEA R3, R0, 0x37800000, 0x17 ;  /* 0x3780000000037811 */ /* 0x000fe200078eb8ff */
[----:B------:R-:W-:-:S05]  /*40f0*/  IMAD.SHL.U32 R0, R2, 0x200000, RZ ;  /* 0x0020000002007824 */ /* 0x000fca00078e00ff */
[----:B------:R-:W-:Y:S02]  /*4100*/  LOP3.LUT R0, R3, R0, R4, 0xfe, !PT ;  /* 0x0000000003007212 */ /* 0x000fe400078efe04 */
.L_x_396:
[----:B------:R-:W-:Y:S05]  /*4110*/  BSYNC B0 ;  /* 0x0000000000007941 */ /* 0x000fea0003800000 */
.L_x_395:
[----:B------:R-:W-:-:S04]  /*4120*/  F2FP.BF16.PACK_AB R0, RZ, R0 ;  /* 0x00000000ff00723e */ /* 0x000fc800000010ff */
[----:B------:R-:W-:Y:S01]  /*4130*/  PRMT R23, R0, 0x7610, R23 ;  /* 0x0000761000177816 */ /* 0x000fe20000000017 */
[----:B------:R-:W-:Y:S05]  /*4140*/  BRA `(.L_x_371) ;  /* 0x0000030000007947 */ /* 0x000fea0003800000 */
.L_x_388:
        /* <DEDUP_REMOVED lines=14> */
.L_x_402:
[----:B------:R-:W-:Y:S05]  /*4230*/  BSYNC B0 ;  /* 0x0000000000007941 */ /* 0x000fea0003800000 */
.L_x_401:
[----:B------:R-:W-:-:S04]  /*4240*/  F2FP.BF16.PACK_AB R0, RZ, R0 ;  /* 0x00000000ff00723e */ /* 0x000fc800000010ff */
[----:B------:R-:W-:Y:S01]  /*4250*/  PRMT R23, R0, 0x7610, R23 ;  /* 0x0000761000177816 */ /* 0x000fe20000000017 */
[----:B------:R-:W-:Y:S05]  /*4260*/  BRA `(.L_x_371) ;  /* 0x000001e000007947 */ /* 0x000fea0003800000 */
.L_x_376:
        /* <DEDUP_REMOVED lines=21> */
.L_x_400:
[----:B------:R-:W2:Y:S02]  /*43c0*/  LDG.E.64 R2, [R2.64] ;  /* 0x0000002402027981 */ /* 0x000ea4000c1e1b00 */
[----:B--2---:R-:W0:Y:S02]  /*43d0*/  I2F.U64 R0, R2 ;  /* 0x0000000200007312 */ /* 0x004e240000301000 */
[----:B0-----:R-:W-:-:S04]  /*43e0*/  F2FP.BF16.PACK_AB R0, RZ, R0 ;  /* 0x00000000ff00723e */ /* 0x001fc800000010ff */
[----:B------:R-:W-:Y:S01]  /*43f0*/  PRMT R23, R0, 0x7610, R23 ;  /* 0x0000761000177816 */ /* 0x000fe20000000017 */
[----:B------:R-:W-:Y:S05]  /*4400*/  BRA `(.L_x_371) ;  /* 0x0000004000007947 */ /* 0x000fea0003800000 */
.L_x_399:
[----:B------:R-:W2:Y:S02]  /*4410*/  LDG.E R2, [R2.64] ;  /* 0x0000002402027981 */ /* 0x000ea4000c1e1900 */
[----:B--2---:R-:W0:Y:S02]  /*4420*/  I2F.U32 R0, R2 ;  /* 0x0000000200007306 */ /* 0x004e240000201000 */
[----:B0-----:R-:W-:-:S04]  /*4430*/  F2FP.BF16.PACK_AB R0, RZ, R0 ;  /* 0x00000000ff00723e */ /* 0x001fc800000010ff */
[----:B------:R-:W-:Y:S02]  /*4440*/  PRMT R23, R0, 0x7610, R23 ;  /* 0x0000761000177816 */ /* 0x000fe40000000017 */
.L_x_371:
[----:B------:R-:W-:Y:S05]  /*4450*/  BSYNC B6 ;  /* 0x0000000000067941 */ /* 0x000fea0003800000 */
.L_x_370:
[----:B------:R-:W1:Y:S01]  /*4460*/  S2R R19, SR_TID.X ;  /* 0x0000000000137919 */ /* 0x000e620000002100 */
[----:B------:R-:W2:Y:S01]  /*4470*/  LDC.U8 R18, c[0x0][0x184] ;  /* 0x00006100ff127b82 */ /* 0x000ea20000000000 */
[----:B------:R-:W-:Y:S01]  /*4480*/  BSSY B0, `(.L_x_403) ;  /* 0x000001d000007945 */ /* 0x000fe20003800000 */
[CC--:B-1----:R-:W-:Y:S02]  /*4490*/  ISETP.GE.AND P2, PT, R19.reuse, R17.reuse, PT ;  /* 0x000000111300720c */ /* 0x0c2fe40003f46270 */
[C---:B------:R-:W-:Y:S02]  /*44a0*/  IADD3 R0, R19.reuse, 0x100, RZ ;  /* 0x0000010013007810 */ /* 0x040fe40007ffe0ff */
[C---:B0-----:R-:W-:Y:S02]  /*44b0*/  IADD3 R2, R19.reuse, 0x180, RZ ;  /* 0x0000018013027810 */ /* 0x041fe40007ffe0ff */
[----:B------:R-:W-:Y:S02]  /*44c0*/  IADD3 R24, R19, 0x80, RZ ;  /* 0x0000008013187810 */ /* 0x000fe40007ffe0ff */
[----:B------:R-:W-:-:S02]  /*44d0*/  ISETP.GE.AND P0, PT, R0, R17, PT ;  /* 0x000000110000720c */ /* 0x000fc40003f06270 */
[-C--:B------:R-:W-:Y:S02]  /*44e0*/  ISETP.GE.AND P1, PT, R2, R17.reuse, PT ;  /* 0x000000110200720c */ /* 0x080fe40003f26270 */
[----:B------:R-:W-:Y:S01]  /*44f0*/  ISETP.GE.AND P3, PT, R24, R17, PT ;  /* 0x000000111800720c */ /* 0x000fe20003f66270 */
[----:B------:R-:W-:Y:S07]  /*4500*/  @P2 BRA `(.L_x_404) ;  /* 0x0000014000002947 */ /* 0x000fee0003800000 */
[----:B--2---:R-:W-:Y:S01]  /*4510*/  ULDC.U16 UR4, c[0x0][0x166] ;  /* 0x0000598000047ab9 */ /* 0x004fe20000000400 */
[----:B-----5:R-:W-:Y:S01]  /*4520*/  PRMT R25, RZ, 0x5410, R25 ;  /* 0x00005410ff197816 */ /* 0x020fe20000000019 */
[----:B------:R-:W-:-:S04]  /*4530*/  UPRMT UR4, URZ, 0x5410, UR4 ;  /* 0x000054103f047896 */ /* 0x000fc80008000004 */
[----:B------:R-:W-:Y:S02]  /*4540*/  FADD.FTZ R25, |R25|, -RZ ;  /* 0x800000ff19197221 */ /* 0x000fe40000010200 */
[----:B------:R-:W-:-:S05]  /*4550*/  FADD.FTZ R0, -RZ, |UR4| ;  /* 0x40000004ff007e21 */ /* 0x000fca0008010100 */
[CC--:B------:R-:W-:Y:S02]  /*4560*/  IMNMX R2, R0.reuse, R25.reuse, !PT ;  /* 0x0000001900027217 */ /* 0x0c0fe40007800200 */
        /* <DEDUP_REMOVED lines=8> */
[----:B------:R-:W-:-:S06]  /*45f0*/  FFMA.FTZ R4, R5, R5, R4 ;  /* 0x0000000505047223 */ /* 0x000fcc0000010004 */
[----:B------:R-:W0:Y:S02]  /*4600*/  MUFU.SQRT R4, R4 ;  /* 0x0000000400047308 */ /* 0x000e240000002000 */
[----:B0-----:R-:W-:Y:S01]  /*4610*/  @P4 FMUL.FTZ R2, R4, R3 ;  /* 0x0000000304024220 */ /* 0x001fe20000410000 */
[----:B------:R-:W-:-:S04]  /*4620*/  FSETP.NEU.FTZ.AND P4, PT, R0, +INF , PT ;  /* 0x7f8000000000780b */ /* 0x000fc80003f9d000 */
[----:B------:R-:W-:-:S04]  /*4630*/  FSEL R0, R2, +INF , P4 ;  /* 0x7f80000002007808 */ /* 0x000fc80002000000 */
[----:B------:R-:W-:Y:S02]  /*4640*/  F2FP.BF16.PACK_AB R0, RZ, R0 ;  /* 0x00000000ff00723e */ /* 0x000fe400000010ff */
.L_x_404:
[----:B--2---:R-:W-:Y:S05]  /*4650*/  BSYNC B0 ;  /* 0x0000000000007941 */ /* 0x004fea0003800000 */
.L_x_403:
[----:B------:R-:W-:Y:S01]  /*4660*/  BSSY B0, `(.L_x_405) ;  /* 0x0000016000007945 */ /* 0x000fe20003800000 */
[----:B------:R-:W-:Y:S05]  /*4670*/  @P3 BRA `(.L_x_406) ;  /* 0x0000014000003947 */ /* 0x000fea0003800000 */
[----:B------:R-:W-:Y:S01]  /*4680*/  ULDC.U16 UR4, c[0x0][0x166] ;  /* 0x0000598000047ab9 */ /* 0x000fe20000000400 */
        /* <DEDUP_REMOVED lines=19> */
.L_x_406:
[----:B------:R-:W-:Y:S05]  /*47c0*/  BSYNC B0 ;  /* 0x0000000000007941 */ /* 0x000fea0003800000 */
.L_x_405:
        /* <DEDUP_REMOVED lines=22> */
.L_x_408:
[----:B------:R-:W-:Y:S05]  /*4930*/  BSYNC B0 ;  /* 0x0000000000007941 */ /* 0x000fea0003800000 */
.L_x_407:
        /* <DEDUP_REMOVED lines=14> */
[----:B------:R-:W-:-:S04]  /*4a20*/  FMUL.FTZ R5, R5, R5 ;  /* 0x0000000505057220 */ /* 0x000fc80000410000 */
[----:B------:R-:W-:Y:S01]  /*4a30*/  FFMA.FTZ R5, R4, R4, R5 ;  /* 0x0000000404057223 */ /* 0x000fe20000010005 */
[----:B------:R-:W-:-:S05]  /*4a40*/  LOP3.LUT R4, R3, 0x800000, RZ, 0xfc, !PT ;  /* 0x0080000003047812 */ /* 0x000fca00078efcff */
[----:B------:R-:W0:Y:S02]  /*4a50*/  MUFU.SQRT R5, R5 ;  /* 0x0000000500057308 */ /* 0x000e240000002000 */
[----:B0-----:R-:W-:Y:S01]  /*4a60*/  @P0 FMUL.FTZ R2, R5, R4 ;  /* 0x0000000405020220 */ /* 0x001fe20000410000 */
[----:B------:R-:W-:-:S04]  /*4a70*/  FSETP.NEU.FTZ.AND P0, PT, R23, +INF , PT ;  /* 0x7f8000001700780b */ /* 0x000fc80003f1d000 */
[----:B------:R-:W-:-:S04]  /*4a80*/  FSEL R23, R2, +INF , P0 ;  /* 0x7f80000002177808 */ /* 0x000fc80000000000 */
[----:B------:R-:W-:Y:S02]  /*4a90*/  F2FP.BF16.PACK_AB R23, RZ, R23 ;  /* 0x00000017ff17723e */ /* 0x000fe400000010ff */
.L_x_410:
[----:B------:R-:W-:Y:S05]  /*4aa0*/  BSYNC B0 ;  /* 0x0000000000007941 */ /* 0x000fea0003800000 */
.L_x_409:
[----:B------:R-:W-:Y:S01]  /*4ab0*/  BSSY B6, `(.L_x_411) ;  /* 0x0000113000067945 */ /* 0x000fe20003800000 */
[----:B------:R-:W-:Y:S05]  /*4ac0*/  @P2 BRA `(.L_x_412) ;  /* 0x0000111000002947 */ /* 0x000fea0003800000 */
[----:B------:R-:W-:Y:S01]  /*4ad0*/  PRMT R4, R18, 0x9910, RZ ;  /* 0x0000991012047816 */ /* 0x000fe200000000ff */
        /* <DEDUP_REMOVED lines=14> */
[----:B------:R-:W-:Y:S01]  /*4bc0*/  PRMT R0, RZ, 0x5410, R0 ;  /* 0x00005410ff007816 */ /* 0x000fe20000000000 */
[----:B------:R-:W-:-:S03]  /*4bd0*/  IMAD.MOV.U32 R19, RZ, RZ, R24 ;  /* 0x000000ffff137224 */ /* 0x000fc600078e0018 */
[----:B------:R-:W0:Y:S02]  /*4be0*/  F2I.FTZ.TRUNC.NTZ R5, R0 ;  /* 0x0000000000057305 */ /* 0x000e24000021f100 */
[----:B0-----:R0:W-:Y:S01]  /*4bf0*/  STG.E.U8 [R2.64], R5 ;  /* 0x0000000502007986 */ /* 0x0011e2000c101124 */
[----:B------:R-:W-:Y:S05]  /*4c00*/  BRA `(.L_x_412) ;  /* 0x00000fd000007947 */ /* 0x000fea0003800000 */
.L_x_416:
[----:B------:R-:W-:Y:S01]  /*4c10*/  PRMT R5, RZ, 0x5410, R0 ;  /* 0x00005410ff057816 */ /* 0x000fe20000000000 */
[----:B------:R-:W-:-:S05]  /*4c20*/  IMAD.MOV.U32 R19, RZ, RZ, R24 ;  /* 0x000000ffff137224 */ /* 0x000fca00078e0018 */
[----:B------:R-:W0:Y:S02]  /*4c30*/  F2I.S64.TRUNC R4, R5 ;  /* 0x0000000500047311 */ /* 0x000e24000020d900 */
[----:B0-----:R0:W-:Y:S01]  /*4c40*/  STG.E.U8 [R2.64], R4 ;  /* 0x0000000402007986 */ /* 0x0011e2000c101124 */
[----:B------:R-:W-:Y:S05]  /*4c50*/  BRA `(.L_x_412) ;  /* 0x00000f8000007947 */ /* 0x000fea0003800000 */
.L_x_415:
[----:B------:R-:W-:-:S13]  /*4c60*/  ISETP.NE.AND P0, PT, R4, 0x2, PT ;  /* 0x000000020400780c */ /* 0x000fda0003f05270 */
[----:B------:R-:W-:Y:S05]  /*4c70*/  @!P0 BRA `(.L_x_418) ;  /* 0x000000e000008947 */ /* 0x000fea0003800000 */
[----:B------:R-:W-:-:S13]  /*4c80*/  ISETP.NE.AND P0, PT, R4, 0x3, PT ;  /* 0x000000030400780c */ /* 0x000fda0003f05270 */
[----:B------:R-:W-:Y:S05]  /*4c90*/  @!P0 BRA `(.L_x_419) ;  /* 0x0000007000008947 */ /* 0x000fea0003800000 */
[----:B------:R-:W-:-:S13]  /*4ca0*/  ISETP.NE.AND P0, PT, R4, 0x4, PT ;  /* 0x000000040400780c */ /* 0x000fda0003f05270 */
[----:B------:R-:W-:Y:S05]  /*4cb0*/  @P0 BRA `(.L_x_417) ;  /* 0x00000d4000000947 */ /* 0x000fea0003800000 */
[----:B------:R-:W-:Y:S01]  /*4cc0*/  PRMT R4, RZ, 0x5410, R0 ;  /* 0x00005410ff047816 */ /* 0x000fe20000000000 */
[----:B------:R-:W-:-:S05]  /*4cd0*/  IMAD.MOV.U32 R19, RZ, RZ, R24 ;  /* 0x000000ffff137224 */ /* 0x000fca00078e0018 */
[----:B------:R-:W0:Y:S02]  /*4ce0*/  F2I.S64.TRUNC R4, R4 ;  /* 0x0000000400047311 */ /* 0x000e24000020d900 */
[----:B0-----:R0:W-:Y:S01]  /*4cf0*/  STG.E.64 [R2.64], R4 ;  /* 0x0000000402007986 */ /* 0x0011e2000c101b24 */
[----:B------:R-:W-:Y:S05]  /*4d00*/  BRA `(.L_x_412) ;  /* 0x00000ed000007947 */ /* 0x000fea0003800000 */
.L_x_419:
[----:B------:R-:W-:Y:S01]  /*4d10*/  PRMT R0, RZ, 0x5410, R0 ;  /* 0x00005410ff007816 */ /* 0x000fe20000000000 */
[----:B------:R-:W-:-:S03]  /*4d20*/  IMAD.MOV.U32 R19, RZ, RZ, R24 ;  /* 0x000000ffff137224 */ /* 0x000fc600078e0018 */
[----:B------:R-:W0:Y:S02]  /*4d30*/  F2I.FTZ.TRUNC.NTZ R5, R0 ;  /* 0x0000000000057305 */ /* 0x000e24000021f100 */
[----:B0-----:R0:W-:Y:S01]  /*4d40*/  STG.E [R2.64], R5 ;  /* 0x0000000502007986 */ /* 0x0011e2000c101924 */
[----:B------:R-:W-:Y:S05]  /*4d50*/  BRA `(.L_x_412) ;  /* 0x00000e8000007947 */ /* 0x000fea0003800000 */
.L_x_418:
[----:B------:R-:W-:Y:S01]  /*4d60*/  PRMT R0, RZ, 0x5410, R0 ;  /* 0x00005410ff007816 */ /* 0x000fe20000000000 */
[----:B------:R-:W-:-:S03]  /*4d70*/  IMAD.MOV.U32 R19, RZ, RZ, R24 ;  /* 0x000000ffff137224 */ /* 0x000fc600078e0018 */
[----:B------:R-:W0:Y:S02]  /*4d80*/  F2I.FTZ.TRUNC.NTZ R5, R0 ;  /* 0x0000000000057305 */ /* 0x000e24000021f100 */
[----:B0-----:R0:W-:Y:S01]  /*4d90*/  STG.E.U16 [R2.64], R5 ;  /* 0x0000000502007986 */ /* 0x0011e2000c101524 */
[----:B------:R-:W-:Y:S05]  /*4da0*/  BRA `(.L_x_412) ;  /* 0x00000e3000007947 */ /* 0x000fea0003800000 */
.L_x_414:
[----:B------:R-:W-:-:S13]  /*4db0*/  ISETP.GT.AND P0, PT, R4, 0x6, PT ;  /* 0x000000060400780c */ /* 0x000fda0003f04270 */
[----:B------:R-:W-:Y:S05]  /*4dc0*/  @P0 BRA `(.L_x_420) ;  /* 0x000000d000000947 */ /* 0x000fea0003800000 */
[----:B------:R-:W-:-:S13]  /*4dd0*/  ISETP.NE.AND P0, PT, R4, 0x5, PT ;  /* 0x000000050400780c */ /* 0x000fda0003f05270 */
[----:B------:R-:W-:Y:S05]  /*4de0*/  @!P0 BRA `(.L_x_421) ;  /* 0x0000006000008947 */ /* 0x000fea0003800000 */
[----:B------:R-:W-:-:S13]  /*4df0*/  ISETP.NE.AND P0, PT, R4, 0x6, PT ;  /* 0x000000060400780c */ /* 0x000fda0003f05270 */
[----:B------:R-:W-:Y:S05]  /*4e00*/  @P0 BRA `(.L_x_417) ;  /* 0x00000bf000000947 */ /* 0x000fea0003800000 */
[----:B------:R-:W-:Y:S01]  /*4e10*/  PRMT R5, RZ, 0x5410, R0 ;  /* 0x00005410ff057816 */ /* 0x000fe20000000000 */
[----:B------:R-:W-:-:S04]  /*4e20*/  IMAD.MOV.U32 R19, RZ, RZ, R24 ;  /* 0x000000ffff137224 */ /* 0x000fc800078e0018 */
[----:B------:R0:W-:Y:S01]  /*4e30*/  STG.E [R2.64], R5 ;  /* 0x0000000502007986 */ /* 0x0001e2000c101924 */
[----:B------:R-:W-:Y:S05]  /*4e40*/  BRA `(.L_x_412) ;  /* 0x00000d9000007947 */ /* 0x000fea0003800000 */
.L_x_421:
[----:B------:R-:W-:Y:S01]  /*4e50*/  PRMT R0, RZ, 0x5410, R0 ;  /* 0x00005410ff007816 */ /* 0x000fe20000000000 */
[----:B------:R-:W-:-:S03]  /*4e60*/  IMAD.MOV.U32 R19, RZ, RZ, R24 ;  /* 0x000000ffff137224 */ /* 0x000fc600078e0018 */
[----:B------:R-:W-:-:S05]  /*4e70*/  F2FP.PACK_AB R0, RZ, R0 ;  /* 0x00000000ff00723e */ /* 0x000fca00000000ff */
[----:B------:R0:W-:Y:S01]  /*4e80*/  STG.E.U16 [R2.64], R0 ;  /* 0x0000000002007986 */ /* 0x0001e2000c101524 */
[----:B------:R-:W-:Y:S05]  /*4e90*/  BRA `(.L_x_412) ;  /* 0x00000d4000007947 */ /* 0x000fea0003800000 */
.L_x_420:
[----:B------:R-:W-:-:S13]  /*4ea0*/  ISETP.NE.AND P0, PT, R4, 0x7, PT ;  /* 0x000000070400780c */ /* 0x000fda0003f05270 */
[----:B------:R-:W-:Y:S05]  /*4eb0*/  @!P0 BRA `(.L_x_422) ;  /* 0x000000f000008947 */ /* 0x000fea0003800000 */
[----:B------:R-:W-:-:S13]  /*4ec0*/  ISETP.NE.AND P0, PT, R4, 0x8, PT ;  /* 0x000000080400780c */ /* 0x000fda0003f05270 */
[----:B------:R-:W-:Y:S05]  /*4ed0*/  @!P0 BRA `(.L_x_423) ;  /* 0x0000007000008947 */ /* 0x000fea0003800000 */
[----:B------:R-:W-:-:S13]  /*4ee0*/  ISETP.NE.AND P0, PT, R4, 0x9, PT ;  /* 0x000000090400780c */ /* 0x000fda0003f05270 */
[----:B------:R-:W-:Y:S05]  /*4ef0*/  @P0 BRA `(.L_x_417) ;  /* 0x00000b0000000947 */ /* 0x000fea0003800000 */
[----:B------:R-:W-:Y:S01]  /*4f00*/  IMAD.MOV.U32 R5, RZ, RZ, RZ ;  /* 0x000000ffff057224 */ /* 0x000fe200078e00ff */
[----:B------:R-:W-:Y:S01]  /*4f10*/  PRMT R4, RZ, 0x5410, R0 ;  /* 0x00005410ff047816 */ /* 0x000fe20000000000 */
[----:B------:R-:W-:-:S04]  /*4f20*/  IMAD.MOV.U32 R19, RZ, RZ, R24 ;  /* 0x000000ffff137224 */ /* 0x000fc800078e0018 */
[----:B------:R0:W-:Y:S01]  /*4f30*/  STG.E.64 [R2.64], R4 ;  /* 0x0000000402007986 */ /* 0x0001e2000c101b24 */
[----:B------:R-:W-:Y:S05]  /*4f40*/  BRA `(.L_x_412) ;  /* 0x00000c9000007947 */ /* 0x000fea0003800000 */
.L_x_423:
[----:B------:R-:W-:Y:S01]  /*4f50*/  PRMT R0, RZ, 0x5410, R0 ;  /* 0x00005410ff007816 */ /* 0x000fe20000000000 */
[----:B------:R-:W-:-:S03]  /*4f60*/  IMAD.MOV.U32 R19, RZ, RZ, R24 ;  /* 0x000000ffff137224 */ /* 0x000fc600078e0018 */
[----:B------:R-:W-:-:S04]  /*4f70*/  F2FP.PACK_AB R5, RZ, R0 ;  /* 0x00000000ff05723e */ /* 0x000fc800000000ff */
[----:B------:R-:W-:-:S05]  /*4f80*/  PRMT R5, R5, 0x5410, RZ ;  /* 0x0000541005057816 */ /* 0x000fca00000000ff */
[----:B------:R0:W-:Y:S01]  /*4f90*/  STG.E [R2.64], R5 ;  /* 0x0000000502007986 */ /* 0x0001e2000c101924 */
[----:B------:R-:W-:Y:S05]  /*4fa0*/  BRA `(.L_x_412) ;  /* 0x00000c3000007947 */ /* 0x000fea0003800000 */
.L_x_422:
[----:B------:R-:W-:Y:S01]  /*4fb0*/  PRMT R4, RZ, 0x5410, R0 ;  /* 0x00005410ff047816 */ /* 0x000fe20000000000 */
[----:B------:R-:W-:-:S04]  /*4fc0*/  IMAD.MOV.U32 R19, RZ, RZ, R24 ;  /* 0x000000ffff137224 */ /* 0x000fc800078e0018 */
[----:B------:R-:W-:-:S06]  /*4fd0*/  FMUL.FTZ R4, R4, 1 ;  /* 0x3f80000004047820 */ /* 0x000fcc0000410000 */
[----:B------:R-:W0:Y:S02]  /*4fe0*/  F2F.F64.F32 R4, R4 ;  /* 0x0000000400047310 */ /* 0x000e240000201800 */
[----:B0-----:R0:W-:Y:S01]  /*4ff0*/  STG.E.64 [R2.64], R4 ;  /* 0x0000000402007986 */ /* 0x0011e2000c101b24 */
[----:B------:R-:W-:Y:S05]  /*5000*/  BRA `(.L_x_412) ;  /* 0x00000bd000007947 */ /* 0x000fea0003800000 */
.L_x_413:
        /* <DEDUP_REMOVED lines=8> */
[----:B------:R-:W-:Y:S01]  /*5090*/  PRMT R0, RZ, 0x5410, R0 ;  /* 0x00005410ff007816 */ /* 0x000fe20000000000 */
[----:B------:R-:W-:-:S03]  /*50a0*/  IMAD.MOV.U32 R19, RZ, RZ, R24 ;  /* 0x000000ffff137224 */ /* 0x000fc600078e0018 */
[----:B------:R-:W-:-:S04]  /*50b0*/  FSETP.NEU.FTZ.AND P0, PT, R0, RZ, PT ;  /* 0x000000ff0000720b */ /* 0x000fc80003f1d000 */
[----:B------:R-:W-:-:S05]  /*50c0*/  SEL R5, RZ, 0x1, !P0 ;  /* 0x00000001ff057807 */ /* 0x000fca0004000000 */
[----:B------:R0:W-:Y:S01]  /*50d0*/  STG.E.U8 [R2.64], R5 ;  /* 0x0000000502007986 */ /* 0x0001e2000c101124 */
[----:B------:R-:W-:Y:S05]  /*50e0*/  BRA `(.L_x_412) ;  /* 0x00000af000007947 */ /* 0x000fea0003800000 */
.L_x_426:
[----:B------:R-:W-:Y:S01]  /*50f0*/  PRMT R0, RZ, 0x5410, R0 ;  /* 0x00005410ff007816 */ /* 0x000fe20000000000 */
[----:B------:R-:W-:Y:S01]  /*5100*/  CS2R R6, SRZ ;  /* 0x0000000000067805 */ /* 0x000fe2000001ff00 */
[----:B------:R-:W-:-:S03]  /*5110*/  IMAD.MOV.U32 R19, RZ, RZ, R24 ;  /* 0x000000ffff137224 */ /* 0x000fc600078e0018 */
[----:B------:R-:W-:-:S04]  /*5120*/  FMUL.FTZ R0, R0, 1 ;  /* 0x3f80000000007820 */ /* 0x000fc80000410000 */
[----:B------:R-:W0:Y:S02]  /*5130*/  F2F.F64.F32 R4, R0 ;  /* 0x0000000000047310 */ /* 0x000e240000201800 */
[----:B0-----:R0:W-:Y:S01]  /*5140*/  STG.E.128 [R2.64], R4 ;  /* 0x0000000402007986 */ /* 0x0011e2000c101d24 */
[----:B------:R-:W-:Y:S05]  /*5150*/  BRA `(.L_x_412) ;  /* 0x00000a8000007947 */ /* 0x000fea0003800000 */
.L_x_425:
        /* <DEDUP_REMOVED lines=21> */
.L_x_430:
[----:B------:R-:W-:Y:S05]  /*52b0*/  BSYNC B0 ;  /* 0x0000000000007941 */ /* 0x000fea0003800000 */
.L_x_429:
[----:B------:R-:W-:Y:S01]  /*52c0*/  LOP3.LUT R5, R0, R5, RZ, 0xfc, !PT ;  /* 0x0000000500057212 */ /* 0x000fe200078efcff */
[----:B------:R-:W-:-:S04]  /*52d0*/  IMAD.MOV.U32 R19, RZ, RZ, R24 ;  /* 0x000000ffff137224 */ /* 0x000fc800078e0018 */
[----:B------:R0:W-:Y:S01]  /*52e0*/  STG.E.U8 [R2.64], R5 ;  /* 0x0000000502007986 */ /* 0x0001e2000c101124 */
[----:B------:R-:W-:Y:S05]  /*52f0*/  BRA `(.L_x_412) ;  /* 0x000008e000007947 */ /* 0x000fea0003800000 */
.L_x_428:
        /* <DEDUP_REMOVED lines=13> */
.L_x_432:
[----:B------:R-:W-:Y:S01]  /*53d0*/  IMAD.MOV.U32 R0, RZ, RZ, 0x7f ;  /* 0x0000007fff007424 */ /* 0x000fe200078e00ff */
[----:B------:R-:W-:-:S04]  /*53e0*/  ISETP.GT.U32.AND P0, PT, R4, 0x7f800000, PT ;  /* 0x7f8000000400780c */ /* 0x000fc80003f04070 */
[----:B------:R-:W-:-:S04]  /*53f0*/  SEL R0, R0, 0x7c, P0 ;  /* 0x0000007c00007807 */ /* 0x000fc80000000000 */
.L_x_433:
[----:B------:R-:W-:Y:S05]  /*5400*/  BSYNC B0 ;  /* 0x0000000000007941 */ /* 0x000fea0003800000 */
.L_x_431:
[----:B------:R-:W-:Y:S01]  /*5410*/  LOP3.LUT R4, R5, 0x80000000, RZ, 0xc0, !PT ;  /* 0x8000000005047812 */ /* 0x000fe200078ec0ff */
[----:B------:R-:W-:-:S03]  /*5420*/  IMAD.MOV.U32 R19, RZ, RZ, R24 ;  /* 0x000000ffff137224 */ /* 0x000fc600078e0018 */
[----:B------:R-:W-:-:S04]  /*5430*/  SHF.R.U32.HI R5, RZ, 0x18, R4 ;  /* 0x00000018ff057819 */ /* 0x000fc80000011604 */
[----:B------:R-:W-:-:S05]  /*5440*/  LOP3.LUT R5, R0, R5, RZ, 0xfc, !PT ;  /* 0x0000000500057212 */ /* 0x000fca00078efcff */
[----:B------:R0:W-:Y:S01]  /*5450*/  STG.E.U8 [R2.64], R5 ;  /* 0x0000000502007986 */ /* 0x0001e2000c101124 */
[----:B------:R-:W-:Y:S05]  /*5460*/  BRA `(.L_x_412) ;  /* 0x0000077000007947 */ /* 0x000fea0003800000 */
.L_x_427:
[----:B------:R0:W-:Y:S01]  /*5470*/  STG.E.U16 [R2.64], R0 ;  /* 0x0000000002007986 */ /* 0x0001e2000c101524 */
[----:B------:R-:W-:Y:S01]  /*5480*/  IMAD.MOV.U32 R19, RZ, RZ, R24 ;  /* 0x000000ffff137224 */ /* 0x000fe200078e0018 */
[----:B------:R-:W-:Y:S05]  /*5490*/  BRA `(.L_x_412) ;  /* 0x0000074000007947 */ /* 0x000fea0003800000 */
.L_x_424:
        /* <DEDUP_REMOVED lines=10> */
[----:B------:R-:W0:Y:S02]  /*5540*/  F2I.FTZ.U32.TRUNC.NTZ R5, R5 ;  /* 0x0000000500057305 */ /* 0x000e24000021f000 */
[----:B0-----:R0:W-:Y:S01]  /*5550*/  STG.E.U16 [R2.64], R5 ;  /* 0x0000000502007986 */ /* 0x0011e2000c101524 */
[----:B------:R-:W-:Y:S05]  /*5560*/  BRA `(.L_x_412) ;  /* 0x0000067000007947 */ /* 0x000fea0003800000 */
.L_x_436:
        /* <DEDUP_REMOVED lines=13> */
[----:B------:R-:W-:-:S05]  /*5640*/  FADD.FTZ R0, R5, 8192 ;  /* 0x4600000005007421 */ /* 0x000fca0000010000 */
[----:B------:R-:W-:Y:S02]  /*5650*/  LOP3.LUT P0, R4, R0, 0xff, RZ, 0xc0, !PT ;  /* 0x000000ff00047812 */ /* 0x000fe4000780c0ff */
[----:B------:R-:W-:-:S11]  /*5660*/  PRMT R0, RZ, 0x7610, R0 ;  /* 0x00007610ff007816 */ /* 0x000fd60000000000 */
[----:B------:R-:W-:Y:S05]  /*5670*/  @!P0 BRA `(.L_x_438) ;  /* 0x0000004000008947 */ /* 0x000fea0003800000 */
.L_x_439:
[----:B------:R-:W-:-:S04]  /*5680*/  LOP3.LUT R0, R7, 0x80000000, RZ, 0xc0, !PT ;  /* 0x8000000007007812 */ /* 0x000fc800078ec0ff */
[----:B------:R-:W-:-:S04]  /*5690*/  SHF.R.U32.HI R5, RZ, 0x18, R0 ;  /* 0x00000018ff057819 */ /* 0x000fc80000011600 */
[----:B------:R-:W-:-:S04]  /*56a0*/  LOP3.LUT R4, R4, R5, RZ, 0xfc, !PT ;  /* 0x0000000504047212 */ /* 0x000fc800078efcff */
[----:B------:R-:W-:Y:S02]  /*56b0*/  PRMT R0, R4, 0x7610, R0 ;  /* 0x0000761004007816 */ /* 0x000fe40000000000 */
.L_x_438:
[----:B------:R-:W-:Y:S05]  /*56c0*/  BSYNC B0 ;  /* 0x0000000000007941 */ /* 0x000fea0003800000 */
.L_x_437:
[----:B------:R0:W-:Y:S01]  /*56d0*/  STG.E.U8 [R2.64], R0 ;  /* 0x0000000002007986 */ /* 0x0001e2000c101124 */
[----:B------:R-:W-:Y:S01]  /*56e0*/  IMAD.MOV.U32 R19, RZ, RZ, R24 ;  /* 0x000000ffff137224 */ /* 0x000fe200078e0018 */
[----:B------:R-:W-:Y:S05]  /*56f0*/  BRA `(.L_x_412) ;  /* 0x000004e000007947 */ /* 0x000fea0003800000 */
.L_x_435:
        /* <DEDUP_REMOVED lines=17> */
.L_x_442:
[----:B------:R-:W-:-:S04]  /*5810*/  LOP3.LUT R0, R7, 0x80000000, RZ, 0xc0, !PT ;  /* 0x8000000007007812 */ /* 0x000fc800078ec0ff */
[----:B------:R-:W-:-:S04]  /*5820*/  SHF.R.U32.HI R5, RZ, 0x18, R0 ;  /* 0x00000018ff057819 */ /* 0x000fc80000011600 */
[----:B------:R-:W-:-:S04]  /*5830*/  LOP3.LUT R4, R4, R5, RZ, 0xfc, !PT ;  /* 0x0000000504047212 */ /* 0x000fc800078efcff */
[----:B------:R-:W-:Y:S02]  /*5840*/  PRMT R0, R4, 0x7610, R0 ;  /* 0x0000761004007816 */ /* 0x000fe40000000000 */
.L_x_441:
[----:B------:R-:W-:Y:S05]  /*5850*/  BSYNC B0 ;  /* 0x0000000000007941 */ /* 0x000fea0003800000 */
.L_x_440:
[----:B------:R0:W-:Y:S01]  /*5860*/  STG.E.U8 [R2.64], R0 ;  /* 0x0000000002007986 */ /* 0x0001e2000c101124 */
[----:B------:R-:W-:Y:S01]  /*5870*/  IMAD.MOV.U32 R19, RZ, RZ, R24 ;  /* 0x000000ffff137224 */ /* 0x000fe200078e0018 */
[----:B------:R-:W-:Y:S05]  /*5880*/  BRA `(.L_x_412) ;  /* 0x0000035000007947 */ /* 0x000fea0003800000 */
.L_x_434:
[----:B------:R-:W-:-:S13]  /*5890*/  ISETP.NE.AND P0, PT, R4, 0x1c, PT ;  /* 0x0000001c0400780c */ /* 0x000fda0003f05270 */
[----:B------:R-:W-:Y:S05]  /*58a0*/  @!P0 BRA `(.L_x_443) ;  /* 0x000002f000008947 */ /* 0x000fea0003800000 */
[----:B------:R-:W-:-:S13]  /*58b0*/  ISETP.NE.AND P0, PT, R4, 0x1d, PT ;  /* 0x0000001d0400780c */ /* 0x000fda0003f05270 */
[----:B------:R-:W-:Y:S05]  /*58c0*/  @!P0 BRA `(.L_x_444) ;  /* 0x0000028000008947 */ /* 0x000fea0003800000 */
[----:B------:R-:W-:-:S13]  /*58d0*/  ISETP.NE.AND P0, PT, R4, 0x2c, PT ;  /* 0x0000002c0400780c */ /* 0x000fda0003f05270 */
[----:B------:R-:W-:Y:S05]  /*58e0*/  @P0 BRA `(.L_x_417) ;  /* 0x0000011000000947 */ /* 0x000fea0003800000 */
[----:B------:R-:W-:Y:S01]  /*58f0*/  PRMT R5, RZ, 0x5410, R0 ;  /* 0x00005410ff057816 */ /* 0x000fe20000000000 */
[----:B------:R-:W-:Y:S01]  /*5900*/  IMAD.MOV.U32 R19, RZ, RZ, R24 ;  /* 0x000000ffff137224 */ /* 0x000fe200078e0018 */
        /* <DEDUP_REMOVED lines=15> */
.L_x_417:
        /* <DEDUP_REMOVED lines=19> */
[----:B------:R-:W-:Y:S01]  /*5b30*/  IMAD.MOV.U32 R19, RZ, RZ, R24 ;  /* 0x000000ffff137224 */ /* 0x000fe200078e0018 */
[----:B------:R-:W-:Y:S05]  /*5b40*/  BRA `(.L_x_412) ;  /* 0x0000009000007947 */ /* 0x000fea0003800000 */
.L_x_444:
[----:B------:R-:W-:Y:S01]  /*5b50*/  PRMT R4, RZ, 0x5410, R0 ;  /* 0x00005410ff047816 */ /* 0x000fe20000000000 */
[----:B------:R-:W-:-:S05]  /*5b60*/  IMAD.MOV.U32 R19, RZ, RZ, R24 ;  /* 0x000000ffff137224 */ /* 0x000fca00078e0018 */
[----:B------:R-:W0:Y:S02]  /*5b70*/  F2I.U64.TRUNC R4, R4 ;  /* 0x0000000400047311 */ /* 0x000e24000020d800 */
[----:B0-----:R0:W-:Y:S01]  /*5b80*/  STG.E.64 [R2.64], R4 ;  /* 0x0000000402007986 */ /* 0x0011e2000c101b24 */
[----:B------:R-:W-:Y:S05]  /*5b90*/  BRA `(.L_x_412) ;  /* 0x0000004000007947 */ /* 0x000fea0003800000 */
.L_x_443:
[----:B------:R-:W-:Y:S01]  /*5ba0*/  PRMT R0, RZ, 0x5410, R0 ;  /* 0x00005410ff007816 */ /* 0x000fe20000000000 */
[----:B------:R-:W-:-:S03]  /*5bb0*/  IMAD.MOV.U32 R19, RZ, RZ, R24 ;  /* 0x000000ffff137224 */ /* 0x000fc600078e0018 */
[----:B------:R-:W0:Y:S02]  /*5bc0*/  F2I.FTZ.U32.TRUNC.NTZ R5, R0 ;  /* 0x0000000000057305 */ /* 0x000e24000021f000 */
[----:B0-----:R0:W-:Y:S02]  /*5bd0*/  STG.E [R2.64], R5 ;  /* 0x0000000502007986 */ /* 0x0011e4000c101924 */
.L_x_412:
[----:B------:R-:W-:Y:S05]  /*5be0*/  BSYNC B6 ;  /* 0x0000000000067941 */ /* 0x000fea0003800000 */
.L_x_411:
[----:B------:R-:W-:Y:S01]  /*5bf0*/  ISETP.GE.AND P0, PT, R19, R17, PT ;  /* 0x000000111300720c */ /* 0x000fe20003f06270 */
[----:B------:R-:W-:-:S12]  /*5c00*/  BSSY B6, `(.L_x_445) ;  /* 0x00001fe000067945 */ /* 0x000fd80003800000 */
[----:B------:R-:W-:Y:S05]  /*5c10*/  @P0 BRA `(.L_x_446) ;  /* 0x00001fc000000947 */ /* 0x000fea0003800000 */
[----:B0-----:R-:W-:Y:S01]  /*5c20*/  IMAD R0, R16, 0x200, R19 ;  /* 0x0000020010007824 */ /* 0x001fe200078e0213 */
[----:B------:R-:W-:-:S03]  /*5c30*/  PRMT R3, R18, 0x9910, RZ ;  /* 0x0000991012037816 */ /* 0x000fc600000000ff */
        /* <DEDUP_REMOVED lines=14> */
[----:B-----5:R-:W-:-:S06]  /*5d20*/  PRMT R25, RZ, 0x5410, R25 ;  /* 0x00005410ff197816 */ /* 0x020fcc0000000019 */
[----:B------:R-:W0:Y:S02]  /*5d30*/  F2I.FTZ.TRUNC.NTZ R25, R25 ;  /* 0x0000001900197305 */ /* 0x000e24000021f100 */
[----:B0-----:R0:W-:Y:S01]  /*5d40*/  STG.E.U8 [R2.64], R25 ;  /* 0x0000001902007986 */ /* 0x0011e2000c101124 */
[----:B------:R-:W-:Y:S05]  /*5d50*/  BRA `(.L_x_452) ;  /* 0x00000e8000007947 */ /* 0x000fea0003800000 */
.L_x_450:
[----:B-----5:R-:W-:-:S06]  /*5d60*/  PRMT R5, RZ, 0x5410, R25 ;  /* 0x00005410ff057816 */ /* 0x020fcc0000000019 */
[----:B------:R-:W0:Y:S02]  /*5d70*/  F2I.S64.TRUNC R4, R5 ;  /* 0x0000000500047311 */ /* 0x000e24000020d900 */
[----:B0-----:R0:W-:Y:S01]  /*5d80*/  STG.E.U8 [R2.64], R4 ;  /* 0x0000000402007986 */ /* 0x0011e2000c101124 */
[----:B------:R-:W-:Y:S05]  /*5d90*/  BRA `(.L_x_452) ;  /* 0x00000e4000007947 */ /* 0x000fea0003800000 */
.L_x_449:
[----:B------:R-:W-:-:S13]  /*5da0*/  ISETP.NE.AND P0, PT, R0, 0x2, PT ;  /* 0x000000020000780c */ /* 0x000fda0003f05270 */
[----:B------:R-:W-:Y:S05]  /*5db0*/  @!P0 BRA `(.L_x_453) ;  /* 0x000000c000008947 */ /* 0x000fea0003800000 */
[----:B------:R-:W-:-:S13]  /*5dc0*/  ISETP.NE.AND P0, PT, R0, 0x3, PT ;  /* 0x000000030000780c */ /* 0x000fda0003f05270 */
[----:B------:R-:W-:Y:S05]  /*5dd0*/  @!P0 BRA `(.L_x_454) ;  /* 0x0000006000008947 */ /* 0x000fea0003800000 */
[----:B------:R-:W-:-:S13]  /*5de0*/  ISETP.NE.AND P0, PT, R0, 0x4, PT ;  /* 0x000000040000780c */ /* 0x000fda0003f05270 */
[----:B------:R-:W-:Y:S05]  /*5df0*/  @P0 BRA `(.L_x_451) ;  /* 0x00000c3000000947 */ /* 0x000fea0003800000 */
[----:B-----5:R-:W-:-:S06]  /*5e00*/  PRMT R4, RZ, 0x5410, R25 ;  /* 0x00005410ff047816 */ /* 0x020fcc0000000019 */
[----:B------:R-:W0:Y:S02]  /*5e10*/  F2I.S64.TRUNC R4, R4 ;  /* 0x0000000400047311 */ /* 0x000e24000020d900 */
[----:B0-----:R0:W-:Y:S01]  /*5e20*/  STG.E.64 [R2.64], R4 ;  /* 0x0000000402007986 */ /* 0x0011e2000c101b24 */
[----:B------:R-:W-:Y:S05]  /*5e30*/  BRA `(.L_x_452) ;  /* 0x00000da000007947 */ /* 0x000fea0003800000 */
.L_x_454:
[----:B-----5:R-:W-:-:S06]  /*5e40*/  PRMT R25, RZ, 0x5410, R25 ;  /* 0x00005410ff197816 */ /* 0x020fcc0000000019 */
[----:B------:R-:W0:Y:S02]  /*5e50*/  F2I.FTZ.TRUNC.NTZ R25, R25 ;  /* 0x0000001900197305 */ /* 0x000e24000021f100 */
[----:B0-----:R0:W-:Y:S01]  /*5e60*/  STG.E [R2.64], R25 ;  /* 0x0000001902007986 */ /* 0x0011e2000c101924 */
[----:B------:R-:W-:Y:S05]  /*5e70*/  BRA `(.L_x_452) ;  /* 0x00000d6000007947 */ /* 0x000fea0003800000 */
.L_x_453:
[----:B-----5:R-:W-:-:S06]  /*5e80*/  PRMT R25, RZ, 0x5410, R25 ;  /* 0x00005410ff197816 */ /* 0x020fcc0000000019 */
[----:B------:R-:W0:Y:S02]  /*5e90*/  F2I.FTZ.TRUNC.NTZ R25, R25 ;  /* 0x0000001900197305 */ /* 0x000e24000021f100 */
[----:B0-----:R0:W-:Y:S01]  /*5ea0*/  STG.E.U16 [R2.64], R25 ;  /* 0x0000001902007986 */ /* 0x0011e2000c101524 */
[----:B------:R-:W-:Y:S05]  /*5eb0*/  BRA `(.L_x_452) ;  /* 0x00000d2000007947 */ /* 0x000fea0003800000 */
.L_x_448:
[----:B------:R-:W-:-:S13]  /*5ec0*/  ISETP.GT.AND P0, PT, R0, 0x6, PT ;  /* 0x000000060000780c */ /* 0x000fda0003f04270 */
[----:B------:R-:W-:Y:S05]  /*5ed0*/  @P0 BRA `(.L_x_455) ;  /* 0x000000b000000947 */ /* 0x000fea0003800000 */
[----:B------:R-:W-:-:S13]  /*5ee0*/  ISETP.NE.AND P0, PT, R0, 0x5, PT ;  /* 0x000000050000780c */ /* 0x000fda0003f05270 */
[----:B------:R-:W-:Y:S05]  /*5ef0*/  @!P0 BRA `(.L_x_456) ;  /* 0x0000005000008947 */ /* 0x000fea0003800000 */
[----:B------:R-:W-:-:S13]  /*5f00*/  ISETP.NE.AND P0, PT, R0, 0x6, PT ;  /* 0x000000060000780c */ /* 0x000fda0003f05270 */
[----:B------:R-:W-:Y:S05]  /*5f10*/  @P0 BRA `(.L_x_451) ;  /* 0x00000b1000000947 */ /* 0x000fea0003800000 */
[----:B-----5:R-:W-:-:S05]  /*5f20*/  PRMT R25, RZ, 0x5410, R25 ;  /* 0x00005410ff197816 */ /* 0x020fca0000000019 */
[----:B------:R0:W-:Y:S01]  /*5f30*/  STG.E [R2.64], R25 ;  /* 0x0000001902007986 */ /* 0x0001e2000c101924 */
[----:B------:R-:W-:Y:S05]  /*5f40*/  BRA `(.L_x_452) ;  /* 0x00000c9000007947 */ /* 0x000fea0003800000 */
.L_x_456:
[----:B-----5:R-:W-:-:S04]  /*5f50*/  PRMT R0, RZ, 0x5410, R25 ;  /* 0x00005410ff007816 */ /* 0x020fc80000000019 */
[----:B------:R-:W-:-:S05]  /*5f60*/  F2FP.PACK_AB R0, RZ, R0 ;  /* 0x00000000ff00723e */ /* 0x000fca00000000ff */
[----:B------:R0:W-:Y:S01]  /*5f70*/  STG.E.U16 [R2.64], R0 ;  /* 0x0000000002007986 */ /* 0x0001e2000c101524 */
[----:B------:R-:W-:Y:S05]  /*5f80*/  BRA `(.L_x_452) ;  /* 0x00000c5000007947 */ /* 0x000fea0003800000 */
.L_x_455:
[----:B------:R-:W-:-:S13]  /*5f90*/  ISETP.NE.AND P0, PT, R0, 0x7, PT ;  /* 0x000000070000780c */ /* 0x000fda0003f05270 */
[----:B------:R-:W-:Y:S05]  /*5fa0*/  @!P0 BRA `(.L_x_457) ;  /* 0x000000d000008947 */ /* 0x000fea0003800000 */
[----:B------:R-:W-:-:S13]  /*5fb0*/  ISETP.NE.AND P0, PT, R0, 0x8, PT ;  /* 0x000000080000780c */ /* 0x000fda0003f05270 */
[----:B------:R-:W-:Y:S05]  /*5fc0*/  @!P0 BRA `(.L_x_458) ;  /* 0x0000006000008947 */ /* 0x000fea0003800000 */
[----:B------:R-:W-:-:S13]  /*5fd0*/  ISETP.NE.AND P0, PT, R0, 0x9, PT ;  /* 0x000000090000780c */ /* 0x000fda0003f05270 */
[----:B------:R-:W-:Y:S05]  /*5fe0*/  @P0 BRA `(.L_x_451) ;  /* 0x00000a4000000947 */ /* 0x000fea0003800000 */
[----:B------:R-:W-:Y:S01]  /*5ff0*/  IMAD.MOV.U32 R5, RZ, RZ, RZ ;  /* 0x000000ffff057224 */ /* 0x000fe200078e00ff */
[----:B-----5:R-:W-:-:S05]  /*6000*/  PRMT R4, RZ, 0x5410, R25 ;  /* 0x00005410ff047816 */ /* 0x020fca0000000019 */
[----:B------:R0:W-:Y:S01]  /*6010*/  STG.E.64 [R2.64], R4 ;  /* 0x0000000402007986 */ /* 0x0001e2000c101b24 */
[----:B------:R-:W-:Y:S05]  /*6020*/  BRA `(.L_x_452) ;  /* 0x00000bb000007947 */ /* 0x000fea0003800000 */
.L_x_458:
[----:B-----5:R-:W-:-:S04]  /*6030*/  PRMT R25, RZ, 0x5410, R25 ;  /* 0x00005410ff197816 */ /* 0x020fc80000000019 */
[----:B------:R-:W-:-:S04]  /*6040*/  F2FP.PACK_AB R5, RZ, R25 ;  /* 0x00000019ff05723e */ /* 0x000fc800000000ff */
[----:B------:R-:W-:-:S05]  /*6050*/  PRMT R5, R5, 0x5410, RZ ;  /* 0x0000541005057816 */ /* 0x000fca00000000ff */
[----:B------:R0:W-:Y:S01]  /*6060*/  STG.E [R2.64], R5 ;  /* 0x0000000502007986 */ /* 0x0001e2000c101924 */
[----:B------:R-:W-:Y:S05]  /*6070*/  BRA `(.L_x_452) ;  /* 0x00000b6000007947 */ /* 0x000fea0003800000 */
.L_x_457:
[----:B-----5:R-:W-:-:S05]  /*6080*/  PRMT R4, RZ, 0x5410, R25 ;  /* 0x00005410ff047816 */ /* 0x020fca0000000019 */
[----:B------:R-:W-:-:S06]  /*6090*/  FMUL.FTZ R4, R4, 1 ;  /* 0x3f80000004047820 */ /* 0x000fcc0000410000 */
[----:B------:R-:W0:Y:S02]  /*60a0*/  F2F.F64.F32 R4, R4 ;  /* 0x0000000400047310 */ /* 0x000e240000201800 */
[----:B0-----:R0:W-:Y:S01]  /*60b0*/  STG.E.64 [R2.64], R4 ;  /* 0x0000000402007986 */ /* 0x0011e2000c101b24 */
[----:B------:R-:W-:Y:S05]  /*60c0*/  BRA `(.L_x_452) ;  /* 0x00000b1000007947 */ /* 0x000fea0003800000 */
.L_x_447:
        /* <DEDUP_REMOVED lines=8> */
[----:B-----5:R-:W-:-:S04]  /*6150*/  PRMT R25, RZ, 0x5410, R25 ;  /* 0x00005410ff197816 */ /* 0x020fc80000000019 */
[----:B------:R-:W-:-:S04]  /*6160*/  FSETP.NEU.FTZ.AND P0, PT, R25, RZ, PT ;  /* 0x000000ff1900720b */ /* 0x000fc80003f1d000 */
[----:B------:R-:W-:-:S05]  /*6170*/  SEL R5, RZ, 0x1, !P0 ;  /* 0x00000001ff057807 */ /* 0x000fca0004000000 */
[----:B------:R0:W-:Y:S01]  /*6180*/  STG.E.U8 [R2.64], R5 ;  /* 0x0000000502007986 */ /* 0x0001e2000c101124 */
[----:B------:R-:W-:Y:S05]  /*6190*/  BRA `(.L_x_452) ;  /* 0x00000a4000007947 */ /* 0x000fea0003800000 */
.L_x_461:
[----:B-----5:R-:W-:Y:S01]  /*61a0*/  PRMT R25, RZ, 0x5410, R25 ;  /* 0x00005410ff197816 */ /* 0x020fe20000000019 */
[----:B------:R-:W-:-:S04]  /*61b0*/  CS2R R6, SRZ ;  /* 0x0000000000067805 */ /* 0x000fc8000001ff00 */
[----:B------:R-:W-:-:S06]  /*61c0*/  FMUL.FTZ R4, R25, 1 ;  /* 0x3f80000019047820 */ /* 0x000fcc0000410000 */
[----:B------:R-:W0:Y:S02]  /*61d0*/  F2F.F64.F32 R4, R4 ;  /* 0x0000000400047310 */ /* 0x000e240000201800 */
[----:B0-----:R0:W-:Y:S01]  /*61e0*/  STG.E.128 [R2.64], R4 ;  /* 0x0000000402007986 */ /* 0x0011e2000c101d24 */
[----:B------:R-:W-:Y:S05]  /*61f0*/  BRA `(.L_x_452) ;  /* 0x000009e000007947 */ /* 0x000fea0003800000 */
.L_x_460:
[----:B------:R-:W-:-:S13]  /*6200*/  ISETP.NE.AND P0, PT, R0, 0xf, PT ;  /* 0x0000000f0000780c */ /* 0x000fda0003f05270 */
[----:B------:R-:W-:Y:S05]  /*6210*/  @!P0 BRA `(.L_x_462) ;  /* 0x000002d000008947 */ /* 0x000fea0003800000 */
[----:B------:R-:W-:-:S13]  /*6220*/  ISETP.NE.AND P0, PT, R0, 0x17, PT ;  /* 0x000000170000780c */ /* 0x000fda0003f05270 */
[----:B------:R-:W-:Y:S05]  /*6230*/  @!P0 BRA `(.L_x_463) ;  /* 0x0000015000008947 */ /* 0x000fea0003800000 */
[----:B------:R-:W-:-:S13]  /*6240*/  ISETP.NE.AND P0, PT, R0, 0x18, PT ;  /* 0x000000180000780c */ /* 0x000fda0003f05270 */
[----:B------:R-:W-:Y:S05]  /*6250*/  @P0 BRA `(.L_x_451) ;  /* 0x000007d000000947 */ /* 0x000fea0003800000 */
[----:B-----5:R-:W-:Y:S01]  /*6260*/  PRMT R25, RZ, 0x5410, R25 ;  /* 0x00005410ff197816 */ /* 0x020fe20000000019 */
        /* <DEDUP_REMOVED lines=14> */
.L_x_465:
[----:B------:R-:W-:Y:S05]  /*6350*/  BSYNC B0 ;  /* 0x0000000000007941 */ /* 0x000fea0003800000 */
.L_x_464:
[----:B------:R-:W-:-:S05]  /*6360*/  LOP3.LUT R5, R0, R5, RZ, 0xfc, !PT ;  /* 0x0000000500057212 */ /* 0x000fca00078efcff */
[----:B------:R0:W-:Y:S01]  /*6370*/  STG.E.U8 [R2.64], R5 ;  /* 0x0000000502007986 */ /* 0x0001e2000c101124 */
[----:B------:R-:W-:Y:S05]  /*6380*/  BRA `(.L_x_452) ;  /* 0x0000085000007947 */ /* 0x000fea0003800000 */
.L_x_463:
[----:B-----5:R-:W-:Y:S01]  /*6390*/  PRMT R25, RZ, 0x5410, R25 ;  /* 0x00005410ff197816 */ /* 0x020fe20000000019 */
        /* <DEDUP_REMOVED lines=12> */
.L_x_467:
[----:B------:R-:W-:Y:S01]  /*6460*/  IMAD.MOV.U32 R0, RZ, RZ, 0x7f ;  /* 0x0000007fff007424 */ /* 0x000fe200078e00ff */
[----:B------:R-:W-:-:S04]  /*6470*/  ISETP.GT.U32.AND P0, PT, R4, 0x7f800000, PT ;  /* 0x7f8000000400780c */ /* 0x000fc80003f04070 */
[----:B------:R-:W-:-:S04]  /*6480*/  SEL R0, R0, 0x7c, P0 ;  /* 0x0000007c00007807 */ /* 0x000fc80000000000 */
.L_x_468:
[----:B------:R-:W-:Y:S05]  /*6490*/  BSYNC B0 ;  /* 0x0000000000007941 */ /* 0x000fea0003800000 */
.L_x_466:
[----:B------:R-:W-:-:S04]  /*64a0*/  LOP3.LUT R4, R25, 0x80000000, RZ, 0xc0, !PT ;  /* 0x8000000019047812 */ /* 0x000fc800078ec0ff */
[----:B------:R-:W-:-:S04]  /*64b0*/  SHF.R.U32.HI R5, RZ, 0x18, R4 ;  /* 0x00000018ff057819 */ /* 0x000fc80000011604 */
[----:B------:R-:W-:-:S05]  /*64c0*/  LOP3.LUT R5, R0, R5, RZ, 0xfc, !PT ;  /* 0x0000000500057212 */ /* 0x000fca00078efcff */
[----:B------:R0:W-:Y:S01]  /*64d0*/  STG.E.U8 [R2.64], R5 ;  /* 0x0000000502007986 */ /* 0x0001e2000c101124 */
[----:B------:R-:W-:Y:S05]  /*64e0*/  BRA `(.L_x_452) ;  /* 0x000006f000007947 */ /* 0x000fea0003800000 */
.L_x_462:
[----:B-----5:R0:W-:Y:S01]  /*64f0*/  STG.E.U16 [R2.64], R25 ;  /* 0x0000001902007986 */ /* 0x0201e2000c101524 */
[----:B------:R-:W-:Y:S05]  /*6500*/  BRA `(.L_x_452) ;  /* 0x000006d000007947 */ /* 0x000fea0003800000 */
.L_x_459:
        /* <DEDUP_REMOVED lines=8> */
[----:B-----5:R-:W-:-:S06]  /*6590*/  PRMT R5, RZ, 0x5410, R25 ;  /* 0x00005410ff057816 */ /* 0x020fcc0000000019 */
[----:B------:R-:W0:Y:S02]  /*65a0*/  F2I.FTZ.U32.TRUNC.NTZ R5, R5 ;  /* 0x0000000500057305 */ /* 0x000e24000021f000 */
[----:B0-----:R0:W-:Y:S01]  /*65b0*/  STG.E.U16 [R2.64], R5 ;  /* 0x0000000502007986 */ /* 0x0011e2000c101524 */
[----:B------:R-:W-:Y:S05]  /*65c0*/  BRA `(.L_x_452) ;  /* 0x0000061000007947 */ /* 0x000fea0003800000 */
.L_x_471:
[----:B-----5:R-:W-:Y:S01]  /*65d0*/  PRMT R25, RZ, 0x5410, R25 ;  /* 0x00005410ff197816 */ /* 0x020fe20000000019 */
        /* <DEDUP_REMOVED lines=16> */
.L_x_474:
[----:B------:R-:W-:-:S04]  /*66e0*/  LOP3.LUT R0, R25, 0x80000000, RZ, 0xc0, !PT ;  /* 0x8000000019007812 */ /* 0x000fc800078ec0ff */
[----:B------:R-:W-:-:S04]  /*66f0*/  SHF.R.U32.HI R5, RZ, 0x18, R0 ;  /* 0x00000018ff057819 */ /* 0x000fc80000011600 */
[----:B------:R-:W-:-:S04]  /*6700*/  LOP3.LUT R4, R4, R5, RZ, 0xfc, !PT ;  /* 0x0000000504047212 */ /* 0x000fc800078efcff */
[----:B------:R-:W-:Y:S02]  /*6710*/  PRMT R0, R4, 0x7610, R0 ;  /* 0x0000761004007816 */ /* 0x000fe40000000000 */
.L_x_473:
[----:B------:R-:W-:Y:S05]  /*6720*/  BSYNC B0 ;  /* 0x0000000000007941 */ /* 0x000fea0003800000 */
.L_x_472:
[----:B------:R0:W-:Y:S01]  /*6730*/  STG.E.U8 [R2.64], R0 ;  /* 0x0000000002007986 */ /* 0x0001e2000c101124 */
[----:B------:R-:W-:Y:S05]  /*6740*/  BRA `(.L_x_452) ;  /* 0x0000049000007947 */ /* 0x000fea0003800000 */
.L_x_470:
        /* <DEDUP_REMOVED lines=17> */
.L_x_477:
[----:B------:R-:W-:-:S04]  /*6860*/  LOP3.LUT R0, R25, 0x80000000, RZ, 0xc0, !PT ;  /* 0x8000000019007812 */ /* 0x000fc800078ec0ff */
[----:B------:R-:W-:-:S04]  /*6870*/  SHF.R.U32.HI R5, RZ, 0x18, R0 ;  /* 0x00000018ff057819 */ /* 0x000fc80000011600 */
[----:B------:R-:W-:-:S04]  /*6880*/  LOP3.LUT R4, R4, R5, RZ, 0xfc, !PT ;  /* 0x0000000504047212 */ /* 0x000fc800078efcff */
[----:B------:R-:W-:Y:S02]  /*6890*/  PRMT R0, R4, 0x7610, R0 ;  /* 0x0000761004007816 */ /* 0x000fe40000000000 */
.L_x_476:
[----:B------:R-:W-:Y:S05]  /*68a0*/  BSYNC B0 ;  /* 0x0000000000007941 */ /* 0x000fea0003800000 */
.L_x_475:
[----:B------:R0:W-:Y:S01]  /*68b0*/  STG.E.U8 [R2.64], R0 ;  /* 0x0000000002007986 */ /* 0x0001e2000c101124 */
[----:B------:R-:W-:Y:S05]  /*68c0*/  BRA `(.L_x_452) ;  /* 0x0000031000007947 */ /* 0x000fea0003800000 */
.L_x_469:
[----:B------:R-:W-:-:S13]  /*68d0*/  ISETP.NE.AND P0, PT, R0, 0x1c, PT ;  /* 0x0000001c0000780c */ /* 0x000fda0003f05270 */
[----:B------:R-:W-:Y:S05]  /*68e0*/  @!P0 BRA `(.L_x_478) ;  /* 0x000002c000008947 */ /* 0x000fea0003800000 */
[----:B------:R-:W-:-:S13]  /*68f0*/  ISETP.NE.AND P0, PT, R0, 0x1d, PT ;  /* 0x0000001d0000780c */ /* 0x000fda0003f05270 */
[----:B------:R-:W-:Y:S05]  /*6900*/  @!P0 BRA `(.L_x_479) ;  /* 0x0000026000008947 */ /* 0x000fea0003800000 */
[----:B------:R-:W-:-:S13]  /*6910*/  ISETP.NE.AND P0, PT, R0, 0x2c, PT ;  /* 0x0000002c0000780c */ /* 0x000fda0003f05270 */
[----:B------:R-:W-:Y:S05]  /*6920*/  @P0 BRA `(.L_x_451) ;  /* 0x0000010000000947 */ /* 0x000fea0003800000 */
[----:B-----5:R-:W-:Y:S01]  /*6930*/  PRMT R25, RZ, 0x5410, R25 ;  /* 0x00005410ff197816 */ /* 0x020fe20000000019 */
[----:B------:R-:W-:Y:S01]  /*6940*/  IMAD.MOV.U32 R5, RZ, RZ, 0xff ;  /* 0x000000ffff057424 */ /* 0x000fe200078e00ff */
[----:B------:R-:W-:Y:S02]  /*6950*/  PLOP3.LUT P0, PT, PT, PT, PT, 0x80, 0x0 ;  /* 0x000000000000781c */ /* 0x000fe40003f0f070 */
[----:B------:R-:W-:-:S04]  /*6960*/  SHF.R.U32.HI R6, RZ, 0x17, R25 ;  /* 0x00000017ff067819 */ /* 0x000fc80000011619 */
[----:B------:R-:W-:-:S04]  /*6970*/  LOP3.LUT R4, R6, 0xff, RZ, 0xc0, !PT ;  /* 0x000000ff06047812 */ /* 0x000fc800078ec0ff */
[----:B------:R-:W-:-:S13]  /*6980*/  ISETP.NE.AND P2, PT, R4, 0xff, PT ;  /* 0x000000ff0400780c */ /* 0x000fda0003f45270 */
[--C-:B------:R-:W-:Y:S02]  /*6990*/  @P2 SHF.R.U32.HI R0, RZ, 0x16, R25.reuse ;  /* 0x00000016ff002819 */ /* 0x100fe40000011619 */
[----:B------:R-:W-:Y:S02]  /*69a0*/  @P2 LOP3.LUT P1, RZ, R4, 0x3fffff, R25, 0xf8, !PT ;  /* 0x003fffff04ff2812 */ /* 0x000fe4000782f819 */
        /* <DEDUP_REMOVED lines=8> */
.L_x_451:
        /* <DEDUP_REMOVED lines=19> */
[----:B------:R-:W-:Y:S05]  /*6b60*/  BRA `(.L_x_452) ;  /* 0x0000007000007947 */ /* 0x000fea0003800000 */
.L_x_479:
[----:B-----5:R-:W-:-:S06]  /*6b70*/  PRMT R4, RZ, 0x5410, R25 ;  /* 0x00005410ff047816 */ /* 0x020fcc0000000019 */
[----:B------:R-:W0:Y:S02]  /*6b80*/  F2I.U64.TRUNC R4, R4 ;  /* 0x0000000400047311 */ /* 0x000e24000020d800 */
[----:B0-----:R0:W-:Y:S01]  /*6b90*/  STG.E.64 [R2.64], R4 ;  /* 0x0000000402007986 */ /* 0x0011e2000c101b24 */
[----:B------:R-:W-:Y:S05]  /*6ba0*/  BRA `(.L_x_452) ;  /* 0x0000003000007947 */ /* 0x000fea0003800000 */
.L_x_478:
[----:B-----5:R-:W-:-:S06]  /*6bb0*/  PRMT R25, RZ, 0x5410, R25 ;  /* 0x00005410ff197816 */ /* 0x020fcc0000000019 */
[----:B------:R-:W0:Y:S02]  /*6bc0*/  F2I.FTZ.U32.TRUNC.NTZ R25, R25 ;  /* 0x0000001900197305 */ /* 0x000e24000021f000 */
[----:B0-----:R0:W-:Y:S02]  /*6bd0*/  STG.E [R2.64], R25 ;  /* 0x0000001902007986 */ /* 0x0011e4000c101924 */
.L_x_452:
[----:B------:R-:W-:-:S04]  /*6be0*/  IADD3 R19, R19, 0x80, RZ ;  /* 0x0000008013137810 */ /* 0x000fc80007ffe0ff */
[----:B------:R-:W-:-:S13]  /*6bf0*/  ISETP.GE.AND P0, PT, R19, R17, PT ;  /* 0x000000111300720c */ /* 0x000fda0003f06270 */
        /* <DEDUP_REMOVED lines=21> */
.L_x_483:
[----:B------:R-:W-:-:S06]  /*6d50*/  PRMT R5, RZ, 0x5410, R22 ;  /* 0x00005410ff057816 */ /* 0x000fcc0000000016 */
[----:B------:R-:W0:Y:S02]  /*6d60*/  F2I.S64.TRUNC R4, R5 ;  /* 0x0000000500047311 */ /* 0x000e24000020d900 */
[----:B0-----:R0:W-:Y:S01]  /*6d70*/  STG.E.U8 [R2.64], R4 ;  /* 0x0000000402007986 */ /* 0x0011e2000c101124 */
[----:B------:R-:W-:Y:S05]  /*6d80*/  BRA `(.L_x_485) ;  /* 0x00000e4000007947 */ /* 0x000fea0003800000 */
.L_x_482:
        /* <DEDUP_REMOVED lines=10> */
.L_x_487:
[----:B------:R-:W-:-:S04]  /*6e30*/  PRMT R22, RZ, 0x5410, R22 ;  /* 0x00005410ff167816 */ /* 0x000fc80000000016 */
[----:B------:R-:W0:Y:S02]  /*6e40*/  F2I.FTZ.TRUNC.NTZ R5, R22 ;  /* 0x0000001600057305 */ /* 0x000e24000021f100 */
[----:B0-----:R0:W-:Y:S01]  /*6e50*/  STG.E [R2.64], R5 ;  /* 0x0000000502007986 */ /* 0x0011e2000c101924 */
[----:B------:R-:W-:Y:S05]  /*6e60*/  BRA `(.L_x_485) ;  /* 0x00000d6000007947 */ /* 0x000fea0003800000 */
.L_x_486:
[----:B------:R-:W-:-:S04]  /*6e70*/  PRMT R22, RZ, 0x5410, R22 ;  /* 0x00005410ff167816 */ /* 0x000fc80000000016 */
[----:B------:R-:W0:Y:S02]  /*6e80*/  F2I.FTZ.TRUNC.NTZ R5, R22 ;  /* 0x0000001600057305 */ /* 0x000e24000021f100 */
[----:B0-----:R0:W-:Y:S01]  /*6e90*/  STG.E.U16 [R2.64], R5 ;  /* 0x0000000502007986 */ /* 0x0011e2000c101524 */
[----:B------:R-:W-:Y:S05]  /*6ea0*/  BRA `(.L_x_485) ;  /* 0x00000d2000007947 */ /* 0x000fea0003800000 */
.L_x_481:
        /* <DEDUP_REMOVED lines=9> */
.L_x_489:
[----:B------:R-:W-:-:S04]  /*6f40*/  PRMT R0, RZ, 0x5410, R22 ;  /* 0x00005410ff007816 */ /* 0x000fc80000000016 */
[----:B------:R-:W-:-:S05]  /*6f50*/  F2FP.PACK_AB R0, RZ, R0 ;  /* 0x00000000ff00723e */ /* 0x000fca00000000ff */
[----:B------:R0:W-:Y:S01]  /*6f60*/  STG.E.U16 [R2.64], R0 ;  /* 0x0000000002007986 */ /* 0x0001e2000c101524 */
[----:B------:R-:W-:Y:S05]  /*6f70*/  BRA `(.L_x_485) ;  /* 0x00000c5000007947 */ /* 0x000fea0003800000 */
.L_x_488:
        /* <DEDUP_REMOVED lines=10> */
.L_x_491:
[----:B------:R-:W-:-:S04]  /*7020*/  PRMT R22, RZ, 0x5410, R22 ;  /* 0x00005410ff167816 */ /* 0x000fc80000000016 */
[----:B------:R-:W-:-:S04]  /*7030*/  F2FP.PACK_AB R5, RZ, R22 ;  /* 0x00000016ff05723e */ /* 0x000fc800000000ff */
[----:B------:R-:W-:-:S05]  /*7040*/  PRMT R5, R5, 0x5410, RZ ;  /* 0x0000541005057816 */ /* 0x000fca00000000ff */
[----:B------:R0:W-:Y:S01]  /*7050*/  STG.E [R2.64], R5 ;  /* 0x0000000502007986 */ /* 0x0001e2000c101924 */
[----:B------:R-:W-:Y:S05]  /*7060*/  BRA `(.L_x_485) ;  /* 0x00000b6000007947 */ /* 0x000fea0003800000 */
.L_x_490:
[----:B------:R-:W-:-:S05]  /*7070*/  PRMT R4, RZ, 0x5410, R22 ;  /* 0x00005410ff047816 */ /* 0x000fca0000000016 */
[----:B------:R-:W-:-:S06]  /*7080*/  FMUL.FTZ R4, R4, 1 ;  /* 0x3f80000004047820 */ /* 0x000fcc0000410000 */
[----:B------:R-:W0:Y:S02]  /*7090*/  F2F.F64.F32 R4, R4 ;  /* 0x0000000400047310 */ /* 0x000e240000201800 */
[----:B0-----:R0:W-:Y:S01]  /*70a0*/  STG.E.64 [R2.64], R4 ;  /* 0x0000000402007986 */ /* 0x0011e2000c101b24 */
[----:B------:R-:W-:Y:S05]  /*70b0*/  BRA `(.L_x_485) ;  /* 0x00000b1000007947 */ /* 0x000fea0003800000 */
.L_x_480:
        /* <DEDUP_REMOVED lines=13> */
.L_x_494:
[----:B------:R-:W-:Y:S01]  /*7190*/  PRMT R22, RZ, 0x5410, R22 ;  /* 0x00005410ff167816 */ /* 0x000fe20000000016 */
[----:B------:R-:W-:-:S04]  /*71a0*/  CS2R R6, SRZ ;  /* 0x0000000000067805 */ /* 0x000fc8000001ff00 */
[----:B------:R-:W-:-:S06]  /*71b0*/  FMUL.FTZ R4, R22, 1 ;  /* 0x3f80000016047820 */ /* 0x000fcc0000410000 */
[----:B------:R-:W0:Y:S02]  /*71c0*/  F2F.F64.F32 R4, R4 ;  /* 0x0000000400047310 */ /* 0x000e240000201800 */
[----:B0-----:R0:W-:Y:S01]  /*71d0*/  STG.E.128 [R2.64], R4 ;  /* 0x0000000402007986 */ /* 0x0011e2000c101d24 */
[----:B------:R-:W-:Y:S05]  /*71e0*/  BRA `(.L_x_485) ;  /* 0x000009e000007947 */ /* 0x000fea0003800000 */
.L_x_493:
        /* <DEDUP_REMOVED lines=21> */
.L_x_498:
[----:B------:R-:W-:Y:S05]  /*7340*/  BSYNC B0 ;  /* 0x0000000000007941 */ /* 0x000fea0003800000 */
.L_x_497:
[----:B------:R-:W-:-:S05]  /*7350*/  LOP3.LUT R5, R0, R5, RZ, 0xfc, !PT ;  /* 0x0000000500057212 */ /* 0x000fca00078efcff */
[----:B------:R0:W-:Y:S01]  /*7360*/  STG.E.U8 [R2.64], R5 ;  /* 0x0000000502007986 */ /* 0x0001e2000c101124 */
[----:B------:R-:W-:Y:S05]  /*7370*/  BRA `(.L_x_485) ;  /* 0x0000085000007947 */ /* 0x000fea0003800000 */
.L_x_496:
        /* <DEDUP_REMOVED lines=13> */
.L_x_500:
[----:B------:R-:W-:Y:S01]  /*7450*/  IMAD.MOV.U32 R0, RZ, RZ, 0x7f ;  /* 0x0000007fff007424 */ /* 0x000fe200078e00ff */
[----:B------:R-:W-:-:S04]  /*7460*/  ISETP.GT.U32.AND P0, PT, R4, 0x7f800000, PT ;  /* 0x7f8000000400780c */ /* 0x000fc80003f04070 */
[----:B------:R-:W-:-:S04]  /*7470*/  SEL R0, R0, 0x7c, P0 ;  /* 0x0000007c00007807 */ /* 0x000fc80000000000 */
.L_x_501:
[----:B------:R-:W-:Y:S05]  /*7480*/  BSYNC B0 ;  /* 0x0000000000007941 */ /* 0x000fea0003800000 */
.L_x_499:
[----:B------:R-:W-:-:S04]  /*7490*/  LOP3.LUT R4, R5, 0x80000000, RZ, 0xc0, !PT ;  /* 0x8000000005047812 */ /* 0x000fc800078ec0ff */
[----:B------:R-:W-:-:S04]  /*74a0*/  SHF.R.U32.HI R5, RZ, 0x18, R4 ;  /* 0x00000018ff057819 */ /* 0x000fc80000011604 */
[----:B------:R-:W-:-:S05]  /*74b0*/  LOP3.LUT R5, R0, R5, RZ, 0xfc, !PT ;  /* 0x0000000500057212 */ /* 0x000fca00078efcff */
[----:B------:R0:W-:Y:S01]  /*74c0*/  STG.E.U8 [R2.64], R5 ;  /* 0x0000000502007986 */ /* 0x0001e2000c101124 */
[----:B------:R-:W-:Y:S05]  /*74d0*/  BRA `(.L_x_485) ;  /* 0x000006f000007947 */ /* 0x000fea0003800000 */
.L_x_495:
[----:B------:R0:W-:Y:S01]  /*74e0*/  STG.E.U16 [R2.64], R22 ;  /* 0x0000001602007986 */ /* 0x0001e2000c101524 */
[----:B------:R-:W-:Y:S05]  /*74f0*/  BRA `(.L_x_485) ;  /* 0x000006d000007947 */ /* 0x000fea0003800000 */
.L_x_492:
        /* <DEDUP_REMOVED lines=12> */
.L_x_504:
        /* <DEDUP_REMOVED lines=17> */
.L_x_507:
[----:B------:R-:W-:-:S04]  /*76d0*/  LOP3.LUT R0, R7, 0x80000000, RZ, 0xc0, !PT ;  /* 0x8000000007007812 */ /* 0x000fc800078ec0ff */
[----:B------:R-:W-:-:S04]  /*76e0*/  SHF.R.U32.HI R5, RZ, 0x18, R0 ;  /* 0x00000018ff057819 */ /* 0x000fc80000011600 */
[----:B------:R-:W-:-:S04]  /*76f0*/  LOP3.LUT R4, R4, R5, RZ, 0xfc, !PT ;  /* 0x0000000504047212 */ /* 0x000fc800078efcff */
[----:B------:R-:W-:Y:S02]  /*7700*/  PRMT R0, R4, 0x7610, R0 ;  /* 0x0000761004007816 */ /* 0x000fe40000000000 */
.L_x_506:
[----:B------:R-:W-:Y:S05]  /*7710*/  BSYNC B0 ;  /* 0x0000000000007941 */ /* 0x000fea0003800000 */
.L_x_505:
[----:B------:R0:W-:Y:S01]  /*7720*/  STG.E.U8 [R2.64], R0 ;  /* 0x0000000002007986 */ /* 0x0001e2000c101124 */
[----:B------:R-:W-:Y:S05]  /*7730*/  BRA `(.L_x_485) ;  /* 0x0000049000007947 */ /* 0x000fea0003800000 */
.L_x_503:
        /* <DEDUP_REMOVED lines=17> */
.L_x_510:
[----:B------:R-:W-:-:S04]  /*7850*/  LOP3.LUT R0, R7, 0x80000000, RZ, 0xc0, !PT ;  /* 0x8000000007007812 */ /* 0x000fc800078ec0ff */
[----:B------:R-:W-:-:S04]  /*7860*/  SHF.R.U32.HI R5, RZ, 0x18, R0 ;  /* 0x00000018ff057819 */ /* 0x000fc80000011600 */
[----:B------:R-:W-:-:S04]  /*7870*/  LOP3.LUT R4, R4, R5, RZ, 0xfc, !PT ;  /* 0x0000000504047212 */ /* 0x000fc800078efcff */
[----:B------:R-:W-:Y:S02]  /*7880*/  PRMT R0, R4, 0x7610, R0 ;  /* 0x0000761004007816 */ /* 0x000fe40000000000 */
.L_x_509:
[----:B------:R-:W-:Y:S05]  /*7890*/  BSYNC B0 ;  /* 0x0000000000007941 */ /* 0x000fea0003800000 */
.L_x_508:
[----:B------:R0:W-:Y:S01]  /*78a0*/  STG.E.U8 [R2.64], R0 ;  /* 0x0000000002007986 */ /* 0x0001e2000c101124 */
[----:B------:R-:W-:Y:S05]  /*78b0*/  BRA `(.L_x_485) ;  /* 0x0000031000007947 */ /* 0x000fea0003800000 */
.L_x_502:
        /* <DEDUP_REMOVED lines=22> */
.L_x_484:
        /* <DEDUP_REMOVED lines=20> */
.L_x_512:
[----:B------:R-:W-:-:S06]  /*7b60*/  PRMT R4, RZ, 0x5410, R22 ;  /* 0x00005410ff047816 */ /* 0x000fcc0000000016 */
[----:B------:R-:W0:Y:S02]  /*7b70*/  F2I.U64.TRUNC R4, R4 ;  /* 0x0000000400047311 */ /* 0x000e24000020d800 */
[----:B0-----:R0:W-:Y:S01]  /*7b80*/  STG.E.64 [R2.64], R4 ;  /* 0x0000000402007986 */ /* 0x0011e2000c101b24 */
[----:B------:R-:W-:Y:S05]  /*7b90*/  BRA `(.L_x_485) ;  /* 0x0000003000007947 */ /* 0x000fea0003800000 */
.L_x_511:
[----:B------:R-:W-:-:S04]  /*7ba0*/  PRMT R22, RZ, 0x5410, R22 ;  /* 0x00005410ff167816 */ /* 0x000fc80000000016 */
[----:B------:R-:W0:Y:S02]  /*7bb0*/  F2I.FTZ.U32.TRUNC.NTZ R5, R22 ;  /* 0x0000001600057305 */ /* 0x000e24000021f000 */
[----:B0-----:R0:W-:Y:S02]  /*7bc0*/  STG.E [R2.64], R5 ;  /* 0x0000000502007986 */ /* 0x0011e4000c101924 */
.L_x_485:
[----:B------:R-:W-:Y:S02]  /*7bd0*/  IADD3 R19, R19, 0x80, RZ ;  /* 0x0000008013137810 */ /* 0x000fe40007ffe0ff */
.L_x_446:
[----:B------:R-:W-:Y:S05]  /*7be0*/  BSYNC B6 ;  /* 0x0000000000067941 */ /* 0x000fea0003800000 */
.L_x_445:
[----:B------:R-:W-:-:S13]  /*7bf0*/  ISETP.GE.AND P0, PT, R19, R17, PT ;  /* 0x000000111300720c */ /* 0x000fda0003f06270 */
[----:B------:R-:W-:Y:S05]  /*7c00*/  @P0 EXIT ;  /* 0x000000000000094d */ /* 0x000fea0003800000 */
[----:B0-----:R-:W-:Y:S01]  /*7c10*/  PRMT R0, R18, 0x9910, RZ ;  /* 0x0000991012007816 */ /* 0x001fe200000000ff */
        /* <DEDUP_REMOVED lines=16> */
[----:B0-----:R-:W-:Y:S01]  /*7d20*/  STG.E.U8 [R2.64], R23 ;  /* 0x0000001702007986 */ /* 0x001fe2000c101124 */
[----:B------:R-:W-:Y:S05]  /*7d30*/  EXIT ;  /* 0x000000000000794d */ /* 0x000fea0003800000 */
.L_x_516:
[----:B-----5:R-:W-:-:S06]  /*7d40*/  PRMT R5, RZ, 0x5410, R23 ;  /* 0x00005410ff057816 */ /* 0x020fcc0000000017 */
[----:B------:R-:W0:Y:S02]  /*7d50*/  F2I.S64.TRUNC R4, R5 ;  /* 0x0000000500047311 */ /* 0x000e24000020d900 */
[----:B0-----:R-:W-:Y:S01]  /*7d60*/  STG.E.U8 [R2.64], R4 ;  /* 0x0000000402007986 */ /* 0x001fe2000c101124 */
[----:B------:R-:W-:Y:S05]  /*7d70*/  EXIT ;  /* 0x000000000000794d */ /* 0x000fea0003800000 */
.L_x_515:
        /* <DEDUP_REMOVED lines=8> */
[----:B0-----:R-:W-:Y:S01]  /*7e00*/  STG.E.64 [R2.64], R4 ;  /* 0x0000000402007986 */ /* 0x001fe2000c101b24 */
[----:B------:R-:W-:Y:S05]  /*7e10*/  EXIT ;  /* 0x000000000000794d */ /* 0x000fea0003800000 */
.L_x_519:
[----:B-----5:R-:W-:-:S06]  /*7e20*/  PRMT R23, RZ, 0x5410, R23 ;  /* 0x00005410ff177816 */ /* 0x020fcc0000000017 */
[----:B------:R-:W0:Y:S02]  /*7e30*/  F2I.FTZ.TRUNC.NTZ R23, R23 ;  /* 0x0000001700177305 */ /* 0x000e24000021f100 */
[----:B0-----:R-:W-:Y:S01]  /*7e40*/  STG.E [R2.64], R23 ;  /* 0x0000001702007986 */ /* 0x001fe2000c101924 */
[----:B------:R-:W-:Y:S05]  /*7e50*/  EXIT ;  /* 0x000000000000794d */ /* 0x000fea0003800000 */
.L_x_518:
[----:B-----5:R-:W-:-:S06]  /*7e60*/  PRMT R23, RZ, 0x5410, R23 ;  /* 0x00005410ff177816 */ /* 0x020fcc0000000017 */
[----:B------:R-:W0:Y:S02]  /*7e70*/  F2I.FTZ.TRUNC.NTZ R23, R23 ;  /* 0x0000001700177305 */ /* 0x000e24000021f100 */
[----:B0-----:R-:W-:Y:S01]  /*7e80*/  STG.E.U16 [R2.64], R23 ;  /* 0x0000001702007986 */ /* 0x001fe2000c101524 */
[----:B------:R-:W-:Y:S05]  /*7e90*/  EXIT ;  /* 0x000000000000794d */ /* 0x000fea0003800000 */
.L_x_514:
[----:B------:R-:W-:-:S13]  /*7ea0*/  ISETP.GT.AND P0, PT, R0, 0x6, PT ;  /* 0x000000060000780c */ /* 0x000fda0003f04270 */
[----:B------:R-:W-:Y:S05]  /*7eb0*/  @P0 BRA `(.L_x_520) ;  /* 0x000000b000000947 */ /* 0x000fea0003800000 */
[----:B------:R-:W-:-:S13]  /*7ec0*/  ISETP.NE.AND P0, PT, R0, 0x5, PT ;  /* 0x000000050000780c */ /* 0x000fda0003f05270 */
[----:B------:R-:W-:Y:S05]  /*7ed0*/  @!P0 BRA `(.L_x_521) ;  /* 0x0000005000008947 */ /* 0x000fea0003800000 */
[----:B------:R-:W-:-:S13]  /*7ee0*/  ISETP.NE.AND P0, PT, R0, 0x6, PT ;  /* 0x000000060000780c */ /* 0x000fda0003f05270 */
[----:B------:R-:W-:Y:S05]  /*7ef0*/  @P0 BRA `(.L_x_517) ;  /* 0x00000b1000000947 */ /* 0x000fea0003800000 */
[----:B-----5:R-:W-:-:S05]  /*7f00*/  PRMT R23, RZ, 0x5410, R23 ;  /* 0x00005410ff177816 */ /* 0x020fca0000000017 */
[----:B------:R-:W-:Y:S01]  /*7f10*/  STG.E [R2.64], R23 ;  /* 0x0000001702007986 */ /* 0x000fe2000c101924 */
[----:B------:R-:W-:Y:S05]  /*7f20*/  EXIT ;  /* 0x000000000000794d */ /* 0x000fea0003800000 */
.L_x_521:
[----:B-----5:R-:W-:-:S04]  /*7f30*/  PRMT R0, RZ, 0x5410, R23 ;  /* 0x00005410ff007816 */ /* 0x020fc80000000017 */
[----:B------:R-:W-:-:S05]  /*7f40*/  F2FP.PACK_AB R0, RZ, R0 ;  /* 0x00000000ff00723e */ /* 0x000fca00000000ff */
[----:B------:R-:W-:Y:S01]  /*7f50*/  STG.E.U16 [R2.64], R0 ;  /* 0x0000000002007986 */ /* 0x000fe2000c101524 */
[----:B------:R-:W-:Y:S05]  /*7f60*/  EXIT ;  /* 0x000000000000794d */ /* 0x000fea0003800000 */
.L_x_520:
        /* <DEDUP_REMOVED lines=8> */
[----:B------:R-:W-:Y:S01]  /*7ff0*/  STG.E.64 [R2.64], R4 ;  /* 0x0000000402007986 */ /* 0x000fe2000c101b24 */
[----:B------:R-:W-:Y:S05]  /*8000*/  EXIT ;  /* 0x000000000000794d */ /* 0x000fea0003800000 */
.L_x_523:
[----:B-----5:R-:W-:-:S04]  /*8010*/  PRMT R23, RZ, 0x5410, R23 ;  /* 0x00005410ff177816 */ /* 0x020fc80000000017 */
[----:B------:R-:W-:-:S04]  /*8020*/  F2FP.PACK_AB R5, RZ, R23 ;  /* 0x00000017ff05723e */ /* 0x000fc800000000ff */
[----:B------:R-:W-:-:S05]  /*8030*/  PRMT R5, R5, 0x5410, RZ ;  /* 0x0000541005057816 */ /* 0x000fca00000000ff */
[----:B------:R-:W-:Y:S01]  /*8040*/  STG.E [R2.64], R5 ;  /* 0x0000000502007986 */ /* 0x000fe2000c101924 */
[----:B------:R-:W-:Y:S05]  /*8050*/  EXIT ;  /* 0x000000000000794d */ /* 0x000fea0003800000 */
.L_x_522:
[----:B-----5:R-:W-:-:S05]  /*8060*/  PRMT R4, RZ, 0x5410, R23 ;  /* 0x00005410ff047816 */ /* 0x020fca0000000017 */
[----:B------:R-:W-:-:S06]  /*8070*/  FMUL.FTZ R4, R4, 1 ;  /* 0x3f80000004047820 */ /* 0x000fcc0000410000 */
[----:B------:R-:W0:Y:S02]  /*8080*/  F2F.F64.F32 R4, R4 ;  /* 0x0000000400047310 */ /* 0x000e240000201800 */
[----:B0-----:R-:W-:Y:S01]  /*8090*/  STG.E.64 [R2.64], R4 ;  /* 0x0000000402007986 */ /* 0x001fe2000c101b24 */
[----:B------:R-:W-:Y:S05]  /*80a0*/  EXIT ;  /* 0x000000000000794d */ /* 0x000fea0003800000 */
.L_x_513:
        /* <DEDUP_REMOVED lines=11> */
[----:B------:R-:W-:Y:S01]  /*8160*/  STG.E.U8 [R2.64], R5 ;  /* 0x0000000502007986 */ /* 0x000fe2000c101124 */
[----:B------:R-:W-:Y:S05]  /*8170*/  EXIT ;  /* 0x000000000000794d */ /* 0x000fea0003800000 */
.L_x_526:
[----:B-----5:R-:W-:Y:S01]  /*8180*/  PRMT R23, RZ, 0x5410, R23 ;  /* 0x00005410ff177816 */ /* 0x020fe20000000017 */
[----:B------:R-:W-:-:S04]  /*8190*/  CS2R R6, SRZ ;  /* 0x0000000000067805 */ /* 0x000fc8000001ff00 */
[----:B------:R-:W-:-:S06]  /*81a0*/  FMUL.FTZ R4, R23, 1 ;  /* 0x3f80000017047820 */ /* 0x000fcc0000410000 */
[----:B------:R-:W0:Y:S02]  /*81b0*/  F2F.F64.F32 R4, R4 ;  /* 0x0000000400047310 */ /* 0x000e240000201800 */
[----:B0-----:R-:W-:Y:S01]  /*81c0*/  STG.E.128 [R2.64], R4 ;  /* 0x0000000402007986 */ /* 0x001fe2000c101d24 */
[----:B------:R-:W-:Y:S05]  /*81d0*/  EXIT ;  /* 0x000000000000794d */ /* 0x000fea0003800000 */
.L_x_525:
        /* <DEDUP_REMOVED lines=21> */
.L_x_530:
[----:B------:R-:W-:Y:S05]  /*8330*/  BSYNC B0 ;  /* 0x0000000000007941 */ /* 0x000fea0003800000 */
.L_x_529:
[----:B------:R-:W-:-:S05]  /*8340*/  LOP3.LUT R5, R0, R5, RZ, 0xfc, !PT ;  /* 0x0000000500057212 */ /* 0x000fca00078efcff */
[----:B------:R-:W-:Y:S01]  /*8350*/  STG.E.U8 [R2.64], R5 ;  /* 0x0000000502007986 */ /* 0x000fe2000c101124 */
[----:B------:R-:W-:Y:S05]  /*8360*/  EXIT ;  /* 0x000000000000794d */ /* 0x000fea0003800000 */
.L_x_528:
        /* <DEDUP_REMOVED lines=13> */
.L_x_532:
[----:B------:R-:W-:Y:S01]  /*8440*/  IMAD.MOV.U32 R0, RZ, RZ, 0x7f ;  /* 0x0000007fff007424 */ /* 0x000fe200078e00ff */
[----:B------:R-:W-:-:S04]  /*8450*/  ISETP.GT.U32.AND P0, PT, R4, 0x7f800000, PT ;  /* 0x7f8000000400780c */ /* 0x000fc80003f04070 */
[----:B------:R-:W-:-:S04]  /*8460*/  SEL R0, R0, 0x7c, P0 ;  /* 0x0000007c00007807 */ /* 0x000fc80000000000 */
.L_x_533:
[----:B------:R-:W-:Y:S05]  /*8470*/  BSYNC B0 ;  /* 0x0000000000007941 */ /* 0x000fea0003800000 */
.L_x_531:
[----:B------:R-:W-:-:S04]  /*8480*/  LOP3.LUT R4, R23, 0x80000000, RZ, 0xc0, !PT ;  /* 0x8000000017047812 */ /* 0x000fc800078ec0ff */
[----:B------:R-:W-:-:S04]  /*8490*/  SHF.R.U32.HI R5, RZ, 0x18, R4 ;  /* 0x00000018ff057819 */ /* 0x000fc80000011604 */
[----:B------:R-:W-:-:S05]  /*84a0*/  LOP3.LUT R5, R0, R5, RZ, 0xfc, !PT ;  /* 0x0000000500057212 */ /* 0x000fca00078efcff */
[----:B------:R-:W-:Y:S01]  /*84b0*/  STG.E.U8 [R2.64], R5 ;  /* 0x0000000502007986 */ /* 0x000fe2000c101124 */
[----:B------:R-:W-:Y:S05]  /*84c0*/  EXIT ;  /* 0x000000000000794d */ /* 0x000fea0003800000 */
.L_x_527:
[----:B-----5:R-:W-:Y:S01]  /*84d0*/  STG.E.U16 [R2.64], R23 ;  /* 0x0000001702007986 */ /* 0x020fe2000c101524 */
[----:B------:R-:W-:Y:S05]  /*84e0*/  EXIT ;  /* 0x000000000000794d */ /* 0x000fea0003800000 */
.L_x_524:
        /* <DEDUP_REMOVED lines=10> */
[----:B0-----:R-:W-:Y:S01]  /*8590*/  STG.E.U16 [R2.64], R5 ;  /* 0x0000000502007986 */ /* 0x001fe2000c101524 */
[----:B------:R-:W-:Y:S05]  /*85a0*/  EXIT ;  /* 0x000000000000794d */ /* 0x000fea0003800000 */
.L_x_536:
        /* <DEDUP_REMOVED lines=17> */
.L_x_539:
[----:B------:R-:W-:-:S04]  /*86c0*/  LOP3.LUT R0, R23, 0x80000000, RZ, 0xc0, !PT ;  /* 0x8000000017007812 */ /* 0x000fc800078ec0ff */
[----:B------:R-:W-:-:S04]  /*86d0*/  SHF.R.U32.HI R5, RZ, 0x18, R0 ;  /* 0x00000018ff057819 */ /* 0x000fc80000011600 */
[----:B------:R-:W-:-:S04]  /*86e0*/  LOP3.LUT R4, R4, R5, RZ, 0xfc, !PT ;  /* 0x0000000504047212 */ /* 0x000fc800078efcff */
[----:B------:R-:W-:Y:S02]  /*86f0*/  PRMT R0, R4, 0x7610, R0 ;  /* 0x0000761004007816 */ /* 0x000fe40000000000 */
.L_x_538:
[----:B------:R-:W-:Y:S05]  /*8700*/  BSYNC B0 ;  /* 0x0000000000007941 */ /* 0x000fea0003800000 */
.L_x_537:
[----:B------:R-:W-:Y:S01]  /*8710*/  STG.E.U8 [R2.64], R0 ;  /* 0x0000000002007986 */ /* 0x000fe2000c101124 */
[----:B------:R-:W-:Y:S05]  /*8720*/  EXIT ;  /* 0x000000000000794d */ /* 0x000fea0003800000 */
.L_x_535:
        /* <DEDUP_REMOVED lines=17> */
.L_x_542:
[----:B------:R-:W-:-:S04]  /*8840*/  LOP3.LUT R0, R23, 0x80000000, RZ, 0xc0, !PT ;  /* 0x8000000017007812 */ /* 0x000fc800078ec0ff */
[----:B------:R-:W-:-:S04]  /*8850*/  SHF.R.U32.HI R5, RZ, 0x18, R0 ;  /* 0x00000018ff057819 */ /* 0x000fc80000011600 */
[----:B------:R-:W-:-:S04]  /*8860*/  LOP3.LUT R4, R4, R5, RZ, 0xfc, !PT ;  /* 0x0000000504047212 */ /* 0x000fc800078efcff */
[----:B------:R-:W-:Y:S02]  /*8870*/  PRMT R0, R4, 0x7610, R0 ;  /* 0x0000761004007816 */ /* 0x000fe40000000000 */
.L_x_541:
[----:B------:R-:W-:Y:S05]  /*8880*/  BSYNC B0 ;  /* 0x0000000000007941 */ /* 0x000fea0003800000 */
.L_x_540:
[----:B------:R-:W-:Y:S01]  /*8890*/  STG.E.U8 [R2.64], R0 ;  /* 0x0000000002007986 */ /* 0x000fe2000c101124 */
[----:B------:R-:W-:Y:S05]  /*88a0*/  EXIT ;  /* 0x000000000000794d */ /* 0x000fea0003800000 */
.L_x_534:
        /* <DEDUP_REMOVED lines=22> */
.L_x_517:
        /* <DEDUP_REMOVED lines=19> */
[----:B------:R-:W-:Y:S05]  /*8b40*/  EXIT ;  /* 0x000000000000794d */ /* 0x000fea0003800000 */
.L_x_544:
[----:B-----5:R-:W-:-:S06]  /*8b50*/  PRMT R4, RZ, 0x5410, R23 ;  /* 0x00005410ff047816 */ /* 0x020fcc0000000017 */
[----:B------:R-:W0:Y:S02]  /*8b60*/  F2I.U64.TRUNC R4, R4 ;  /* 0x0000000400047311 */ /* 0x000e24000020d800 */
[----:B0-----:R-:W-:Y:S01]  /*8b70*/  STG.E.64 [R2.64], R4 ;  /* 0x0000000402007986 */ /* 0x001fe2000c101b24 */
[----:B------:R-:W-:Y:S05]  /*8b80*/  EXIT ;  /* 0x000000000000794d */ /* 0x000fea0003800000 */
.L_x_543:
[----:B-----5:R-:W-:-:S06]  /*8b90*/  PRMT R23, RZ, 0x5410, R23 ;  /* 0x00005410ff177816 */ /* 0x020fcc0000000017 */
[----:B------:R-:W0:Y:S02]  /*8ba0*/  F2I.FTZ.U32.TRUNC.NTZ R23, R23 ;  /* 0x0000001700177305 */ /* 0x000e24000021f000 */
[----:B0-----:R-:W-:Y:S01]  /*8bb0*/  STG.E [R2.64], R23 ;  /* 0x0000001702007986 */ /* 0x001fe2000c101924 */
[----:B------:R-:W-:Y:S05]  /*8bc0*/  EXIT ;  /* 0x000000000000794d */ /* 0x000fea0003800000 */
.L_x_545:
        /* <DEDUP_REMOVED lines=11> */
.L_x_17727:


//--------------------- .text._ZN2at6native18elementwise_kernelILi128ELi4EZNS0_22gpu_kernel_impl_nocastINS0_13AUnaryFunctorIN3c108BFloat16ES5_S5_ZZZNS0_17hypot_kernel_cudaERNS_18TensorIteratorBaseEENKUlvE_clEvENKUlvE2_clEvEUlS5_S5_E_EEEEvS7_RKT_EUliE_EEviT1_ --------------------------
	.section	.text._ZN2at6native18elementwise_kernelILi128ELi4EZNS0_22gpu_kernel_impl_nocastINS0_13AUnaryFunctorIN3c108BFloat16ES5_S5_ZZZNS0_17hypot_kernel_cudaERNS_18TensorIteratorBaseEENKUlvE_clEvENKUlvE2_clEvEUlS5_S5_E_EEEEvS7_RKT_EUliE_EEviT1_,"ax",@progbits
	.sectioninfo	@"SHI_REGISTERS=12"
	.align	128
        .global         _ZN2at6native18elementwise_kernelILi128ELi4EZNS0_22gpu_kernel_impl_nocastINS0_13AUnaryFunctorIN3c108BFloat16ES5_S5_ZZZNS0_17hypot_kernel_cudaERNS_18TensorIteratorBaseEENKUlvE_clEvENKUlvE2_clEvEUlS5_S5_E_EEEEvS7_RKT_EUliE_EEviT1_
        .type           _ZN2at6native18elementwise_kernelILi128ELi4EZNS0_22gpu_kernel_impl_nocastINS0_13AUnaryFunctorIN3c108BFloat16ES5_S5_ZZZNS0_17hypot_kernel_cudaERNS_18TensorIteratorBaseEENKUlvE_clEvENKUlvE2_clEvEUlS5_S5_E_EEEEvS7_RKT_EUliE_EEviT1_,@function
        .size           _ZN2at6native18elementwise_kernelILi128ELi4EZNS0_22gpu_kernel_impl_nocastINS0_13AUnaryFunctorIN3c108BFloat16ES5_S5_ZZZNS0_17hypot_kernel_cudaERNS_18TensorIteratorBaseEENKUlvE_clEvENKUlvE2_clEvEUlS5_S5_E_EEEEvS7_RKT_EUliE_EEviT1_,(.L_x_17728 - _ZN2at6native18elementwise_kernelILi128ELi4EZNS0_22gpu_kernel_impl_nocastINS0_13AUnaryFunctorIN3c108BFloat16ES5_S5_ZZZNS0_17hypot_kernel_cudaERNS_18TensorIteratorBaseEENKUlvE_clEvENKUlvE2_clEvEUlS5_S5_E_EEEEvS7_RKT_EUliE_EEviT1_)
        .other          _ZN2at6native18elementwise_kernelILi128ELi4EZNS0_22gpu_kernel_impl_nocastINS0_13AUnaryFunctorIN3c108BFloat16ES5_S5_ZZZNS0_17hypot_kernel_cudaERNS_18TensorIteratorBaseEENKUlvE_clEvENKUlvE2_clEvEUlS5_S5_E_EEEEvS7_RKT_EUliE_EEviT1_,@"STO_CUDA_ENTRY STV_DEFAULT"
_ZN2at6native18elementwise_kernelILi128ELi4EZNS0_22gpu_kernel_impl_nocastINS0_13AUnaryFunctorIN3c108BFloat16ES5_S5_ZZZNS0_17hypot_kernel_cudaERNS_18TensorIteratorBaseEENKUlvE_clEvENKUlvE2_clEvEUlS5_S5_E_EEEEvS7_RKT_EUliE_EEviT1_:
.text._ZN2at6native18elementwise_kernelILi128ELi4EZNS0_22gpu_kernel_impl_nocastINS0_13AUnaryFunctorIN3c108BFloat16ES5_S5_ZZZNS0_17hypot_kernel_cudaERNS_18TensorIteratorBaseEENKUlvE_clEvENKUlvE2_clEvEUlS5_S5_E_EEEEvS7_RKT_EUliE_EEviT1_:
[----:B------:R-:W-:Y:S02]  /*0000*/  MOV R1, c[0x0][0x28] ;  /* 0x00000a0000017a02 */ /* 0x000fe40000000f00 */
[----:B------:R-:W0:Y:S01]  /*0010*/  S2R R0, SR_CTAID.X ;  /* 0x0000000000007919 */ /* 0x000e220000002500 */
[----:B------:R-:W-:Y:S01]  /*0020*/  ULDC.64 UR6, c[0x0][0x118] ;  /* 0x0000460000067ab9 */ /* 0x000fe20000000a00 */
[----:B------:R-:W-:Y:S02]  /*0030*/  BSSY B0, `(.L_x_546) ;  /* 0x0000103000007945 */ /* 0x000fe40003800000 */
[----:B------:R-:W0:Y:S02]  /*0040*/  S2R R3, SR_TID.X ;  /* 0x0000000000037919 */ /* 0x000e240000002100 */
[----:B0-----:R-:W-:-:S04]  /*0050*/  LEA R0, R0, R3, 0x9 ;  /* 0x0000000300007211 */ /* 0x001fc800078e48ff */
[----:B------:R-:W-:-:S13]  /*0060*/  ISETP.GE.AND P0, PT, R0, c[0x0][0x160], PT ;  /* 0x0000580000007a0c */ /* 0x000fda0003f06270 */
[----:B------:R-:W-:Y:S05]  /*0070*/  @P0 BRA `(.L_x_547) ;  /* 0x00000fe000000947 */ /* 0x000fea0003800000 */
[----:B------:R-:W-:Y:S01]  /*0080*/  ISETP.NE.AND P0, PT, RZ, c[0x0][0x168], PT ;  /* 0x00005a00ff007a0c */ /* 0x000fe20003f05270 */
[----:B------:R-:W-:-:S12]  /*0090*/  CS2R R2, SRZ ;  /* 0x0000000000027805 */ /* 0x000fd8000001ff00 */
[----:B------:R-:W-:Y:S05]  /*00a0*/  @!P0 BRA `(.L_x_548) ;  /* 0x00000e0000008947 */ /* 0x000fea0003800000 */
[----:B------:R-:W-:Y:S01]  /*00b0*/  HFMA2.MMA R2, -RZ, RZ, 0, 0 ;  /* 0x00000000ff027435 */ /* 0x000fe200000001ff */
[----:B------:R-:W-:Y:S02]  /*00c0*/  MOV R3, R0 ;  /* 0x0000000000037202 */ /* 0x000fe40000000f00 */
[----:B------:R-:W-:-:S04]  /*00d0*/  MOV R8, c[0x0][0x168] ;  /* 0x00005a0000087a02 */ /* 0x000fc80000000f00 */
[----:B------:R-:W-:-:S03]  /*00e0*/  ISETP.NE.AND P0, PT, R8, 0x1, PT ;  /* 0x000000010800780c */ /* 0x000fc60003f05270 */
[----:B------:R-:W-:-:S05]  /*00f0*/  IMAD.HI.U32 R4, R0, c[0x0][0x170], R2 ;  /* 0x00005c0000047a27 */ /* 0x000fca00078e0002 */
[----:B------:R-:W-:-:S04]  /*0100*/  SHF.R.U32.HI R5, RZ, c[0x0][0x174], R4 ;  /* 0x00005d00ff057a19 */ /* 0x000fc80000011604 */
[----:B------:R-:W-:-:S05]  /*0110*/  IADD3 R3, -R5, RZ, RZ ;  /* 0x000000ff05037210 */ /* 0x000fca0007ffe1ff */
[----:B------:R-:W-:-:S04]  /*0120*/  IMAD R3, R3, c[0x0][0x16c], R0 ;  /* 0x00005b0003037a24 */ /* 0x000fc800078e0200 */
[C---:B------:R-:W-:Y:S02]  /*0130*/  IMAD R2, R3.reuse, c[0x0][0x298], RZ ;  /* 0x0000a60003027a24 */ /* 0x040fe400078e02ff */
[----:B------:R-:W-:Y:S01]  /*0140*/  IMAD R3, R3, c[0x0][0x29c], RZ ;  /* 0x0000a70003037a24 */ /* 0x000fe200078e02ff */
[----:B------:R-:W-:Y:S05]  /*0150*/  @!P0 BRA `(.L_x_548) ;  /* 0x00000d5000008947 */ /* 0x000fea0003800000 */
[----:B------:R-:W-:Y:S02]  /*0160*/  MOV R4, RZ ;  /* 0x000000ff00047202 */ /* 0x000fe40000000f00 */
[----:B------:R-:W-:-:S03]  /*0170*/  ISETP.NE.AND P0, PT, R8, 0x2, PT ;  /* 0x000000020800780c */ /* 0x000fc60003f05270 */
[----:B------:R-:W-:-:S05]  /*0180*/  IMAD.HI.U32 R6, R5, c[0x0][0x17c], R4 ;  /* 0x00005f0005067a27 */ /* 0x000fca00078e0004 */
[----:B------:R-:W-:-:S04]  /*0190*/  SHF.R.U32.HI R7, RZ, c[0x0][0x180], R6 ;  /* 0x00006000ff077a19 */ /* 0x000fc80000011606 */
[----:B------:R-:W-:-:S05]  /*01a0*/  IADD3 R4, -R7, RZ, RZ ;  /* 0x000000ff07047210 */ /* 0x000fca0007ffe1ff */
[----:B------:R-:W-:-:S04]  /*01b0*/  IMAD R4, R4, c[0x0][0x178], R5 ;  /* 0x00005e0004047a24 */ /* 0x000fc800078e0205 */
[C---:B------:R-:W-:Y:S02]  /*01c0*/  IMAD R2, R4.reuse, c[0x0][0x2a0], R2 ;  /* 0x0000a80004027a24 */ /* 0x040fe400078e0202 */
[----:B------:R-:W-:Y:S01]  /*01d0*/  IMAD R3, R4, c[0x0][0x2a4], R3 ;  /* 0x0000a90004037a24 */ /* 0x000fe200078e0203 */
[----:B------:R-:W-:Y:S05]  /*01e0*/  @!P0 BRA `(.L_x_548) ;  /* 0x00000cc000008947 */ /* 0x000fea0003800000 */
[----:B------:R-:W-:Y:S01]  /*01f0*/  IMAD.MOV.U32 R6, RZ, RZ, RZ ;  /* 0x000000ffff067224 */ /* 0x000fe200078e00ff */
        /* <DEDUP_REMOVED lines=8> */
[----:B------:R-:W-:Y:S01]  /*0280*/  HFMA2.MMA R4, -RZ, RZ, 0, 0 ;  /* 0x00000000ff047435 */ /* 0x000fe200000001ff */
[----:B------:R-:W-:-:S09]  /*0290*/  ISETP.NE.AND P0, PT, R8, 0x4, PT ;  /* 0x000000040800780c */ /* 0x000fd20003f05270 */
[----:B------:R-:W-:-:S05]  /*02a0*/  IMAD.HI.U32 R6, R5, c[0x0][0x194], R4 ;  /* 0x0000650005067a27 */ /* 0x000fca00078e0004 */
[----:B------:R-:W-:-:S04]  /*02b0*/  SHF.R.U32.HI R7, RZ, c[0x0][0x198], R6 ;  /* 0x00006600ff077a19 */ /* 0x000fc80000011606 */
[----:B------:R-:W-:-:S05]  /*02c0*/  IADD3 R4, -R7, RZ, RZ ;  /* 0x000000ff07047210 */ /* 0x000fca0007ffe1ff */
[----:B------:R-:W-:-:S04]  /*02d0*/  IMAD R4, R4, c[0x0][0x190], R5 ;  /* 0x0000640004047a24 */ /* 0x000fc800078e0205 */
[C---:B------:R-:W-:Y:S02]  /*02e0*/  IMAD R2, R4.reuse, c[0x0][0x2b0], R2 ;  /* 0x0000ac0004027a24 */ /* 0x040fe400078e0202 */
[----:B------:R-:W-:Y:S01]  /*02f0*/  IMAD R3, R4, c[0x0][0x2b4], R3 ;  /* 0x0000ad0004037a24 */ /* 0x000fe200078e0203 */
        /* <DEDUP_REMOVED lines=22> */
[----:B------:R-:W-:-:S05]  /*0460*/  SHF.R.U32.HI R5, RZ, c[0x0][0x1bc], R4 ;  /* 0x00006f00ff057a19 */ /* 0x000fca0000011604 */
[----:B------:R-:W-:-:S04]  /*0470*/  IMAD.MOV R6, RZ, RZ, -R5 ;  /* 0x000000ffff067224 */ /* 0x000fc800078e0a05 */
        /* <DEDUP_REMOVED lines=148> */
[----:B------:R-:W-:Y:S02]  /*0dc0*/  ISETP.NE.AND P0, PT, R8, 0x18, PT ;  /* 0x000000180800780c */ /* 0x000fe40003f05270 */
[----:B------:R-:W-:-:S05]  /*0dd0*/  MOV R4, RZ ;  /* 0x000000ff00047202 */ /* 0x000fca0000000f00 */
[----:B------:R-:W-:-:S05]  /*0de0*/  IMAD.HI.U32 R6, R5, c[0x0][0x284], R4 ;  /* 0x0000a10005067a27 */ /* 0x000fca00078e0004 */
[----:B------:R-:W-:Y:S02]  /*0df0*/  SHF.R.U32.HI R7, RZ, c[0x0][0x288], R6 ;  /* 0x0000a200ff077a19 */ /* 0x000fe40000011606 */
[----:B------:R-:W-:Y:S02]  /*0e00*/  @P0 MOV R6, RZ ;  /* 0x000000ff00060202 */ /* 0x000fe40000000f00 */
[----:B------:R-:W-:-:S03]  /*0e10*/  IADD3 R9, -R7, RZ, RZ ;  /* 0x000000ff07097210 */ /* 0x000fc60007ffe1ff */
[----:B------:R-:W-:-:S05]  /*0e20*/  @P0 IMAD.HI.U32 R4, R7, c[0x0][0x290], R6 ;  /* 0x0000a40007040a27 */ /* 0x000fca00078e0006 */
[----:B------:R-:W-:Y:S01]  /*0e30*/  @P0 SHF.R.U32.HI R6, RZ, c[0x0][0x294], R4 ;  /* 0x0000a500ff060a19 */ /* 0x000fe20000011604 */
[----:B------:R-:W-:-:S04]  /*0e40*/  IMAD R4, R9, c[0x0][0x280], R5 ;  /* 0x0000a00009047a24 */ /* 0x000fc800078e0205 */
[----:B------:R-:W-:Y:S02]  /*0e50*/  @P0 IMAD.MOV R6, RZ, RZ, -R6 ;  /* 0x000000ffff060224 */ /* 0x000fe400078e0a06 */
[----:B------:R-:W-:Y:S02]  /*0e60*/  IMAD R2, R4, c[0x0][0x350], R2 ;  /* 0x0000d40004027a24 */ /* 0x000fe400078e0202 */
[----:B------:R-:W-:Y:S02]  /*0e70*/  @P0 IMAD R6, R6, c[0x0][0x28c], R7 ;  /* 0x0000a30006060a24 */ /* 0x000fe400078e0207 */
[----:B------:R-:W-:Y:S02]  /*0e80*/  IMAD R3, R4, c[0x0][0x354], R3 ;  /* 0x0000d50004037a24 */ /* 0x000fe400078e0203 */
[C---:B------:R-:W-:Y:S02]  /*0e90*/  @P0 IMAD R2, R6.reuse, c[0x0][0x358], R2 ;  /* 0x0000d60006020a24 */ /* 0x040fe400078e0202 */
[----:B------:R-:W-:-:S05]  /*0ea0*/  @P0 IMAD R3, R6, c[0x0][0x35c], R3 ;  /* 0x0000d70006030a24 */ /* 0x000fca00078e0203 */
.L_x_548:
[----:B------:R-:W-:-:S04]  /*0eb0*/  IADD3 R4, P0, R3, c[0x0][0x368], RZ ;  /* 0x0000da0003047a10 */ /* 0x000fc80007f1e0ff */
[----:B------:R-:W-:-:S05]  /*0ec0*/  IADD3.X R5, RZ, c[0x0][0x36c], RZ, P0, !PT ;  /* 0x0000db00ff057a10 */ /* 0x000fca00007fe4ff */
[----:B------:R-:W2:Y:S01]  /*0ed0*/  LDG.E.U16 R4, [R4.64] ;  /* 0x0000000604047981 */ /* 0x000ea2000c1e1500 */
[----:B------:R-:W-:Y:S01]  /*0ee0*/  ULDC.U16 UR4, c[0x0][0x372] ;  /* 0x0000dc8000047ab9 */ /* 0x000fe20000000400 */
[----:B------:R-:W-:Y:S01]  /*0ef0*/  IADD3 R0, R0, 0x80, RZ ;  /* 0x0000008000007810 */ /* 0x000fe20007ffe0ff */
[----:B------:R-:W-:-:S06]  /*0f00*/  UPRMT UR4, URZ, 0x5410, UR4 ;  /* 0x000054103f047896 */ /* 0x000fcc0008000004 */
[----:B------:R-:W-:Y:S01]  /*0f10*/  FADD.FTZ R3, -RZ, |UR4| ;  /* 0x40000004ff037e21 */ /* 0x000fe20008010100 */
[----:B--2---:R-:W-:-:S05]  /*0f20*/  PRMT R4, RZ, 0x5410, R4 ;  /* 0x00005410ff047816 */ /* 0x004fca0000000004 */
[----:B------:R-:W-:-:S05]  /*0f30*/  FADD.FTZ R6, |R4|, -RZ ;  /* 0x800000ff04067221 */ /* 0x000fca0000010200 */
        /* <DEDUP_REMOVED lines=13> */
[----:B------:R-:W-:Y:S02]  /*1010*/  FSEL R7, R7, +INF , P0 ;  /* 0x7f80000007077808 */ /* 0x000fe40000000000 */
[----:B------:R-:W-:Y:S02]  /*1020*/  IADD3 R2, P0, R2, c[0x0][0x360], RZ ;  /* 0x0000d80002027a10 */ /* 0x000fe40007f1e0ff */
[----:B------:R-:W-:Y:S02]  /*1030*/  F2FP.BF16.PACK_AB R7, RZ, R7 ;  /* 0x00000007ff07723e */ /* 0x000fe400000010ff */
[----:B------:R-:W-:-:S05]  /*1040*/  IADD3.X R3, RZ, c[0x0][0x364], RZ, P0, !PT ;  /* 0x0000d900ff037a10 */ /* 0x000fca00007fe4ff */
[----:B------:R0:W-:Y:S04]  /*1050*/  STG.E.U16 [R2.64], R7 ;  /* 0x0000000702007986 */ /* 0x0001e8000c101506 */
.L_x_547:
[----:B------:R-:W-:Y:S05]  /*1060*/  BSYNC B0 ;  /* 0x0000000000007941 */ /* 0x000fea0003800000 */
.L_x_546:
[----:B------:R-:W-:Y:S01]  /*1070*/  ISETP.GE.AND P0, PT, R0, c[0x0][0x160], PT ;  /* 0x0000580000007a0c */ /* 0x000fe20003f06270 */
[----:B------:R-:W-:-:S12]  /*1080*/  BSSY B0, `(.L_x_549) ;  /* 0x0000200000007945 */ /* 0x000fd80003800000 */
[----:B------:R-:W-:Y:S05]  /*1090*/  @P0 BRA `(.L_x_550) ;  /* 0x00001fe000000947 */ /* 0x000fea0003800000 */
[----:B------:R-:W-:Y:S01]  /*10a0*/  ISETP.NE.AND P0, PT, RZ, c[0x0][0x168], PT ;  /* 0x00005a00ff007a0c */ /* 0x000fe20003f05270 */
[----:B0-----:R-:W-:-:S12]  /*10b0*/  CS2R R2, SRZ ;  /* 0x0000000000027805 */ /* 0x001fd8000001ff00 */
[----:B------:R-:W-:Y:S05]  /*10c0*/  @!P0 BRA `(.L_x_551) ;  /* 0x00000e0000008947 */ /* 0x000fea0003800000 */
[----:B------:R-:W-:Y:S02]  /*10d0*/  MOV R2, RZ ;  /* 0x000000ff00027202 */ /* 0x000fe40000000f00 */
[----:B------:R-:W-:Y:S02]  /*10e0*/  MOV R3, R0 ;  /* 0x0000000000037202 */ /* 0x000fe40000000f00 */
[----:B------:R-:W-:-:S03]  /*10f0*/  MOV R8, c[0x0][0x168] ;  /* 0x00005a0000087a02 */ /* 0x000fc60000000f00 */
[----:B------:R-:W-:Y:S01]  /*1100*/  IMAD.HI.U32 R4, R0, c[0x0][0x170], R2 ;  /* 0x00005c0000047a27 */ /* 0x000fe200078e0002 */
[----:B------:R-:W-:-:S04]  /*1110*/  ISETP.NE.AND P0, PT, R8, 0x1, PT ;  /* 0x000000010800780c */ /* 0x000fc80003f05270 */
[----:B------:R-:W-:-:S04]  /*1120*/  SHF.R.U32.HI R5, RZ, c[0x0][0x174], R4 ;  /* 0x00005d00ff057a19 */ /* 0x000fc80000011604 */
[----:B------:R-:W-:-:S05]  /*1130*/  IADD3 R3, -R5, RZ, RZ ;  /* 0x000000ff05037210 */ /* 0x000fca0007ffe1ff */
[----:B------:R-:W-:-:S04]  /*1140*/  IMAD R3, R3, c[0x0][0x16c], R0 ;  /* 0x00005b0003037a24 */ /* 0x000fc800078e0200 */
[C---:B------:R-:W-:Y:S02]  /*1150*/  IMAD R2, R3.reuse, c[0x0][0x298], RZ ;  /* 0x0000a60003027a24 */ /* 0x040fe400078e02ff */
[----:B------:R-:W-:Y:S01]  /*1160*/  IMAD R3, R3, c[0x0][0x29c], RZ ;  /* 0x0000a70003037a24 */ /* 0x000fe200078e02ff */
        /* <DEDUP_REMOVED lines=207> */
[----:B------:R-:W-:-:S03]  /*1e60*/  IMAD R4, R9, c[0x0][0x280], R5 ;  /* 0x0000a00009047a24 */ /* 0x000fc600078e0205 */
[----:B------:R-:W-:Y:S01]  /*1e70*/  @P0 IADD3 R6, -R6, RZ, RZ ;  /* 0x000000ff06060210 */ /* 0x000fe20007ffe1ff */
[C---:B------:R-:W-:Y:S02]  /*1e80*/  IMAD R2, R4.reuse, c[0x0][0x350], R2 ;  /* 0x0000d40004027a24 */ /* 0x040fe400078e0202 */
[----:B------:R-:W-:Y:S02]  /*1e90*/  IMAD R3, R4, c[0x0][0x354], R3 ;  /* 0x0000d50004037a24 */ /* 0x000fe400078e0203 */
[----:B------:R-:W-:-:S04]  /*1ea0*/  @P0 IMAD R6, R6, c[0x0][0x28c], R7 ;  /* 0x0000a30006060a24 */ /* 0x000fc800078e0207 */
[C---:B------:R-:W-:Y:S02]  /*1eb0*/  @P0 IMAD R2, R6.reuse, c[0x0][0x358], R2 ;  /* 0x0000d60006020a24 */ /* 0x040fe400078e0202 */
[----:B------:R-:W-:-:S05]  /*1ec0*/  @P0 IMAD R3, R6, c[0x0][0x35c], R3 ;  /* 0x0000d70006030a24 */ /* 0x000fca00078e0203 */
.L_x_551:
[----:B------:R-:W-:-:S05]  /*1ed0*/  IADD3 R4, P0, R3, c[0x0][0x368], RZ ;  /* 0x0000da0003047a10 */ /* 0x000fca0007f1e0ff */
[----:B------:R-:W-:-:S05]  /*1ee0*/  IMAD.X R5, RZ, RZ, c[0x0][0x36c], P0 ;  /* 0x0000db00ff057624 */ /* 0x000fca00000e06ff */
        /* <DEDUP_REMOVED lines=23> */
[----:B------:R-:W-:Y:S02]  /*2060*/  IADD3.X R3, RZ, c[0x0][0x364], RZ, P0, !PT ;  /* 0x0000d900ff037a10 */ /* 0x000fe400007fe4ff */
[----:B------:R-:W-:-:S03]  /*2070*/  ISETP.GE.AND P0, PT, R0, c[0x0][0x160], PT ;  /* 0x0000580000007a0c */ /* 0x000fc60003f06270 */
[----:B------:R0:W-:Y:S10]  /*2080*/  STG.E.U16 [R2.64], R6 ;  /* 0x0000000602007986 */ /* 0x0001f4000c101506 */
        /* <DEDUP_REMOVED lines=228> */
.L_x_552:
        /* <DEDUP_REMOVED lines=27> */
.L_x_550:
[----:B------:R-:W-:Y:S05]  /*3080*/  BSYNC B0 ;  /* 0x0000000000007941 */ /* 0x000fea0003800000 */
.L_x_549:
[----:B------:R-:W-:-:S13]  /*3090*/  ISETP.GE.AND P0, PT, R0, c[0x0][0x160], PT ;  /* 0x0000580000007a0c */ /* 0x000fda0003f06270 */
[----:B------:R-:W-:Y:S05]  /*30a0*/  @P0 EXIT ;  /* 0x000000000000094d */ /* 0x000fea0003800000 */
        /* <DEDUP_REMOVED lines=218> */
[----:B------:R-:W-:-:S04]  /*3e50*/  @P0 IMAD.HI.U32 R0, R7, c[0x0][0x290], R6 ;  /* 0x0000a40007000a27 */ /* 0x000fc800078e0006 */
[----:B------:R-:W-:Y:S01]  /*3e60*/  IMAD R4, R4, c[0x0][0x280], R5 ;  /* 0x0000a00004047a24 */ /* 0x000fe200078e0205 */
[----:B------:R-:W-:-:S03]  /*3e70*/  @P0 SHF.R.U32.HI R0, RZ, c[0x0][0x294], R0 ;  /* 0x0000a500ff000a19 */ /* 0x000fc60000011600 */
[----:B------:R-:W-:Y:S01]  /*3e80*/  IMAD R2, R4, c[0x0][0x350], R2 ;  /* 0x0000d40004027a24 */ /* 0x000fe200078e0202 */
[----:B------:R-:W-:Y:S01]  /*3e90*/  @P0 IADD3 R6, -R0, RZ, RZ ;  /* 0x000000ff00060210 */ /* 0x000fe20007ffe1ff */
[----:B------:R-:W-:-:S04]  /*3ea0*/  IMAD R3, R4, c[0x0][0x354], R3 ;  /* 0x0000d50004037a24 */ /* 0x000fc800078e0203 */
[----:B------:R-:W-:-:S04]  /*3eb0*/  @P0 IMAD R6, R6, c[0x0][0x28c], R7 ;  /* 0x0000a30006060a24 */ /* 0x000fc800078e0207 */
[C---:B------:R-:W-:Y:S02]  /*3ec0*/  @P0 IMAD R2, R6.reuse, c[0x0][0x358], R2 ;  /* 0x0000d60006020a24 */ /* 0x040fe400078e0202 */
[----:B------:R-:W-:-:S05]  /*3ed0*/  @P0 IMAD R3, R6, c[0x0][0x35c], R3 ;  /* 0x0000d70006030a24 */ /* 0x000fca00078e0203 */
.L_x_553:
[----:B------:R-:W-:-:S04]  /*3ee0*/  IADD3 R4, P0, R3, c[0x0][0x368], RZ ;  /* 0x0000da0003047a10 */ /* 0x000fc80007f1e0ff */
[----:B------:R-:W-:-:S05]  /*3ef0*/  IADD3.X R5, RZ, c[0x0][0x36c], RZ, P0, !PT ;  /* 0x0000db00ff057a10 */ /* 0x000fca00007fe4ff */
[----:B------:R-:W2:Y:S01]  /*3f00*/  LDG.E.U16 R4, [R4.64] ;  /* 0x0000000604047981 */ /* 0x000ea2000c1e1500 */
[----:B------:R-:W-:Y:S02]  /*3f10*/  ULDC.U16 UR4, c[0x0][0x372] ;  /* 0x0000dc8000047ab9 */ /* 0x000fe40000000400 */
        /* <DEDUP_REMOVED lines=21> */
[----:B------:R-:W-:Y:S01]  /*4070*/  STG.E.U16 [R2.64], R0 ;  /* 0x0000000002007986 */ /* 0x000fe2000c101506 */
[----:B------:R-:W-:Y:S05]  /*4080*/  EXIT ;  /* 0x000000000000794d */ /* 0x000fea0003800000 */
.L_x_554:
        /* <DEDUP_REMOVED lines=15> */
.L_x_17728:


//--------------------- .text._ZN2at6native27unrolled_elementwise_kernelINS0_13AUnaryFunctorIN3c108BFloat16ES4_S4_ZZZNS0_17hypot_kernel_cudaERNS_18TensorIteratorBaseEENKUlvE_clEvENKUlvE2_clEvEUlS4_S4_E_EESt5arrayIPcLm2EELi4E23TrivialOffsetCalculatorILi1EjESF_NS0_6memory15LoadWithoutCastENSG_16StoreWithoutCastEEEviT_T0_T2_T3_T4_T5_ --------------------------
	.section	.text._ZN2at6native27unrolled_elementwise_kernelINS0_13AUnaryFunctorIN3c108BFloat16ES4_S4_ZZZNS0_17hypot_kernel_cudaERNS_18TensorIteratorBaseEENKUlvE_clEvENKUlvE2_clEvEUlS4_S4_E_EESt5arrayIPcLm2EELi4E23TrivialOffsetCalculatorILi1EjESF_NS0_6memory15LoadWithoutCastENSG_16StoreWithoutCastEEEviT_T0_T2_T3_T4_T5_,"ax",@progbits
	.sectioninfo	@"SHI_REGISTERS=26"
	.align	128
        .global         _ZN2at6native27unrolled_elementwise_kernelINS0_13AUnaryFunctorIN3c108BFloat16ES4_S4_ZZZNS0_17hypot_kernel_cudaERNS_18TensorIteratorBaseEENKUlvE_clEvENKUlvE2_clEvEUlS4_S4_E_EESt5arrayIPcLm2EELi4E23TrivialOffsetCalculatorILi1EjESF_NS0_6memory15LoadWithoutCastENSG_16StoreWithoutCastEEEviT_T0_T2_T3_T4_T5_
        .type           _ZN2at6native27unrolled_elementwise_kernelINS0_13AUnaryFunctorIN3c108BFloat16ES4_S4_ZZZNS0_17hypot_kernel_cudaERNS_18TensorIteratorBaseEENKUlvE_clEvENKUlvE2_clEvEUlS4_S4_E_EESt5arrayIPcLm2EELi4E23TrivialOffsetCalculatorILi1EjESF_NS0_6memory15LoadWithoutCastENSG_16StoreWithoutCastEEEviT_T0_T2_T3_T4_T5_,@function
        .size           _ZN2at6native27unrolled_elementwise_kernelINS0_13AUnaryFunctorIN3c108BFloat16ES4_S4_ZZZNS0_17hypot_kernel_cudaERNS_18TensorIteratorBaseEENKUlvE_clEvENKUlvE2_clEvEUlS4_S4_E_EESt5arrayIPcLm2EELi4E23TrivialOffsetCalculatorILi1EjESF_NS0_6memory15LoadWithoutCastENSG_16StoreWithoutCastEEEviT_T0_T2_T3_T4_T5_,(.L_x_17729 - _ZN2at6native27unrolled_elementwise_kernelINS0_13AUnaryFunctorIN3c108BFloat16ES4_S4_ZZZNS0_17hypot_kernel_cudaERNS_18TensorIteratorBaseEENKUlvE_clEvENKUlvE2_clEvEUlS4_S4_E_EESt5arrayIPcLm2EELi4E23TrivialOffsetCalculatorILi1EjESF_NS0_6memory15LoadWithoutCastENSG_16StoreWithoutCastEEEviT_T0_T2_T3_T4_T5_)
        .other          _ZN2at6native27unrolled_elementwise_kernelINS0_13AUnaryFunctorIN3c108BFloat16ES4_S4_ZZZNS0_17hypot_kernel_cudaERNS_18TensorIteratorBaseEENKUlvE_clEvENKUlvE2_clEvEUlS4_S4_E_EESt5arrayIPcLm2EELi4E23TrivialOffsetCalculatorILi1EjESF_NS0_6memory15LoadWithoutCastENSG_16StoreWithoutCastEEEviT_T0_T2_T3_T4_T5_,@"STO_CUDA_ENTRY STV_DEFAULT"
_ZN2at6native27unrolled_elementwise_kernelINS0_13AUnaryFunctorIN3c108BFloat16ES4_S4_ZZZNS0_17hypot_kernel_cudaERNS_18TensorIteratorBaseEENKUlvE_clEvENKUlvE2_clEvEUlS4_S4_E_EESt5arrayIPcLm2EELi4E23TrivialOffsetCalculatorILi1EjESF_NS0_6memory15LoadWithoutCastENSG_16StoreWithoutCastEEEviT_T0_T2_T3_T4_T5_:
.text._ZN2at6native27unrolled_elementwise_kernelINS0_13AUnaryFunctorIN3c108BFloat16ES4_S4_ZZZNS0_17hypot_kernel_cudaERNS_18TensorIteratorBaseEENKUlvE_clEvENKUlvE2_clEvEUlS4_S4_E_EESt5arrayIPcLm2EELi4E23TrivialOffsetCalculatorILi1EjESF_NS0_6memory15LoadWithoutCastENSG_16StoreWithoutCastEEEviT_T0_T2_T3_T4_T5_:
[----:B------:R-:W-:Y:S02]  /*0000*/  IMAD.MOV.U32 R1, RZ, RZ, c[0x0][0x28] ;  /* 0x00000a00ff017624 */ /* 0x000fe400078e00ff */
[----:B------:R-:W0:Y:S01]  /*0010*/  S2R R0, SR_CTAID.X ;  /* 0x0000000000007919 */ /* 0x000e220000002500 */
[----:B------:R-:W-:Y:S01]  /*0020*/  IMAD.MOV.U32 R3, RZ, RZ, -0x200 ;  /* 0xfffffe00ff037424 */ /* 0x000fe200078e00ff */
[----:B------:R-:W-:Y:S01]  /*0030*/  PRMT R6, RZ, 0x7610, R6 ;  /* 0x00007610ff067816 */ /* 0x000fe20000000006 */
[----:B------:R-:W-:Y:S01]  /*0040*/  ULDC.64 UR6, c[0x0][0x118] ;  /* 0x0000460000067ab9 */ /* 0x000fe20000000a00 */
[----:B------:R-:W1:Y:S01]  /*0050*/  S2R R21, SR_TID.X ;  /* 0x0000000000157919 */ /* 0x000e620000002100 */
[----:B------:R-:W-:Y:S02]  /*0060*/  PRMT R7, RZ, 0x7610, R7 ;  /* 0x00007610ff077816 */ /* 0x000fe40000000007 */
[----:B------:R-:W-:Y:S01]  /*0070*/  PRMT R8, RZ, 0x7610, R8 ;  /* 0x00007610ff087816 */ /* 0x000fe20000000008 */
[----:B0-----:R-:W-:Y:S02]  /*0080*/  IMAD R2, R0, R3, c[0x0][0x160] ;  /* 0x0000580000027624 */ /* 0x001fe400078e0203 */
[----:B-1----:R-:W-:-:S03]  /*0090*/  IMAD.MOV.U32 R3, RZ, RZ, R21 ;  /* 0x000000ffff037224 */ /* 0x002fc600078e0015 */
[----:B------:R-:W-:Y:S01]  /*00a0*/  ISETP.GE.AND P0, PT, R21, R2, PT ;  /* 0x000000021500720c */ /* 0x000fe20003f06270 */
[----:B------:R-:W-:-:S12]  /*00b0*/  IMAD.MOV.U32 R5, RZ, RZ, R21 ;  /* 0x000000ffff057224 */ /* 0x000fd800078e0015 */
[----:B------:R-:W-:-:S04]  /*00c0*/  @!P0 IADD3 R5, R3, 0x80, RZ ;  /* 0x0000008003058810 */ /* 0x000fc80007ffe0ff */
[----:B------:R-:W-:-:S13]  /*00d0*/  ISETP.GE.AND P1, PT, R5, R2, PT ;  /* 0x000000020500720c */ /* 0x000fda0003f26270 */
[----:B------:R-:W-:Y:S01]  /*00e0*/  @!P1 IMAD R10, R0, 0x200, R5 ;  /* 0x00000200000a9824 */ /* 0x000fe200078e0205 */
[----:B------:R-:W-:Y:S01]  /*00f0*/  @!P1 IADD3 R5, R5, 0x80, RZ ;  /* 0x0000008005059810 */ /* 0x000fe20007ffe0ff */
[----:B------:R-:W-:-:S03]  /*0100*/  @!P1 IMAD.MOV.U32 R11, RZ, RZ, 0x2 ;  /* 0x00000002ff0b9424 */ /* 0x000fc600078e00ff */
[----:B------:R-:W-:Y:S01]  /*0110*/  ISETP.GE.AND P3, PT, R5, R2, PT ;  /* 0x000000020500720c */ /* 0x000fe20003f66270 */
[----:B------:R-:W-:Y:S01]  /*0120*/  @!P1 IMAD.WIDE.U32 R10, R10, R11, c[0x0][0x170] ;  /* 0x00005c000a0a9625 */ /* 0x000fe200078e000b */
[----:B------:R-:W-:-:S03]  /*0130*/  PRMT R9, RZ, 0x7610, R9 ;  /* 0x00007610ff097816 */ /* 0x000fc60000000009 */
[C---:B------:R-:W-:Y:S01]  /*0140*/  @!P0 IMAD R4, R0.reuse, 0x200, R3 ;  /* 0x0000020000048824 */ /* 0x040fe200078e0203 */
[----:B------:R0:W5:Y:S07]  /*0150*/  @!P1 LDG.E.U16 R6, [R10.64] ;  /* 0x000000060a069981 */ /* 0x00016e000c1e1500 */
[----:B------:R-:W-:Y:S01]  /*0160*/  @!P3 IMAD R14, R0, 0x200, R5 ;  /* 0x00000200000eb824 */ /* 0x000fe200078e0205 */
[----:B------:R-:W-:Y:S01]  /*0170*/  @!P3 IADD3 R5, R5, 0x80, RZ ;  /* 0x000000800505b810 */ /* 0x000fe20007ffe0ff */
[----:B------:R-:W-:-:S03]  /*0180*/  @!P3 IMAD.MOV.U32 R15, RZ, RZ, 0x2 ;  /* 0x00000002ff0fb424 */ /* 0x000fc600078e00ff */
[----:B------:R-:W-:Y:S01]  /*0190*/  ISETP.GE.AND P2, PT, R5, R2, PT ;  /* 0x000000020500720c */ /* 0x000fe20003f46270 */
[----:B------:R-:W-:Y:S01]  /*01a0*/  @!P3 IMAD.WIDE.U32 R14, R14, R15, c[0x0][0x170] ;  /* 0x00005c000e0eb625 */ /* 0x000fe200078e000f */
[C---:B------:R-:W-:Y:S02]  /*01b0*/  IADD3 R23, R3.reuse, 0x80, RZ ;  /* 0x0000008003177810 */ /* 0x040fe40007ffe0ff */
[C---:B------:R-:W-:Y:S01]  /*01c0*/  IADD3 R17, R3.reuse, 0x100, RZ ;  /* 0x0000010003117810 */ /* 0x040fe20007ffe0ff */
[----:B0-----:R-:W-:Y:S01]  /*01d0*/  @!P0 IMAD R10, R0, 0x200, R21 ;  /* 0x00000200000a8824 */ /* 0x001fe200078e0215 */
[----:B------:R-:W-:Y:S01]  /*01e0*/  IADD3 R19, R3, 0x180, RZ ;  /* 0x0000018003137810 */ /* 0x000fe20007ffe0ff */
[----:B------:R-:W-:-:S06]  /*01f0*/  @!P0 IMAD.MOV.U32 R11, RZ, RZ, 0x2 ;  /* 0x00000002ff0b8424 */ /* 0x000fcc00078e00ff */
[----:B------:R-:W-:Y:S01]  /*0200*/  @!P2 IMAD R12, R0, 0x200, R5 ;  /* 0x00000200000ca824 */ /* 0x000fe200078e0205 */
[----:B------:R-:W-:Y:S01]  /*0210*/  BSSY B0, `(.L_x_555) ;  /* 0x0000023000007945 */ /* 0x000fe20003800000 */
[----:B------:R-:W-:Y:S01]  /*0220*/  @!P2 IMAD.MOV.U32 R13, RZ, RZ, 0x2 ;  /* 0x00000002ff0da424 */ /* 0x000fe200078e00ff */
[----:B------:R0:W5:Y:S01]  /*0230*/  @!P3 LDG.E.U16 R7, [R14.64] ;  /* 0x000000060e07b981 */ /* 0x000162000c1e1500 */
[----:B------:R-:W-:Y:S02]  /*0240*/  @!P0 IMAD.MOV.U32 R5, RZ, RZ, 0x2 ;  /* 0x00000002ff058424 */ /* 0x000fe400078e00ff */
[----:B------:R-:W-:Y:S01]  /*0250*/  @!P2 IMAD.WIDE.U32 R12, R12, R13, c[0x0][0x170] ;  /* 0x00005c000c0ca625 */ /* 0x000fe200078e000d */
[----:B------:R-:W-:-:S03]  /*0260*/  @!P0 IADD3 R3, R21, 0x80, RZ ;  /* 0x0000008015038810 */ /* 0x000fc60007ffe0ff */
[----:B------:R-:W-:Y:S01]  /*0270*/  @!P0 IMAD.WIDE.U32 R4, R4, R5, c[0x0][0x170] ;  /* 0x00005c0004048625 */ /* 0x000fe200078e0005 */
[----:B------:R0:W5:Y:S01]  /*0280*/  @!P2 LDG.E.U16 R8, [R12.64] ;  /* 0x000000060c08a981 */ /* 0x000162000c1e1500 */
[-C--:B------:R-:W-:Y:S02]  /*0290*/  ISETP.GE.AND P1, PT, R23, R2.reuse, PT ;  /* 0x000000021700720c */ /* 0x080fe40003f26270 */
[-C--:B------:R-:W-:Y:S01]  /*02a0*/  ISETP.GE.AND P2, PT, R17, R2.reuse, PT ;  /* 0x000000021100720c */ /* 0x080fe20003f46270 */
[----:B------:R1:W5:Y:S01]  /*02b0*/  @!P0 LDG.E.U16 R9, [R4.64] ;  /* 0x0000000604098981 */ /* 0x000362000c1e1500 */
[-C--:B------:R-:W-:Y:S02]  /*02c0*/  ISETP.GE.AND P3, PT, R19, R2.reuse, PT ;  /* 0x000000021300720c */ /* 0x080fe40003f66270 */
[----:B------:R-:W-:Y:S01]  /*02d0*/  ISETP.GE.AND P4, PT, R3, R2, PT ;  /* 0x000000020300720c */ /* 0x000fe20003f86270 */
[----:B-1----:R-:W-:Y:S01]  /*02e0*/  @!P0 IMAD.WIDE.U32 R4, R10, R11, c[0x0][0x168] ;  /* 0x00005a000a048625 */ /* 0x002fe200078e000b */
[----:B------:R-:W-:Y:S06]  /*02f0*/  @P0 BRA `(.L_x_556) ;  /* 0x0000014000000947 */ /* 0x000fec0003800000 */
[----:B0-----:R-:W-:Y:S01]  /*0300*/  ULDC.U16 UR4, c[0x0][0x166] ;  /* 0x0000598000047ab9 */ /* 0x001fe20000000400 */
        /* <DEDUP_REMOVED lines=19> */
.L_x_556:
[----:B0-----:R-:W-:Y:S05]  /*0440*/  BSYNC B0 ;  /* 0x0000000000007941 */ /* 0x001fea0003800000 */
.L_x_555:
        /* <DEDUP_REMOVED lines=22> */
.L_x_558:
[----:B------:R-:W-:Y:S05]  /*05b0*/  BSYNC B0 ;  /* 0x0000000000007941 */ /* 0x000fea0003800000 */
.L_x_557:
        /* <DEDUP_REMOVED lines=22> */
.L_x_560:
[----:B------:R-:W-:Y:S05]  /*0720*/  BSYNC B0 ;  /* 0x0000000000007941 */ /* 0x000fea0003800000 */
.L_x_559:
        /* <DEDUP_REMOVED lines=22> */
.L_x_562:
[----:B------:R-:W-:Y:S05]  /*0890*/  BSYNC B0 ;  /* 0x0000000000007941 */ /* 0x000fea0003800000 */
.L_x_561:
[----:B-----5:R0:W-:Y:S01]  /*08a0*/  @!P0 STG.E.U16 [R4.64], R9 ;  /* 0x0000000904008986 */ /* 0x0201e2000c101506 */
[----:B------:R-:W-:Y:S01]  /*08b0*/  BSSY B0, `(.L_x_563) ;  /* 0x000000d000007945 */ /* 0x000fe20003800000 */
[----:B------:R-:W-:Y:S05]  /*08c0*/  @P4 BRA `(.L_x_564) ;  /* 0x000000b000004947 */ /* 0x000fea0003800000 */
[----:B0-----:R-:W-:Y:S01]  /*08d0*/  IMAD R4, R0, 0x200, R3 ;  /* 0x0000020000047824 */ /* 0x001fe200078e0203 */
[----:B------:R-:W-:Y:S01]  /*08e0*/  IADD3 R3, R3, 0x80, RZ ;  /* 0x0000008003037810 */ /* 0x000fe20007ffe0ff */
[----:B------:R-:W-:Y:S01]  /*08f0*/  IMAD.MOV.U32 R7, RZ, RZ, 0x2 ;  /* 0x00000002ff077424 */ /* 0x000fe200078e00ff */
[----:B------:R-:W-:Y:S02]  /*0900*/  PRMT R9, R6, 0x7610, R9 ;  /* 0x0000761006097816 */ /* 0x000fe40000000009 */
[----:B------:R-:W-:Y:S01]  /*0910*/  ISETP.GE.AND P0, PT, R3, R2, PT ;  /* 0x000000020300720c */ /* 0x000fe20003f06270 */
[----:B------:R-:W-:-:S05]  /*0920*/  IMAD.WIDE.U32 R4, R4, R7, c[0x0][0x168] ;  /* 0x00005a0004047625 */ /* 0x000fca00078e0007 */
[----:B------:R0:W-:Y:S07]  /*0930*/  STG.E.U16 [R4.64], R9 ;  /* 0x0000000904007986 */ /* 0x0001ee000c101506 */
[----:B------:R-:W-:Y:S01]  /*0940*/  @!P0 IMAD R10, R0, 0x200, R3 ;  /* 0x00000200000a8824 */ /* 0x000fe200078e0203 */
[----:B------:R-:W-:-:S03]  /*0950*/  @!P0 IADD3 R3, R3, 0x80, RZ ;  /* 0x0000008003038810 */ /* 0x000fc60007ffe0ff */
[----:B------:R-:W-:-:S05]  /*0960*/  @!P0 IMAD.WIDE.U32 R6, R10, R7, c[0x0][0x168] ;  /* 0x00005a000a068625 */ /* 0x000fca00078e0007 */
[----:B------:R0:W-:Y:S02]  /*0970*/  @!P0 STG.E.U16 [R6.64], R14 ;  /* 0x0000000e06008986 */ /* 0x0001e4000c101506 */
.L_x_564:
[----:B------:R-:W-:Y:S05]  /*0980*/  BSYNC B0 ;  /* 0x0000000000007941 */ /* 0x000fea0003800000 */
.L_x_563:
[----:B------:R-:W-:-:S13]  /*0990*/  ISETP.GE.AND P0, PT, R3, R2, PT ;  /* 0x000000020300720c */ /* 0x000fda0003f06270 */
[----:B------:R-:W-:Y:S05]  /*09a0*/  @P0 EXIT ;  /* 0x000000000000094d */ /* 0x000fea0003800000 */
[----:B------:R-:W-:Y:S02]  /*09b0*/  IMAD R3, R0, 0x200, R3 ;  /* 0x0000020000037824 */ /* 0x000fe400078e0203 */
[----:B------:R-:W-:-:S04]  /*09c0*/  IMAD.MOV.U32 R2, RZ, RZ, 0x2 ;  /* 0x00000002ff027424 */ /* 0x000fc800078e00ff */
[----:B------:R-:W-:-:S05]  /*09d0*/  IMAD.WIDE.U32 R2, R3, R2, c[0x0][0x168] ;  /* 0x00005a0003027625 */ /* 0x000fca00078e0002 */
[----:B------:R-:W-:Y:S01]  /*09e0*/  STG.E.U16 [R2.64], R8 ;  /* 0x0000000802007986 */ /* 0x000fe2000c101506 */
[----:B------:R-:W-:Y:S05]  /*09f0*/  EXIT ;  /* 0x000000000000794d */ /* 0x000fea0003800000 */
.L_x_565:
        /* <DEDUP_REMOVED lines=16> */
.L_x_17729:


//--------------------- .text._ZN2at6native29vectorized_elementwise_kernelILi2ENS0_13AUnaryFunctorIN3c108BFloat16ES4_S4_ZZZNS0_17hypot_kernel_cudaERNS_18TensorIteratorBaseEENKUlvE_clEvENKUlvE2_clEvEUlS4_S4_E_EESt5arrayIPcLm2EEEEviT0_T1_ --------------------------
	.section	.text._ZN2at6native29vectorized_elementwise_kernelILi2ENS0_13AUnaryFunctorIN3c108BFloat16ES4_S4_ZZZNS0_17hypot_kernel_cudaERNS_18TensorIteratorBaseEENKUlvE_clEvENKUlvE2_clEvEUlS4_S4_E_EESt5arrayIPcLm2EEEEviT0_T1_,"ax",@progbits
	.sectioninfo	@"SHI_REGISTERS=30"
	.align	128
        .global         _ZN2at6native29vectorized_elementwise_kernelILi2ENS0_13AUnaryFunctorIN3c108BFloat16ES4_S4_ZZZNS0_17hypot_kernel_cudaERNS_18TensorIteratorBaseEENKUlvE_clEvENKUlvE2_clEvEUlS4_S4_E_EESt5arrayIPcLm2EEEEviT0_T1_
        .type           _ZN2at6native29vectorized_elementwise_kernelILi2ENS0_13AUnaryFunctorIN3c108BFloat16ES4_S4_ZZZNS0_17hypot_kernel_cudaERNS_18TensorIteratorBaseEENKUlvE_clEvENKUlvE2_clEvEUlS4_S4_E_EESt5arrayIPcLm2EEEEviT0_T1_,@function
        .size           _ZN2at6native29vectorized_elementwise_kernelILi2ENS0_13AUnaryFunctorIN3c108BFloat16ES4_S4_ZZZNS0_17hypot_kernel_cudaERNS_18TensorIteratorBaseEENKUlvE_clEvENKUlvE2_clEvEUlS4_S4_E_EESt5arrayIPcLm2EEEEviT0_T1_,(.L_x_17730 - _ZN2at6native29vectorized_elementwise_kernelILi2ENS0_13AUnaryFunctorIN3c108BFloat16ES4_S4_ZZZNS0_17hypot_kernel_cudaERNS_18TensorIteratorBaseEENKUlvE_clEvENKUlvE2_clEvEUlS4_S4_E_EESt5arrayIPcLm2EEEEviT0_T1_)
        .other          _ZN2at6native29vectorized_elementwise_kernelILi2ENS0_13AUnaryFunctorIN3c108BFloat16ES4_S4_ZZZNS0_17hypot_kernel_cudaERNS_18TensorIteratorBaseEENKUlvE_clEvENKUlvE2_clEvEUlS4_S4_E_EESt5arrayIPcLm2EEEEviT0_T1_,@"STO_CUDA_ENTRY STV_DEFAULT"
_ZN2at6native29vectorized_elementwise_kernelILi2ENS0_13AUnaryFunctorIN3c108BFloat16ES4_S4_ZZZNS0_17hypot_kernel_cudaERNS_18TensorIteratorBaseEENKUlvE_clEvENKUlvE2_clEvEUlS4_S4_E_EESt5arrayIPcLm2EEEEviT0_T1_:
.text._ZN2at6native29vectorized_elementwise_kernelILi2ENS0_13AUnaryFunctorIN3c108BFloat16ES4_S4_ZZZNS0_17hypot_kernel_cudaERNS_18TensorIteratorBaseEENKUlvE_clEvENKUlvE2_clEvEUlS4_S4_E_EESt5arrayIPcLm2EEEEviT0_T1_:
[----:B------:R-:W-:Y:S02]  /*0000*/  IMAD.MOV.U32 R1, RZ, RZ, c[0x0][0x28] ;  /* 0x00000a00ff017624 */ /* 0x000fe400078e00ff */
[----:B------:R-:W0:Y:S01]  /*0010*/  S2R R0, SR_CTAID.X ;  /* 0x0000000000007919 */ /* 0x000e220000002500 */
[----:B------:R-:W-:Y:S01]  /*0020*/  ULDC.64 UR6, c[0x0][0x118] ;  /* 0x0000460000067ab9 */ /* 0x000fe20000000a00 */
[----:B0-----:R-:W-:-:S05]  /*0030*/  IMAD.SHL.U32 R0, R0, 0x400, RZ ;  /* 0x0000040000007824 */ /* 0x001fca00078e00ff */
[----:B------:R-:W-:-:S04]  /*0040*/  IADD3 R11, -R0, c[0x0][0x160], RZ ;  /* 0x00005800000b7a10 */ /* 0x000fc80007ffe1ff */
[----:B------:R-:W-:-:S13]  /*0050*/  ISETP.GE.U32.AND P0, PT, R11, 0x400, PT ;  /* 0x000004000b00780c */ /* 0x000fda0003f06070 */
[----:B------:R-:W-:Y:S05]  /*0060*/  @!P0 BRA `(.L_x_566) ;  /* 0x0000096000008947 */ /* 0x000fea0003800000 */
[----:B------:R-:W0:Y:S01]  /*0070*/  S2R R7, SR_TID.X ;  /* 0x0000000000077919 */ /* 0x000e220000002100 */
[----:B------:R-:W-:-:S04]  /*0080*/  IMAD.MOV.U32 R3, RZ, RZ, 0x2 ;  /* 0x00000002ff037424 */ /* 0x000fc800078e00ff */
[----:B------:R-:W-:-:S06]  /*0090*/  IMAD.WIDE R4, R0, R3, c[0x0][0x170] ;  /* 0x00005c0000047625 */ /* 0x000fcc00078e0203 */
[----:B0-----:R-:W-:-:S05]  /*00a0*/  IMAD.WIDE.U32 R12, R7, 0x4, R4 ;  /* 0x00000004070c7825 */ /* 0x001fca00078e0004 */
[----:B------:R-:W2:Y:S04]  /*00b0*/  LDG.E R15, [R12.64] ;  /* 0x000000060c0f7981 */ /* 0x000ea8000c1e1900 */
[----:B------:R-:W3:Y:S04]  /*00c0*/  LDG.E R14, [R12.64+0x200] ;  /* 0x000200060c0e7981 */ /* 0x000ee8000c1e1900 */
[----:B------:R0:W4:Y:S04]  /*00d0*/  LDG.E R9, [R12.64+0x400] ;  /* 0x000400060c097981 */ /* 0x000128000c1e1900 */
[----:B------:R0:W5:Y:S01]  /*00e0*/  LDG.E R10, [R12.64+0x600] ;  /* 0x000600060c0a7981 */ /* 0x000162000c1e1900 */
[----:B------:R-:W-:-:S02]  /*00f0*/  ULDC.U16 UR4, c[0x0][0x166] ;  /* 0x0000598000047ab9 */ /* 0x000fc40000000400 */
[----:B------:R-:W-:-:S06]  /*0100*/  UPRMT UR4, URZ, 0x5410, UR4 ;  /* 0x000054103f047896 */ /* 0x000fcc0008000004 */
[----:B------:R-:W-:Y:S01]  /*0110*/  FADD.FTZ R4, -RZ, |UR4| ;  /* 0x40000004ff047e21 */ /* 0x000fe20008010100 */
[----:B--2---:R-:W-:Y:S02]  /*0120*/  PRMT R2, RZ, 0x5410, R15 ;  /* 0x00005410ff027816 */ /* 0x004fe4000000000f */
[----:B---3--:R-:W-:-:S03]  /*0130*/  PRMT R17, RZ, 0x7610, R14 ;  /* 0x00007610ff117816 */ /* 0x008fc6000000000e */
[----:B------:R-:W-:Y:S01]  /*0140*/  FADD.FTZ R5, |R2|, -RZ ;  /* 0x800000ff02057221 */ /* 0x000fe20000010200 */
[----:B------:R-:W-:Y:S01]  /*0150*/  PRMT R2, RZ, 0x7610, R15 ;  /* 0x00007610ff027816 */ /* 0x000fe2000000000f */
[----:B------:R-:W-:-:S03]  /*0160*/  FADD.FTZ R17, |R17|, -RZ ;  /* 0x800000ff11117221 */ /* 0x000fc60000010200 */
[-C--:B------:R-:W-:Y:S01]  /*0170*/  IMNMX R6, R4, R5.reuse, !PT ;  /* 0x0000000504067217 */ /* 0x080fe20007800200 */
[----:B------:R-:W-:Y:S01]  /*0180*/  FADD.FTZ R15, |R2|, -RZ ;  /* 0x800000ff020f7221 */ /* 0x000fe20000010200 */
[----:B------:R-:W-:Y:S02]  /*0190*/  IMNMX R8, R4, R5, PT ;  /* 0x0000000504087217 */ /* 0x000fe40003800200 */
[----:B------:R-:W-:Y:S02]  /*01a0*/  LOP3.LUT R11, R6, 0xfe000000, RZ, 0xc0, !PT ;  /* 0xfe000000060b7812 */ /* 0x000fe400078ec0ff */
[C---:B------:R-:W-:Y:S02]  /*01b0*/  FSETP.NEU.FTZ.AND P0, PT, R8.reuse, RZ, PT ;  /* 0x000000ff0800720b */ /* 0x040fe40003f1d000 */
[----:B------:R-:W-:Y:S02]  /*01c0*/  IADD3 R5, -R11, 0x7e800000, RZ ;  /* 0x7e8000000b057810 */ /* 0x000fe40007ffe1ff */
[----:B------:R-:W-:-:S02]  /*01d0*/  FSETP.NEU.FTZ.AND P3, PT, R8, +INF , PT ;  /* 0x7f8000000800780b */ /* 0x000fc40003f7d000 */
[----:B------:R-:W-:Y:S01]  /*01e0*/  LOP3.LUT R11, R11, 0x800000, RZ, 0xfc, !PT ;  /* 0x008000000b0b7812 */ /* 0x000fe200078efcff */
[-C--:B------:R-:W-:Y:S02]  /*01f0*/  FMUL.FTZ R2, R8, R5.reuse ;  /* 0x0000000508027220 */ /* 0x080fe40000410000 */
[----:B0-----:R-:W-:Y:S01]  /*0200*/  FMUL.FTZ R12, R6, R5 ;  /* 0x00000005060c7220 */ /* 0x001fe20000410000 */
[----:B------:R-:W-:Y:S01]  /*0210*/  IMNMX R5, R4, R15, !PT ;  /* 0x0000000f04057217 */ /* 0x000fe20007800200 */
[----:B------:R-:W-:Y:S01]  /*0220*/  FMUL.FTZ R13, R2, R2 ;  /* 0x00000002020d7220 */ /* 0x000fe20000410000 */
[----:B------:R-:W-:-:S03]  /*0230*/  PRMT R2, RZ, 0x5410, R14 ;  /* 0x00005410ff027816 */ /* 0x000fc6000000000e */
[----:B------:R-:W-:Y:S01]  /*0240*/  FFMA.FTZ R16, R12, R12, R13 ;  /* 0x0000000c0c107223 */ /* 0x000fe2000001000d */
[----:B------:R-:W-:Y:S01]  /*0250*/  LOP3.LUT R12, R5, 0xfe000000, RZ, 0xc0, !PT ;  /* 0xfe000000050c7812 */ /* 0x000fe200078ec0ff */
[----:B------:R-:W-:Y:S01]  /*0260*/  FADD.FTZ R21, |R2|, -RZ ;  /* 0x800000ff02157221 */ /* 0x000fe20000010200 */
[----:B------:R-:W-:Y:S01]  /*0270*/  IMNMX R13, R4, R15, PT ;  /* 0x0000000f040d7217 */ /* 0x000fe20003800200 */
[----:B------:R-:W-:Y:S01]  /*0280*/  IMAD.WIDE.U32 R2, R0, R3, c[0x0][0x168] ;  /* 0x00005a0000027625 */ /* 0x000fe200078e0003 */
[----:B------:R-:W-:Y:S01]  /*0290*/  IADD3 R18, -R12, 0x7e800000, RZ ;  /* 0x7e8000000c127810 */ /* 0x000fe20007ffe1ff */
[----:B------:R-:W0:Y:S01]  /*02a0*/  MUFU.SQRT R16, R16 ;  /* 0x0000001000107308 */ /* 0x000e220000002000 */
[CC--:B------:R-:W-:Y:S02]  /*02b0*/  IMNMX R0, R4.reuse, R21.reuse, !PT ;  /* 0x0000001504007217 */ /* 0x0c0fe40007800200 */
[----:B------:R-:W-:Y:S01]  /*02c0*/  IMNMX R15, R4, R21, PT ;  /* 0x00000015040f7217 */ /* 0x000fe20003800200 */
[-C--:B------:R-:W-:Y:S01]  /*02d0*/  FMUL.FTZ R19, R13, R18.reuse ;  /* 0x000000120d137220 */ /* 0x080fe20000410000 */
[----:B------:R-:W-:Y:S01]  /*02e0*/  LOP3.LUT R14, R0, 0xfe000000, RZ, 0xc0, !PT ;  /* 0xfe000000000e7812 */ /* 0x000fe200078ec0ff */
[----:B------:R-:W-:Y:S01]  /*02f0*/  FMUL.FTZ R18, R5, R18 ;  /* 0x0000001205127220 */ /* 0x000fe20000410000 */
[----:B------:R-:W-:Y:S01]  /*0300*/  FSETP.NEU.FTZ.AND P1, PT, R13, RZ, PT ;  /* 0x000000ff0d00720b */ /* 0x000fe20003f3d000 */
[----:B------:R-:W-:Y:S01]  /*0310*/  FMUL.FTZ R19, R19, R19 ;  /* 0x0000001313137220 */ /* 0x000fe20000410000 */
[----:B------:R-:W-:Y:S01]  /*0320*/  IADD3 R20, -R14, 0x7e800000, RZ ;  /* 0x7e8000000e147810 */ /* 0x000fe20007ffe1ff */
[----:B------:R-:W-:Y:S01]  /*0330*/  IMAD.WIDE R2, R7, 0x4, R2 ;  /* 0x0000000407027825 */ /* 0x000fe200078e0202 */
[----:B------:R-:W-:-:S02]  /*0340*/  IMNMX R7, R4, R17, !PT ;  /* 0x0000001104077217 */ /* 0x000fc40007800200 */
[----:B------:R-:W-:Y:S01]  /*0350*/  IMNMX R17, R4, R17, PT ;  /* 0x0000001104117217 */ /* 0x000fe20003800200 */
[----:B------:R-:W-:Y:S01]  /*0360*/  FFMA.FTZ R18, R18, R18, R19 ;  /* 0x0000001212127223 */ /* 0x000fe20000010013 */
[----:B------:R-:W-:Y:S01]  /*0370*/  LOP3.LUT R8, R7, 0xfe000000, RZ, 0xc0, !PT ;  /* 0xfe00000007087812 */ /* 0x000fe200078ec0ff */
[-C--:B------:R-:W-:Y:S01]  /*0380*/  FMUL.FTZ R19, R15, R20.reuse ;  /* 0x000000140f137220 */ /* 0x080fe20000410000 */
[----:B------:R-:W-:Y:S01]  /*0390*/  FSETP.NEU.FTZ.AND P4, PT, R13, +INF , PT ;  /* 0x7f8000000d00780b */ /* 0x000fe20003f9d000 */
[----:B------:R-:W-:Y:S01]  /*03a0*/  FMUL.FTZ R20, R0, R20 ;  /* 0x0000001400147220 */ /* 0x000fe20000410000 */
[----:B------:R-:W-:Y:S01]  /*03b0*/  IADD3 R22, -R8, 0x7e800000, RZ ;  /* 0x7e80000008167810 */ /* 0x000fe20007ffe1ff */
[----:B------:R-:W-:Y:S01]  /*03c0*/  FMUL.FTZ R19, R19, R19 ;  /* 0x0000001313137220 */ /* 0x000fe20000410000 */
[----:B------:R-:W1:Y:S01]  /*03d0*/  MUFU.SQRT R18, R18 ;  /* 0x0000001200127308 */ /* 0x000e620000002000 */
[----:B0-----:R-:W-:Y:S01]  /*03e0*/  @P0 FMUL.FTZ R6, R16, R11 ;  /* 0x0000000b10060220 */ /* 0x001fe20000410000 */
[----:B------:R-:W-:Y:S01]  /*03f0*/  LOP3.LUT R13, R12, 0x800000, RZ, 0xfc, !PT ;  /* 0x008000000c0d7812 */ /* 0x000fe200078efcff */
[----:B------:R-:W-:Y:S01]  /*0400*/  FFMA.FTZ R20, R20, R20, R19 ;  /* 0x0000001414147223 */ /* 0x000fe20000010013 */
[----:B------:R-:W-:Y:S01]  /*0410*/  FSETP.NEU.FTZ.AND P2, PT, R15, RZ, PT ;  /* 0x000000ff0f00720b */ /* 0x000fe20003f5d000 */
[CC--:B------:R-:W-:Y:S01]  /*0420*/  FMUL.FTZ R11, R17.reuse, R22.reuse ;  /* 0x00000016110b7220 */ /* 0x0c0fe20000410000 */
[----:B------:R-:W-:Y:S01]  /*0430*/  FSETP.NEU.FTZ.AND P6, PT, R17, RZ, PT ;  /* 0x000000ff1100720b */ /* 0x000fe20003fdd000 */
[----:B------:R-:W-:Y:S01]  /*0440*/  FMUL.FTZ R19, R7, R22 ;  /* 0x0000001607137220 */ /* 0x000fe20000410000 */
[----:B-----5:R-:W-:Y:S01]  /*0450*/  PRMT R21, RZ, 0x7610, R10 ;  /* 0x00007610ff157816 */ /* 0x020fe2000000000a */
[----:B------:R-:W0:Y:S01]  /*0460*/  MUFU.SQRT R20, R20 ;  /* 0x0000001400147308 */ /* 0x000e220000002000 */
[----:B------:R-:W-:Y:S01]  /*0470*/  FMUL.FTZ R12, R11, R11 ;  /* 0x0000000b0b0c7220 */ /* 0x000fe20000410000 */
[----:B------:R-:W-:-:S02]  /*0480*/  LOP3.LUT R11, R14, 0x800000, RZ, 0xfc, !PT ;  /* 0x008000000e0b7812 */ /* 0x000fc400078efcff */
[----:B------:R-:W-:Y:S01]  /*0490*/  FSETP.NEU.FTZ.AND P0, PT, R15, +INF , PT ;  /* 0x7f8000000f00780b */ /* 0x000fe20003f1d000 */
[----:B------:R-:W-:Y:S01]  /*04a0*/  FFMA.FTZ R19, R19, R19, R12 ;  /* 0x0000001313137223 */ /* 0x000fe2000001000c */
[--C-:B----4-:R-:W-:Y:S01]  /*04b0*/  PRMT R12, RZ, 0x5410, R9.reuse ;  /* 0x00005410ff0c7816 */ /* 0x110fe20000000009 */
[----:B-1----:R-:W-:Y:S01]  /*04c0*/  @P1 FMUL.FTZ R5, R18, R13 ;  /* 0x0000000d12051220 */ /* 0x002fe20000410000 */
[----:B------:R-:W-:Y:S01]  /*04d0*/  PRMT R9, RZ, 0x7610, R9 ;  /* 0x00007610ff097816 */ /* 0x000fe20000000009 */
[----:B------:R-:W-:Y:S01]  /*04e0*/  FADD.FTZ R21, |R21|, -RZ ;  /* 0x800000ff15157221 */ /* 0x000fe20000010200 */
[----:B------:R-:W-:Y:S01]  /*04f0*/  FSETP.NEU.FTZ.AND P1, PT, R17, +INF , PT ;  /* 0x7f8000001100780b */ /* 0x000fe20003f3d000 */
[----:B------:R-:W-:Y:S01]  /*0500*/  FADD.FTZ R17, |R12|, -RZ ;  /* 0x800000ff0c117221 */ /* 0x000fe20000010200 */
[----:B------:R-:W1:Y:S01]  /*0510*/  MUFU.SQRT R19, R19 ;  /* 0x0000001300137308 */ /* 0x000e620000002000 */
[----:B------:R-:W-:Y:S01]  /*0520*/  FADD.FTZ R13, |R9|, -RZ ;  /* 0x800000ff090d7221 */ /* 0x000fe20000010200 */
[----:B------:R-:W-:Y:S01]  /*0530*/  FSEL R6, R6, +INF , P3 ;  /* 0x7f80000006067808 */ /* 0x000fe20001800000 */
[----:B0-----:R-:W-:Y:S01]  /*0540*/  @P2 FMUL.FTZ R0, R20, R11 ;  /* 0x0000000b14002220 */ /* 0x001fe20000410000 */
[----:B------:R-:W-:-:S02]  /*0550*/  PRMT R11, RZ, 0x5410, R10 ;  /* 0x00005410ff0b7816 */ /* 0x000fc4000000000a */
[C---:B------:R-:W-:Y:S02]  /*0560*/  IMNMX R10, R4.reuse, R17, !PT ;  /* 0x00000011040a7217 */ /* 0x040fe40007800200 */
[----:B------:R-:W-:Y:S01]  /*0570*/  IMNMX R9, R4, R13, !PT ;  /* 0x0000000d04097217 */ /* 0x000fe20007800200 */
[----:B------:R-:W-:Y:S01]  /*0580*/  FADD.FTZ R15, |R11|, -RZ ;  /* 0x800000ff0b0f7221 */ /* 0x000fe20000010200 */
[----:B------:R-:W-:Y:S02]  /*0590*/  LOP3.LUT R11, R10, 0xfe000000, RZ, 0xc0, !PT ;  /* 0xfe0000000a0b7812 */ /* 0x000fe400078ec0ff */
[----:B------:R-:W-:Y:S02]  /*05a0*/  LOP3.LUT R16, R9, 0xfe000000, RZ, 0xc0, !PT ;  /* 0xfe00000009107812 */ /* 0x000fe400078ec0ff */
[----:B------:R-:W-:Y:S02]  /*05b0*/  IMNMX R17, R4, R17, PT ;  /* 0x0000001104117217 */ /* 0x000fe40003800200 */
[----:B------:R-:W-:-:S02]  /*05c0*/  IADD3 R18, -R11, 0x7e800000, RZ ;  /* 0x7e8000000b127810 */ /* 0x000fc40007ffe1ff */
[----:B------:R-:W-:Y:S02]  /*05d0*/  IMNMX R13, R4, R13, PT ;  /* 0x0000000d040d7217 */ /* 0x000fe40003800200 */
[----:B------:R-:W-:Y:S01]  /*05e0*/  IADD3 R22, -R16, 0x7e800000, RZ ;  /* 0x7e80000010167810 */ /* 0x000fe20007ffe1ff */
[-C--:B------:R-:W-:Y:S01]  /*05f0*/  FMUL.FTZ R20, R17, R18.reuse ;  /* 0x0000001211147220 */ /* 0x080fe20000410000 */
[-C--:B------:R-:W-:Y:S01]  /*0600*/  IMNMX R12, R4, R15.reuse, !PT ;  /* 0x0000000f040c7217 */ /* 0x080fe20007800200 */
[----:B------:R-:W-:Y:S01]  /*0610*/  FMUL.FTZ R18, R10, R18 ;  /* 0x000000120a127220 */ /* 0x000fe20000410000 */
[----:B------:R-:W-:Y:S01]  /*0620*/  IMNMX R14, R4, R15, PT ;  /* 0x0000000f040e7217 */ /* 0x000fe20003800200 */
[----:B------:R-:W-:Y:S01]  /*0630*/  FMUL.FTZ R23, R13, R22 ;  /* 0x000000160d177220 */ /* 0x000fe20000410000 */
[----:B------:R-:W-:Y:S01]  /*0640*/  LOP3.LUT R15, R12, 0xfe000000, RZ, 0xc0, !PT ;  /* 0xfe0000000c0f7812 */ /* 0x000fe200078ec0ff */
[----:B------:R-:W-:Y:S01]  /*0650*/  FMUL.FTZ R25, R20, R20 ;  /* 0x0000001414197220 */ /* 0x000fe20000410000 */
[----:B------:R-:W-:Y:S01]  /*0660*/  FSEL R5, R5, +INF , P4 ;  /* 0x7f80000005057808 */ /* 0x000fe20002000000 */
[----:B------:R-:W-:Y:S01]  /*0670*/  FMUL.FTZ R27, R23, R23 ;  /* 0x00000017171b7220 */ /* 0x000fe20000410000 */
[----:B------:R-:W-:Y:S01]  /*0680*/  IADD3 R23, -R15, 0x7e800000, RZ ;  /* 0x7e8000000f177810 */ /* 0x000fe20007ffe1ff */
[----:B------:R-:W-:Y:S01]  /*0690*/  FFMA.FTZ R25, R18, R18, R25 ;  /* 0x0000001212197223 */ /* 0x000fe20000010019 */
[CC--:B------:R-:W-:Y:S01]  /*06a0*/  IMNMX R18, R4.reuse, R21.reuse, !PT ;  /* 0x0000001504127217 */ /* 0x0c0fe20007800200 */
[----:B------:R-:W-:Y:S01]  /*06b0*/  FMUL.FTZ R22, R9, R22 ;  /* 0x0000001609167220 */ /* 0x000fe20000410000 */
[----:B------:R-:W-:Y:S01]  /*06c0*/  IMNMX R4, R4, R21, PT ;  /* 0x0000001504047217 */ /* 0x000fe20003800200 */
[-C--:B------:R-:W-:Y:S01]  /*06d0*/  FMUL.FTZ R24, R14, R23.reuse ;  /* 0x000000170e187220 */ /* 0x080fe20000410000 */
[----:B------:R-:W-:Y:S01]  /*06e0*/  LOP3.LUT R20, R18, 0xfe000000, RZ, 0xc0, !PT ;  /* 0xfe00000012147812 */ /* 0x000fe200078ec0ff */
[----:B------:R-:W-:Y:S01]  /*06f0*/  FFMA.FTZ R22, R22, R22, R27 ;  /* 0x0000001616167223 */ /* 0x000fe2000001001b */
[----:B------:R-:W0:Y:S01]  /*0700*/  MUFU.SQRT R21, R25 ;  /* 0x0000001900157308 */ /* 0x000e220000002000 */
[----:B------:R-:W-:Y:S01]  /*0710*/  FMUL.FTZ R23, R12, R23 ;  /* 0x000000170c177220 */ /* 0x000fe20000410000 */
[----:B------:R-:W-:Y:S01]  /*0720*/  IADD3 R27, -R20, 0x7e800000, RZ ;  /* 0x7e800000141b7810 */ /* 0x000fe20007ffe1ff */
[----:B------:R-:W-:Y:S01]  /*0730*/  FMUL.FTZ R24, R24, R24 ;  /* 0x0000001818187220 */ /* 0x000fe20000410000 */
[----:B------:R-:W-:-:S02]  /*0740*/  FSETP.NEU.FTZ.AND P2, PT, R17, RZ, PT ;  /* 0x000000ff1100720b */ /* 0x000fc40003f5d000 */
[----:B------:R-:W-:Y:S01]  /*0750*/  FSETP.NEU.FTZ.AND P3, PT, R13, RZ, PT ;  /* 0x000000ff0d00720b */ /* 0x000fe20003f7d000 */
[----:B------:R-:W-:Y:S01]  /*0760*/  FFMA.FTZ R23, R23, R23, R24 ;  /* 0x0000001717177223 */ /* 0x000fe20000010018 */
[----:B------:R-:W2:Y:S01]  /*0770*/  MUFU.SQRT R22, R22 ;  /* 0x0000001600167308 */ /* 0x000ea20000002000 */
[-C--:B------:R-:W-:Y:S01]  /*0780*/  FMUL.FTZ R24, R4, R27.reuse ;  /* 0x0000001b04187220 */ /* 0x080fe20000410000 */
[----:B------:R-:W-:Y:S01]  /*0790*/  FSETP.NEU.FTZ.AND P4, PT, R14, RZ, PT ;  /* 0x000000ff0e00720b */ /* 0x000fe20003f9d000 */
[----:B------:R-:W-:Y:S01]  /*07a0*/  FMUL.FTZ R27, R18, R27 ;  /* 0x0000001b121b7220 */ /* 0x000fe20000410000 */
[----:B------:R-:W-:Y:S01]  /*07b0*/  FSETP.NEU.FTZ.AND P5, PT, R4, RZ, PT ;  /* 0x000000ff0400720b */ /* 0x000fe20003fbd000 */
[----:B------:R-:W-:Y:S01]  /*07c0*/  FMUL.FTZ R24, R24, R24 ;  /* 0x0000001818187220 */ /* 0x000fe20000410000 */
[----:B------:R-:W-:Y:S02]  /*07d0*/  LOP3.LUT R8, R8, 0x800000, RZ, 0xfc, !PT ;  /* 0x0080000008087812 */ /* 0x000fe400078efcff */
[----:B------:R-:W3:Y:S01]  /*07e0*/  MUFU.SQRT R23, R23 ;  /* 0x0000001700177308 */ /* 0x000ee20000002000 */
[----:B------:R-:W-:Y:S01]  /*07f0*/  FFMA.FTZ R27, R27, R27, R24 ;  /* 0x0000001b1b1b7223 */ /* 0x000fe20000010018 */
[----:B------:R-:W-:Y:S01]  /*0800*/  LOP3.LUT R24, R11, 0x800000, RZ, 0xfc, !PT ;  /* 0x008000000b187812 */ /* 0x000fe200078efcff */
[----:B-1----:R-:W-:Y:S01]  /*0810*/  @P6 FMUL.FTZ R7, R19, R8 ;  /* 0x0000000813076220 */ /* 0x002fe20000410000 */
[----:B------:R-:W-:-:S02]  /*0820*/  LOP3.LUT R11, R16, 0x800000, RZ, 0xfc, !PT ;  /* 0x00800000100b7812 */ /* 0x000fc400078efcff */
[----:B------:R-:W-:Y:S01]  /*0830*/  LOP3.LUT R8, R15, 0x800000, RZ, 0xfc, !PT ;  /* 0x008000000f087812 */ /* 0x000fe200078efcff */
[----:B0-----:R-:W-:Y:S01]  /*0840*/  @P2 FMUL.FTZ R10, R21, R24 ;  /* 0x00000018150a2220 */ /* 0x001fe20000410000 */
[----:B------:R-:W0:Y:S01]  /*0850*/  MUFU.SQRT R27, R27 ;  /* 0x0000001b001b7308 */ /* 0x000e220000002000 */
[----:B------:R-:W-:Y:S01]  /*0860*/  LOP3.LUT R20, R20, 0x800000, RZ, 0xfc, !PT ;  /* 0x0080000014147812 */ /* 0x000fe200078efcff */
[----:B--2---:R-:W-:Y:S01]  /*0870*/  @P3 FMUL.FTZ R9, R22, R11 ;  /* 0x0000000b16093220 */ /* 0x004fe20000410000 */
[----:B------:R-:W-:Y:S02]  /*0880*/  FSETP.NEU.FTZ.AND P6, PT, R17, +INF , PT ;  /* 0x7f8000001100780b */ /* 0x000fe40003fdd000 */
[----:B------:R-:W-:Y:S02]  /*0890*/  FSETP.NEU.FTZ.AND P2, PT, R13, +INF , PT ;  /* 0x7f8000000d00780b */ /* 0x000fe40003f5d000 */
[----:B------:R-:W-:Y:S01]  /*08a0*/  FSETP.NEU.FTZ.AND P3, PT, R14, +INF , PT ;  /* 0x7f8000000e00780b */ /* 0x000fe20003f7d000 */
[----:B---3--:R-:W-:Y:S01]  /*08b0*/  @P4 FMUL.FTZ R12, R23, R8 ;  /* 0x00000008170c4220 */ /* 0x008fe20000410000 */
[----:B------:R-:W-:-:S02]  /*08c0*/  FSETP.NEU.FTZ.AND P4, PT, R4, +INF , PT ;  /* 0x7f8000000400780b */ /* 0x000fc40003f9d000 */
[----:B------:R-:W-:Y:S02]  /*08d0*/  FSEL R0, R0, +INF , P0 ;  /* 0x7f80000000007808 */ /* 0x000fe40000000000 */
[----:B------:R-:W-:Y:S02]  /*08e0*/  FSEL R7, R7, +INF , P1 ;  /* 0x7f80000007077808 */ /* 0x000fe40000800000 */
[----:B------:R-:W-:Y:S01]  /*08f0*/  FSEL R10, R10, +INF , P6 ;  /* 0x7f8000000a0a7808 */ /* 0x000fe20003000000 */
[----:B0-----:R-:W-:Y:S01]  /*0900*/  @P5 FMUL.FTZ R18, R27, R20 ;  /* 0x000000141b125220 */ /* 0x001fe20000410000 */
[----:B------:R-:W-:Y:S02]  /*0910*/  FSEL R9, R9, +INF , P2 ;  /* 0x7f80000009097808 */ /* 0x000fe40001000000 */
[----:B------:R-:W-:Y:S02]  /*0920*/  FSEL R12, R12, +INF , P3 ;  /* 0x7f8000000c0c7808 */ /* 0x000fe40001800000 */
[----:B------:R-:W-:-:S02]  /*0930*/  FSEL R11, R18, +INF , P4 ;  /* 0x7f800000120b7808 */ /* 0x000fc40002000000 */
[----:B------:R-:W-:Y:S02]  /*0940*/  F2FP.BF16.PACK_AB R5, R5, R6 ;  /* 0x000000060505723e */ /* 0x000fe400000010ff */
[----:B------:R-:W-:Y:S02]  /*0950*/  F2FP.BF16.PACK_AB R7, R7, R0 ;  /* 0x000000000707723e */ /* 0x000fe400000010ff */
[----:B------:R-:W-:Y:S01]  /*0960*/  F2FP.BF16.PACK_AB R9, R9, R10 ;  /* 0x0000000a0909723e */ /* 0x000fe200000010ff */
[----:B------:R-:W-:Y:S01]  /*0970*/  STG.E [R2.64], R5 ;  /* 0x0000000502007986 */ /* 0x000fe2000c101906 */
[----:B------:R-:W-:-:S03]  /*0980*/  F2FP.BF16.PACK_AB R11, R11, R12 ;  /* 0x0000000c0b0b723e */ /* 0x000fc600000010ff */
[----:B------:R-:W-:Y:S04]  /*0990*/  STG.E [R2.64+0x200], R7 ;  /* 0x0002000702007986 */ /* 0x000fe8000c101906 */
[----:B------:R-:W-:Y:S04]  /*09a0*/  STG.E [R2.64+0x400], R9 ;  /* 0x0004000902007986 */ /* 0x000fe8000c101906 */
[----:B------:R-:W-:Y:S01]  /*09b0*/  STG.E [R2.64+0x600], R11 ;  /* 0x0006000b02007986 */ /* 0x000fe2000c101906 */
[----:B------:R-:W-:Y:S05]  /*09c0*/  EXIT ;  /* 0x000000000000794d */ /* 0x000fea0003800000 */
.L_x_566:
[----:B------:R-:W0:Y:S01]  /*09d0*/  S2R R12, SR_TID.X ;  /* 0x00000000000c7919 */ /* 0x000e220000002100 */
[----:B------:R-:W-:-:S02]  /*09e0*/  PRMT R18, RZ, 0x7610, R18 ;  /* 0x00007610ff127816 */ /* 0x000fc40000000012 */
[----:B0-----:R-:W-:Y:S01]  /*09f0*/  ISETP.GE.AND P0, PT, R12, R11, PT ;  /* 0x0000000b0c00720c */ /* 0x001fe20003f06270 */
[----:B------:R-:W-:-:S12]  /*0a00*/  IMAD.MOV.U32 R7, RZ, RZ, R12 ;  /* 0x000000ffff077224 */ /* 0x000fd800078e000c */
[----:B------:R-:W-:Y:S01]  /*0a10*/  @!P0 IMAD.IADD R19, R0, 0x1, R7 ;  /* 0x0000000100138824 */ /* 0x000fe200078e0207 */
[----:B------:R-:W-:-:S04]  /*0a20*/  @!P0 IADD3 R7, R7, 0x80, RZ ;  /* 0x0000008007078810 */ /* 0x000fc80007ffe0ff */
[----:B------:R-:W-:-:S13]  /*0a30*/  ISETP.GE.AND P6, PT, R7, R11, PT ;  /* 0x0000000b0700720c */ /* 0x000fda0003fc6270 */
[----:B------:R-:W-:Y:S01]  /*0a40*/  @!P6 IMAD.IADD R8, R0, 0x1, R7 ;  /* 0x000000010008e824 */ /* 0x000fe200078e0207 */
[----:B------:R-:W-:Y:S01]  /*0a50*/  @!P6 IADD3 R7, R7, 0x80, RZ ;  /* 0x000000800707e810 */ /* 0x000fe20007ffe0ff */
[----:B------:R-:W-:-:S03]  /*0a60*/  @!P6 IMAD.MOV.U32 R9, RZ, RZ, 0x2 ;  /* 0x00000002ff09e424 */ /* 0x000fc600078e00ff */
[C---:B------:R-:W-:Y:S01]  /*0a70*/  ISETP.GE.AND P5, PT, R7.reuse, R11, PT ;  /* 0x0000000b0700720c */ /* 0x040fe20003fa6270 */
[----:B------:R-:W-:Y:S01]  /*0a80*/  @!P6 IMAD.WIDE.U32 R8, R8, R9, c[0x0][0x170] ;  /* 0x00005c000808e625 */ /* 0x000fe200078e0009 */
[----:B------:R-:W-:Y:S02]  /*0a90*/  PRMT R15, RZ, 0x7610, R15 ;  /* 0x00007610ff0f7816 */ /* 0x000fe4000000000f */
[----:B------:R-:W-:Y:S02]  /*0aa0*/  PRMT R16, RZ, 0x7610, R16 ;  /* 0x00007610ff107816 */ /* 0x000fe40000000010 */
[----:B------:R0:W5:Y:S07]  /*0ab0*/  @!P6 LDG.E.U16 R18, [R8.64] ;  /* 0x000000060812e981 */ /* 0x00016e000c1e1500 */
[----:B------:R-:W-:Y:S01]  /*0ac0*/  @!P5 IMAD.IADD R2, R0, 0x1, R7 ;  /* 0x000000010002d824 */ /* 0x000fe200078e0207 */
[----:B------:R-:W-:-:S04]  /*0ad0*/  @!P5 IADD3 R7, R7, 0x80, RZ ;  /* 0x000000800707d810 */ /* 0x000fc80007ffe0ff */
[----:B------:R-:W-:Y:S01]  /*0ae0*/  ISETP.GE.AND P4, PT, R7, R11, PT ;  /* 0x0000000b0700720c */ /* 0x000fe20003f86270 */
[----:B------:R-:W-:-:S12]  /*0af0*/  @!P5 IMAD.MOV.U32 R3, RZ, RZ, 0x2 ;  /* 0x00000002ff03d424 */ /* 0x000fd800078e00ff */
[----:B------:R-:W-:Y:S01]  /*0b00*/  @!P4 IMAD.IADD R20, R0, 0x1, R7 ;  /* 0x000000010014c824 */ /* 0x000fe200078e0207 */
[----:B------:R-:W-:-:S04]  /*0b10*/  @!P4 IADD3 R7, R7, 0x80, RZ ;  /* 0x000000800707c810 */ /* 0x000fc80007ffe0ff */
[----:B------:R-:W-:Y:S01]  /*0b20*/  ISETP.GE.AND P3, PT, R7, R11, PT ;  /* 0x0000000b0700720c */ /* 0x000fe20003f66270 */
[----:B------:R-:W-:Y:S02]  /*0b30*/  @!P4 IMAD.MOV.U32 R21, RZ, RZ, 0x2 ;  /* 0x00000002ff15c424 */ /* 0x000fe400078e00ff */
[----:B------:R-:W-:-:S04]  /*0b40*/  @!P5 IMAD.WIDE.U32 R2, R2, R3, c[0x0][0x170] ;  /* 0x00005c000202d625 */ /* 0x000fc800078e0003 */
[----:B------:R-:W-:Y:S01]  /*0b50*/  @!P4 IMAD.WIDE.U32 R20, R20, R21, c[0x0][0x170] ;  /* 0x00005c001414c625 */ /* 0x000fe200078e0015 */
[----:B------:R1:W5:Y:S04]  /*0b60*/  @!P5 LDG.E.U16 R16, [R2.64] ;  /* 0x000000060210d981 */ /* 0x000368000c1e1500 */
[----:B------:R2:W5:Y:S01]  /*0b70*/  @!P4 LDG.E.U16 R15, [R20.64] ;  /* 0x00000006140fc981 */ /* 0x000562000c1e1500 */
[----:B------:R-:W-:Y:S01]  /*0b80*/  @!P3 IMAD.IADD R5, R0, 0x1, R7 ;  /* 0x000000010005b824 */ /* 0x000fe200078e0207 */
[----:B------:R-:W-:Y:S01]  /*0b90*/  @!P3 IADD3 R7, R7, 0x80, RZ ;  /* 0x000000800707b810 */ /* 0x000fe20007ffe0ff */
[----:B------:R-:W-:-:S03]  /*0ba0*/  @!P3 IMAD.MOV.U32 R22, RZ, RZ, 0x2 ;  /* 0x00000002ff16b424 */ /* 0x000fc600078e00ff */
[----:B------:R-:W-:Y:S01]  /*0bb0*/  ISETP.GE.AND P2, PT, R7, R11, PT ;  /* 0x0000000b0700720c */ /* 0x000fe20003f46270 */
[----:B-1----:R-:W-:Y:S01]  /*0bc0*/  @!P3 IMAD.WIDE.U32 R2, R5, R22, c[0x0][0x170] ;  /* 0x00005c000502b625 */ /* 0x002fe200078e0016 */
[----:B------:R-:W-:-:S03]  /*0bd0*/  PRMT R22, RZ, 0x7610, R22 ;  /* 0x00007610ff167816 */ /* 0x000fc60000000016 */
[----:B--2---:R-:W-:-:S04]  /*0be0*/  @!P0 IMAD.MOV.U32 R20, RZ, RZ, 0x2 ;  /* 0x00000002ff148424 */ /* 0x004fc800078e00ff */
[----:B------:R-:W-:-:S04]  /*0bf0*/  @!P0 IMAD.WIDE.U32 R20, R19, R20, c[0x0][0x170] ;  /* 0x00005c0013148625 */ /* 0x000fc800078e0014 */
[----:B------:R-:W-:Y:S01]  /*0c00*/  @!P2 IMAD.IADD R4, R0, 0x1, R7 ;  /* 0x000000010004a824 */ /* 0x000fe200078e0207 */
[----:B------:R1:W5:Y:S01]  /*0c10*/  @!P0 LDG.E.U16 R22, [R20.64] ;  /* 0x0000000614168981 */ /* 0x000362000c1e1500 */
[----:B------:R-:W-:-:S04]  /*0c20*/  @!P2 IADD3 R7, R7, 0x80, RZ ;  /* 0x000000800707a810 */ /* 0x000fc80007ffe0ff */
[----:B------:R-:W-:-:S13]  /*0c30*/  ISETP.GE.AND P1, PT, R7, R11, PT ;  /* 0x0000000b0700720c */ /* 0x000fda0003f26270 */
[----:B------:R-:W-:Y:S01]  /*0c40*/  @!P1 IMAD.IADD R6, R0, 0x1, R7 ;  /* 0x0000000100069824 */ /* 0x000fe200078e0207 */
[----:B------:R-:W-:-:S04]  /*0c50*/  @!P1 IADD3 R7, R7, 0x80, RZ ;  /* 0x0000008007079810 */ /* 0x000fc80007ffe0ff */
[----:B------:R-:W-:Y:S01]  /*0c60*/  ISETP.GE.AND P6, PT, R7, R11, PT ;  /* 0x0000000b0700720c */ /* 0x000fe20003fc6270 */
[----:B0-----:R-:W-:Y:S02]  /*0c70*/  @!P2 IMAD.MOV.U32 R9, RZ, RZ, 0x2 ;  /* 0x00000002ff09a424 */ /* 0x001fe400078e00ff */
[----:B------:R-:W-:Y:S01]  /*0c80*/  @!P1 IMAD.MOV.U32 R23, RZ, RZ, 0x2 ;  /* 0x00000002ff179424 */ /* 0x000fe200078e00ff */
[----:B------:R-:W-:Y:S01]  /*0c90*/  PRMT R13, RZ, 0x7610, R13 ;  /* 0x00007610ff0d7816 */ /* 0x000fe2000000000d */
[----:B------:R-:W-:Y:S01]  /*0ca0*/  @!P2 IMAD.WIDE.U32 R4, R4, R9, c[0x0][0x170] ;  /* 0x00005c000404a625 */ /* 0x000fe200078e0009 */
[----:B------:R-:W-:Y:S02]  /*0cb0*/  PRMT R17, RZ, 0x7610, R17 ;  /* 0x00007610ff117816 */ /* 0x000fe40000000011 */
[----:B------:R-:W-:Y:S02]  /*0cc0*/  PRMT R14, RZ, 0x7610, R14 ;  /* 0x00007610ff0e7816 */ /* 0x000fe4000000000e */
[----:B------:R-:W-:-:S02]  /*0cd0*/  PRMT R10, RZ, 0x7610, R10 ;  /* 0x00007610ff0a7816 */ /* 0x000fc4000000000a */
[----:B------:R0:W5:Y:S01]  /*0ce0*/  @!P3 LDG.E.U16 R17, [R2.64] ;  /* 0x000000060211b981 */ /* 0x000162000c1e1500 */
[----:B------:R-:W-:Y:S02]  /*0cf0*/  @!P6 IMAD.IADD R8, R0, 0x1, R7 ;  /* 0x000000010008e824 */ /* 0x000fe400078e0207 */
[----:B------:R-:W-:Y:S01]  /*0d00*/  @!P6 IMAD.MOV.U32 R25, RZ, RZ, 0x2 ;  /* 0x00000002ff19e424 */ /* 0x000fe200078e00ff */
[----:B------:R2:W5:Y:S01]  /*0d10*/  @!P2 LDG.E.U16 R14, [R4.64] ;  /* 0x00000006040ea981 */ /* 0x000562000c1e1500 */
[----:B------:R-:W-:-:S04]  /*0d20*/  @!P1 IMAD.WIDE.U32 R6, R6, R23, c[0x0][0x170] ;  /* 0x00005c0006069625 */ /* 0x000fc800078e0017 */
[----:B------:R-:W-:Y:S01]  /*0d30*/  @!P6 IMAD.WIDE.U32 R8, R8, R25, c[0x0][0x170] ;  /* 0x00005c000808e625 */ /* 0x000fe200078e0019 */
[----:B------:R3:W5:Y:S01]  /*0d40*/  @!P1 LDG.E.U16 R13, [R6.64] ;  /* 0x00000006060d9981 */ /* 0x000762000c1e1500 */
[C---:B------:R-:W-:Y:S01]  /*0d50*/  IADD3 R24, R12.reuse, 0x80, RZ ;  /* 0x000000800c187810 */ /* 0x040fe20007ffe0ff */
[----:B------:R-:W-:Y:S01]  /*0d60*/  BSSY B0, `(.L_x_567) ;  /* 0x0000021000007945 */ /* 0x000fe20003800000 */
[C---:B0-----:R-:W-:Y:S01]  /*0d70*/  IADD3 R2, R12.reuse, 0x100, RZ ;  /* 0x000001000c027810 */ /* 0x041fe20007ffe0ff */
[----:B------:R0:W5:Y:S01]  /*0d80*/  @!P6 LDG.E.U16 R10, [R8.64] ;  /* 0x00000006080ae981 */ /* 0x000162000c1e1500 */
[C---:B--2---:R-:W-:Y:S02]  /*0d90*/  IADD3 R4, R12.reuse, 0x180, RZ ;  /* 0x000001800c047810 */ /* 0x044fe40007ffe0ff */
[C---:B---3--:R-:W-:Y:S02]  /*0da0*/  IADD3 R6, R12.reuse, 0x200, RZ ;  /* 0x000002000c067810 */ /* 0x048fe40007ffe0ff */
[----:B0-----:R-:W-:-:S02]  /*0db0*/  IADD3 R8, R12, 0x280, RZ ;  /* 0x000002800c087810 */ /* 0x001fc40007ffe0ff */
[-C--:B------:R-:W-:Y:S02]  /*0dc0*/  ISETP.GE.AND P3, PT, R6, R11.reuse, PT ;  /* 0x0000000b0600720c */ /* 0x080fe40003f66270 */
[-C--:B------:R-:W-:Y:S02]  /*0dd0*/  ISETP.GE.AND P6, PT, R24, R11.reuse, PT ;  /* 0x0000000b1800720c */ /* 0x080fe40003fc6270 */
[-C--:B------:R-:W-:Y:S02]  /*0de0*/  ISETP.GE.AND P5, PT, R2, R11.reuse, PT ;  /* 0x0000000b0200720c */ /* 0x080fe40003fa6270 */
[-C--:B------:R-:W-:Y:S02]  /*0df0*/  ISETP.GE.AND P4, PT, R4, R11.reuse, PT ;  /* 0x0000000b0400720c */ /* 0x080fe40003f86270 */
[----:B------:R-:W-:Y:S02]  /*0e00*/  ISETP.GE.AND P2, PT, R8, R11, PT ;  /* 0x0000000b0800720c */ /* 0x000fe40003f46270 */
[----:B------:R-:W-:Y:S01]  /*0e10*/  IADD3 R6, R12, 0x300, RZ ;  /* 0x000003000c067810 */ /* 0x000fe20007ffe0ff */
[----:B------:R-:W-:Y:S05]  /*0e20*/  @P0 BRA `(.L_x_568) ;  /* 0x0000014000000947 */ /* 0x000fea0003800000 */
[----:B-1----:R-:W-:Y:S01]  /*0e30*/  ULDC.U16 UR4, c[0x0][0x166] ;  /* 0x0000598000047ab9 */ /* 0x002fe20000000400 */
        /* <DEDUP_REMOVED lines=19> */
.L_x_568:
[----:B-1----:R-:W-:Y:S05]  /*0f70*/  BSYNC B0 ;  /* 0x0000000000007941 */ /* 0x002fea0003800000 */
.L_x_567:
[----:B------:R-:W-:Y:S01]  /*0f80*/  BSSY B0, `(.L_x_569) ;  /* 0x0000018000007945 */ /* 0x000fe20003800000 */
[----:B------:R-:W-:Y:S02]  /*0f90*/  ISETP.GE.AND P1, PT, R6, R11, PT ;  /* 0x0000000b0600720c */ /* 0x000fe40003f26270 */
[----:B------:R-:W-:Y:S01]  /*0fa0*/  IADD3 R8, R12, 0x380, RZ ;  /* 0x000003800c087810 */ /* 0x000fe20007ffe0ff */
        /* <DEDUP_REMOVED lines=21> */
.L_x_570:
[----:B------:R-:W-:Y:S05]  /*1100*/  BSYNC B0 ;  /* 0x0000000000007941 */ /* 0x000fea0003800000 */
.L_x_569:
[----:B------:R-:W-:Y:S01]  /*1110*/  @!P0 IMAD.IADD R2, R0, 0x1, R12 ;  /* 0x0000000100028824 */ /* 0x000fe200078e020c */
[----:B------:R-:W-:Y:S01]  /*1120*/  BSSY B0, `(.L_x_571) ;  /* 0x0000019000007945 */ /* 0x000fe20003800000 */
[----:B------:R-:W-:Y:S01]  /*1130*/  @!P0 IMAD.MOV.U32 R3, RZ, RZ, 0x2 ;  /* 0x00000002ff038424 */ /* 0x000fe200078e00ff */
[----:B------:R-:W-:-:S03]  /*1140*/  ISETP.GE.AND P6, PT, R8, R11, PT ;  /* 0x0000000b0800720c */ /* 0x000fc60003fc6270 */
[----:B------:R-:W-:Y:S01]  /*1150*/  @!P0 IMAD.WIDE.U32 R2, R2, R3, c[0x0][0x168] ;  /* 0x00005a0002028625 */ /* 0x000fe200078e0003 */
        /* <DEDUP_REMOVED lines=21> */
.L_x_572:
[----:B------:R-:W-:Y:S05]  /*12b0*/  BSYNC B0 ;  /* 0x0000000000007941 */ /* 0x000fea0003800000 */
.L_x_571:
        /* <DEDUP_REMOVED lines=22> */
.L_x_574:
[----:B------:R-:W-:Y:S05]  /*1420*/  BSYNC B0 ;  /* 0x0000000000007941 */ /* 0x000fea0003800000 */
.L_x_573:
        /* <DEDUP_REMOVED lines=22> */
.L_x_576:
[----:B------:R-:W-:Y:S05]  /*1590*/  BSYNC B0 ;  /* 0x0000000000007941 */ /* 0x000fea0003800000 */
.L_x_575:
        /* <DEDUP_REMOVED lines=22> */
.L_x_578:
[----:B------:R-:W-:Y:S05]  /*1700*/  BSYNC B0 ;  /* 0x0000000000007941 */ /* 0x000fea0003800000 */
.L_x_577:
        /* <DEDUP_REMOVED lines=22> */
.L_x_580:
[----:B------:R-:W-:Y:S05]  /*1870*/  BSYNC B0 ;  /* 0x0000000000007941 */ /* 0x000fea0003800000 */
.L_x_579:
        /* <DEDUP_REMOVED lines=22> */
.L_x_582:
[----:B------:R-:W-:Y:S05]  /*19e0*/  BSYNC B0 ;  /* 0x0000000000007941 */ /* 0x000fea0003800000 */
.L_x_581:
[----:B------:R-:W-:Y:S01]  /*19f0*/  @!P0 IADD3 R12, R12, 0x80, RZ ;  /* 0x000000800c0c8810 */ /* 0x000fe20007ffe0ff */
[----:B------:R0:W-:Y:S01]  /*1a00*/  @!P0 STG.E.U16 [R2.64], R4 ;  /* 0x0000000402008986 */ /* 0x0001e2000c101506 */
[----:B------:R-:W-:Y:S01]  /*1a10*/  BSSY B0, `(.L_x_583) ;  /* 0x000002d000007945 */ /* 0x000fe20003800000 */
[----:B------:R-:W-:Y:S01]  /*1a20*/  BSSY B1, `(.L_x_584) ;  /* 0x0000025000017945 */ /* 0x000fe20003800000 */
[----:B------:R-:W-:-:S13]  /*1a30*/  ISETP.GE.AND P0, PT, R12, R11, PT ;  /* 0x0000000b0c00720c */ /* 0x000fda0003f06270 */
[----:B------:R-:W-:Y:S05]  /*1a40*/  @P0 BRA `(.L_x_585) ;  /* 0x000000c000000947 */ /* 0x000fea0003800000 */
[----:B0-----:R-:W-:Y:S01]  /*1a50*/  IMAD.IADD R2, R0, 0x1, R12 ;  /* 0x0000000100027824 */ /* 0x001fe200078e020c */
[----:B------:R-:W-:Y:S01]  /*1a60*/  IADD3 R12, R12, 0x80, RZ ;  /* 0x000000800c0c7810 */ /* 0x000fe20007ffe0ff */
[----:B------:R-:W-:-:S03]  /*1a70*/  IMAD.MOV.U32 R3, RZ, RZ, 0x2 ;  /* 0x00000002ff037424 */ /* 0x000fc600078e00ff */
[----:B------:R-:W-:Y:S01]  /*1a80*/  ISETP.GE.AND P0, PT, R12, R11, PT ;  /* 0x0000000b0c00720c */ /* 0x000fe20003f06270 */
[----:B------:R-:W-:-:S05]  /*1a90*/  IMAD.WIDE.U32 R2, R2, R3, c[0x0][0x168] ;  /* 0x00005a0002027625 */ /* 0x000fca00078e0003 */
[----:B------:R0:W-:Y:S07]  /*1aa0*/  STG.E.U16 [R2.64], R5 ;  /* 0x0000000502007986 */ /* 0x0001ee000c101506 */
[----:B------:R-:W-:Y:S05]  /*1ab0*/  @P0 BRA `(.L_x_586) ;  /* 0x000000c000000947 */ /* 0x000fea0003800000 */
[----:B0-----:R-:W-:Y:S01]  /*1ac0*/  IMAD.IADD R2, R0, 0x1, R12 ;  /* 0x0000000100027824 */ /* 0x001fe200078e020c */
[----:B------:R-:W-:Y:S01]  /*1ad0*/  IADD3 R12, R12, 0x80, RZ ;  /* 0x000000800c0c7810 */ /* 0x000fe20007ffe0ff */
[----:B------:R-:W-:-:S04]  /*1ae0*/  IMAD.MOV.U32 R3, RZ, RZ, 0x2 ;  /* 0x00000002ff037424 */ /* 0x000fc800078e00ff */
[----:B------:R-:W-:-:S05]  /*1af0*/  IMAD.WIDE.U32 R2, R2, R3, c[0x0][0x168] ;  /* 0x00005a0002027625 */ /* 0x000fca00078e0003 */
[----:B------:R0:W-:Y:S02]  /*1b00*/  STG.E.U16 [R2.64], R6 ;  /* 0x0000000602007986 */ /* 0x0001e4000c101506 */
.L_x_585:
[----:B0-----:R-:W-:-:S13]  /*1b10*/  ISETP.GE.AND P0, PT, R12, R11, PT ;  /* 0x0000000b0c00720c */ /* 0x001fda0003f06270 */
[----:B------:R-:W-:Y:S05]  /*1b20*/  @P0 BRA `(.L_x_587) ;  /* 0x000000c000000947 */ /* 0x000fea0003800000 */
[----:B------:R-:W-:Y:S01]  /*1b30*/  IMAD.IADD R2, R0, 0x1, R12 ;  /* 0x0000000100027824 */ /* 0x000fe200078e020c */
[----:B------:R-:W-:Y:S01]  /*1b40*/  IADD3 R12, R12, 0x80, RZ ;  /* 0x000000800c0c7810 */ /* 0x000fe20007ffe0ff */
[----:B------:R-:W-:-:S04]  /*1b50*/  IMAD.MOV.U32 R3, RZ, RZ, 0x2 ;  /* 0x00000002ff037424 */ /* 0x000fc800078e00ff */
[----:B------:R-:W-:-:S05]  /*1b60*/  IMAD.WIDE.U32 R2, R2, R3, c[0x0][0x168] ;  /* 0x00005a0002027625 */ /* 0x000fca00078e0003 */
[----:B------:R0:W-:Y:S02]  /*1b70*/  STG.E.U16 [R2.64], R7 ;  /* 0x0000000702007986 */ /* 0x0001e4000c101506 */
.L_x_586:
[----:B------:R-:W-:-:S13]  /*1b80*/  ISETP.GE.AND P0, PT, R12, R11, PT ;  /* 0x0000000b0c00720c */ /* 0x000fda0003f06270 */
[----:B------:R-:W-:Y:S05]  /*1b90*/  @P0 BRA `(.L_x_588) ;  /* 0x000000d000000947 */ /* 0x000fea0003800000 */
[----:B0-----:R-:W-:Y:S01]  /*1ba0*/  IMAD.IADD R2, R0, 0x1, R12 ;  /* 0x0000000100027824 */ /* 0x001fe200078e020c */
[----:B------:R-:W-:Y:S01]  /*1bb0*/  IADD3 R12, R12, 0x80, RZ ;  /* 0x000000800c0c7810 */ /* 0x000fe20007ffe0ff */
[----:B------:R-:W-:-:S04]  /*1bc0*/  IMAD.MOV.U32 R3, RZ, RZ, 0x2 ;  /* 0x00000002ff037424 */ /* 0x000fc800078e00ff */
[----:B------:R-:W-:-:S05]  /*1bd0*/  IMAD.WIDE.U32 R2, R2, R3, c[0x0][0x168] ;  /* 0x00005a0002027625 */ /* 0x000fca00078e0003 */
[----:B------:R0:W-:Y:S02]  /*1be0*/  STG.E.U16 [R2.64], R8 ;  /* 0x0000000802007986 */ /* 0x0001e4000c101506 */
.L_x_587:
[----:B------:R-:W-:-:S13]  /*1bf0*/  ISETP.GE.AND P0, PT, R12, R11, PT ;  /* 0x0000000b0c00720c */ /* 0x000fda0003f06270 */
[----:B------:R-:W-:Y:S01]  /*1c00*/  @P0 BREAK B1 ;  /* 0x0000000000010942 */ /* 0x000fe20003800000 */
[----:B------:R-:W-:Y:S05]  /*1c10*/  @P0 BRA `(.L_x_589) ;  /* 0x000000c000000947 */ /* 0x000fea0003800000 */
[----:B0-----:R-:W-:Y:S01]  /*1c20*/  IMAD.IADD R2, R0, 0x1, R12 ;  /* 0x0000000100027824 */ /* 0x001fe200078e020c */
[----:B------:R-:W-:Y:S01]  /*1c30*/  IADD3 R12, R12, 0x80, RZ ;  /* 0x000000800c0c7810 */ /* 0x000fe20007ffe0ff */
[----:B------:R-:W-:-:S04]  /*1c40*/  IMAD.MOV.U32 R3, RZ, RZ, 0x2 ;  /* 0x00000002ff037424 */ /* 0x000fc800078e00ff */
[----:B------:R-:W-:-:S05]  /*1c50*/  IMAD.WIDE.U32 R2, R2, R3, c[0x0][0x168] ;  /* 0x00005a0002027625 */ /* 0x000fca00078e0003 */
[----:B------:R0:W-:Y:S02]  /*1c60*/  STG.E.U16 [R2.64], R9 ;  /* 0x0000000902007986 */ /* 0x0001e4000c101506 */
.L_x_588:
[----:B------:R-:W-:Y:S05]  /*1c70*/  BSYNC B1 ;  /* 0x0000000000017941 */ /* 0x000fea0003800000 */
.L_x_584:
[----:B------:R-:W-:-:S13]  /*1c80*/  ISETP.GE.AND P0, PT, R12, R11, PT ;  /* 0x0000000b0c00720c */ /* 0x000fda0003f06270 */
[----:B0-----:R-:W-:Y:S01]  /*1c90*/  @!P0 IMAD.IADD R2, R0, 0x1, R12 ;  /* 0x0000000100028824 */ /* 0x001fe200078e020c */
[----:B------:R-:W-:Y:S01]  /*1ca0*/  @!P0 IADD3 R12, R12, 0x80, RZ ;  /* 0x000000800c0c8810 */ /* 0x000fe20007ffe0ff */
[----:B------:R-:W-:-:S04]  /*1cb0*/  @!P0 IMAD.MOV.U32 R3, RZ, RZ, 0x2 ;  /* 0x00000002ff038424 */ /* 0x000fc800078e00ff */
[----:B------:R-:W-:-:S05]  /*1cc0*/  @!P0 IMAD.WIDE.U32 R2, R2, R3, c[0x0][0x168] ;  /* 0x00005a0002028625 */ /* 0x000fca00078e0003 */
[----:B-----5:R0:W-:Y:S02]  /*1cd0*/  @!P0 STG.E.U16 [R2.64], R13 ;  /* 0x0000000d02008986 */ /* 0x0201e4000c101506 */
.L_x_589:
[----:B------:R-:W-:Y:S05]  /*1ce0*/  BSYNC B0 ;  /* 0x0000000000007941 */ /* 0x000fea0003800000 */
.L_x_583:
[----:B------:R-:W-:Y:S01]  /*1cf0*/  WARPSYNC 0xffffffff ;  /* 0xffffffff00007948 */ /* 0x000fe20003800000 */
[----:B------:R-:W-:-:S13]  /*1d00*/  ISETP.GE.AND P0, PT, R12, R11, PT ;  /* 0x0000000b0c00720c */ /* 0x000fda0003f06270 */
[----:B------:R-:W-:Y:S05]  /*1d10*/  @P0 EXIT ;  /* 0x000000000000094d */ /* 0x000fea0003800000 */
[----:B0-----:R-:W-:Y:S02]  /*1d20*/  IMAD.IADD R2, R0, 0x1, R12 ;  /* 0x0000000100027824 */ /* 0x001fe400078e020c */
[----:B------:R-:W-:-:S04]  /*1d30*/  IMAD.MOV.U32 R3, RZ, RZ, 0x2 ;  /* 0x00000002ff037424 */ /* 0x000fc800078e00ff */
[----:B------:R-:W-:-:S05]  /*1d40*/  IMAD.WIDE.U32 R2, R2, R3, c[0x0][0x168] ;  /* 0x00005a0002027625 */ /* 0x000fca00078e0003 */
[----:B-----5:R-:W-:Y:S01]  /*1d50*/  STG.E.U16 [R2.64], R10 ;  /* 0x0000000a02007986 */ /* 0x020fe2000c101506 */
[----:B------:R-:W-:Y:S05]  /*1d60*/  EXIT ;  /* 0x000000000000794d */ /* 0x000fea0003800000 */
.L_x_590:
        /* <DEDUP_REMOVED lines=9> */
.L_x_17730:


//--------------------- .text._ZN2at6native29vectorized_elementwise_kernelILi4ENS0_13AUnaryFunctorIN3c108BFloat16ES4_S4_ZZZNS0_17hypot_kernel_cudaERNS_18TensorIteratorBaseEENKUlvE_clEvENKUlvE2_clEvEUlS4_S4_E_EESt5arrayIPcLm2EEEEviT0_T1_ --------------------------
	.section	.text._ZN2at6native29vectorized_elementwise_kernelILi4ENS0_13AUnaryFunctorIN3c108BFloat16ES4_S4_ZZZNS0_17hypot_kernel_cudaERNS_18TensorIteratorBaseEENKUlvE_clEvENKUlvE2_clEvEUlS4_S4_E_EESt5arrayIPcLm2EEEEviT0_T1_,"ax",@progbits
	.sectioninfo	@"SHI_REGISTERS=31"
	.align	128
        .global         _ZN2at6native29vectorized_elementwise_kernelILi4ENS0_13AUnaryFunctorIN3c108BFloat16ES4_S4_ZZZNS0_17hypot_kernel_cudaERNS_18TensorIteratorBaseEENKUlvE_clEvENKUlvE2_clEvEUlS4_S4_E_EESt5arrayIPcLm2EEEEviT0_T1_
        .type           _ZN2at6native29vectorized_elementwise_kernelILi4ENS0_13AUnaryFunctorIN3c108BFloat16ES4_S4_ZZZNS0_17hypot_kernel_cudaERNS_18TensorIteratorBaseEENKUlvE_clEvENKUlvE2_clEvEUlS4_S4_E_EESt5arrayIPcLm2EEEEviT0_T1_,@function
        .size           _ZN2at6native29vectorized_elementwise_kernelILi4ENS0_13AUnaryFunctorIN3c108BFloat16ES4_S4_ZZZNS0_17hypot_kernel_cudaERNS_18TensorIteratorBaseEENKUlvE_clEvENKUlvE2_clEvEUlS4_S4_E_EESt5arrayIPcLm2EEEEviT0_T1_,(.L_x_17731 - _ZN2at6native29vectorized_elementwise_kernelILi4ENS0_13AUnaryFunctorIN3c108BFloat16ES4_S4_ZZZNS0_17hypot_kernel_cudaERNS_18TensorIteratorBaseEENKUlvE_clEvENKUlvE2_clEvEUlS4_S4_E_EESt5arrayIPcLm2EEEEviT0_T1_)
        .other          _ZN2at6native29vectorized_elementwise_kernelILi4ENS0_13AUnaryFunctorIN3c108BFloat16ES4_S4_ZZZNS0_17hypot_kernel_cudaERNS_18TensorIteratorBaseEENKUlvE_clEvENKUlvE2_clEvEUlS4_S4_E_EESt5arrayIPcLm2EEEEviT0_T1_,@"STO_CUDA_ENTRY STV_DEFAULT"
_ZN2at6native29vectorized_elementwise_kernelILi4ENS0_13AUnaryFunctorIN3c108BFloat16ES4_S4_ZZZNS0_17hypot_kernel_cudaERNS_18TensorIteratorBaseEENKUlvE_clEvENKUlvE2_clEvEUlS4_S4_E_EESt5arrayIPcLm2EEEEviT0_T1_:
.text._ZN2at6native29vectorized_elementwise_kernelILi4ENS0_13AUnaryFunctorIN3c108BFloat16ES4_S4_ZZZNS0_17hypot_kernel_cudaERNS_18TensorIteratorBaseEENKUlvE_clEvENKUlvE2_clEvEUlS4_S4_E_EESt5arrayIPcLm2EEEEviT0_T1_:
        /* <DEDUP_REMOVED lines=11> */
[----:B------:R-:W2:Y:S04]  /*00b0*/  LDG.E.64 R2, [R8.64] ;  /* 0x0000000608027981 */ /* 0x000ea8000c1e1b00 */
[----:B------:R0:W3:Y:S01]  /*00c0*/  LDG.E.64 R6, [R8.64+0x400] ;  /* 0x0004000608067981 */ /* 0x0000e2000c1e1b00 */
[----:B------:R-:W-:Y:S02]  /*00d0*/  ULDC.U16 UR4, c[0x0][0x166] ;  /* 0x0000598000047ab9 */ /* 0x000fe40000000400 */
[----:B------:R-:W-:-:S06]  /*00e0*/  UPRMT UR4, URZ, 0x5410, UR4 ;  /* 0x000054103f047896 */ /* 0x000fcc0008000004 */
[----:B------:R-:W-:Y:S01]  /*00f0*/  FADD.FTZ R5, -RZ, |UR4| ;  /* 0x40000004ff057e21 */ /* 0x000fe20008010100 */
[--C-:B--2---:R-:W-:Y:S02]  /*0100*/  PRMT R4, RZ, 0x5410, R2.reuse ;  /* 0x00005410ff047816 */ /* 0x104fe40000000002 */
[----:B------:R-:W-:-:S03]  /*0110*/  PRMT R2, RZ, 0x7610, R2 ;  /* 0x00007610ff027816 */ /* 0x000fc60000000002 */
[----:B------:R-:W-:Y:S02]  /*0120*/  FADD.FTZ R16, |R4|, -RZ ;  /* 0x800000ff04107221 */ /* 0x000fe40000010200 */
[----:B------:R-:W-:Y:S01]  /*0130*/  FADD.FTZ R10, |R2|, -RZ ;  /* 0x800000ff020a7221 */ /* 0x000fe20000010200 */
[----:B------:R-:W-:Y:S02]  /*0140*/  PRMT R2, RZ, 0x5410, R3 ;  /* 0x00005410ff027816 */ /* 0x000fe40000000003 */
[CC--:B------:R-:W-:Y:S02]  /*0150*/  IMNMX R4, R5.reuse, R16.reuse, !PT ;  /* 0x0000001005047217 */ /* 0x0c0fe40007800200 */
[C---:B------:R-:W-:Y:S01]  /*0160*/  IMNMX R16, R5.reuse, R16, PT ;  /* 0x0000001005107217 */ /* 0x040fe20003800200 */
[----:B------:R-:W-:Y:S01]  /*0170*/  FADD.FTZ R22, |R2|, -RZ ;  /* 0x800000ff02167221 */ /* 0x000fe20000010200 */
[----:B------:R-:W-:Y:S02]  /*0180*/  LOP3.LUT R12, R4, 0xfe000000, RZ, 0xc0, !PT ;  /* 0xfe000000040c7812 */ /* 0x000fe400078ec0ff */
[----:B0-----:R-:W-:-:S02]  /*0190*/  IMNMX R8, R5, R10, !PT ;  /* 0x0000000a05087217 */ /* 0x001fc40007800200 */
[----:B------:R-:W-:Y:S02]  /*01a0*/  IADD3 R9, -R12, 0x7e800000, RZ ;  /* 0x7e8000000c097810 */ /* 0x000fe40007ffe1ff */
[----:B------:R-:W-:Y:S02]  /*01b0*/  LOP3.LUT R14, R8, 0xfe000000, RZ, 0xc0, !PT ;  /* 0xfe000000080e7812 */ /* 0x000fe400078ec0ff */
[C---:B------:R-:W-:Y:S01]  /*01c0*/  IMNMX R15, R5.reuse, R10, PT ;  /* 0x0000000a050f7217 */ /* 0x040fe20003800200 */
[-C--:B------:R-:W-:Y:S01]  /*01d0*/  FMUL.FTZ R2, R16, R9.reuse ;  /* 0x0000000910027220 */ /* 0x080fe20000410000 */
[----:B------:R-:W-:Y:S01]  /*01e0*/  IADD3 R20, -R14, 0x7e800000, RZ ;  /* 0x7e8000000e147810 */ /* 0x000fe20007ffe1ff */
[----:B------:R-:W-:Y:S01]  /*01f0*/  FMUL.FTZ R10, R4, R9 ;  /* 0x00000009040a7220 */ /* 0x000fe20000410000 */
[----:B------:R-:W-:Y:S01]  /*0200*/  IMNMX R9, R5, R22, !PT ;  /* 0x0000001605097217 */ /* 0x000fe20007800200 */
[----:B------:R-:W-:Y:S01]  /*0210*/  FMUL.FTZ R17, R2, R2 ;  /* 0x0000000202117220 */ /* 0x000fe20000410000 */
[----:B------:R-:W-:Y:S01]  /*0220*/  PRMT R3, RZ, 0x7610, R3 ;  /* 0x00007610ff037816 */ /* 0x000fe20000000003 */
[----:B------:R-:W-:Y:S01]  /*0230*/  FMUL.FTZ R2, R15, R20 ;  /* 0x000000140f027220 */ /* 0x000fe20000410000 */
[----:B------:R-:W-:Y:S01]  /*0240*/  LOP3.LUT R18, R9, 0xfe000000, RZ, 0xc0, !PT ;  /* 0xfe00000009127812 */ /* 0x000fe200078ec0ff */
[----:B------:R-:W-:Y:S01]  /*0250*/  FFMA.FTZ R19, R10, R10, R17 ;  /* 0x0000000a0a137223 */ /* 0x000fe20000010011 */
[----:B------:R-:W-:Y:S01]  /*0260*/  IMNMX R17, R5, R22, PT ;  /* 0x0000001605117217 */ /* 0x000fe20003800200 */
[----:B------:R-:W-:Y:S01]  /*0270*/  FMUL.FTZ R20, R8, R20 ;  /* 0x0000001408147220 */ /* 0x000fe20000410000 */
[----:B------:R-:W-:Y:S01]  /*0280*/  IADD3 R22, -R18, 0x7e800000, RZ ;  /* 0x7e80000012167810 */ /* 0x000fe20007ffe1ff */
[----:B------:R-:W-:Y:S01]  /*0290*/  FMUL.FTZ R21, R2, R2 ;  /* 0x0000000202157220 */ /* 0x000fe20000410000 */
[----:B------:R-:W-:Y:S01]  /*02a0*/  FSETP.NEU.FTZ.AND P2, PT, R15, RZ, PT ;  /* 0x000000ff0f00720b */ /* 0x000fe20003f5d000 */
[----:B------:R-:W-:Y:S01]  /*02b0*/  IMAD.WIDE.U32 R10, R0, R11, c[0x0][0x168] ;  /* 0x00005a00000a7625 */ /* 0x000fe200078e000b */
[----:B------:R-:W0:Y:S01]  /*02c0*/  MUFU.SQRT R19, R19 ;  /* 0x0000001300137308 */ /* 0x000e220000002000 */
[----:B------:R-:W-:-:S02]  /*02d0*/  FSETP.NEU.FTZ.AND P3, PT, R16, RZ, PT ;  /* 0x000000ff1000720b */ /* 0x000fc40003f7d000 */
[C---:B------:R-:W-:Y:S01]  /*02e0*/  FMUL.FTZ R0, R17.reuse, R22 ;  /* 0x0000001611007220 */ /* 0x040fe20000410000 */
[----:B------:R-:W-:Y:S01]  /*02f0*/  FSETP.NEU.FTZ.AND P5, PT, R17, RZ, PT ;  /* 0x000000ff1100720b */ /* 0x000fe20003fbd000 */
[----:B------:R-:W-:Y:S01]  /*0300*/  FFMA.FTZ R21, R20, R20, R21 ;  /* 0x0000001414157223 */ /* 0x000fe20000010015 */
[----:B------:R-:W-:Y:S01]  /*0310*/  LOP3.LUT R14, R14, 0x800000, RZ, 0xfc, !PT ;  /* 0x008000000e0e7812 */ /* 0x000fe200078efcff */
[----:B------:R-:W-:Y:S01]  /*0320*/  FADD.FTZ R20, |R3|, -RZ ;  /* 0x800000ff03147221 */ /* 0x000fe20000010200 */
[----:B------:R-:W-:Y:S01]  /*0330*/  LOP3.LUT R12, R12, 0x800000, RZ, 0xfc, !PT ;  /* 0x008000000c0c7812 */ /* 0x000fe200078efcff */
[----:B------:R-:W-:Y:S01]  /*0340*/  IMAD.WIDE R2, R13, 0x8, R10 ;  /* 0x000000080d027825 */ /* 0x000fe200078e020a */
[----:B------:R-:W-:Y:S01]  /*0350*/  LOP3.LUT R18, R18, 0x800000, RZ, 0xfc, !PT ;  /* 0x0080000012127812 */ /* 0x000fe200078efcff */
[----:B------:R-:W1:Y:S01]  /*0360*/  MUFU.SQRT R11, R21 ;  /* 0x00000015000b7308 */ /* 0x000e620000002000 */
[----:B------:R-:W-:Y:S01]  /*0370*/  FSETP.NEU.FTZ.AND P0, PT, R15, +INF , PT ;  /* 0x7f8000000f00780b */ /* 0x000fe20003f1d000 */
[----:B------:R-:W-:Y:S01]  /*0380*/  FMUL.FTZ R22, R9, R22 ;  /* 0x0000001609167220 */ /* 0x000fe20000410000 */
[----:B------:R-:W-:Y:S01]  /*0390*/  FSETP.NEU.FTZ.AND P1, PT, R16, +INF , PT ;  /* 0x7f8000001000780b */ /* 0x000fe20003f3d000 */
[----:B------:R-:W-:Y:S01]  /*03a0*/  FMUL.FTZ R13, R0, R0 ;  /* 0x00000000000d7220 */ /* 0x000fe20000410000 */
[----:B------:R-:W-:Y:S01]  /*03b0*/  IMNMX R0, R5, R20, !PT ;  /* 0x0000001405007217 */ /* 0x000fe20007800200 */
[----:B0-----:R-:W-:Y:S01]  /*03c0*/  @P3 FMUL.FTZ R4, R19, R12 ;  /* 0x0000000c13043220 */ /* 0x001fe20000410000 */
[----:B------:R-:W-:Y:S01]  /*03d0*/  IMNMX R20, R5, R20, PT ;  /* 0x0000001405147217 */ /* 0x000fe20003800200 */
[----:B------:R-:W-:Y:S01]  /*03e0*/  FFMA.FTZ R13, R22, R22, R13 ;  /* 0x00000016160d7223 */ /* 0x000fe2000001000d */
[----:B------:R-:W-:-:S02]  /*03f0*/  LOP3.LUT R10, R0, 0xfe000000, RZ, 0xc0, !PT ;  /* 0xfe000000000a7812 */ /* 0x000fc400078ec0ff */
[--C-:B---3--:R-:W-:Y:S02]  /*0400*/  PRMT R22, RZ, 0x7610, R7.reuse ;  /* 0x00007610ff167816 */ /* 0x108fe40000000007 */
[----:B------:R-:W-:Y:S01]  /*0410*/  IADD3 R23, -R10, 0x7e800000, RZ ;  /* 0x7e8000000a177810 */ /* 0x000fe20007ffe1ff */
[----:B------:R-:W0:Y:S01]  /*0420*/  MUFU.SQRT R13, R13 ;  /* 0x0000000d000d7308 */ /* 0x000e220000002000 */
[C---:B------:R-:W-:Y:S01]  /*0430*/  FSETP.NEU.FTZ.AND P6, PT, R20.reuse, RZ, PT ;  /* 0x000000ff1400720b */ /* 0x040fe20003fdd000 */
[----:B-1----:R-:W-:Y:S01]  /*0440*/  @P2 FMUL.FTZ R8, R11, R14 ;  /* 0x0000000e0b082220 */ /* 0x002fe20000410000 */
[--C-:B------:R-:W-:Y:S01]  /*0450*/  PRMT R11, RZ, 0x5410, R6.reuse ;  /* 0x00005410ff0b7816 */ /* 0x100fe20000000006 */
[-C--:B------:R-:W-:Y:S01]  /*0460*/  FMUL.FTZ R15, R20, R23.reuse ;  /* 0x00000017140f7220 */ /* 0x080fe20000410000 */
[----:B------:R-:W-:Y:S01]  /*0470*/  PRMT R6, RZ, 0x7610, R6 ;  /* 0x00007610ff067816 */ /* 0x000fe20000000006 */
[----:B------:R-:W-:Y:S01]  /*0480*/  FMUL.FTZ R19, R0, R23 ;  /* 0x0000001700137220 */ /* 0x000fe20000410000 */
[----:B------:R-:W-:Y:S01]  /*0490*/  FSETP.NEU.FTZ.AND P3, PT, R20, +INF , PT ;  /* 0x7f8000001400780b */ /* 0x000fe20003f7d000 */
[----:B------:R-:W-:Y:S01]  /*04a0*/  FADD.FTZ R14, |R11|, -RZ ;  /* 0x800000ff0b0e7221 */ /* 0x000fe20000010200 */
[----:B------:R-:W-:Y:S01]  /*04b0*/  PRMT R11, RZ, 0x5410, R7 ;  /* 0x00005410ff0b7816 */ /* 0x000fe20000000007 */
[----:B------:R-:W-:Y:S01]  /*04c0*/  FMUL.FTZ R12, R15, R15 ;  /* 0x0000000f0f0c7220 */ /* 0x000fe20000410000 */
[----:B------:R-:W-:Y:S01]  /*04d0*/  FSETP.NEU.FTZ.AND P4, PT, R17, +INF , PT ;  /* 0x7f8000001100780b */ /* 0x000fe20003f9d000 */
[----:B------:R-:W-:Y:S01]  /*04e0*/  FADD.FTZ R22, |R22|, -RZ ;  /* 0x800000ff16167221 */ /* 0x000fe20000010200 */
[----:B------:R-:W-:Y:S01]  /*04f0*/  IMNMX R17, R5, R14, PT ;  /* 0x0000000e05117217 */ /* 0x000fe20003800200 */
[----:B------:R-:W-:Y:S01]  /*0500*/  FFMA.FTZ R19, R19, R19, R12 ;  /* 0x0000001313137223 */ /* 0x000fe2000001000c */
[----:B------:R-:W-:Y:S01]  /*0510*/  FSEL R4, R4, +INF , P1 ;  /* 0x7f80000004047808 */ /* 0x000fe20000800000 */
[----:B0-----:R-:W-:Y:S01]  /*0520*/  @P5 FMUL.FTZ R9, R13, R18 ;  /* 0x000000120d095220 */ /* 0x001fe20000410000 */
[----:B------:R-:W-:Y:S01]  /*0530*/  FSETP.NEU.FTZ.AND P5, PT, R17, RZ, PT ;  /* 0x000000ff1100720b */ /* 0x000fe20003fbd000 */
[----:B------:R-:W-:Y:S01]  /*0540*/  FADD.FTZ R18, |R6|, -RZ ;  /* 0x800000ff06127221 */ /* 0x000fe20000010200 */
[----:B------:R-:W-:Y:S01]  /*0550*/  IMNMX R6, R5, R14, !PT ;  /* 0x0000000e05067217 */ /* 0x000fe20007800200 */
[----:B------:R-:W-:Y:S01]  /*0560*/  FADD.FTZ R20, |R11|, -RZ ;  /* 0x800000ff0b147221 */ /* 0x000fe20000010200 */
[----:B------:R-:W0:Y:S01]  /*0570*/  MUFU.SQRT R19, R19 ;  /* 0x0000001300137308 */ /* 0x000e220000002000 */
[----:B------:R-:W-:-:S02]  /*0580*/  LOP3.LUT R10, R10, 0x800000, RZ, 0xfc, !PT ;  /* 0x008000000a0a7812 */ /* 0x000fc400078efcff */
[-C--:B------:R-:W-:Y:S02]  /*0590*/  IMNMX R12, R5, R18.reuse, !PT ;  /* 0x00000012050c7217 */ /* 0x080fe40007800200 */
[----:B------:R-:W-:Y:S02]  /*05a0*/  LOP3.LUT R7, R6, 0xfe000000, RZ, 0xc0, !PT ;  /* 0xfe00000006077812 */ /* 0x000fe400078ec0ff */
[----:B------:R-:W-:Y:S02]  /*05b0*/  LOP3.LUT R16, R12, 0xfe000000, RZ, 0xc0, !PT ;  /* 0xfe0000000c107812 */ /* 0x000fe400078ec0ff */
[----:B------:R-:W-:Y:S02]  /*05c0*/  IADD3 R23, -R7, 0x7e800000, RZ ;  /* 0x7e80000007177810 */ /* 0x000fe40007ffe1ff */
[----:B------:R-:W-:Y:S02]  /*05d0*/  IMNMX R13, R5, R18, PT ;  /* 0x00000012050d7217 */ /* 0x000fe40003800200 */
[----:B------:R-:W-:Y:S01]  /*05e0*/  IADD3 R21, -R16, 0x7e800000, RZ ;  /* 0x7e80000010157810 */ /* 0x000fe20007ffe1ff */
[-C--:B------:R-:W-:Y:S01]  /*05f0*/  FMUL.FTZ R18, R17, R23.reuse ;  /* 0x0000001711127220 */ /* 0x080fe20000410000 */
[CC--:B------:R-:W-:Y:S01]  /*0600*/  IMNMX R11, R5.reuse, R20.reuse, !PT ;  /* 0x00000014050b7217 */ /* 0x0c0fe20007800200 */
[----:B------:R-:W-:Y:S01]  /*0610*/  FMUL.FTZ R23, R6, R23 ;  /* 0x0000001706177220 */ /* 0x000fe20000410000 */
[----:B------:R-:W-:Y:S01]  /*0620*/  IMNMX R14, R5, R20, PT ;  /* 0x00000014050e7217 */ /* 0x000fe20003800200 */
[-C--:B------:R-:W-:Y:S01]  /*0630*/  FMUL.FTZ R25, R13, R21.reuse ;  /* 0x000000150d197220 */ /* 0x080fe20000410000 */
[----:B------:R-:W-:Y:S01]  /*0640*/  LOP3.LUT R15, R11, 0xfe000000, RZ, 0xc0, !PT ;  /* 0xfe0000000b0f7812 */ /* 0x000fe200078ec0ff */
[----:B------:R-:W-:Y:S01]  /*0650*/  FMUL.FTZ R24, R18, R18 ;  /* 0x0000001212187220 */ /* 0x000fe20000410000 */
[-C--:B------:R-:W-:Y:S01]  /*0660*/  IMNMX R18, R5, R22.reuse, PT ;  /* 0x0000001605127217 */ /* 0x080fe20003800200 */
[----:B------:R-:W-:Y:S01]  /*0670*/  FMUL.FTZ R21, R12, R21 ;  /* 0x000000150c157220 */ /* 0x000fe20000410000 */
[----:B------:R-:W-:Y:S01]  /*0680*/  IADD3 R20, -R15, 0x7e800000, RZ ;  /* 0x7e8000000f147810 */ /* 0x000fe20007ffe1ff */
[----:B------:R-:W-:Y:S01]  /*0690*/  FMUL.FTZ R26, R25, R25 ;  /* 0x00000019191a7220 */ /* 0x000fe20000410000 */
[----:B------:R-:W-:Y:S01]  /*06a0*/  IMNMX R5, R5, R22, !PT ;  /* 0x0000001605057217 */ /* 0x000fe20007800200 */
[----:B------:R-:W-:Y:S01]  /*06b0*/  FFMA.FTZ R22, R23, R23, R24 ;  /* 0x0000001717167223 */ /* 0x000fe20000010018 */
[----:B------:R-:W-:Y:S01]  /*06c0*/  FSETP.NEU.FTZ.AND P2, PT, R13, RZ, PT ;  /* 0x000000ff0d00720b */ /* 0x000fe20003f5d000 */
[----:B------:R-:W-:Y:S01]  /*06d0*/  FFMA.FTZ R26, R21, R21, R26 ;  /* 0x00000015151a7223 */ /* 0x000fe2000001001a */
[----:B------:R-:W-:Y:S01]  /*06e0*/  LOP3.LUT R21, R5, 0xfe000000, RZ, 0xc0, !PT ;  /* 0xfe00000005157812 */ /* 0x000fe200078ec0ff */
[CC--:B------:R-:W-:Y:S01]  /*06f0*/  FMUL.FTZ R23, R14.reuse, R20.reuse ;  /* 0x000000140e177220 */ /* 0x0c0fe20000410000 */
[----:B------:R-:W-:Y:S01]  /*0700*/  FSETP.NEU.FTZ.AND P1, PT, R14, RZ, PT ;  /* 0x000000ff0e00720b */ /* 0x000fe20003f3d000 */
[----:B------:R-:W-:Y:S01]  /*0710*/  FMUL.FTZ R20, R11, R20 ;  /* 0x000000140b147220 */ /* 0x000fe20000410000 */
[----:B------:R-:W-:Y:S01]  /*0720*/  IADD3 R25, -R21, 0x7e800000, RZ ;  /* 0x7e80000015197810 */ /* 0x000fe20007ffe1ff */
[----:B------:R-:W-:Y:S01]  /*0730*/  FMUL.FTZ R23, R23, R23 ;  /* 0x0000001717177220 */ /* 0x000fe20000410000 */
[----:B------:R-:W1:Y:S01]  /*0740*/  MUFU.SQRT R22, R22 ;  /* 0x0000001600167308 */ /* 0x000e620000002000 */
[----:B0-----:R-:W-:Y:S01]  /*0750*/  @P6 FMUL.FTZ R0, R19, R10 ;  /* 0x0000000a13006220 */ /* 0x001fe20000410000 */
[----:B------:R-:W-:Y:S01]  /*0760*/  FSETP.NEU.FTZ.AND P6, PT, R17, +INF , PT ;  /* 0x7f8000001100780b */ /* 0x000fe20003fdd000 */
[----:B------:R-:W-:Y:S01]  /*0770*/  FFMA.FTZ R24, R20, R20, R23 ;  /* 0x0000001414187223 */ /* 0x000fe20000010017 */
[----:B------:R-:W-:Y:S01]  /*0780*/  LOP3.LUT R7, R7, 0x800000, RZ, 0xfc, !PT ;  /* 0x0080000007077812 */ /* 0x000fe200078efcff */
[-C--:B------:R-:W-:Y:S01]  /*0790*/  FMUL.FTZ R23, R18, R25.reuse ;  /* 0x0000001912177220 */ /* 0x080fe20000410000 */
[----:B------:R-:W-:Y:S01]  /*07a0*/  LOP3.LUT R17, R16, 0x800000, RZ, 0xfc, !PT ;  /* 0x0080000010117812 */ /* 0x000fe200078efcff */
[----:B------:R-:W-:Y:S01]  /*07b0*/  FMUL.FTZ R25, R5, R25 ;  /* 0x0000001905197220 */ /* 0x000fe20000410000 */
[----:B------:R-:W0:Y:S01]  /*07c0*/  MUFU.SQRT R20, R26 ;  /* 0x0000001a00147308 */ /* 0x000e220000002000 */
[----:B------:R-:W-:Y:S01]  /*07d0*/  FMUL.FTZ R28, R23, R23 ;  /* 0x00000017171c7220 */ /* 0x000fe20000410000 */
[----:B------:R-:W-:-:S02]  /*07e0*/  FSEL R23, R8, +INF , P0 ;  /* 0x7f80000008177808 */ /* 0x000fc40000000000 */
[----:B------:R-:W-:Y:S01]  /*07f0*/  FSETP.NEU.FTZ.AND P0, PT, R18, RZ, PT ;  /* 0x000000ff1200720b */ /* 0x000fe20003f1d000 */
[----:B------:R-:W-:Y:S01]  /*0800*/  FFMA.FTZ R28, R25, R25, R28 ;  /* 0x00000019191c7223 */ /* 0x000fe2000001001c */
[----:B------:R-:W-:Y:S02]  /*0810*/  LOP3.LUT R15, R15, 0x800000, RZ, 0xfc, !PT ;  /* 0x008000000f0f7812 */ /* 0x000fe400078efcff */
[----:B------:R-:W2:Y:S01]  /*0820*/  MUFU.SQRT R24, R24 ;  /* 0x0000001800187308 */ /* 0x000ea20000002000 */
[----:B------:R-:W-:Y:S01]  /*0830*/  LOP3.LUT R21, R21, 0x800000, RZ, 0xfc, !PT ;  /* 0x0080000015157812 */ /* 0x000fe200078efcff */
[----:B-1----:R-:W-:Y:S01]  /*0840*/  @P5 FMUL.FTZ R6, R22, R7 ;  /* 0x0000000716065220 */ /* 0x002fe20000410000 */
[----:B------:R-:W-:Y:S02]  /*0850*/  FSETP.NEU.FTZ.AND P5, PT, R13, +INF , PT ;  /* 0x7f8000000d00780b */ /* 0x000fe40003fbd000 */
[----:B------:R-:W-:Y:S02]  /*0860*/  FSEL R9, R9, +INF , P4 ;  /* 0x7f80000009097808 */ /* 0x000fe40002000000 */
[----:B------:R-:W-:Y:S01]  /*0870*/  FSEL R6, R6, +INF , P6 ;  /* 0x7f80000006067808 */ /* 0x000fe20003000000 */
[----:B------:R-:W1:Y:S01]  /*0880*/  MUFU.SQRT R28, R28 ;  /* 0x0000001c001c7308 */ /* 0x000e620000002000 */
[----:B0-----:R-:W-:Y:S01]  /*0890*/  @P2 FMUL.FTZ R12, R20, R17 ;  /* 0x00000011140c2220 */ /* 0x001fe20000410000 */
[----:B------:R-:W-:-:S02]  /*08a0*/  FSETP.NEU.FTZ.AND P2, PT, R14, +INF , PT ;  /* 0x7f8000000e00780b */ /* 0x000fc40003f5d000 */
[----:B------:R-:W-:Y:S02]  /*08b0*/  FSEL R0, R0, +INF , P3 ;  /* 0x7f80000000007808 */ /* 0x000fe40001800000 */
[----:B------:R-:W-:Y:S01]  /*08c0*/  FSEL R7, R12, +INF , P5 ;  /* 0x7f8000000c077808 */ /* 0x000fe20002800000 */
[----:B--2---:R-:W-:Y:S01]  /*08d0*/  @P1 FMUL.FTZ R11, R24, R15 ;  /* 0x0000000f180b1220 */ /* 0x004fe20000410000 */
[----:B------:R-:W-:Y:S02]  /*08e0*/  FSETP.NEU.FTZ.AND P1, PT, R18, +INF , PT ;  /* 0x7f8000001200780b */ /* 0x000fe40003f3d000 */
[----:B------:R-:W-:Y:S02]  /*08f0*/  F2FP.BF16.PACK_AB R6, R7, R6 ;  /* 0x000000060706723e */ /* 0x000fe400000010ff */
[----:B------:R-:W-:Y:S02]  /*0900*/  FSEL R11, R11, +INF , P2 ;  /* 0x7f8000000b0b7808 */ /* 0x000fe40001000000 */
[----:B------:R-:W-:Y:S01]  /*0910*/  F2FP.BF16.PACK_AB R4, R23, R4 ;  /* 0x000000041704723e */ /* 0x000fe200000010ff */
[----:B-1----:R-:W-:-:S05]  /*0920*/  @P0 FMUL.FTZ R5, R28, R21 ;  /* 0x000000151c050220 */ /* 0x002fca0000410000 */
[----:B------:R-:W-:Y:S02]  /*0930*/  FSEL R8, R5, +INF , P1 ;  /* 0x7f80000005087808 */ /* 0x000fe40000800000 */
[----:B------:R-:W-:Y:S02]  /*0940*/  F2FP.BF16.PACK_AB R5, R0, R9 ;  /* 0x000000090005723e */ /* 0x000fe400000010ff */
[----:B------:R-:W-:-:S03]  /*0950*/  F2FP.BF16.PACK_AB R7, R8, R11 ;  /* 0x0000000b0807723e */ /* 0x000fc600000010ff */
[----:B------:R-:W-:Y:S04]  /*0960*/  STG.E.64 [R2.64], R4 ;  /* 0x0000000402007986 */ /* 0x000fe8000c101b06 */
[----:B------:R-:W-:Y:S01]  /*0970*/  STG.E.64 [R2.64+0x400], R6 ;  /* 0x0004000602007986 */ /* 0x000fe2000c101b06 */
[----:B------:R-:W-:Y:S05]  /*0980*/  EXIT ;  /* 0x000000000000794d */ /* 0x000fea0003800000 */
.L_x_591:
[----:B------:R-:W0:Y:S01]  /*0990*/  S2R R12, SR_TID.X ;  /* 0x00000000000c7919 */ /* 0x000e220000002100 */
[----:B------:R-:W-:Y:S02]  /*09a0*/  PRMT R18, RZ, 0x7610, R18 ;  /* 0x00007610ff127816 */ /* 0x000fe40000000012 */
        /* <DEDUP_REMOVED lines=88> */
.L_x_593:
[----:B-1----:R-:W-:Y:S05]  /*0f30*/  BSYNC B0 ;  /* 0x0000000000007941 */ /* 0x002fea0003800000 */
.L_x_592:
        /* <DEDUP_REMOVED lines=24> */
.L_x_595:
[----:B------:R-:W-:Y:S05]  /*10c0*/  BSYNC B0 ;  /* 0x0000000000007941 */ /* 0x000fea0003800000 */
.L_x_594:
        /* <DEDUP_REMOVED lines=26> */
.L_x_597:
[----:B------:R-:W-:Y:S05]  /*1270*/  BSYNC B0 ;  /* 0x0000000000007941 */ /* 0x000fea0003800000 */
.L_x_596:
        /* <DEDUP_REMOVED lines=22> */
.L_x_599:
[----:B------:R-:W-:Y:S05]  /*13e0*/  BSYNC B0 ;  /* 0x0000000000007941 */ /* 0x000fea0003800000 */
.L_x_598:
        /* <DEDUP_REMOVED lines=22> */
.L_x_601:
[----:B------:R-:W-:Y:S05]  /*1550*/  BSYNC B0 ;  /* 0x0000000000007941 */ /* 0x000fea0003800000 */
.L_x_600:
        /* <DEDUP_REMOVED lines=22> */
.L_x_603:
[----:B------:R-:W-:Y:S05]  /*16c0*/  BSYNC B0 ;  /* 0x0000000000007941 */ /* 0x000fea0003800000 */
.L_x_602:
        /* <DEDUP_REMOVED lines=22> */
.L_x_605:
[----:B------:R-:W-:Y:S05]  /*1830*/  BSYNC B0 ;  /* 0x0000000000007941 */ /* 0x000fea0003800000 */
.L_x_604:
        /* <DEDUP_REMOVED lines=22> */
.L_x_607:
[----:B------:R-:W-:Y:S05]  /*19a0*/  BSYNC B0 ;  /* 0x0000000000007941 */ /* 0x000fea0003800000 */
.L_x_606:
        /* <DEDUP_REMOVED lines=18> */
.L_x_610:
[----:B0-----:R-:W-:-:S13]  /*1ad0*/  ISETP.GE.AND P0, PT, R12, R11, PT ;  /* 0x0000000b0c00720c */ /* 0x001fda0003f06270 */
[----:B------:R-:W-:Y:S05]  /*1ae0*/  @P0 BRA `(.L_x_612) ;  /* 0x000000c000000947 */ /* 0x000fea0003800000 */
[----:B------:R-:W-:Y:S01]  /*1af0*/  IMAD.IADD R2, R0, 0x1, R12 ;  /* 0x0000000100027824 */ /* 0x000fe200078e020c */
[----:B------:R-:W-:Y:S01]  /*1b00*/  IADD3 R12, R12, 0x80, RZ ;  /* 0x000000800c0c7810 */ /* 0x000fe20007ffe0ff */
[----:B------:R-:W-:-:S04]  /*1b10*/  IMAD.MOV.U32 R3, RZ, RZ, 0x2 ;  /* 0x00000002ff037424 */ /* 0x000fc800078e00ff */
[----:B------:R-:W-:-:S05]  /*1b20*/  IMAD.WIDE.U32 R2, R2, R3, c[0x0][0x168] ;  /* 0x00005a0002027625 */ /* 0x000fca00078e0003 */
[----:B------:R0:W-:Y:S02]  /*1b30*/  STG.E.U16 [R2.64], R7 ;  /* 0x0000000702007986 */ /* 0x0001e4000c101506 */
.L_x_611:
[----:B------:R-:W-:-:S13]  /*1b40*/  ISETP.GE.AND P0, PT, R12, R11, PT ;  /* 0x0000000b0c00720c */ /* 0x000fda0003f06270 */
[----:B------:R-:W-:Y:S05]  /*1b50*/  @P0 BRA `(.L_x_613) ;  /* 0x000000d000000947 */ /* 0x000fea0003800000 */
[----:B0-----:R-:W-:Y:S01]  /*1b60*/  IMAD.IADD R2, R0, 0x1, R12 ;  /* 0x0000000100027824 */ /* 0x001fe200078e020c */
[----:B------:R-:W-:Y:S01]  /*1b70*/  IADD3 R12, R12, 0x80, RZ ;  /* 0x000000800c0c7810 */ /* 0x000fe20007ffe0ff */
[----:B------:R-:W-:-:S04]  /*1b80*/  IMAD.MOV.U32 R3, RZ, RZ, 0x2 ;  /* 0x00000002ff037424 */ /* 0x000fc800078e00ff */
[----:B------:R-:W-:-:S05]  /*1b90*/  IMAD.WIDE.U32 R2, R2, R3, c[0x0][0x168] ;  /* 0x00005a0002027625 */ /* 0x000fca00078e0003 */
[----:B------:R0:W-:Y:S02]  /*1ba0*/  STG.E.U16 [R2.64], R8 ;  /* 0x0000000802007986 */ /* 0x0001e4000c101506 */
.L_x_612:
        /* <DEDUP_REMOVED lines=8> */
.L_x_613:
[----:B------:R-:W-:Y:S05]  /*1c30*/  BSYNC B1 ;  /* 0x0000000000017941 */ /* 0x000fea0003800000 */
.L_x_609:
[----:B------:R-:W-:-:S13]  /*1c40*/  ISETP.GE.AND P0, PT, R12, R11, PT ;  /* 0x0000000b0c00720c */ /* 0x000fda0003f06270 */
[----:B0-----:R-:W-:Y:S01]  /*1c50*/  @!P0 IMAD.IADD R2, R0, 0x1, R12 ;  /* 0x0000000100028824 */ /* 0x001fe200078e020c */
[----:B------:R-:W-:Y:S01]  /*1c60*/  @!P0 IADD3 R12, R12, 0x80, RZ ;  /* 0x000000800c0c8810 */ /* 0x000fe20007ffe0ff */
[----:B------:R-:W-:-:S04]  /*1c70*/  @!P0 IMAD.MOV.U32 R3, RZ, RZ, 0x2 ;  /* 0x00000002ff038424 */ /* 0x000fc800078e00ff */
[----:B------:R-:W-:-:S05]  /*1c80*/  @!P0 IMAD.WIDE.U32 R2, R2, R3, c[0x0][0x168] ;  /* 0x00005a0002028625 */ /* 0x000fca00078e0003 */
[----:B-----5:R0:W-:Y:S02]  /*1c90*/  @!P0 STG.E.U16 [R2.64], R13 ;  /* 0x0000000d02008986 */ /* 0x0201e4000c101506 */
.L_x_614:
[----:B------:R-:W-:Y:S05]  /*1ca0*/  BSYNC B0 ;  /* 0x0000000000007941 */ /* 0x000fea0003800000 */
.L_x_608:
        /* <DEDUP_REMOVED lines=8> */
.L_x_615:
        /* <DEDUP_REMOVED lines=13> */
.L_x_17731:


//--------------------- .text._ZN2at6native29vectorized_elementwise_kernelILi8ENS0_13AUnaryFunctorIN3c108BFloat16ES4_S4_ZZZNS0_17hypot_kernel_cudaERNS_18TensorIteratorBaseEENKUlvE_clEvENKUlvE2_clEvEUlS4_S4_E_EESt5arrayIPcLm2EEEEviT0_T1_ --------------------------
	.section	.text._ZN2at6native29vectorized_elementwise_kernelILi8ENS0_13AUnaryFunctorIN3c108BFloat16ES4_S4_ZZZNS0_17hypot_kernel_cudaERNS_18TensorIteratorBaseEENKUlvE_clEvENKUlvE2_clEvEUlS4_S4_E_EESt5arrayIPcLm2EEEEviT0_T1_,"ax",@progbits
	.sectioninfo	@"SHI_REGISTERS=4"
	.align	128
        .global         _ZN2at6native29vectorized_elementwise_kernelILi8ENS0_13AUnaryFunctorIN3c108BFloat16ES4_S4_ZZZNS0_17hypot_kernel_cudaERNS_18TensorIteratorBaseEENKUlvE_clEvENKUlvE2_clEvEUlS4_S4_E_EESt5arrayIPcLm2EEEEviT0_T1_
        .type           _ZN2at6native29vectorized_elementwise_kernelILi8ENS0_13AUnaryFunctorIN3c108BFloat16ES4_S4_ZZZNS0_17hypot_kernel_cudaERNS_18TensorIteratorBaseEENKUlvE_clEvENKUlvE2_clEvEUlS4_S4_E_EESt5arrayIPcLm2EEEEviT0_T1_,@function
        .size           _ZN2at6native29vectorized_elementwise_kernelILi8ENS0_13AUnaryFunctorIN3c108BFloat16ES4_S4_ZZZNS0_17hypot_kernel_cudaERNS_18TensorIteratorBaseEENKUlvE_clEvENKUlvE2_clEvEUlS4_S4_E_EESt5arrayIPcLm2EEEEviT0_T1_,(.L_x_17732 - _ZN2at6native29vectorized_elementwise_kernelILi8ENS0_13AUnaryFunctorIN3c108BFloat16ES4_S4_ZZZNS0_17hypot_kernel_cudaERNS_18TensorIteratorBaseEENKUlvE_clEvENKUlvE2_clEvEUlS4_S4_E_EESt5arrayIPcLm2EEEEviT0_T1_)
        .other          _ZN2at6native29vectorized_elementwise_kernelILi8ENS0_13AUnaryFunctorIN3c108BFloat16ES4_S4_ZZZNS0_17hypot_kernel_cudaERNS_18TensorIteratorBaseEENKUlvE_clEvENKUlvE2_clEvEUlS4_S4_E_EESt5arrayIPcLm2EEEEviT0_T1_,@"STO_CUDA_ENTRY STV_DEFAULT"
_ZN2at6native29vectorized_elementwise_kernelILi8ENS0_13AUnaryFunctorIN3c108BFloat16ES4_S4_ZZZNS0_17hypot_kernel_cudaERNS_18TensorIteratorBaseEENKUlvE_clEvENKUlvE2_clEvEUlS4_S4_E_EESt5arrayIPcLm2EEEEviT0_T1_:
.text._ZN2at6native29vectorized_elementwise_kernelILi8ENS0_13AUnaryFunctorIN3c108BFloat16ES4_S4_ZZZNS0_17hypot_kernel_cudaERNS_18TensorIteratorBaseEENKUlvE_clEvENKUlvE2_clEvEUlS4_S4_E_EESt5arrayIPcLm2EEEEviT0_T1_:
[----:B------:R-:W-:Y:S02]  /*0000*/  MOV R1, c[0x0][0x28] ;  /* 0x00000a0000017a02 */ /* 0x000fe40000000f00 */
[----:B------:R-:W-:Y:S05]  /*0010*/  EXIT ;  /* 0x000000000000794d */ /* 0x000fea0003800000 */
.L_x_616:
        /* <DEDUP_REMOVED lines=14> */
.L_x_17732:


//--------------------- .text._ZN2at6native18elementwise_kernelILi128ELi4EZNS0_15gpu_kernel_implINS0_13BinaryFunctorIN3c108BFloat16ES5_S5_ZZZNS0_17hypot_kernel_cudaERNS_18TensorIteratorBaseEENKUlvE_clEvENKUlvE2_clEvEUlS5_S5_E_EEEEvS7_RKT_EUliE_EEviT1_ --------------------------
	.section	.text._ZN2at6native18elementwise_kernelILi128ELi4EZNS0_15gpu_kernel_implINS0_13BinaryFunctorIN3c108BFloat16ES5_S5_ZZZNS0_17hypot_kernel_cudaERNS_18TensorIteratorBaseEENKUlvE_clEvENKUlvE2_clEvEUlS5_S5_E_EEEEvS7_RKT_EUliE_EEviT1_,"ax",@progbits
	.sectioninfo	@"SHI_REGISTERS=26"
	.align	128
        .global         _ZN2at6native18elementwise_kernelILi128ELi4EZNS0_15gpu_kernel_implINS0_13BinaryFunctorIN3c108BFloat16ES5_S5_ZZZNS0_17hypot_kernel_cudaERNS_18TensorIteratorBaseEENKUlvE_clEvENKUlvE2_clEvEUlS5_S5_E_EEEEvS7_RKT_EUliE_EEviT1_
        .type           _ZN2at6native18elementwise_kernelILi128ELi4EZNS0_15gpu_kernel_implINS0_13BinaryFunctorIN3c108BFloat16ES5_S5_ZZZNS0_17hypot_kernel_cudaERNS_18TensorIteratorBaseEENKUlvE_clEvENKUlvE2_clEvEUlS5_S5_E_EEEEvS7_RKT_EUliE_EEviT1_,@function
        .size           _ZN2at6native18elementwise_kernelILi128ELi4EZNS0_15gpu_kernel_implINS0_13BinaryFunctorIN3c108BFloat16ES5_S5_ZZZNS0_17hypot_kernel_cudaERNS_18TensorIteratorBaseEENKUlvE_clEvENKUlvE2_clEvEUlS5_S5_E_EEEEvS7_RKT_EUliE_EEviT1_,(.L_x_17733 - _ZN2at6native18elementwise_kernelILi128ELi4EZNS0_15gpu_kernel_implINS0_13BinaryFunctorIN3c108BFloat16ES5_S5_ZZZNS0_17hypot_kernel_cudaERNS_18TensorIteratorBaseEENKUlvE_clEvENKUlvE2_clEvEUlS5_S5_E_EEEEvS7_RKT_EUliE_EEviT1_)
        .other          _ZN2at6native18elementwise_kernelILi128ELi4EZNS0_15gpu_kernel_implINS0_13BinaryFunctorIN3c108BFloat16ES5_S5_ZZZNS0_17hypot_kernel_cudaERNS_18TensorIteratorBaseEENKUlvE_clEvENKUlvE2_clEvEUlS5_S5_E_EEEEvS7_RKT_EUliE_EEviT1_,@"STO_CUDA_ENTRY STV_DEFAULT"
_ZN2at6native18elementwise_kernelILi128ELi4EZNS0_15gpu_kernel_implINS0_13BinaryFunctorIN3c108BFloat16ES5_S5_ZZZNS0_17hypot_kernel_cudaERNS_18TensorIteratorBaseEENKUlvE_clEvENKUlvE2_clEvEUlS5_S5_E_EEEEvS7_RKT_EUliE_EEviT1_:
.text._ZN2at6native18elementwise_kernelILi128ELi4EZNS0_15gpu_kernel_implINS0_13BinaryFunctorIN3c108BFloat16ES5_S5_ZZZNS0_17hypot_kernel_cudaERNS_18TensorIteratorBaseEENKUlvE_clEvENKUlvE2_clEvEUlS5_S5_E_EEEEvS7_RKT_EUliE_EEviT1_:
        /* <DEDUP_REMOVED lines=10> */
[----:B------:R-:W-:Y:S02]  /*00a0*/  IMAD.MOV.U32 R0, RZ, RZ, RZ ;  /* 0x000000ffff007224 */ /* 0x000fe400078e00ff */
[----:B------:R-:W-:-:S08]  /*00b0*/  IMAD.MOV.U32 R16, RZ, RZ, RZ ;  /* 0x000000ffff107224 */ /* 0x000fd000078e00ff */
        /* <DEDUP_REMOVED lines=8> */
[C---:B------:R-:W-:Y:S02]  /*0140*/  IMAD R16, R23.reuse, c[0x0][0x298], RZ ;  /* 0x0000a60017107a24 */ /* 0x040fe400078e02ff */
        /* <DEDUP_REMOVED lines=10> */
[C---:B------:R-:W-:Y:S02]  /*01f0*/  IMAD R0, R4.reuse, c[0x0][0x2a8], RZ ;  /* 0x0000aa0004007a24 */ /* 0x040fe400078e02ff */
[----:B------:R-:W-:Y:S02]  /*0200*/  IMAD R4, R4, c[0x0][0x2ac], RZ ;  /* 0x0000ab0004047a24 */ /* 0x000fe400078e02ff */
[C---:B------:R-:W-:Y:S02]  /*0210*/  IMAD R16, R23.reuse, c[0x0][0x298], R16 ;  /* 0x0000a60017107a24 */ /* 0x040fe400078e0210 */
        /* <DEDUP_REMOVED lines=223> */
[----:B------:R-:W-:-:S04]  /*1010*/  IMAD.MOV.U32 R2, RZ, RZ, RZ ;  /* 0x000000ffff027224 */ /* 0x000fc800078e00ff */
[----:B------:R-:W-:-:S05]  /*1020*/  IMAD.HI.U32 R2, R3, c[0x0][0x290], R2 ;  /* 0x0000a40003027a27 */ /* 0x000fca00078e0002 */
[----:B------:R-:W-:-:S05]  /*1030*/  SHF.R.U32.HI R2, RZ, c[0x0][0x294], R2 ;  /* 0x0000a500ff027a19 */ /* 0x000fca0000011602 */
[----:B------:R-:W-:-:S04]  /*1040*/  IMAD.MOV R2, RZ, RZ, -R2 ;  /* 0x000000ffff027224 */ /* 0x000fc800078e0a02 */
[----:B------:R-:W-:-:S04]  /*1050*/  IMAD R3, R2, c[0x0][0x28c], R3 ;  /* 0x0000a30002037a24 */ /* 0x000fc800078e0203 */
[C---:B------:R-:W-:Y:S02]  /*1060*/  IMAD R16, R3.reuse, c[0x0][0x3b8], R16 ;  /* 0x0000ee0003107a24 */ /* 0x040fe400078e0210 */
[C---:B------:R-:W-:Y:S02]  /*1070*/  IMAD R0, R3.reuse, c[0x0][0x3bc], R0 ;  /* 0x0000ef0003007a24 */ /* 0x040fe400078e0200 */
[----:B------:R-:W-:Y:S02]  /*1080*/  IMAD R22, R3, c[0x0][0x3c0], R22 ;  /* 0x0000f00003167a24 */ /* 0x000fe400078e0216 */
.L_x_619:
        /* <DEDUP_REMOVED lines=21> */
.L_x_623:
[----:B------:R-:W2:Y:S02]  /*11e0*/  LDG.E.U8 R2, [R2.64] ;  /* 0x0000002402027981 */ /* 0x000ea4000c1e1100 */
[----:B--2---:R-:W0:Y:S02]  /*11f0*/  I2F.U16 R0, R2 ;  /* 0x0000000200007306 */ /* 0x004e240000101000 */
[----:B0-----:R-:W-:-:S04]  /*1200*/  F2FP.BF16.PACK_AB R0, RZ, R0 ;  /* 0x00000000ff00723e */ /* 0x001fc800000010ff */
[----:B------:R-:W-:Y:S01]  /*1210*/  PRMT R23, R0, 0x7610, R23 ;  /* 0x0000761000177816 */ /* 0x000fe20000000017 */
[----:B------:R-:W-:Y:S05]  /*1220*/  BRA `(.L_x_625) ;  /* 0x00000f0000007947 */ /* 0x000fea0003800000 */
.L_x_622:
        /* <DEDUP_REMOVED lines=11> */
.L_x_627:
[----:B------:R-:W2:Y:S02]  /*12e0*/  LDG.E R2, [R2.64] ;  /* 0x0000002402027981 */ /* 0x000ea4000c1e1900 */
[----:B--2---:R-:W0:Y:S02]  /*12f0*/  I2F R0, R2 ;  /* 0x0000000200007306 */ /* 0x004e240000201400 */
[----:B0-----:R-:W-:-:S04]  /*1300*/  F2FP.BF16.PACK_AB R0, RZ, R0 ;  /* 0x00000000ff00723e */ /* 0x001fc800000010ff */
[----:B------:R-:W-:Y:S01]  /*1310*/  PRMT R23, R0, 0x7610, R23 ;  /* 0x0000761000177816 */ /* 0x000fe20000000017 */
[----:B------:R-:W-:Y:S05]  /*1320*/  BRA `(.L_x_625) ;  /* 0x00000e0000007947 */ /* 0x000fea0003800000 */
.L_x_626:
[----:B------:R-:W2:Y:S02]  /*1330*/  LDG.E.U16 R2, [R2.64] ;  /* 0x0000002402027981 */ /* 0x000ea4000c1e1500 */
[----:B--2---:R-:W0:Y:S02]  /*1340*/  I2F.S16 R0, R2 ;  /* 0x0000000200007306 */ /* 0x004e240000101400 */
[----:B0-----:R-:W-:-:S04]  /*1350*/  F2FP.BF16.PACK_AB R0, RZ, R0 ;  /* 0x00000000ff00723e */ /* 0x001fc800000010ff */
[----:B------:R-:W-:Y:S01]  /*1360*/  PRMT R23, R0, 0x7610, R23 ;  /* 0x0000761000177816 */ /* 0x000fe20000000017 */
[----:B------:R-:W-:Y:S05]  /*1370*/  BRA `(.L_x_625) ;  /* 0x00000db000007947 */ /* 0x000fea0003800000 */
.L_x_621:
        /* <DEDUP_REMOVED lines=9> */
.L_x_629:
[----:B------:R-:W2:Y:S02]  /*1410*/  LDG.E.U16 R0, [R2.64] ;  /* 0x0000002402007981 */ /* 0x000ea4000c1e1500 */
[----:B--2---:R-:W-:-:S05]  /*1420*/  HADD2.F32 R0, -RZ, R0.H0_H0 ;  /* 0x20000000ff007230 */ /* 0x004fca0000004100 */
[----:B------:R-:W-:-:S04]  /*1430*/  F2FP.BF16.PACK_AB R0, RZ, R0 ;  /* 0x00000000ff00723e */ /* 0x000fc800000010ff */
[----:B------:R-:W-:Y:S01]  /*1440*/  PRMT R23, R0, 0x7610, R23 ;  /* 0x0000761000177816 */ /* 0x000fe20000000017 */
[----:B------:R-:W-:Y:S05]  /*1450*/  BRA `(.L_x_625) ;  /* 0x00000cd000007947 */ /* 0x000fea0003800000 */
.L_x_628:
        /* <DEDUP_REMOVED lines=9> */
.L_x_631:
[----:B------:R-:W2:Y:S02]  /*14f0*/  LDG.E.U16 R2, [R2.64] ;  /* 0x0000002402027981 */ /* 0x000ea4000c1e1500 */
[----:B--2---:R-:W-:-:S05]  /*1500*/  HADD2.F32 R0, -RZ, R2.H0_H0 ;  /* 0x20000002ff007230 */ /* 0x004fca0000004100 */
[----:B------:R-:W-:-:S04]  /*1510*/  F2FP.BF16.PACK_AB R0, RZ, R0 ;  /* 0x00000000ff00723e */ /* 0x000fc800000010ff */
[----:B------:R-:W-:Y:S01]  /*1520*/  PRMT R23, R0, 0x7610, R23 ;  /* 0x0000761000177816 */ /* 0x000fe20000000017 */
[----:B------:R-:W-:Y:S05]  /*1530*/  BRA `(.L_x_625) ;  /* 0x00000bf000007947 */ /* 0x000fea0003800000 */
.L_x_630:
[----:B------:R-:W2:Y:S02]  /*1540*/  LDG.E.64 R2, [R2.64] ;  /* 0x0000002402027981 */ /* 0x000ea4000c1e1b00 */
[----:B--2---:R-:W0:Y:S01]  /*1550*/  F2F.F32.F64 R0, R2 ;  /* 0x0000000200007310 */ /* 0x004e220000301000 */
[----:B------:R-:W0:-:S14]  /*1560*/  DSETP.GEU.AND P0, PT, |R2|, c[0x2][0x0], PT ;  /* 0x008000000200762a */ /* 0x000e1c0003f0e200 */
[----:B0-----:R-:W-:-:S05]  /*1570*/  @!P0 FMUL R0, R0, 1.175494350822287508e-38 ;  /* 0x0080000000008820 */ /* 0x001fca0000400000 */
[----:B------:R-:W-:-:S04]  /*1580*/  F2FP.BF16.PACK_AB R0, RZ, R0 ;  /* 0x00000000ff00723e */ /* 0x000fc800000010ff */
[----:B------:R-:W-:Y:S01]  /*1590*/  PRMT R23, R0, 0x7610, R23 ;  /* 0x0000761000177816 */ /* 0x000fe20000000017 */
[----:B------:R-:W-:Y:S05]  /*15a0*/  BRA `(.L_x_625) ;  /* 0x00000b8000007947 */ /* 0x000fea0003800000 */
.L_x_620:
        /* <DEDUP_REMOVED lines=14> */
.L_x_634:
[----:B------:R-:W2:Y:S02]  /*1690*/  LDG.E.64 R2, [R2.64] ;  /* 0x0000002402027981 */ /* 0x000ea4000c1e1b00 */
[----:B--2---:R-:W0:Y:S01]  /*16a0*/  F2F.F32.F64 R0, R2 ;  /* 0x0000000200007310 */ /* 0x004e220000301000 */
[----:B------:R-:W0:-:S14]  /*16b0*/  DSETP.GEU.AND P0, PT, |R2|, c[0x2][0x0], PT ;  /* 0x008000000200762a */ /* 0x000e1c0003f0e200 */
[----:B0-----:R-:W-:-:S05]  /*16c0*/  @!P0 FMUL R0, R0, 1.175494350822287508e-38 ;  /* 0x0080000000008820 */ /* 0x001fca0000400000 */
[----:B------:R-:W-:-:S04]  /*16d0*/  F2FP.BF16.PACK_AB R0, RZ, R0 ;  /* 0x00000000ff00723e */ /* 0x000fc800000010ff */
[----:B------:R-:W-:Y:S01]  /*16e0*/  PRMT R23, R0, 0x7610, R23 ;  /* 0x0000761000177816 */ /* 0x000fe20000000017 */
[----:B------:R-:W-:Y:S05]  /*16f0*/  BRA `(.L_x_625) ;  /* 0x00000a3000007947 */ /* 0x000fea0003800000 */
.L_x_633:
        /* <DEDUP_REMOVED lines=28> */
.L_x_636:
        /* <DEDUP_REMOVED lines=15> */
.L_x_635:
[----:B------:R0:W5:Y:S01]  /*19b0*/  LDG.E.U16 R23, [R2.64] ;  /* 0x0000002402177981 */ /* 0x000162000c1e1500 */
[----:B------:R-:W-:Y:S05]  /*19c0*/  BRA `(.L_x_625) ;  /* 0x0000076000007947 */ /* 0x000fea0003800000 */
.L_x_632:
        /* <DEDUP_REMOVED lines=12> */
.L_x_639:
        /* <DEDUP_REMOVED lines=21> */
.L_x_643:
[----:B------:R-:W-:Y:S05]  /*1be0*/  BSYNC B1 ;  /* 0x0000000000017941 */ /* 0x000fea0003800000 */
.L_x_642:
[----:B------:R-:W-:Y:S01]  /*1bf0*/  LEA R3, R0, 0x3b800000, 0x17 ;  /* 0x3b80000000037811 */ /* 0x000fe200078eb8ff */
[----:B------:R-:W-:-:S05]  /*1c00*/  IMAD.SHL.U32 R0, R2, 0x100000, RZ ;  /* 0x0010000002007824 */ /* 0x000fca00078e00ff */
[----:B------:R-:W-:Y:S02]  /*1c10*/  LOP3.LUT R0, R3, R0, R4, 0xfe, !PT ;  /* 0x0000000003007212 */ /* 0x000fe400078efe04 */
.L_x_641:
[----:B------:R-:W-:Y:S05]  /*1c20*/  BSYNC B0 ;  /* 0x0000000000007941 */ /* 0x000fea0003800000 */
.L_x_640:
[----:B------:R-:W-:-:S04]  /*1c30*/  F2FP.BF16.PACK_AB R0, RZ, R0 ;  /* 0x00000000ff00723e */ /* 0x000fc800000010ff */
[----:B------:R-:W-:Y:S01]  /*1c40*/  PRMT R23, R0, 0x7610, R23 ;  /* 0x0000761000177816 */ /* 0x000fe20000000017 */
[----:B------:R-:W-:Y:S05]  /*1c50*/  BRA `(.L_x_625) ;  /* 0x000004d000007947 */ /* 0x000fea0003800000 */
.L_x_638:
        /* <DEDUP_REMOVED lines=21> */
.L_x_647:
[----:B------:R-:W-:Y:S05]  /*1db0*/  BSYNC B1 ;  /* 0x0000000000017941 */ /* 0x000fea0003800000 */
.L_x_646:
[----:B------:R-:W-:Y:S01]  /*1dc0*/  LEA R3, R0, 0x37800000, 0x17 ;  /* 0x3780000000037811 */ /* 0x000fe200078eb8ff */
[----:B------:R-:W-:-:S05]  /*1dd0*/  IMAD.SHL.U32 R0, R2, 0x200000, RZ ;  /* 0x0020000002007824 */ /* 0x000fca00078e00ff */
[----:B------:R-:W-:Y:S02]  /*1de0*/  LOP3.LUT R0, R3, R0, R4, 0xfe, !PT ;  /* 0x0000000003007212 */ /* 0x000fe400078efe04 */
.L_x_645:
[----:B------:R-:W-:Y:S05]  /*1df0*/  BSYNC B0 ;  /* 0x0000000000007941 */ /* 0x000fea0003800000 */
.L_x_644:
[----:B------:R-:W-:-:S04]  /*1e00*/  F2FP.BF16.PACK_AB R0, RZ, R0 ;  /* 0x00000000ff00723e */ /* 0x000fc800000010ff */
[----:B------:R-:W-:Y:S01]  /*1e10*/  PRMT R23, R0, 0x7610, R23 ;  /* 0x0000761000177816 */ /* 0x000fe20000000017 */
[----:B------:R-:W-:Y:S05]  /*1e20*/  BRA `(.L_x_625) ;  /* 0x0000030000007947 */ /* 0x000fea0003800000 */
.L_x_637:
        /* <DEDUP_REMOVED lines=14> */
.L_x_651:
[----:B------:R-:W-:Y:S05]  /*1f10*/  BSYNC B0 ;  /* 0x0000000000007941 */ /* 0x000fea0003800000 */
.L_x_650:
[----:B------:R-:W-:-:S04]  /*1f20*/  F2FP.BF16.PACK_AB R0, RZ, R0 ;  /* 0x00000000ff00723e */ /* 0x000fc800000010ff */
[----:B------:R-:W-:Y:S01]  /*1f30*/  PRMT R23, R0, 0x7610, R23 ;  /* 0x0000761000177816 */ /* 0x000fe20000000017 */
[----:B------:R-:W-:Y:S05]  /*1f40*/  BRA `(.L_x_625) ;  /* 0x000001e000007947 */ /* 0x000fea0003800000 */
.L_x_624:
        /* <DEDUP_REMOVED lines=21> */
.L_x_649:
[----:B------:R-:W2:Y:S02]  /*20a0*/  LDG.E.64 R2, [R2.64] ;  /* 0x0000002402027981 */ /* 0x000ea4000c1e1b00 */
[----:B--2---:R-:W0:Y:S02]  /*20b0*/  I2F.U64 R0, R2 ;  /* 0x0000000200007312 */ /* 0x004e240000301000 */
[----:B0-----:R-:W-:-:S04]  /*20c0*/  F2FP.BF16.PACK_AB R0, RZ, R0 ;  /* 0x00000000ff00723e */ /* 0x001fc800000010ff */
[----:B------:R-:W-:Y:S01]  /*20d0*/  PRMT R23, R0, 0x7610, R23 ;  /* 0x0000761000177816 */ /* 0x000fe20000000017 */
[----:B------:R-:W-:Y:S05]  /*20e0*/  BRA `(.L_x_625) ;  /* 0x0000004000007947 */ /* 0x000fea0003800000 */
.L_x_648:
[----:B------:R-:W2:Y:S02]  /*20f0*/  LDG.E R2, [R2.64] ;  /* 0x0000002402027981 */ /* 0x000ea4000c1e1900 */
[----:B--2---:R-:W0:Y:S02]  /*2100*/  I2F.U32 R0, R2 ;  /* 0x0000000200007306 */ /* 0x004e240000201000 */
[----:B0-----:R-:W-:-:S04]  /*2110*/  F2FP.BF16.PACK_AB R0, RZ, R0 ;  /* 0x00000000ff00723e */ /* 0x001fc800000010ff */
[----:B------:R-:W-:Y:S02]  /*2120*/  PRMT R23, R0, 0x7610, R23 ;  /* 0x0000761000177816 */ /* 0x000fe40000000017 */
.L_x_625:
[----:B------:R-:W1:Y:S01]  /*2130*/  LDC.U8 R4, c[0x0][0x3e3] ;  /* 0x0000f8c0ff047b82 */ /* 0x000e620000000000 */
[----:B0-----:R-:W-:-:S05]  /*2140*/  IADD3 R2, P1, R22, c[0x0][0x3d8], RZ ;  /* 0x0000f60016027a10 */ /* 0x001fca0007f3e0ff */
[----:B------:R-:W-:Y:S01]  /*2150*/  IMAD.X R3, RZ, RZ, c[0x0][0x3dc], P1 ;  /* 0x0000f700ff037624 */ /* 0x000fe200008e06ff */
[----:B-1----:R-:W-:-:S04]  /*2160*/  PRMT R0, R4, 0x9910, RZ ;  /* 0x0000991004007816 */ /* 0x002fc800000000ff */
        /* <DEDUP_REMOVED lines=14> */
.L_x_655:
[----:B------:R-:W2:Y:S02]  /*2250*/  LDG.E.U8 R2, [R2.64] ;  /* 0x0000002402027981 */ /* 0x000ea4000c1e1100 */
[----:B--2---:R-:W0:Y:S02]  /*2260*/  I2F.U16 R0, R2 ;  /* 0x0000000200007306 */ /* 0x004e240000101000 */
[----:B0-----:R-:W-:Y:S01]  /*2270*/  F2FP.BF16.PACK_AB R0, RZ, R0 ;  /* 0x00000000ff00723e */ /* 0x001fe200000010ff */
[----:B------:R-:W-:Y:S05]  /*2280*/  BRA `(.L_x_657) ;  /* 0x00000e3000007947 */ /* 0x000fea0003800000 */
.L_x_654:
        /* <DEDUP_REMOVED lines=10> */
.L_x_659:
[----:B------:R-:W2:Y:S02]  /*2330*/  LDG.E R2, [R2.64] ;  /* 0x0000002402027981 */ /* 0x000ea4000c1e1900 */
[----:B--2---:R-:W0:Y:S02]  /*2340*/  I2F R0, R2 ;  /* 0x0000000200007306 */ /* 0x004e240000201400 */
[----:B0-----:R-:W-:Y:S01]  /*2350*/  F2FP.BF16.PACK_AB R0, RZ, R0 ;  /* 0x00000000ff00723e */ /* 0x001fe200000010ff */
[----:B------:R-:W-:Y:S05]  /*2360*/  BRA `(.L_x_657) ;  /* 0x00000d5000007947 */ /* 0x000fea0003800000 */
.L_x_658:
[----:B------:R-:W2:Y:S02]  /*2370*/  LDG.E.U16 R2, [R2.64] ;  /* 0x0000002402027981 */ /* 0x000ea4000c1e1500 */
[----:B--2---:R-:W0:Y:S02]  /*2380*/  I2F.S16 R0, R2 ;  /* 0x0000000200007306 */ /* 0x004e240000101400 */
[----:B0-----:R-:W-:Y:S01]  /*2390*/  F2FP.BF16.PACK_AB R0, RZ, R0 ;  /* 0x00000000ff00723e */ /* 0x001fe200000010ff */
[----:B------:R-:W-:Y:S05]  /*23a0*/  BRA `(.L_x_657) ;  /* 0x00000d1000007947 */ /* 0x000fea0003800000 */
.L_x_653:
        /* <DEDUP_REMOVED lines=9> */
.L_x_661:
[----:B------:R-:W2:Y:S02]  /*2440*/  LDG.E.U16 R0, [R2.64] ;  /* 0x0000002402007981 */ /* 0x000ea4000c1e1500 */
[----:B--2---:R-:W-:-:S05]  /*2450*/  HADD2.F32 R0, -RZ, R0.H0_H0 ;  /* 0x20000000ff007230 */ /* 0x004fca0000004100 */
[----:B------:R-:W-:Y:S01]  /*2460*/  F2FP.BF16.PACK_AB R0, RZ, R0 ;  /* 0x00000000ff00723e */ /* 0x000fe200000010ff */
[----:B------:R-:W-:Y:S05]  /*2470*/  BRA `(.L_x_657) ;  /* 0x00000c4000007947 */ /* 0x000fea0003800000 */
.L_x_660:
        /* <DEDUP_REMOVED lines=9> */
.L_x_663:
[----:B------:R-:W2:Y:S02]  /*2510*/  LDG.E.U16 R2, [R2.64] ;  /* 0x0000002402027981 */ /* 0x000ea4000c1e1500 */
[----:B--2---:R-:W-:-:S05]  /*2520*/  HADD2.F32 R0, -RZ, R2.H0_H0 ;  /* 0x20000002ff007230 */ /* 0x004fca0000004100 */
[----:B------:R-:W-:Y:S01]  /*2530*/  F2FP.BF16.PACK_AB R0, RZ, R0 ;  /* 0x00000000ff00723e */ /* 0x000fe200000010ff */
[----:B------:R-:W-:Y:S05]  /*2540*/  BRA `(.L_x_657) ;  /* 0x00000b7000007947 */ /* 0x000fea0003800000 */
.L_x_662:
[----:B------:R-:W2:Y:S02]  /*2550*/  LDG.E.64 R2, [R2.64] ;  /* 0x0000002402027981 */ /* 0x000ea4000c1e1b00 */
[----:B--2---:R-:W0:Y:S01]  /*2560*/  F2F.F32.F64 R0, R2 ;  /* 0x0000000200007310 */ /* 0x004e220000301000 */
[----:B------:R-:W0:-:S14]  /*2570*/  DSETP.GEU.AND P0, PT, |R2|, c[0x2][0x0], PT ;  /* 0x008000000200762a */ /* 0x000e1c0003f0e200 */
[----:B0-----:R-:W-:-:S05]  /*2580*/  @!P0 FMUL R0, R0, 1.175494350822287508e-38 ;  /* 0x0080000000008820 */ /* 0x001fca0000400000 */
[----:B------:R-:W-:Y:S01]  /*2590*/  F2FP.BF16.PACK_AB R0, RZ, R0 ;  /* 0x00000000ff00723e */ /* 0x000fe200000010ff */
[----:B------:R-:W-:Y:S05]  /*25a0*/  BRA `(.L_x_657) ;  /* 0x00000b1000007947 */ /* 0x000fea0003800000 */
.L_x_652:
        /* <DEDUP_REMOVED lines=13> */
.L_x_666:
[----:B------:R-:W2:Y:S02]  /*2680*/  LDG.E.64 R2, [R2.64] ;  /* 0x0000002402027981 */ /* 0x000ea4000c1e1b00 */
[----:B--2---:R-:W0:Y:S01]  /*2690*/  F2F.F32.F64 R0, R2 ;  /* 0x0000000200007310 */ /* 0x004e220000301000 */
[----:B------:R-:W0:-:S14]  /*26a0*/  DSETP.GEU.AND P0, PT, |R2|, c[0x2][0x0], PT ;  /* 0x008000000200762a */ /* 0x000e1c0003f0e200 */
[----:B0-----:R-:W-:-:S05]  /*26b0*/  @!P0 FMUL R0, R0, 1.175494350822287508e-38 ;  /* 0x0080000000008820 */ /* 0x001fca0000400000 */
[----:B------:R-:W-:Y:S01]  /*26c0*/  F2FP.BF16.PACK_AB R0, RZ, R0 ;  /* 0x00000000ff00723e */ /* 0x000fe200000010ff */
[----:B------:R-:W-:Y:S05]  /*26d0*/  BRA `(.L_x_657) ;  /* 0x000009e000007947 */ /* 0x000fea0003800000 */
.L_x_665:
        /* <DEDUP_REMOVED lines=28> */
.L_x_668:
        /* <DEDUP_REMOVED lines=15> */
.L_x_667:
[----:B------:R0:W5:Y:S01]  /*2990*/  LDG.E.U16 R0, [R2.64] ;  /* 0x0000002402007981 */ /* 0x000162000c1e1500 */
[----:B------:R-:W-:Y:S05]  /*29a0*/  BRA `(.L_x_657) ;  /* 0x0000071000007947 */ /* 0x000fea0003800000 */
.L_x_664:
        /* <DEDUP_REMOVED lines=12> */
.L_x_671:
        /* <DEDUP_REMOVED lines=21> */
.L_x_675:
[----:B------:R-:W-:Y:S05]  /*2bc0*/  BSYNC B1 ;  /* 0x0000000000017941 */ /* 0x000fea0003800000 */
.L_x_674:
[----:B------:R-:W-:Y:S01]  /*2bd0*/  LEA R3, R0, 0x3b800000, 0x17 ;  /* 0x3b80000000037811 */ /* 0x000fe200078eb8ff */
[----:B------:R-:W-:-:S05]  /*2be0*/  IMAD.SHL.U32 R0, R2, 0x100000, RZ ;  /* 0x0010000002007824 */ /* 0x000fca00078e00ff */
[----:B------:R-:W-:Y:S02]  /*2bf0*/  LOP3.LUT R0, R3, R0, R4, 0xfe, !PT ;  /* 0x0000000003007212 */ /* 0x000fe400078efe04 */
.L_x_673:
[----:B------:R-:W-:Y:S05]  /*2c00*/  BSYNC B0 ;  /* 0x0000000000007941 */ /* 0x000fea0003800000 */
.L_x_672:
[----:B------:R-:W-:Y:S01]  /*2c10*/  F2FP.BF16.PACK_AB R0, RZ, R0 ;  /* 0x00000000ff00723e */ /* 0x000fe200000010ff */
[----:B------:R-:W-:Y:S05]  /*2c20*/  BRA `(.L_x_657) ;  /* 0x0000049000007947 */ /* 0x000fea0003800000 */
.L_x_670:
        /* <DEDUP_REMOVED lines=21> */
.L_x_679:
[----:B------:R-:W-:Y:S05]  /*2d80*/  BSYNC B1 ;  /* 0x0000000000017941 */ /* 0x000fea0003800000 */
.L_x_678:
[----:B------:R-:W-:Y:S01]  /*2d90*/  LEA R3, R0, 0x37800000, 0x17 ;  /* 0x3780000000037811 */ /* 0x000fe200078eb8ff */
[----:B------:R-:W-:-:S05]  /*2da0*/  IMAD.SHL.U32 R0, R2, 0x200000, RZ ;  /* 0x0020000002007824 */ /* 0x000fca00078e00ff */
[----:B------:R-:W-:Y:S02]  /*2db0*/  LOP3.LUT R0, R3, R0, R4, 0xfe, !PT ;  /* 0x0000000003007212 */ /* 0x000fe400078efe04 */
.L_x_677:
[----:B------:R-:W-:Y:S05]  /*2dc0*/  BSYNC B0 ;  /* 0x0000000000007941 */ /* 0x000fea0003800000 */
.L_x_676:
[----:B------:R-:W-:Y:S01]  /*2dd0*/  F2FP.BF16.PACK_AB R0, RZ, R0 ;  /* 0x00000000ff00723e */ /* 0x000fe200000010ff */
[----:B------:R-:W-:Y:S05]  /*2de0*/  BRA `(.L_x_657) ;  /* 0x000002d000007947 */ /* 0x000fea0003800000 */
.L_x_669:
        /* <DEDUP_REMOVED lines=14> */
.L_x_683:
[----:B------:R-:W-:Y:S05]  /*2ed0*/  BSYNC B0 ;  /* 0x0000000000007941 */ /* 0x000fea0003800000 */
.L_x_682:
[----:B------:R-:W-:Y:S01]  /*2ee0*/  F2FP.BF16.PACK_AB R0, RZ, R0 ;  /* 0x00000000ff00723e */ /* 0x000fe200000010ff */
[----:B------:R-:W-:Y:S05]  /*2ef0*/  BRA `(.L_x_657) ;  /* 0x000001c000007947 */ /* 0x000fea0003800000 */
.L_x_656:
        /* <DEDUP_REMOVED lines=18> */
[----:B0----5:R-:W-:Y:S05]  /*3020*/  CALL.ABS.NOINC R2 ;  /* 0x0000000002007343 */ /* 0x021fea0003c00000 */
[----:B------:R-:W-:Y:S01]  /*3030*/  PRMT R0, RZ, 0x7610, R0 ;  /* 0x00007610ff007816 */ /* 0x000fe20000000000 */
[----:B------:R-:W-:Y:S05]  /*3040*/  BRA `(.L_x_657) ;  /* 0x0000007000007947 */ /* 0x000fea0003800000 */
.L_x_681:
[----:B------:R-:W2:Y:S02]  /*3050*/  LDG.E.64 R2, [R2.64] ;  /* 0x0000002402027981 */ /* 0x000ea4000c1e1b00 */
[----:B--2---:R-:W0:Y:S02]  /*3060*/  I2F.U64 R0, R2 ;  /* 0x0000000200007312 */ /* 0x004e240000301000 */
[----:B0-----:R-:W-:Y:S01]  /*3070*/  F2FP.BF16.PACK_AB R0, RZ, R0 ;  /* 0x00000000ff00723e */ /* 0x001fe200000010ff */
[----:B------:R-:W-:Y:S05]  /*3080*/  BRA `(.L_x_657) ;  /* 0x0000003000007947 */ /* 0x000fea0003800000 */
.L_x_680:
[----:B------:R-:W2:Y:S02]  /*3090*/  LDG.E R2, [R2.64] ;  /* 0x0000002402027981 */ /* 0x000ea4000c1e1900 */
[----:B--2---:R-:W0:Y:S02]  /*30a0*/  I2F.U32 R0, R2 ;  /* 0x0000000200007306 */ /* 0x004e240000201000 */
[----:B0-----:R-:W-:-:S06]  /*30b0*/  F2FP.BF16.PACK_AB R0, RZ, R0 ;  /* 0x00000000ff00723e */ /* 0x001fcc00000010ff */
.L_x_657:
[----:B-----5:R-:W-:Y:S01]  /*30c0*/  PRMT R23, RZ, 0x5410, R23 ;  /* 0x00005410ff177816 */ /* 0x020fe20000000017 */
[----:B------:R-:W1:Y:S01]  /*30d0*/  LDC.U8 R6, c[0x0][0x3e1] ;  /* 0x0000f840ff067b82 */ /* 0x000e620000000000 */
[----:B------:R-:W-:-:S03]  /*30e0*/  PRMT R0, RZ, 0x5410, R0 ;  /* 0x00005410ff007816 */ /* 0x000fc60000000000 */
[----:B------:R-:W-:Y:S02]  /*30f0*/  FADD.FTZ R23, |R23|, -RZ ;  /* 0x800000ff17177221 */ /* 0x000fe40000010200 */
[----:B------:R-:W-:-:S05]  /*3100*/  FADD.FTZ R0, |R0|, -RZ ;  /* 0x800000ff00007221 */ /* 0x000fca0000010200 */
        /* <DEDUP_REMOVED lines=30> */
.L_x_687:
[----:B------:R-:W-:-:S06]  /*32f0*/  PRMT R3, RZ, 0x5410, R2 ;  /* 0x00005410ff037816 */ /* 0x000fcc0000000002 */
[----:B------:R-:W0:Y:S02]  /*3300*/  F2I.S64.TRUNC R2, R3 ;  /* 0x0000000300027311 */ /* 0x000e24000020d900 */
[----:B0-----:R0:W-:Y:S01]  /*3310*/  STG.E.U8 [R16.64], R2 ;  /* 0x0000000210007986 */ /* 0x0011e2000c101124 */
[----:B------:R-:W-:Y:S05]  /*3320*/  BRA `(.L_x_689) ;  /* 0x00000e4000007947 */ /* 0x000fea0003800000 */
.L_x_686:
        /* <DEDUP_REMOVED lines=10> */
.L_x_691:
[----:B------:R-:W-:-:S04]  /*33d0*/  PRMT R2, RZ, 0x5410, R2 ;  /* 0x00005410ff027816 */ /* 0x000fc80000000002 */
[----:B------:R-:W0:Y:S02]  /*33e0*/  F2I.FTZ.TRUNC.NTZ R3, R2 ;  /* 0x0000000200037305 */ /* 0x000e24000021f100 */
[----:B0-----:R0:W-:Y:S01]  /*33f0*/  STG.E [R16.64], R3 ;  /* 0x0000000310007986 */ /* 0x0011e2000c101924 */
[----:B------:R-:W-:Y:S05]  /*3400*/  BRA `(.L_x_689) ;  /* 0x00000d6000007947 */ /* 0x000fea0003800000 */
.L_x_690:
[----:B------:R-:W-:-:S04]  /*3410*/  PRMT R2, RZ, 0x5410, R2 ;  /* 0x00005410ff027816 */ /* 0x000fc80000000002 */
[----:B------:R-:W0:Y:S02]  /*3420*/  F2I.FTZ.TRUNC.NTZ R3, R2 ;  /* 0x0000000200037305 */ /* 0x000e24000021f100 */
[----:B0-----:R0:W-:Y:S01]  /*3430*/  STG.E.U16 [R16.64], R3 ;  /* 0x0000000310007986 */ /* 0x0011e2000c101524 */
[----:B------:R-:W-:Y:S05]  /*3440*/  BRA `(.L_x_689) ;  /* 0x00000d2000007947 */ /* 0x000fea0003800000 */
.L_x_685:
        /* <DEDUP_REMOVED lines=9> */
.L_x_693:
[----:B------:R-:W-:-:S04]  /*34e0*/  PRMT R0, RZ, 0x5410, R2 ;  /* 0x00005410ff007816 */ /* 0x000fc80000000002 */
[----:B------:R-:W-:-:S05]  /*34f0*/  F2FP.PACK_AB R0, RZ, R0 ;  /* 0x00000000ff00723e */ /* 0x000fca00000000ff */
[----:B------:R0:W-:Y:S01]  /*3500*/  STG.E.U16 [R16.64], R0 ;  /* 0x0000000010007986 */ /* 0x0001e2000c101524 */
[----:B------:R-:W-:Y:S05]  /*3510*/  BRA `(.L_x_689) ;  /* 0x00000c5000007947 */ /* 0x000fea0003800000 */
.L_x_692:
        /* <DEDUP_REMOVED lines=10> */
.L_x_695:
[----:B------:R-:W-:-:S04]  /*35c0*/  PRMT R2, RZ, 0x5410, R2 ;  /* 0x00005410ff027816 */ /* 0x000fc80000000002 */
[----:B------:R-:W-:-:S04]  /*35d0*/  F2FP.PACK_AB R3, RZ, R2 ;  /* 0x00000002ff03723e */ /* 0x000fc800000000ff */
[----:B------:R-:W-:-:S05]  /*35e0*/  PRMT R3, R3, 0x5410, RZ ;  /* 0x0000541003037816 */ /* 0x000fca00000000ff */
[----:B------:R0:W-:Y:S01]  /*35f0*/  STG.E [R16.64], R3 ;  /* 0x0000000310007986 */ /* 0x0001e2000c101924 */
[----:B------:R-:W-:Y:S05]  /*3600*/  BRA `(.L_x_689) ;  /* 0x00000b6000007947 */ /* 0x000fea0003800000 */
.L_x_694:
[----:B------:R-:W-:-:S05]  /*3610*/  PRMT R2, RZ, 0x5410, R2 ;  /* 0x00005410ff027816 */ /* 0x000fca0000000002 */
[----:B------:R-:W-:-:S06]  /*3620*/  FMUL.FTZ R2, R2, 1 ;  /* 0x3f80000002027820 */ /* 0x000fcc0000410000 */
[----:B------:R-:W0:Y:S02]  /*3630*/  F2F.F64.F32 R2, R2 ;  /* 0x0000000200027310 */ /* 0x000e240000201800 */
[----:B0-----:R0:W-:Y:S01]  /*3640*/  STG.E.64 [R16.64], R2 ;  /* 0x0000000210007986 */ /* 0x0011e2000c101b24 */
[----:B------:R-:W-:Y:S05]  /*3650*/  BRA `(.L_x_689) ;  /* 0x00000b1000007947 */ /* 0x000fea0003800000 */
.L_x_684:
        /* <DEDUP_REMOVED lines=13> */
.L_x_698:
[----:B------:R-:W-:Y:S01]  /*3730*/  PRMT R2, RZ, 0x5410, R2 ;  /* 0x00005410ff027816 */ /* 0x000fe20000000002 */
[----:B------:R-:W-:-:S04]  /*3740*/  CS2R R6, SRZ ;  /* 0x0000000000067805 */ /* 0x000fc8000001ff00 */
[----:B------:R-:W-:-:S04]  /*3750*/  FMUL.FTZ R2, R2, 1 ;  /* 0x3f80000002027820 */ /* 0x000fc80000410000 */
[----:B------:R-:W0:Y:S02]  /*3760*/  F2F.F64.F32 R4, R2 ;  /* 0x0000000200047310 */ /* 0x000e240000201800 */
[----:B0-----:R0:W-:Y:S01]  /*3770*/  STG.E.128 [R16.64], R4 ;  /* 0x0000000410007986 */ /* 0x0011e2000c101d24 */
[----:B------:R-:W-:Y:S05]  /*3780*/  BRA `(.L_x_689) ;  /* 0x000009e000007947 */ /* 0x000fea0003800000 */
.L_x_697:
        /* <DEDUP_REMOVED lines=21> */
.L_x_702:
[----:B------:R-:W-:Y:S05]  /*38e0*/  BSYNC B0 ;  /* 0x0000000000007941 */ /* 0x000fea0003800000 */
.L_x_701:
[----:B------:R-:W-:-:S05]  /*38f0*/  LOP3.LUT R3, R0, R3, RZ, 0xfc, !PT ;  /* 0x0000000300037212 */ /* 0x000fca00078efcff */
[----:B------:R0:W-:Y:S01]  /*3900*/  STG.E.U8 [R16.64], R3 ;  /* 0x0000000310007986 */ /* 0x0001e2000c101124 */
[----:B------:R-:W-:Y:S05]  /*3910*/  BRA `(.L_x_689) ;  /* 0x0000085000007947 */ /* 0x000fea0003800000 */
.L_x_700:
        /* <DEDUP_REMOVED lines=13> */
.L_x_704:
[----:B------:R-:W-:Y:S01]  /*39f0*/  IMAD.MOV.U32 R0, RZ, RZ, 0x7f ;  /* 0x0000007fff007424 */ /* 0x000fe200078e00ff */
[----:B------:R-:W-:-:S04]  /*3a00*/  ISETP.GT.U32.AND P0, PT, R2, 0x7f800000, PT ;  /* 0x7f8000000200780c */ /* 0x000fc80003f04070 */
[----:B------:R-:W-:-:S04]  /*3a10*/  SEL R0, R0, 0x7c, P0 ;  /* 0x0000007c00007807 */ /* 0x000fc80000000000 */
.L_x_705:
[----:B------:R-:W-:Y:S05]  /*3a20*/  BSYNC B0 ;  /* 0x0000000000007941 */ /* 0x000fea0003800000 */
.L_x_703:
[----:B------:R-:W-:-:S04]  /*3a30*/  LOP3.LUT R2, R3, 0x80000000, RZ, 0xc0, !PT ;  /* 0x8000000003027812 */ /* 0x000fc800078ec0ff */
[----:B------:R-:W-:-:S04]  /*3a40*/  SHF.R.U32.HI R3, RZ, 0x18, R2 ;  /* 0x00000018ff037819 */ /* 0x000fc80000011602 */
[----:B------:R-:W-:-:S05]  /*3a50*/  LOP3.LUT R3, R0, R3, RZ, 0xfc, !PT ;  /* 0x0000000300037212 */ /* 0x000fca00078efcff */
[----:B------:R0:W-:Y:S01]  /*3a60*/  STG.E.U8 [R16.64], R3 ;  /* 0x0000000310007986 */ /* 0x0001e2000c101124 */
[----:B------:R-:W-:Y:S05]  /*3a70*/  BRA `(.L_x_689) ;  /* 0x000006f000007947 */ /* 0x000fea0003800000 */
.L_x_699:
[----:B------:R0:W-:Y:S01]  /*3a80*/  STG.E.U16 [R16.64], R2 ;  /* 0x0000000210007986 */ /* 0x0001e2000c101524 */
[----:B------:R-:W-:Y:S05]  /*3a90*/  BRA `(.L_x_689) ;  /* 0x000006d000007947 */ /* 0x000fea0003800000 */
.L_x_696:
        /* <DEDUP_REMOVED lines=12> */
.L_x_708:
        /* <DEDUP_REMOVED lines=17> */
.L_x_711:
[----:B------:R-:W-:-:S04]  /*3c70*/  LOP3.LUT R2, R3, 0x80000000, RZ, 0xc0, !PT ;  /* 0x8000000003027812 */ /* 0x000fc800078ec0ff */
[----:B------:R-:W-:-:S04]  /*3c80*/  SHF.R.U32.HI R3, RZ, 0x18, R2 ;  /* 0x00000018ff037819 */ /* 0x000fc80000011602 */
[----:B------:R-:W-:-:S04]  /*3c90*/  LOP3.LUT R0, R0, R3, RZ, 0xfc, !PT ;  /* 0x0000000300007212 */ /* 0x000fc800078efcff */
[----:B------:R-:W-:Y:S02]  /*3ca0*/  PRMT R8, R0, 0x7610, R8 ;  /* 0x0000761000087816 */ /* 0x000fe40000000008 */
.L_x_710:
[----:B------:R-:W-:Y:S05]  /*3cb0*/  BSYNC B0 ;  /* 0x0000000000007941 */ /* 0x000fea0003800000 */
.L_x_709:
[----:B------:R0:W-:Y:S01]  /*3cc0*/  STG.E.U8 [R16.64], R8 ;  /* 0x0000000810007986 */ /* 0x0001e2000c101124 */
[----:B------:R-:W-:Y:S05]  /*3cd0*/  BRA `(.L_x_689) ;  /* 0x0000049000007947 */ /* 0x000fea0003800000 */
.L_x_707:
        /* <DEDUP_REMOVED lines=17> */
.L_x_714:
[----:B------:R-:W-:-:S04]  /*3df0*/  LOP3.LUT R2, R3, 0x80000000, RZ, 0xc0, !PT ;  /* 0x8000000003027812 */ /* 0x000fc800078ec0ff */
[----:B------:R-:W-:-:S04]  /*3e00*/  SHF.R.U32.HI R3, RZ, 0x18, R2 ;  /* 0x00000018ff037819 */ /* 0x000fc80000011602 */
[----:B------:R-:W-:-:S04]  /*3e10*/  LOP3.LUT R0, R0, R3, RZ, 0xfc, !PT ;  /* 0x0000000300007212 */ /* 0x000fc800078efcff */
[----:B------:R-:W-:Y:S02]  /*3e20*/  PRMT R8, R0, 0x7610, R8 ;  /* 0x0000761000087816 */ /* 0x000fe40000000008 */
.L_x_713:
[----:B------:R-:W-:Y:S05]  /*3e30*/  BSYNC B0 ;  /* 0x0000000000007941 */ /* 0x000fea0003800000 */
.L_x_712:
[----:B------:R0:W-:Y:S01]  /*3e40*/  STG.E.U8 [R16.64], R8 ;  /* 0x0000000810007986 */ /* 0x0001e2000c101124 */
[----:B------:R-:W-:Y:S05]  /*3e50*/  BRA `(.L_x_689) ;  /* 0x0000031000007947 */ /* 0x000fea0003800000 */
.L_x_706:
        /* <DEDUP_REMOVED lines=22> */
.L_x_688:
        /* <DEDUP_REMOVED lines=20> */
.L_x_716:
[----:B------:R-:W-:-:S06]  /*4100*/  PRMT R2, RZ, 0x5410, R2 ;  /* 0x00005410ff027816 */ /* 0x000fcc0000000002 */
[----:B------:R-:W0:Y:S02]  /*4110*/  F2I.U64.TRUNC R2, R2 ;  /* 0x0000000200027311 */ /* 0x000e24000020d800 */
[----:B0-----:R0:W-:Y:S01]  /*4120*/  STG.E.64 [R16.64], R2 ;  /* 0x0000000210007986 */ /* 0x0011e2000c101b24 */
[----:B------:R-:W-:Y:S05]  /*4130*/  BRA `(.L_x_689) ;  /* 0x0000003000007947 */ /* 0x000fea0003800000 */
.L_x_715:
[----:B------:R-:W-:-:S04]  /*4140*/  PRMT R2, RZ, 0x5410, R2 ;  /* 0x00005410ff027816 */ /* 0x000fc80000000002 */
[----:B------:R-:W0:Y:S02]  /*4150*/  F2I.FTZ.U32.TRUNC.NTZ R3, R2 ;  /* 0x0000000200037305 */ /* 0x000e24000021f000 */
[----:B0-----:R0:W-:Y:S02]  /*4160*/  STG.E [R16.64], R3 ;  /* 0x0000000310007986 */ /* 0x0011e4000c101924 */
.L_x_689:
[----:B------:R-:W-:-:S05]  /*4170*/  IMAD R18, R19, 0x200, R18 ;  /* 0x0000020013127824 */ /* 0x000fca00078e0212 */
[----:B------:R-:W-:Y:S02]  /*4180*/  IADD3 R23, R18, 0x80, RZ ;  /* 0x0000008012177810 */ /* 0x000fe40007ffe0ff */
.L_x_618:
[----:B------:R-:W-:Y:S05]  /*4190*/  BSYNC B6 ;  /* 0x0000000000067941 */ /* 0x000fea0003800000 */
.L_x_617:
[----:B------:R-:W-:Y:S01]  /*41a0*/  ISETP.GE.AND P0, PT, R23, c[0x0][0x160], PT ;  /* 0x0000580017007a0c */ /* 0x000fe20003f06270 */
[----:B------:R-:W-:-:S12]  /*41b0*/  BSSY B6, `(.L_x_717) ;  /* 0x0000820000067945 */ /* 0x000fd80003800000 */
[----:B------:R-:W-:Y:S05]  /*41c0*/  @P0 BRA `(.L_x_718) ;  /* 0x000081e000000947 */ /* 0x000fea0003800000 */
[----:B------:R-:W-:Y:S01]  /*41d0*/  ISETP.NE.AND P0, PT, RZ, c[0x0][0x168], PT ;  /* 0x00005a00ff007a0c */ /* 0x000fe20003f05270 */
[----:B------:R-:W-:Y:S02]  /*41e0*/  IMAD.MOV.U32 R18, RZ, RZ, RZ ;  /* 0x000000ffff127224 */ /* 0x000fe400078e00ff */
[----:B0-----:R-:W-:Y:S02]  /*41f0*/  IMAD.MOV.U32 R0, RZ, RZ, RZ ;  /* 0x000000ffff007224 */ /* 0x001fe400078e00ff */
[----:B------:R-:W-:-:S08]  /*4200*/  IMAD.MOV.U32 R16, RZ, RZ, RZ ;  /* 0x000000ffff107224 */ /* 0x000fd000078e00ff */
        /* <DEDUP_REMOVED lines=251> */
.L_x_719:
        /* <DEDUP_REMOVED lines=21> */
.L_x_723:
[----:B------:R-:W2:Y:S02]  /*5310*/  LDG.E.U8 R2, [R2.64] ;  /* 0x0000002402027981 */ /* 0x000ea4000c1e1100 */
[----:B--2---:R-:W0:Y:S02]  /*5320*/  I2F.U16 R0, R2 ;  /* 0x0000000200007306 */ /* 0x004e240000101000 */
[----:B0-----:R-:W-:-:S04]  /*5330*/  F2FP.BF16.PACK_AB R0, RZ, R0 ;  /* 0x00000000ff00723e */ /* 0x001fc800000010ff */
[----:B------:R-:W-:Y:S01]  /*5340*/  PRMT R19, R0, 0x7610, R19 ;  /* 0x0000761000137816 */ /* 0x000fe20000000013 */
[----:B------:R-:W-:Y:S05]  /*5350*/  BRA `(.L_x_725) ;  /* 0x00000f0000007947 */ /* 0x000fea0003800000 */
.L_x_722:
        /* <DEDUP_REMOVED lines=11> */
.L_x_727:
[----:B------:R-:W2:Y:S02]  /*5410*/  LDG.E R2, [R2.64] ;  /* 0x0000002402027981 */ /* 0x000ea4000c1e1900 */
[----:B--2---:R-:W0:Y:S02]  /*5420*/  I2F R0, R2 ;  /* 0x0000000200007306 */ /* 0x004e240000201400 */
[----:B0-----:R-:W-:-:S04]  /*5430*/  F2FP.BF16.PACK_AB R0, RZ, R0 ;  /* 0x00000000ff00723e */ /* 0x001fc800000010ff */
[----:B------:R-:W-:Y:S01]  /*5440*/  PRMT R19, R0, 0x7610, R19 ;  /* 0x0000761000137816 */ /* 0x000fe20000000013 */
[----:B------:R-:W-:Y:S05]  /*5450*/  BRA `(.L_x_725) ;  /* 0x00000e0000007947 */ /* 0x000fea0003800000 */
.L_x_726:
[----:B------:R-:W2:Y:S02]  /*5460*/  LDG.E.U16 R2, [R2.64] ;  /* 0x0000002402027981 */ /* 0x000ea4000c1e1500 */
[----:B--2---:R-:W0:Y:S02]  /*5470*/  I2F.S16 R0, R2 ;  /* 0x0000000200007306 */ /* 0x004e240000101400 */
[----:B0-----:R-:W-:-:S04]  /*5480*/  F2FP.BF16.PACK_AB R0, RZ, R0 ;  /* 0x00000000ff00723e */ /* 0x001fc800000010ff */
[----:B------:R-:W-:Y:S01]  /*5490*/  PRMT R19, R0, 0x7610, R19 ;  /* 0x0000761000137816 */ /* 0x000fe20000000013 */
[----:B------:R-:W-:Y:S05]  /*54a0*/  BRA `(.L_x_725) ;  /* 0x00000db000007947 */ /* 0x000fea0003800000 */
.L_x_721:
        /* <DEDUP_REMOVED lines=9> */
.L_x_729:
[----:B------:R-:W2:Y:S02]  /*5540*/  LDG.E.U16 R0, [R2.64] ;  /* 0x0000002402007981 */ /* 0x000ea4000c1e1500 */
[----:B--2---:R-:W-:-:S05]  /*5550*/  HADD2.F32 R0, -RZ, R0.H0_H0 ;  /* 0x20000000ff007230 */ /* 0x004fca0000004100 */
[----:B------:R-:W-:-:S04]  /*5560*/  F2FP.BF16.PACK_AB R0, RZ, R0 ;  /* 0x00000000ff00723e */ /* 0x000fc800000010ff */
[----:B------:R-:W-:Y:S01]  /*5570*/  PRMT R19, R0, 0x7610, R19 ;  /* 0x0000761000137816 */ /* 0x000fe20000000013 */
[----:B------:R-:W-:Y:S05]  /*5580*/  BRA `(.L_x_725) ;  /* 0x00000cd000007947 */ /* 0x000fea0003800000 */
.L_x_728:
        /* <DEDUP_REMOVED lines=9> */
.L_x_731:
[----:B------:R-:W2:Y:S02]  /*5620*/  LDG.E.U16 R2, [R2.64] ;  /* 0x0000002402027981 */ /* 0x000ea4000c1e1500 */
[----:B--2---:R-:W-:-:S05]  /*5630*/  HADD2.F32 R0, -RZ, R2.H0_H0 ;  /* 0x20000002ff007230 */ /* 0x004fca0000004100 */
[----:B------:R-:W-:-:S04]  /*5640*/  F2FP.BF16.PACK_AB R0, RZ, R0 ;  /* 0x00000000ff00723e */ /* 0x000fc800000010ff */
[----:B------:R-:W-:Y:S01]  /*5650*/  PRMT R19, R0, 0x7610, R19 ;  /* 0x0000761000137816 */ /* 0x000fe20000000013 */
[----:B------:R-:W-:Y:S05]  /*5660*/  BRA `(.L_x_725) ;  /* 0x00000bf000007947 */ /* 0x000fea0003800000 */
.L_x_730:
[----:B------:R-:W2:Y:S02]  /*5670*/  LDG.E.64 R2, [R2.64] ;  /* 0x0000002402027981 */ /* 0x000ea4000c1e1b00 */
[----:B--2---:R-:W0:Y:S01]  /*5680*/  F2F.F32.F64 R0, R2 ;  /* 0x0000000200007310 */ /* 0x004e220000301000 */
[----:B------:R-:W0:-:S14]  /*5690*/  DSETP.GEU.AND P0, PT, |R2|, c[0x2][0x0], PT ;  /* 0x008000000200762a */ /* 0x000e1c0003f0e200 */
[----:B0-----:R-:W-:-:S05]  /*56a0*/  @!P0 FMUL R0, R0, 1.175494350822287508e-38 ;  /* 0x0080000000008820 */ /* 0x001fca0000400000 */
[----:B------:R-:W-:-:S04]  /*56b0*/  F2FP.BF16.PACK_AB R0, RZ, R0 ;  /* 0x00000000ff00723e */ /* 0x000fc800000010ff */
[----:B------:R-:W-:Y:S01]  /*56c0*/  PRMT R19, R0, 0x7610, R19 ;  /* 0x0000761000137816 */ /* 0x000fe20000000013 */
[----:B------:R-:W-:Y:S05]  /*56d0*/  BRA `(.L_x_725) ;  /* 0x00000b8000007947 */ /* 0x000fea0003800000 */
.L_x_720:
        /* <DEDUP_REMOVED lines=14> */
.L_x_734:
[----:B------:R-:W2:Y:S02]  /*57c0*/  LDG.E.64 R2, [R2.64] ;  /* 0x0000002402027981 */ /* 0x000ea4000c1e1b00 */
[----:B--2---:R-:W0:Y:S01]  /*57d0*/  F2F.F32.F64 R0, R2 ;  /* 0x0000000200007310 */ /* 0x004e220000301000 */
[----:B------:R-:W0:-:S14]  /*57e0*/  DSETP.GEU.AND P0, PT, |R2|, c[0x2][0x0], PT ;  /* 0x008000000200762a */ /* 0x000e1c0003f0e200 */
[----:B0-----:R-:W-:-:S05]  /*57f0*/  @!P0 FMUL R0, R0, 1.175494350822287508e-38 ;  /* 0x0080000000008820 */ /* 0x001fca0000400000 */
[----:B------:R-:W-:-:S04]  /*5800*/  F2FP.BF16.PACK_AB R0, RZ, R0 ;  /* 0x00000000ff00723e */ /* 0x000fc800000010ff */
[----:B------:R-:W-:Y:S01]  /*5810*/  PRMT R19, R0, 0x7610, R19 ;  /* 0x0000761000137816 */ /* 0x000fe20000000013 */
[----:B------:R-:W-:Y:S05]  /*5820*/  BRA `(.L_x_725) ;  /* 0x00000a3000007947 */ /* 0x000fea0003800000 */
.L_x_733:
        /* <DEDUP_REMOVED lines=28> */
.L_x_736:
        /* <DEDUP_REMOVED lines=15> */
.L_x_735:
[----:B------:R0:W5:Y:S01]  /*5ae0*/  LDG.E.U16 R19, [R2.64] ;  /* 0x0000002402137981 */ /* 0x000162000c1e1500 */
[----:B------:R-:W-:Y:S05]  /*5af0*/  BRA `(.L_x_725) ;  /* 0x0000076000007947 */ /* 0x000fea0003800000 */
.L_x_732:
        /* <DEDUP_REMOVED lines=12> */
.L_x_739:
        /* <DEDUP_REMOVED lines=21> */
.L_x_743:
[----:B------:R-:W-:Y:S05]  /*5d10*/  BSYNC B1 ;  /* 0x0000000000017941 */ /* 0x000fea0003800000 */
.L_x_742:
[----:B------:R-:W-:Y:S01]  /*5d20*/  LEA R3, R0, 0x3b800000, 0x17 ;  /* 0x3b80000000037811 */ /* 0x000fe200078eb8ff */
[----:B------:R-:W-:-:S05]  /*5d30*/  IMAD.SHL.U32 R0, R2, 0x100000, RZ ;  /* 0x0010000002007824 */ /* 0x000fca00078e00ff */
[----:B------:R-:W-:Y:S02]  /*5d40*/  LOP3.LUT R0, R3, R0, R4, 0xfe, !PT ;  /* 0x0000000003007212 */ /* 0x000fe400078efe04 */
.L_x_741:
[----:B------:R-:W-:Y:S05]  /*5d50*/  BSYNC B0 ;  /* 0x0000000000007941 */ /* 0x000fea0003800000 */
.L_x_740:
[----:B------:R-:W-:-:S04]  /*5d60*/  F2FP.BF16.PACK_AB R0, RZ, R0 ;  /* 0x00000000ff00723e */ /* 0x000fc800000010ff */
[----:B------:R-:W-:Y:S01]  /*5d70*/  PRMT R19, R0, 0x7610, R19 ;  /* 0x0000761000137816 */ /* 0x000fe20000000013 */
[----:B------:R-:W-:Y:S05]  /*5d80*/  BRA `(.L_x_725) ;  /* 0x000004d000007947 */ /* 0x000fea0003800000 */
.L_x_738:
        /* <DEDUP_REMOVED lines=21> */
.L_x_747:
[----:B------:R-:W-:Y:S05]  /*5ee0*/  BSYNC B1 ;  /* 0x0000000000017941 */ /* 0x000fea0003800000 */
.L_x_746:
[----:B------:R-:W-:Y:S01]  /*5ef0*/  LEA R3, R0, 0x37800000, 0x17 ;  /* 0x3780000000037811 */ /* 0x000fe200078eb8ff */
[----:B------:R-:W-:-:S05]  /*5f00*/  IMAD.SHL.U32 R0, R2, 0x200000, RZ ;  /* 0x0020000002007824 */ /* 0x000fca00078e00ff */
[----:B------:R-:W-:Y:S02]  /*5f10*/  LOP3.LUT R0, R3, R0, R4, 0xfe, !PT ;  /* 0x0000000003007212 */ /* 0x000fe400078efe04 */
.L_x_745:
[----:B------:R-:W-:Y:S05]  /*5f20*/  BSYNC B0 ;  /* 0x0000000000007941 */ /* 0x000fea0003800000 */
.L_x_744:
[----:B------:R-:W-:-:S04]  /*5f30*/  F2FP.BF16.PACK_AB R0, RZ, R0 ;  /* 0x00000000ff00723e */ /* 0x000fc800000010ff */
[----:B------:R-:W-:Y:S01]  /*5f40*/  PRMT R19, R0, 0x7610, R19 ;  /* 0x0000761000137816 */ /* 0x000fe20000000013 */
[----:B------:R-:W-:Y:S05]  /*5f50*/  BRA `(.L_x_725) ;  /* 0x0000030000007947 */ /* 0x000fea0003800000 */
.L_x_737:
        /* <DEDUP_REMOVED lines=14> */
.L_x_751:
[----:B------:R-:W-:Y:S05]  /*6040*/  BSYNC B0 ;  /* 0x0000000000007941 */ /* 0x000fea0003800000 */
.L_x_750:
[----:B------:R-:W-:-:S04]  /*6050*/  F2FP.BF16.PACK_AB R0, RZ, R0 ;  /* 0x00000000ff00723e */ /* 0x000fc800000010ff */
[----:B------:R-:W-:Y:S01]  /*6060*/  PRMT R19, R0, 0x7610, R19 ;  /* 0x0000761000137816 */ /* 0x000fe20000000013 */
[----:B------:R-:W-:Y:S05]  /*6070*/  BRA `(.L_x_725) ;  /* 0x000001e000007947 */ /* 0x000fea0003800000 */
.L_x_724:
        /* <DEDUP_REMOVED lines=21> */
.L_x_749:
[----:B------:R-:W2:Y:S02]  /*61d0*/  LDG.E.64 R2, [R2.64] ;  /* 0x0000002402027981 */ /* 0x000ea4000c1e1b00 */
[----:B--2---:R-:W0:Y:S02]  /*61e0*/  I2F.U64 R0, R2 ;  /* 0x0000000200007312 */ /* 0x004e240000301000 */
[----:B0-----:R-:W-:-:S04]  /*61f0*/  F2FP.BF16.PACK_AB R0, RZ, R0 ;  /* 0x00000000ff00723e */ /* 0x001fc800000010ff */
[----:B------:R-:W-:Y:S01]  /*6200*/  PRMT R19, R0, 0x7610, R19 ;  /* 0x0000761000137816 */ /* 0x000fe20000000013 */
[----:B------:R-:W-:Y:S05]  /*6210*/  BRA `(.L_x_725) ;  /* 0x0000004000007947 */ /* 0x000fea0003800000 */
.L_x_748:
[----:B------:R-:W2:Y:S02]  /*6220*/  LDG.E R2, [R2.64] ;  /* 0x0000002402027981 */ /* 0x000ea4000c1e1900 */
[----:B--2---:R-:W0:Y:S02]  /*6230*/  I2F.U32 R0, R2 ;  /* 0x0000000200007306 */ /* 0x004e240000201000 */
[----:B0-----:R-:W-:-:S04]  /*6240*/  F2FP.BF16.PACK_AB R0, RZ, R0 ;  /* 0x00000000ff00723e */ /* 0x001fc800000010ff */
[----:B------:R-:W-:Y:S02]  /*6250*/  PRMT R19, R0, 0x7610, R19 ;  /* 0x0000761000137816 */ /* 0x000fe40000000013 */
.L_x_725:
        /* <DEDUP_REMOVED lines=18> */
.L_x_755:
[----:B------:R-:W2:Y:S02]  /*6380*/  LDG.E.U8 R2, [R2.64] ;  /* 0x0000002402027981 */ /* 0x000ea4000c1e1100 */
[----:B--2---:R-:W0:Y:S02]  /*6390*/  I2F.U16 R0, R2 ;  /* 0x0000000200007306 */ /* 0x004e240000101000 */
[----:B0-----:R-:W-:Y:S01]  /*63a0*/  F2FP.BF16.PACK_AB R0, RZ, R0 ;  /* 0x00000000ff00723e */ /* 0x001fe200000010ff */
[----:B------:R-:W-:Y:S05]  /*63b0*/  BRA `(.L_x_757) ;  /* 0x00000e3000007947 */ /* 0x000fea0003800000 */
.L_x_754:
        /* <DEDUP_REMOVED lines=10> */
.L_x_759:
[----:B------:R-:W2:Y:S02]  /*6460*/  LDG.E R2, [R2.64] ;  /* 0x0000002402027981 */ /* 0x000ea4000c1e1900 */
[----:B--2---:R-:W0:Y:S02]  /*6470*/  I2F R0, R2 ;  /* 0x0000000200007306 */ /* 0x004e240000201400 */
[----:B0-----:R-:W-:Y:S01]  /*6480*/  F2FP.BF16.PACK_AB R0, RZ, R0 ;  /* 0x00000000ff00723e */ /* 0x001fe200000010ff */
[----:B------:R-:W-:Y:S05]  /*6490*/  BRA `(.L_x_757) ;  /* 0x00000d5000007947 */ /* 0x000fea0003800000 */
.L_x_758:
[----:B------:R-:W2:Y:S02]  /*64a0*/  LDG.E.U16 R2, [R2.64] ;  /* 0x0000002402027981 */ /* 0x000ea4000c1e1500 */
[----:B--2---:R-:W0:Y:S02]  /*64b0*/  I2F.S16 R0, R2 ;  /* 0x0000000200007306 */ /* 0x004e240000101400 */
[----:B0-----:R-:W-:Y:S01]  /*64c0*/  F2FP.BF16.PACK_AB R0, RZ, R0 ;  /* 0x00000000ff00723e */ /* 0x001fe200000010ff */
[----:B------:R-:W-:Y:S05]  /*64d0*/  BRA `(.L_x_757) ;  /* 0x00000d1000007947 */ /* 0x000fea0003800000 */
.L_x_753:
        /* <DEDUP_REMOVED lines=9> */
.L_x_761:
[----:B------:R-:W2:Y:S02]  /*6570*/  LDG.E.U16 R0, [R2.64] ;  /* 0x0000002402007981 */ /* 0x000ea4000c1e1500 */
[----:B--2---:R-:W-:-:S05]  /*6580*/  HADD2.F32 R0, -RZ, R0.H0_H0 ;  /* 0x20000000ff007230 */ /* 0x004fca0000004100 */
[----:B------:R-:W-:Y:S01]  /*6590*/  F2FP.BF16.PACK_AB R0, RZ, R0 ;  /* 0x00000000ff00723e */ /* 0x000fe200000010ff */
[----:B------:R-:W-:Y:S05]  /*65a0*/  BRA `(.L_x_757) ;  /* 0x00000c4000007947 */ /* 0x000fea0003800000 */
.L_x_760:
        /* <DEDUP_REMOVED lines=9> */
.L_x_763:
[----:B------:R-:W2:Y:S02]  /*6640*/  LDG.E.U16 R2, [R2.64] ;  /* 0x0000002402027981 */ /* 0x000ea4000c1e1500 */
[----:B--2---:R-:W-:-:S05]  /*6650*/  HADD2.F32 R0, -RZ, R2.H0_H0 ;  /* 0x20000002ff007230 */ /* 0x004fca0000004100 */
[----:B------:R-:W-:Y:S01]  /*6660*/  F2FP.BF16.PACK_AB R0, RZ, R0 ;  /* 0x00000000ff00723e */ /* 0x000fe200000010ff */
[----:B------:R-:W-:Y:S05]  /*6670*/  BRA `(.L_x_757) ;  /* 0x00000b7000007947 */ /* 0x000fea0003800000 */
.L_x_762:
[----:B------:R-:W2:Y:S02]  /*6680*/  LDG.E.64 R2, [R2.64] ;  /* 0x0000002402027981 */ /* 0x000ea4000c1e1b00 */
[----:B--2---:R-:W0:Y:S01]  /*6690*/  F2F.F32.F64 R0, R2 ;  /* 0x0000000200007310 */ /* 0x004e220000301000 */
[----:B------:R-:W0:-:S14]  /*66a0*/  DSETP.GEU.AND P0, PT, |R2|, c[0x2][0x0], PT ;  /* 0x008000000200762a */ /* 0x000e1c0003f0e200 */
[----:B0-----:R-:W-:-:S05]  /*66b0*/  @!P0 FMUL R0, R0, 1.175494350822287508e-38 ;  /* 0x0080000000008820 */ /* 0x001fca0000400000 */
[----:B------:R-:W-:Y:S01]  /*66c0*/  F2FP.BF16.PACK_AB R0, RZ, R0 ;  /* 0x00000000ff00723e */ /* 0x000fe200000010ff */
[----:B------:R-:W-:Y:S05]  /*66d0*/  BRA `(.L_x_757) ;  /* 0x00000b1000007947 */ /* 0x000fea0003800000 */
.L_x_752:
        /* <DEDUP_REMOVED lines=13> */
.L_x_766:
[----:B------:R-:W2:Y:S02]  /*67b0*/  LDG.E.64 R2, [R2.64] ;  /* 0x0000002402027981 */ /* 0x000ea4000c1e1b00 */
[----:B--2---:R-:W0:Y:S01]  /*67c0*/  F2F.F32.F64 R0, R2 ;  /* 0x0000000200007310 */ /* 0x004e220000301000 */
[----:B------:R-:W0:-:S14]  /*67d0*/  DSETP.GEU.AND P0, PT, |R2|, c[0x2][0x0], PT ;  /* 0x008000000200762a */ /* 0x000e1c0003f0e200 */
[----:B0-----:R-:W-:-:S05]  /*67e0*/  @!P0 FMUL R0, R0, 1.175494350822287508e-38 ;  /* 0x0080000000008820 */ /* 0x001fca0000400000 */
[----:B------:R-:W-:Y:S01]  /*67f0*/  F2FP.BF16.PACK_AB R0, RZ, R0 ;  /* 0x00000000ff00723e */ /* 0x000fe200000010ff */
[----:B------:R-:W-:Y:S05]  /*6800*/  BRA `(.L_x_757) ;  /* 0x000009e000007947 */ /* 0x000fea0003800000 */
.L_x_765:
        /* <DEDUP_REMOVED lines=28> */
.L_x_768:
        /* <DEDUP_REMOVED lines=15> */
.L_x_767:
[----:B------:R0:W5:Y:S01]  /*6ac0*/  LDG.E.U16 R0, [R2.64] ;  /* 0x0000002402007981 */ /* 0x000162000c1e1500 */
[----:B------:R-:W-:Y:S05]  /*6ad0*/  BRA `(.L_x_757) ;  /* 0x0000071000007947 */ /* 0x000fea0003800000 */
.L_x_764:
        /* <DEDUP_REMOVED lines=12> */
.L_x_771:
        /* <DEDUP_REMOVED lines=21> */
.L_x_775:
[----:B------:R-:W-:Y:S05]  /*6cf0*/  BSYNC B1 ;  /* 0x0000000000017941 */ /* 0x000fea0003800000 */
.L_x_774:
[----:B------:R-:W-:Y:S01]  /*6d00*/  LEA R3, R0, 0x3b800000, 0x17 ;  /* 0x3b80000000037811 */ /* 0x000fe200078eb8ff */
[----:B------:R-:W-:-:S05]  /*6d10*/  IMAD.SHL.U32 R0, R2, 0x100000, RZ ;  /* 0x0010000002007824 */ /* 0x000fca00078e00ff */
[----:B------:R-:W-:Y:S02]  /*6d20*/  LOP3.LUT R0, R3, R0, R4, 0xfe, !PT ;  /* 0x0000000003007212 */ /* 0x000fe400078efe04 */
.L_x_773:
[----:B------:R-:W-:Y:S05]  /*6d30*/  BSYNC B0 ;  /* 0x0000000000007941 */ /* 0x000fea0003800000 */
.L_x_772:
[----:B------:R-:W-:Y:S01]  /*6d40*/  F2FP.BF16.PACK_AB R0, RZ, R0 ;  /* 0x00000000ff00723e */ /* 0x000fe200000010ff */
[----:B------:R-:W-:Y:S05]  /*6d50*/  BRA `(.L_x_757) ;  /* 0x0000049000007947 */ /* 0x000fea0003800000 */
.L_x_770:
        /* <DEDUP_REMOVED lines=21> */
.L_x_779:
[----:B------:R-:W-:Y:S05]  /*6eb0*/  BSYNC B1 ;  /* 0x0000000000017941 */ /* 0x000fea0003800000 */
.L_x_778:
[----:B------:R-:W-:Y:S01]  /*6ec0*/  LEA R3, R0, 0x37800000, 0x17 ;  /* 0x3780000000037811 */ /* 0x000fe200078eb8ff */
[----:B------:R-:W-:-:S05]  /*6ed0*/  IMAD.SHL.U32 R0, R2, 0x200000, RZ ;  /* 0x0020000002007824 */ /* 0x000fca00078e00ff */
[----:B------:R-:W-:Y:S02]  /*6ee0*/  LOP3.LUT R0, R3, R0, R4, 0xfe, !PT ;  /* 0x0000000003007212 */ /* 0x000fe400078efe04 */
.L_x_777:
[----:B------:R-:W-:Y:S05]  /*6ef0*/  BSYNC B0 ;  /* 0x0000000000007941 */ /* 0x000fea0003800000 */
.L_x_776:
[----:B------:R-:W-:Y:S01]  /*6f00*/  F2FP.BF16.PACK_AB R0, RZ, R0 ;  /* 0x00000000ff00723e */ /* 0x000fe200000010ff */
[----:B------:R-:W-:Y:S05]  /*6f10*/  BRA `(.L_x_757) ;  /* 0x000002d000007947 */ /* 0x000fea0003800000 */
.L_x_769:
        /* <DEDUP_REMOVED lines=14> */
.L_x_783:
[----:B------:R-:W-:Y:S05]  /*7000*/  BSYNC B0 ;  /* 0x0000000000007941 */ /* 0x000fea0003800000 */
.L_x_782:
[----:B------:R-:W-:Y:S01]  /*7010*/  F2FP.BF16.PACK_AB R0, RZ, R0 ;  /* 0x00000000ff00723e */ /* 0x000fe200000010ff */
[----:B------:R-:W-:Y:S05]  /*7020*/  BRA `(.L_x_757) ;  /* 0x000001c000007947 */ /* 0x000fea0003800000 */
.L_x_756:
        /* <DEDUP_REMOVED lines=21> */
.L_x_781:
[----:B------:R-:W2:Y:S02]  /*7180*/  LDG.E.64 R2, [R2.64] ;  /* 0x0000002402027981 */ /* 0x000ea4000c1e1b00 */
[----:B--2---:R-:W0:Y:S02]  /*7190*/  I2F.U64 R0, R2 ;  /* 0x0000000200007312 */ /* 0x004e240000301000 */
[----:B0-----:R-:W-:Y:S01]  /*71a0*/  F2FP.BF16.PACK_AB R0, RZ, R0 ;  /* 0x00000000ff00723e */ /* 0x001fe200000010ff */
[----:B------:R-:W-:Y:S05]  /*71b0*/  BRA `(.L_x_757) ;  /* 0x0000003000007947 */ /* 0x000fea0003800000 */
.L_x_780:
[----:B------:R-:W2:Y:S02]  /*71c0*/  LDG.E R2, [R2.64] ;  /* 0x0000002402027981 */ /* 0x000ea4000c1e1900 */
[----:B--2---:R-:W0:Y:S02]  /*71d0*/  I2F.U32 R0, R2 ;  /* 0x0000000200007306 */ /* 0x004e240000201000 */
[----:B0-----:R-:W-:-:S06]  /*71e0*/  F2FP.BF16.PACK_AB R0, RZ, R0 ;  /* 0x00000000ff00723e */ /* 0x001fcc00000010ff */
.L_x_757:
        /* <DEDUP_REMOVED lines=35> */
.L_x_787:
[----:B------:R-:W-:-:S06]  /*7420*/  PRMT R3, RZ, 0x5410, R2 ;  /* 0x00005410ff037816 */ /* 0x000fcc0000000002 */
[----:B------:R-:W0:Y:S02]  /*7430*/  F2I.S64.TRUNC R2, R3 ;  /* 0x0000000300027311 */ /* 0x000e24000020d900 */
[----:B0-----:R0:W-:Y:S01]  /*7440*/  STG.E.U8 [R16.64], R2 ;  /* 0x0000000210007986 */ /* 0x0011e2000c101124 */
[----:B------:R-:W-:Y:S05]  /*7450*/  BRA `(.L_x_789) ;  /* 0x00000e4000007947 */ /* 0x000fea0003800000 */
.L_x_786:
        /* <DEDUP_REMOVED lines=10> */
.L_x_791:
[----:B------:R-:W-:-:S04]  /*7500*/  PRMT R2, RZ, 0x5410, R2 ;  /* 0x00005410ff027816 */ /* 0x000fc80000000002 */
[----:B------:R-:W0:Y:S02]  /*7510*/  F2I.FTZ.TRUNC.NTZ R3, R2 ;  /* 0x0000000200037305 */ /* 0x000e24000021f100 */
[----:B0-----:R0:W-:Y:S01]  /*7520*/  STG.E [R16.64], R3 ;  /* 0x0000000310007986 */ /* 0x0011e2000c101924 */
[----:B------:R-:W-:Y:S05]  /*7530*/  BRA `(.L_x_789) ;  /* 0x00000d6000007947 */ /* 0x000fea0003800000 */
.L_x_790:
[----:B------:R-:W-:-:S04]  /*7540*/  PRMT R2, RZ, 0x5410, R2 ;  /* 0x00005410ff027816 */ /* 0x000fc80000000002 */
[----:B------:R-:W0:Y:S02]  /*7550*/  F2I.FTZ.TRUNC.NTZ R3, R2 ;  /* 0x0000000200037305 */ /* 0x000e24000021f100 */
[----:B0-----:R0:W-:Y:S01]  /*7560*/  STG.E.U16 [R16.64], R3 ;  /* 0x0000000310007986 */ /* 0x0011e2000c101524 */
[----:B------:R-:W-:Y:S05]  /*7570*/  BRA `(.L_x_789) ;  /* 0x00000d2000007947 */ /* 0x000fea0003800000 */
.L_x_785:
        /* <DEDUP_REMOVED lines=9> */
.L_x_793:
[----:B------:R-:W-:-:S04]  /*7610*/  PRMT R0, RZ, 0x5410, R2 ;  /* 0x00005410ff007816 */ /* 0x000fc80000000002 */
[----:B------:R-:W-:-:S05]  /*7620*/  F2FP.PACK_AB R0, RZ, R0 ;  /* 0x00000000ff00723e */ /* 0x000fca00000000ff */
[----:B------:R0:W-:Y:S01]  /*7630*/  STG.E.U16 [R16.64], R0 ;  /* 0x0000000010007986 */ /* 0x0001e2000c101524 */
[----:B------:R-:W-:Y:S05]  /*7640*/  BRA `(.L_x_789) ;  /* 0x00000c5000007947 */ /* 0x000fea0003800000 */
.L_x_792:
        /* <DEDUP_REMOVED lines=10> */
.L_x_795:
[----:B------:R-:W-:-:S04]  /*76f0*/  PRMT R2, RZ, 0x5410, R2 ;  /* 0x00005410ff027816 */ /* 0x000fc80000000002 */
[----:B------:R-:W-:-:S04]  /*7700*/  F2FP.PACK_AB R3, RZ, R2 ;  /* 0x00000002ff03723e */ /* 0x000fc800000000ff */
[----:B------:R-:W-:-:S05]  /*7710*/  PRMT R3, R3, 0x5410, RZ ;  /* 0x0000541003037816 */ /* 0x000fca00000000ff */
[----:B------:R0:W-:Y:S01]  /*7720*/  STG.E [R16.64], R3 ;  /* 0x0000000310007986 */ /* 0x0001e2000c101924 */
[----:B------:R-:W-:Y:S05]  /*7730*/  BRA `(.L_x_789) ;  /* 0x00000b6000007947 */ /* 0x000fea0003800000 */
.L_x_794:
[----:B------:R-:W-:-:S05]  /*7740*/  PRMT R2, RZ, 0x5410, R2 ;  /* 0x00005410ff027816 */ /* 0x000fca0000000002 */
[----:B------:R-:W-:-:S06]  /*7750*/  FMUL.FTZ R2, R2, 1 ;  /* 0x3f80000002027820 */ /* 0x000fcc0000410000 */
[----:B------:R-:W0:Y:S02]  /*7760*/  F2F.F64.F32 R2, R2 ;  /* 0x0000000200027310 */ /* 0x000e240000201800 */
[----:B0-----:R0:W-:Y:S01]  /*7770*/  STG.E.64 [R16.64], R2 ;  /* 0x0000000210007986 */ /* 0x0011e2000c101b24 */
[----:B------:R-:W-:Y:S05]  /*7780*/  BRA `(.L_x_789) ;  /* 0x00000b1000007947 */ /* 0x000fea0003800000 */
.L_x_784:
        /* <DEDUP_REMOVED lines=13> */
.L_x_798:
[----:B------:R-:W-:Y:S01]  /*7860*/  PRMT R2, RZ, 0x5410, R2 ;  /* 0x00005410ff027816 */ /* 0x000fe20000000002 */
[----:B------:R-:W-:-:S04]  /*7870*/  CS2R R6, SRZ ;  /* 0x0000000000067805 */ /* 0x000fc8000001ff00 */
[----:B------:R-:W-:-:S04]  /*7880*/  FMUL.FTZ R2, R2, 1 ;  /* 0x3f80000002027820 */ /* 0x000fc80000410000 */
[----:B------:R-:W0:Y:S02]  /*7890*/  F2F.F64.F32 R4, R2 ;  /* 0x0000000200047310 */ /* 0x000e240000201800 */
[----:B0-----:R0:W-:Y:S01]  /*78a0*/  STG.E.128 [R16.64], R4 ;  /* 0x0000000410007986 */ /* 0x0011e2000c101d24 */
[----:B------:R-:W-:Y:S05]  /*78b0*/  BRA `(.L_x_789) ;  /* 0x000009e000007947 */ /* 0x000fea0003800000 */
.L_x_797:
        /* <DEDUP_REMOVED lines=21> */
.L_x_802:
[----:B------:R-:W-:Y:S05]  /*7a10*/  BSYNC B0 ;  /* 0x0000000000007941 */ /* 0x000fea0003800000 */
.L_x_801:
[----:B------:R-:W-:-:S05]  /*7a20*/  LOP3.LUT R3, R0, R3, RZ, 0xfc, !PT ;  /* 0x0000000300037212 */ /* 0x000fca00078efcff */
[----:B------:R0:W-:Y:S01]  /*7a30*/  STG.E.U8 [R16.64], R3 ;  /* 0x0000000310007986 */ /* 0x0001e2000c101124 */
[----:B------:R-:W-:Y:S05]  /*7a40*/  BRA `(.L_x_789) ;  /* 0x0000085000007947 */ /* 0x000fea0003800000 */
.L_x_800:
        /* <DEDUP_REMOVED lines=13> */
.L_x_804:
[----:B------:R-:W-:Y:S01]  /*7b20*/  IMAD.MOV.U32 R0, RZ, RZ, 0x7f ;  /* 0x0000007fff007424 */ /* 0x000fe200078e00ff */
[----:B------:R-:W-:-:S04]  /*7b30*/  ISETP.GT.U32.AND P0, PT, R2, 0x7f800000, PT ;  /* 0x7f8000000200780c */ /* 0x000fc80003f04070 */
[----:B------:R-:W-:-:S04]  /*7b40*/  SEL R0, R0, 0x7c, P0 ;  /* 0x0000007c00007807 */ /* 0x000fc80000000000 */
.L_x_805:
[----:B------:R-:W-:Y:S05]  /*7b50*/  BSYNC B0 ;  /* 0x0000000000007941 */ /* 0x000fea0003800000 */
.L_x_803:
[----:B------:R-:W-:-:S04]  /*7b60*/  LOP3.LUT R2, R3, 0x80000000, RZ, 0xc0, !PT ;  /* 0x8000000003027812 */ /* 0x000fc800078ec0ff */
[----:B------:R-:W-:-:S04]  /*7b70*/  SHF.R.U32.HI R3, RZ, 0x18, R2 ;  /* 0x00000018ff037819 */ /* 0x000fc80000011602 */
[----:B------:R-:W-:-:S05]  /*7b80*/  LOP3.LUT R3, R0, R3, RZ, 0xfc, !PT ;  /* 0x0000000300037212 */ /* 0x000fca00078efcff */
[----:B------:R0:W-:Y:S01]  /*7b90*/  STG.E.U8 [R16.64], R3 ;  /* 0x0000000310007986 */ /* 0x0001e2000c101124 */
[----:B------:R-:W-:Y:S05]  /*7ba0*/  BRA `(.L_x_789) ;  /* 0x000006f000007947 */ /* 0x000fea0003800000 */
.L_x_799:
[----:B------:R0:W-:Y:S01]  /*7bb0*/  STG.E.U16 [R16.64], R2 ;  /* 0x0000000210007986 */ /* 0x0001e2000c101524 */
[----:B------:R-:W-:Y:S05]  /*7bc0*/  BRA `(.L_x_789) ;  /* 0x000006d000007947 */ /* 0x000fea0003800000 */
.L_x_796:
        /* <DEDUP_REMOVED lines=12> */
.L_x_808:
        /* <DEDUP_REMOVED lines=17> */
.L_x_811:
[----:B------:R-:W-:-:S04]  /*7da0*/  LOP3.LUT R2, R3, 0x80000000, RZ, 0xc0, !PT ;  /* 0x8000000003027812 */ /* 0x000fc800078ec0ff */
[----:B------:R-:W-:-:S04]  /*7db0*/  SHF.R.U32.HI R3, RZ, 0x18, R2 ;  /* 0x00000018ff037819 */ /* 0x000fc80000011602 */
[----:B------:R-:W-:-:S04]  /*7dc0*/  LOP3.LUT R0, R0, R3, RZ, 0xfc, !PT ;  /* 0x0000000300007212 */ /* 0x000fc800078efcff */
[----:B------:R-:W-:Y:S02]  /*7dd0*/  PRMT R8, R0, 0x7610, R8 ;  /* 0x0000761000087816 */ /* 0x000fe40000000008 */
.L_x_810:
[----:B------:R-:W-:Y:S05]  /*7de0*/  BSYNC B0 ;  /* 0x0000000000007941 */ /* 0x000fea0003800000 */
.L_x_809:
[----:B------:R0:W-:Y:S01]  /*7df0*/  STG.E.U8 [R16.64], R8 ;  /* 0x0000000810007986 */ /* 0x0001e2000c101124 */
[----:B------:R-:W-:Y:S05]  /*7e00*/  BRA `(.L_x_789) ;  /* 0x0000049000007947 */ /* 0x000fea0003800000 */
.L_x_807:
        /* <DEDUP_REMOVED lines=17> */
.L_x_814:
[----:B------:R-:W-:-:S04]  /*7f20*/  LOP3.LUT R2, R3, 0x80000000, RZ, 0xc0, !PT ;  /* 0x8000000003027812 */ /* 0x000fc800078ec0ff */
[----:B------:R-:W-:-:S04]  /*7f30*/  SHF.R.U32.HI R3, RZ, 0x18, R2 ;  /* 0x00000018ff037819 */ /* 0x000fc80000011602 */
[----:B------:R-:W-:-:S04]  /*7f40*/  LOP3.LUT R0, R0, R3, RZ, 0xfc, !PT ;  /* 0x0000000300007212 */ /* 0x000fc800078efcff */
[----:B------:R-:W-:Y:S02]  /*7f50*/  PRMT R8, R0, 0x7610, R8 ;  /* 0x0000761000087816 */ /* 0x000fe40000000008 */
.L_x_813:
[----:B------:R-:W-:Y:S05]  /*7f60*/  BSYNC B0 ;  /* 0x0000000000007941 */ /* 0x000fea0003800000 */
.L_x_812:
[----:B------:R0:W-:Y:S01]  /*7f70*/  STG.E.U8 [R16.64], R8 ;  /* 0x0000000810007986 */ /* 0x0001e2000c101124 */
[----:B------:R-:W-:Y:S05]  /*7f80*/  BRA `(.L_x_789) ;  /* 0x0000031000007947 */ /* 0x000fea0003800000 */
.L_x_806:
        /* <DEDUP_REMOVED lines=22> */
.L_x_788:
        /* <DEDUP_REMOVED lines=20> */
.L_x_816:
[----:B------:R-:W-:-:S06]  /*8230*/  PRMT R2, RZ, 0x5410, R2 ;  /* 0x00005410ff027816 */ /* 0x000fcc0000000002 */
[----:B------:R-:W0:Y:S02]  /*8240*/  F2I.U64.TRUNC R2, R2 ;  /* 0x0000000200027311 */ /* 0x000e24000020d800 */
[----:B0-----:R0:W-:Y:S01]  /*8250*/  STG.E.64 [R16.64], R2 ;  /* 0x0000000210007986 */ /* 0x0011e2000c101b24 */
[----:B------:R-:W-:Y:S05]  /*8260*/  BRA `(.L_x_789) ;  /* 0x0000003000007947 */ /* 0x000fea0003800000 */
.L_x_815:
[----:B------:R-:W-:-:S04]  /*8270*/  PRMT R2, RZ, 0x5410, R2 ;  /* 0x00005410ff027816 */ /* 0x000fc80000000002 */
[----:B------:R-:W0:Y:S02]  /*8280*/  F2I.FTZ.U32.TRUNC.NTZ R3, R2 ;  /* 0x0000000200037305 */ /* 0x000e24000021f000 */
[----:B0-----:R0:W-:Y:S02]  /*8290*/  STG.E [R16.64], R3 ;  /* 0x0000000310007986 */ /* 0x0011e4000c101924 */
.L_x_789:
[----:B------:R-:W-:-:S04]  /*82a0*/  IADD3 R23, R23, 0x80, RZ ;  /* 0x0000008017177810 */ /* 0x000fc80007ffe0ff */
[----:B------:R-:W-:-:S13]  /*82b0*/  ISETP.GE.AND P0, PT, R23, c[0x0][0x160], PT ;  /* 0x0000580017007a0c */ /* 0x000fda0003f06270 */
        /* <DEDUP_REMOVED lines=256> */
.L_x_817:
        /* <DEDUP_REMOVED lines=21> */
.L_x_821:
[----:B------:R-:W2:Y:S02]  /*9410*/  LDG.E.U8 R2, [R2.64] ;  /* 0x0000002402027981 */ /* 0x000ea4000c1e1100 */
[----:B--2---:R-:W0:Y:S02]  /*9420*/  I2F.U16 R0, R2 ;  /* 0x0000000200007306 */ /* 0x004e240000101000 */
[----:B0-----:R-:W-:-:S04]  /*9430*/  F2FP.BF16.PACK_AB R0, RZ, R0 ;  /* 0x00000000ff00723e */ /* 0x001fc800000010ff */
[----:B------:R-:W-:Y:S01]  /*9440*/  PRMT R19, R0, 0x7610, R19 ;  /* 0x0000761000137816 */ /* 0x000fe20000000013 */
[----:B------:R-:W-:Y:S05]  /*9450*/  BRA `(.L_x_823) ;  /* 0x00000f0000007947 */ /* 0x000fea0003800000 */
.L_x_820:
        /* <DEDUP_REMOVED lines=11> */
.L_x_825:
[----:B------:R-:W2:Y:S02]  /*9510*/  LDG.E R2, [R2.64] ;  /* 0x0000002402027981 */ /* 0x000ea4000c1e1900 */
[----:B--2---:R-:W0:Y:S02]  /*9520*/  I2F R0, R2 ;  /* 0x0000000200007306 */ /* 0x004e240000201400 */
[----:B0-----:R-:W-:-:S04]  /*9530*/  F2FP.BF16.PACK_AB R0, RZ, R0 ;  /* 0x00000000ff00723e */ /* 0x001fc800000010ff */
[----:B------:R-:W-:Y:S01]  /*9540*/  PRMT R19, R0, 0x7610, R19 ;  /* 0x0000761000137816 */ /* 0x000fe20000000013 */
[----:B------:R-:W-:Y:S05]  /*9550*/  BRA `(.L_x_823) ;  /* 0x00000e0000007947 */ /* 0x000fea0003800000 */
.L_x_824:
[----:B------:R-:W2:Y:S02]  /*9560*/  LDG.E.U16 R2, [R2.64] ;  /* 0x0000002402027981 */ /* 0x000ea4000c1e1500 */
[----:B--2---:R-:W0:Y:S02]  /*9570*/  I2F.S16 R0, R2 ;  /* 0x0000000200007306 */ /* 0x004e240000101400 */
[----:B0-----:R-:W-:-:S04]  /*9580*/  F2FP.BF16.PACK_AB R0, RZ, R0 ;  /* 0x00000000ff00723e */ /* 0x001fc800000010ff */
[----:B------:R-:W-:Y:S01]  /*9590*/  PRMT R19, R0, 0x7610, R19 ;  /* 0x0000761000137816 */ /* 0x000fe20000000013 */
[----:B------:R-:W-:Y:S05]  /*95a0*/  BRA `(.L_x_823) ;  /* 0x00000db000007947 */ /* 0x000fea0003800000 */
.L_x_819:
        /* <DEDUP_REMOVED lines=9> */
.L_x_827:
[----:B------:R-:W2:Y:S02]  /*9640*/  LDG.E.U16 R0, [R2.64] ;  /* 0x0000002402007981 */ /* 0x000ea4000c1e1500 */
[----:B--2---:R-:W-:-:S05]  /*9650*/  HADD2.F32 R0, -RZ, R0.H0_H0 ;  /* 0x20000000ff007230 */ /* 0x004fca0000004100 */
[----:B------:R-:W-:-:S04]  /*9660*/  F2FP.BF16.PACK_AB R0, RZ, R0 ;  /* 0x00000000ff00723e */ /* 0x000fc800000010ff */
[----:B------:R-:W-:Y:S01]  /*9670*/  PRMT R19, R0, 0x7610, R19 ;  /* 0x0000761000137816 */ /* 0x000fe20000000013 */
[----:B------:R-:W-:Y:S05]  /*9680*/  BRA `(.L_x_823) ;  /* 0x00000cd000007947 */ /* 0x000fea0003800000 */
.L_x_826:
        /* <DEDUP_REMOVED lines=9> */
.L_x_829:
[----:B------:R-:W2:Y:S02]  /*9720*/  LDG.E.U16 R2, [R2.64] ;  /* 0x0000002402027981 */ /* 0x000ea4000c1e1500 */
[----:B--2---:R-:W-:-:S05]  /*9730*/  HADD2.F32 R0, -RZ, R2.H0_H0 ;  /* 0x20000002ff007230 */ /* 0x004fca0000004100 */
[----:B------:R-:W-:-:S04]  /*9740*/  F2FP.BF16.PACK_AB R0, RZ, R0 ;  /* 0x00000000ff00723e */ /* 0x000fc800000010ff */
[----:B------:R-:W-:Y:S01]  /*9750*/  PRMT R19, R0, 0x7610, R19 ;  /* 0x0000761000137816 */ /* 0x000fe20000000013 */
[----:B------:R-:W-:Y:S05]  /*9760*/  BRA `(.L_x_823) ;  /* 0x00000bf000007947 */ /* 0x000fea0003800000 */
.L_x_828:
[----:B------:R-:W2:Y:S02]  /*9770*/  LDG.E.64 R2, [R2.64] ;  /* 0x0000002402027981 */ /* 0x000ea4000c1e1b00 */
[----:B--2---:R-:W0:Y:S01]  /*9780*/  F2F.F32.F64 R0, R2 ;  /* 0x0000000200007310 */ /* 0x004e220000301000 */
[----:B------:R-:W0:-:S14]  /*9790*/  DSETP.GEU.AND P0, PT, |R2|, c[0x2][0x0], PT ;  /* 0x008000000200762a */ /* 0x000e1c0003f0e200 */
[----:B0-----:R-:W-:-:S05]  /*97a0*/  @!P0 FMUL R0, R0, 1.175494350822287508e-38 ;  /* 0x0080000000008820 */ /* 0x001fca0000400000 */
[----:B------:R-:W-:-:S04]  /*97b0*/  F2FP.BF16.PACK_AB R0, RZ, R0 ;  /* 0x00000000ff00723e */ /* 0x000fc800000010ff */
[----:B------:R-:W-:Y:S01]  /*97c0*/  PRMT R19, R0, 0x7610, R19 ;  /* 0x0000761000137816 */ /* 0x000fe20000000013 */
[----:B------:R-:W-:Y:S05]  /*97d0*/  BRA `(.L_x_823) ;  /* 0x00000b8000007947 */ /* 0x000fea0003800000 */
.L_x_818:
        /* <DEDUP_REMOVED lines=14> */
.L_x_832:
[----:B------:R-:W2:Y:S02]  /*98c0*/  LDG.E.64 R2, [R2.64] ;  /* 0x0000002402027981 */ /* 0x000ea4000c1e1b00 */
[----:B--2---:R-:W0:Y:S01]  /*98d0*/  F2F.F32.F64 R0, R2 ;  /* 0x0000000200007310 */ /* 0x004e220000301000 */
[----:B------:R-:W0:-:S14]  /*98e0*/  DSETP.GEU.AND P0, PT, |R2|, c[0x2][0x0], PT ;  /* 0x008000000200762a */ /* 0x000e1c0003f0e200 */
[----:B0-----:R-:W-:-:S05]  /*98f0*/  @!P0 FMUL R0, R0, 1.175494350822287508e-38 ;  /* 0x0080000000008820 */ /* 0x001fca0000400000 */
[----:B------:R-:W-:-:S04]  /*9900*/  F2FP.BF16.PACK_AB R0, RZ, R0 ;  /* 0x00000000ff00723e */ /* 0x000fc800000010ff */
[----:B------:R-:W-:Y:S01]  /*9910*/  PRMT R19, R0, 0x7610, R19 ;  /* 0x0000761000137816 */ /* 0x000fe20000000013 */
[----:B------:R-:W-:Y:S05]  /*9920*/  BRA `(.L_x_823) ;  /* 0x00000a3000007947 */ /* 0x000fea0003800000 */
.L_x_831:
        /* <DEDUP_REMOVED lines=28> */
.L_x_834:
        /* <DEDUP_REMOVED lines=15> */
.L_x_833:
[----:B------:R0:W5:Y:S01]  /*9be0*/  LDG.E.U16 R19, [R2.64] ;  /* 0x0000002402137981 */ /* 0x000162000c1e1500 */
[----:B------:R-:W-:Y:S05]  /*9bf0*/  BRA `(.L_x_823) ;  /* 0x0000076000007947 */ /* 0x000fea0003800000 */
.L_x_830:
        /* <DEDUP_REMOVED lines=12> */
.L_x_837:
        /* <DEDUP_REMOVED lines=21> */
.L_x_841:
[----:B------:R-:W-:Y:S05]  /*9e10*/  BSYNC B1 ;  /* 0x0000000000017941 */ /* 0x000fea0003800000 */
.L_x_840:
[----:B------:R-:W-:Y:S01]  /*9e20*/  LEA R3, R0, 0x3b800000, 0x17 ;  /* 0x3b80000000037811 */ /* 0x000fe200078eb8ff */
[----:B------:R-:W-:-:S05]  /*9e30*/  IMAD.SHL.U32 R0, R2, 0x100000, RZ ;  /* 0x0010000002007824 */ /* 0x000fca00078e00ff */
[----:B------:R-:W-:Y:S02]  /*9e40*/  LOP3.LUT R0, R3, R0, R4, 0xfe, !PT ;  /* 0x0000000003007212 */ /* 0x000fe400078efe04 */
.L_x_839:
[----:B------:R-:W-:Y:S05]  /*9e50*/  BSYNC B0 ;  /* 0x0000000000007941 */ /* 0x000fea0003800000 */
.L_x_838:
[----:B------:R-:W-:-:S04]  /*9e60*/  F2FP.BF16.PACK_AB R0, RZ, R0 ;  /* 0x00000000ff00723e */ /* 0x000fc800000010ff */
[----:B------:R-:W-:Y:S01]  /*9e70*/  PRMT R19, R0, 0x7610, R19 ;  /* 0x0000761000137816 */ /* 0x000fe20000000013 */
[----:B------:R-:W-:Y:S05]  /*9e80*/  BRA `(.L_x_823) ;  /* 0x000004d000007947 */ /* 0x000fea0003800000 */
.L_x_836:
        /* <DEDUP_REMOVED lines=21> */
.L_x_845:
[----:B------:R-:W-:Y:S05]  /*9fe0*/  BSYNC B1 ;  /* 0x0000000000017941 */ /* 0x000fea0003800000 */
.L_x_844:
[----:B------:R-:W-:Y:S01]  /*9ff0*/  LEA R3, R0, 0x37800000, 0x17 ;  /* 0x3780000000037811 */ /* 0x000fe200078eb8ff */
[----:B------:R-:W-:-:S05]  /*a000*/  IMAD.SHL.U32 R0, R2, 0x200000, RZ ;  /* 0x0020000002007824 */ /* 0x000fca00078e00ff */
[----:B------:R-:W-:Y:S02]  /*a010*/  LOP3.LUT R0, R3, R0, R4, 0xfe, !PT ;  /* 0x0000000003007212 */ /* 0x000fe400078efe04 */
.L_x_843:
[----:B------:R-:W-:Y:S05]  /*a020*/  BSYNC B0 ;  /* 0x0000000000007941 */ /* 0x000fea0003800000 */
.L_x_842:
[----:B------:R-:W-:-:S04]  /*a030*/  F2FP.BF16.PACK_AB R0, RZ, R0 ;  /* 0x00000000ff00723e */ /* 0x000fc800000010ff */
[----:B------:R-:W-:Y:S01]  /*a040*/  PRMT R19, R0, 0x7610, R19 ;  /* 0x0000761000137816 */ /* 0x000fe20000000013 */
[----:B------:R-:W-:Y:S05]  /*a050*/  BRA `(.L_x_823) ;  /* 0x0000030000007947 */ /* 0x000fea0003800000 */
.L_x_835:
        /* <DEDUP_REMOVED lines=14> */
.L_x_849:
[----:B------:R-:W-:Y:S05]  /*a140*/  BSYNC B0 ;  /* 0x0000000000007941 */ /* 0x000fea0003800000 */
.L_x_848:
[----:B------:R-:W-:-:S04]  /*a150*/  F2FP.BF16.PACK_AB R0, RZ, R0 ;  /* 0x00000000ff00723e */ /* 0x000fc800000010ff */
[----:B------:R-:W-:Y:S01]  /*a160*/  PRMT R19, R0, 0x7610, R19 ;  /* 0x0000761000137816 */ /* 0x000fe20000000013 */
[----:B------:R-:W-:Y:S05]  /*a170*/  BRA `(.L_x_823) ;  /* 0x000001e000007947 */ /* 0x000fea0003800000 */
.L_x_822:
        /* <DEDUP_REMOVED lines=21> */
.L_x_847:
[----:B------:R-:W2:Y:S02]  /*a2d0*/  LDG.E.64 R2, [R2.64] ;  /* 0x0000002402027981 */ /* 0x000ea4000c1e1b00 */
[----:B--2---:R-:W0:Y:S02]  /*a2e0*/  I2F.U64 R0, R2 ;  /* 0x0000000200007312 */ /* 0x004e240000301000 */
[----:B0-----:R-:W-:-:S04]  /*a2f0*/  F2FP.BF16.PACK_AB R0, RZ, R0 ;  /* 0x00000000ff00723e */ /* 0x001fc800000010ff */
[----:B------:R-:W-:Y:S01]  /*a300*/  PRMT R19, R0, 0x7610, R19 ;  /* 0x0000761000137816 */ /* 0x000fe20000000013 */
[----:B------:R-:W-:Y:S05]  /*a310*/  BRA `(.L_x_823) ;  /* 0x0000004000007947 */ /* 0x000fea0003800000 */
.L_x_846:
[----:B------:R-:W2:Y:S02]  /*a320*/  LDG.E R2, [R2.64] ;  /* 0x0000002402027981 */ /* 0x000ea4000c1e1900 */
[----:B--2---:R-:W0:Y:S02]  /*a330*/  I2F.U32 R0, R2 ;  /* 0x0000000200007306 */ /* 0x004e240000201000 */
[----:B0-----:R-:W-:-:S04]  /*a340*/  F2FP.BF16.PACK_AB R0, RZ, R0 ;  /* 0x00000000ff00723e */ /* 0x001fc800000010ff */
[----:B------:R-:W-:Y:S02]  /*a350*/  PRMT R19, R0, 0x7610, R19 ;  /* 0x0000761000137816 */ /* 0x000fe40000000013 */
.L_x_823:
        /* <DEDUP_REMOVED lines=18> */
.L_x_853:
[----:B------:R-:W2:Y:S02]  /*a480*/  LDG.E.U8 R2, [R2.64] ;  /* 0x0000002402027981 */ /* 0x000ea4000c1e1100 */
[----:B--2---:R-:W0:Y:S02]  /*a490*/  I2F.U16 R0, R2 ;  /* 0x0000000200007306 */ /* 0x004e240000101000 */
[----:B0-----:R-:W-:Y:S01]  /*a4a0*/  F2FP.BF16.PACK_AB R0, RZ, R0 ;  /* 0x00000000ff00723e */ /* 0x001fe200000010ff */
[----:B------:R-:W-:Y:S05]  /*a4b0*/  BRA `(.L_x_855) ;  /* 0x00000e3000007947 */ /* 0x000fea0003800000 */
.L_x_852:
        /* <DEDUP_REMOVED lines=10> */
.L_x_857:
[----:B------:R-:W2:Y:S02]  /*a560*/  LDG.E R2, [R2.64] ;  /* 0x0000002402027981 */ /* 0x000ea4000c1e1900 */
[----:B--2---:R-:W0:Y:S02]  /*a570*/  I2F R0, R2 ;  /* 0x0000000200007306 */ /* 0x004e240000201400 */
[----:B0-----:R-:W-:Y:S01]  /*a580*/  F2FP.BF16.PACK_AB R0, RZ, R0 ;  /* 0x00000000ff00723e */ /* 0x001fe200000010ff */
[----:B------:R-:W-:Y:S05]  /*a590*/  BRA `(.L_x_855) ;  /* 0x00000d5000007947 */ /* 0x000fea0003800000 */
.L_x_856:
[----:B------:R-:W2:Y:S02]  /*a5a0*/  LDG.E.U16 R2, [R2.64] ;  /* 0x0000002402027981 */ /* 0x000ea4000c1e1500 */
[----:B--2---:R-:W0:Y:S02]  /*a5b0*/  I2F.S16 R0, R2 ;  /* 0x0000000200007306 */ /* 0x004e240000101400 */
[----:B0-----:R-:W-:Y:S01]  /*a5c0*/  F2FP.BF16.PACK_AB R0, RZ, R0 ;  /* 0x00000000ff00723e */ /* 0x001fe200000010ff */
[----:B------:R-:W-:Y:S05]  /*a5d0*/  BRA `(.L_x_855) ;  /* 0x00000d1000007947 */ /* 0x000fea0003800000 */
.L_x_851:
        /* <DEDUP_REMOVED lines=9> */
.L_x_859:
[----:B------:R-:W2:Y:S02]  /*a670*/  LDG.E.U16 R0, [R2.64] ;  /* 0x0000002402007981 */ /* 0x000ea4000c1e1500 */
[----:B--2---:R-:W-:-:S05]  /*a680*/  HADD2.F32 R0, -RZ, R0.H0_H0 ;  /* 0x20000000ff007230 */ /* 0x004fca0000004100 */
[----:B------:R-:W-:Y:S01]  /*a690*/  F2FP.BF16.PACK_AB R0, RZ, R0 ;  /* 0x00000000ff00723e */ /* 0x000fe200000010ff */
[----:B------:R-:W-:Y:S05]  /*a6a0*/  BRA `(.L_x_855) ;  /* 0x00000c4000007947 */ /* 0x000fea0003800000 */
.L_x_858:
        /* <DEDUP_REMOVED lines=9> */
.L_x_861:
[----:B------:R-:W2:Y:S02]  /*a740*/  LDG.E.U16 R2, [R2.64] ;  /* 0x0000002402027981 */ /* 0x000ea4000c1e1500 */
[----:B--2---:R-:W-:-:S05]  /*a750*/  HADD2.F32 R0, -RZ, R2.H0_H0 ;  /* 0x20000002ff007230 */ /* 0x004fca0000004100 */
[----:B------:R-:W-:Y:S01]  /*a760*/  F2FP.BF16.PACK_AB R0, RZ, R0 ;  /* 0x00000000ff00723e */ /* 0x000fe200000010ff */
[----:B------:R-:W-:Y:S05]  /*a770*/  BRA `(.L_x_855) ;  /* 0x00000b7000007947 */ /* 0x000fea0003800000 */
.L_x_860:
[----:B------:R-:W2:Y:S02]  /*a780*/  LDG.E.64 R2, [R2.64] ;  /* 0x0000002402027981 */ /* 0x000ea4000c1e1b00 */
[----:B--2---:R-:W0:Y:S01]  /*a790*/  F2F.F32.F64 R0, R2 ;  /* 0x0000000200007310 */ /* 0x004e220000301000 */
[----:B------:R-:W0:-:S14]  /*a7a0*/  DSETP.GEU.AND P0, PT, |R2|, c[0x2][0x0], PT ;  /* 0x008000000200762a */ /* 0x000e1c0003f0e200 */
[----:B0-----:R-:W-:-:S05]  /*a7b0*/  @!P0 FMUL R0, R0, 1.175494350822287508e-38 ;  /* 0x0080000000008820 */ /* 0x001fca0000400000 */
[----:B------:R-:W-:Y:S01]  /*a7c0*/  F2FP.BF16.PACK_AB R0, RZ, R0 ;  /* 0x00000000ff00723e */ /* 0x000fe200000010ff */
[----:B------:R-:W-:Y:S05]  /*a7d0*/  BRA `(.L_x_855) ;  /* 0x00000b1000007947 */ /* 0x000fea0003800000 */
.L_x_850:
        /* <DEDUP_REMOVED lines=13> */
.L_x_864:
[----:B------:R-:W2:Y:S02]  /*a8b0*/  LDG.E.64 R2, [R2.64] ;  /* 0x0000002402027981 */ /* 0x000ea4000c1e1b00 */
[----:B--2---:R-:W0:Y:S01]  /*a8c0*/  F2F.F32.F64 R0, R2 ;  /* 0x0000000200007310 */ /* 0x004e220000301000 */
[----:B------:R-:W0:-:S14]  /*a8d0*/  DSETP.GEU.AND P0, PT, |R2|, c[0x2][0x0], PT ;  /* 0x008000000200762a */ /* 0x000e1c0003f0e200 */
[----:B0-----:R-:W-:-:S05]  /*a8e0*/  @!P0 FMUL R0, R0, 1.175494350822287508e-38 ;  /* 0x0080000000008820 */ /* 0x001fca0000400000 */
[----:B------:R-:W-:Y:S01]  /*a8f0*/  F2FP.BF16.PACK_AB R0, RZ, R0 ;  /* 0x00000000ff00723e */ /* 0x000fe200000010ff */
[----:B------:R-:W-:Y:S05]  /*a900*/  BRA `(.L_x_855) ;  /* 0x000009e000007947 */ /* 0x000fea0003800000 */
.L_x_863:
        /* <DEDUP_REMOVED lines=28> */
.L_x_866:
        /* <DEDUP_REMOVED lines=15> */
.L_x_865:
[----:B------:R0:W5:Y:S01]  /*abc0*/  LDG.E.U16 R0, [R2.64] ;  /* 0x0000002402007981 */ /* 0x000162000c1e1500 */
[----:B------:R-:W-:Y:S05]  /*abd0*/  BRA `(.L_x_855) ;  /* 0x0000071000007947 */ /* 0x000fea0003800000 */
.L_x_862:
        /* <DEDUP_REMOVED lines=12> */
.L_x_869:
        /* <DEDUP_REMOVED lines=21> */
.L_x_873:
[----:B------:R-:W-:Y:S05]  /*adf0*/  BSYNC B1 ;  /* 0x0000000000017941 */ /* 0x000fea0003800000 */
.L_x_872:
[----:B------:R-:W-:Y:S01]  /*ae00*/  LEA R3, R0, 0x3b800000, 0x17 ;  /* 0x3b80000000037811 */ /* 0x000fe200078eb8ff */
[----:B------:R-:W-:-:S05]  /*ae10*/  IMAD.SHL.U32 R0, R2, 0x100000, RZ ;  /* 0x0010000002007824 */ /* 0x000fca00078e00ff */
[----:B------:R-:W-:Y:S02]  /*ae20*/  LOP3.LUT R0, R3, R0, R4, 0xfe, !PT ;  /* 0x0000000003007212 */ /* 0x000fe400078efe04 */
.L_x_871:
[----:B------:R-:W-:Y:S05]  /*ae30*/  BSYNC B0 ;  /* 0x0000000000007941 */ /* 0x000fea0003800000 */
.L_x_870:
[----:B------:R-:W-:Y:S01]  /*ae40*/  F2FP.BF16.PACK_AB R0, RZ, R0 ;  /* 0x00000000ff00723e */ /* 0x000fe200000010ff */
[----:B------:R-:W-:Y:S05]  /*ae50*/  BRA `(.L_x_855) ;  /* 0x0000049000007947 */ /* 0x000fea0003800000 */
.L_x_868:
        /* <DEDUP_REMOVED lines=21> */
.L_x_877:
[----:B------:R-:W-:Y:S05]  /*afb0*/  BSYNC B1 ;  /* 0x0000000000017941 */ /* 0x000fea0003800000 */
.L_x_876:
[----:B------:R-:W-:Y:S01]  /*afc0*/  LEA R3, R0, 0x37800000, 0x17 ;  /* 0x3780000000037811 */ /* 0x000fe200078eb8ff */
[----:B------:R-:W-:-:S05]  /*afd0*/  IMAD.SHL.U32 R0, R2, 0x200000, RZ ;  /* 0x0020000002007824 */ /* 0x000fca00078e00ff */
[----:B------:R-:W-:Y:S02]  /*afe0*/  LOP3.LUT R0, R3, R0, R4, 0xfe, !PT ;  /* 0x0000000003007212 */ /* 0x000fe400078efe04 */
.L_x_875:
[----:B------:R-:W-:Y:S05]  /*aff0*/  BSYNC B0 ;  /* 0x0000000000007941 */ /* 0x000fea0003800000 */
.L_x_874:
[----:B------:R-:W-:Y:S01]  /*b000*/  F2FP.BF16.PACK_AB R0, RZ, R0 ;  /* 0x00000000ff00723e */ /* 0x000fe200000010ff */
[----:B------:R-:W-:Y:S05]  /*b010*/  BRA `(.L_x_855) ;  /* 0x000002d000007947 */ /* 0x000fea0003800000 */
.L_x_867:
        /* <DEDUP_REMOVED lines=14> */
.L_x_881:
[----:B------:R-:W-:Y:S05]  /*b100*/  BSYNC B0 ;  /* 0x0000000000007941 */ /* 0x000fea0003800000 */
.L_x_880:
[----:B------:R-:W-:Y:S01]  /*b110*/  F2FP.BF16.PACK_AB R0, RZ, R0 ;  /* 0x00000000ff00723e */ /* 0x000fe200000010ff */
[----:B------:R-:W-:Y:S05]  /*b120*/  BRA `(.L_x_855) ;  /* 0x000001c000007947 */ /* 0x000fea0003800000 */
.L_x_854:
        /* <DEDUP_REMOVED lines=21> */
.L_x_879:
[----:B------:R-:W2:Y:S02]  /*b280*/  LDG.E.64 R2, [R2.64] ;  /* 0x0000002402027981 */ /* 0x000ea4000c1e1b00 */
[----:B--2---:R-:W0:Y:S02]  /*b290*/  I2F.U64 R0, R2 ;  /* 0x0000000200007312 */ /* 0x004e240000301000 */
[----:B0-----:R-:W-:Y:S01]  /*b2a0*/  F2FP.BF16.PACK_AB R0, RZ, R0 ;  /* 0x00000000ff00723e */ /* 0x001fe200000010ff */
[----:B------:R-:W-:Y:S05]  /*b2b0*/  BRA `(.L_x_855) ;  /* 0x0000003000007947 */ /* 0x000fea0003800000 */
.L_x_878:
[----:B------:R-:W2:Y:S02]  /*b2c0*/  LDG.E R2, [R2.64] ;  /* 0x0000002402027981 */ /* 0x000ea4000c1e1900 */
[----:B--2---:R-:W0:Y:S02]  /*b2d0*/  I2F.U32 R0, R2 ;  /* 0x0000000200007306 */ /* 0x004e240000201000 */
[----:B0-----:R-:W-:-:S06]  /*b2e0*/  F2FP.BF16.PACK_AB R0, RZ, R0 ;  /* 0x00000000ff00723e */ /* 0x001fcc00000010ff */
.L_x_855:
        /* <DEDUP_REMOVED lines=35> */
.L_x_885:
[----:B------:R-:W-:-:S06]  /*b520*/  PRMT R3, RZ, 0x5410, R2 ;  /* 0x00005410ff037816 */ /* 0x000fcc0000000002 */
[----:B------:R-:W0:Y:S02]  /*b530*/  F2I.S64.TRUNC R2, R3 ;  /* 0x0000000300027311 */ /* 0x000e24000020d900 */
[----:B0-----:R0:W-:Y:S01]  /*b540*/  STG.E.U8 [R16.64], R2 ;  /* 0x0000000210007986 */ /* 0x0011e2000c101124 */
[----:B------:R-:W-:Y:S05]  /*b550*/  BRA `(.L_x_887) ;  /* 0x00000e4000007947 */ /* 0x000fea0003800000 */
.L_x_884:
        /* <DEDUP_REMOVED lines=10> */
.L_x_889:
[----:B------:R-:W-:-:S04]  /*b600*/  PRMT R2, RZ, 0x5410, R2 ;  /* 0x00005410ff027816 */ /* 0x000fc80000000002 */
[----:B------:R-:W0:Y:S02]  /*b610*/  F2I.FTZ.TRUNC.NTZ R3, R2 ;  /* 0x0000000200037305 */ /* 0x000e24000021f100 */
[----:B0-----:R0:W-:Y:S01]  /*b620*/  STG.E [R16.64], R3 ;  /* 0x0000000310007986 */ /* 0x0011e2000c101924 */
[----:B------:R-:W-:Y:S05]  /*b630*/  BRA `(.L_x_887) ;  /* 0x00000d6000007947 */ /* 0x000fea0003800000 */
.L_x_888:
[----:B------:R-:W-:-:S04]  /*b640*/  PRMT R2, RZ, 0x5410, R2 ;  /* 0x00005410ff027816 */ /* 0x000fc80000000002 */
[----:B------:R-:W0:Y:S02]  /*b650*/  F2I.FTZ.TRUNC.NTZ R3, R2 ;  /* 0x0000000200037305 */ /* 0x000e24000021f100 */
[----:B0-----:R0:W-:Y:S01]  /*b660*/  STG.E.U16 [R16.64], R3 ;  /* 0x0000000310007986 */ /* 0x0011e2000c101524 */
[----:B------:R-:W-:Y:S05]  /*b670*/  BRA `(.L_x_887) ;  /* 0x00000d2000007947 */ /* 0x000fea0003800000 */
.L_x_883:
        /* <DEDUP_REMOVED lines=9> */
.L_x_891:
[----:B------:R-:W-:-:S04]  /*b710*/  PRMT R0, RZ, 0x5410, R2 ;  /* 0x00005410ff007816 */ /* 0x000fc80000000002 */
[----:B------:R-:W-:-:S05]  /*b720*/  F2FP.PACK_AB R0, RZ, R0 ;  /* 0x00000000ff00723e */ /* 0x000fca00000000ff */
[----:B------:R0:W-:Y:S01]  /*b730*/  STG.E.U16 [R16.64], R0 ;  /* 0x0000000010007986 */ /* 0x0001e2000c101524 */
[----:B------:R-:W-:Y:S05]  /*b740*/  BRA `(.L_x_887) ;  /* 0x00000c5000007947 */ /* 0x000fea0003800000 */
.L_x_890:
        /* <DEDUP_REMOVED lines=10> */
.L_x_893:
[----:B------:R-:W-:-:S04]  /*b7f0*/  PRMT R2, RZ, 0x5410, R2 ;  /* 0x00005410ff027816 */ /* 0x000fc80000000002 */
[----:B------:R-:W-:-:S04]  /*b800*/  F2FP.PACK_AB R3, RZ, R2 ;  /* 0x00000002ff03723e */ /* 0x000fc800000000ff */
[----:B------:R-:W-:-:S05]  /*b810*/  PRMT R3, R3, 0x5410, RZ ;  /* 0x0000541003037816 */ /* 0x000fca00000000ff */
[----:B------:R0:W-:Y:S01]  /*b820*/  STG.E [R16.64], R3 ;  /* 0x0000000310007986 */ /* 0x0001e2000c101924 */
[----:B------:R-:W-:Y:S05]  /*b830*/  BRA `(.L_x_887) ;  /* 0x00000b6000007947 */ /* 0x000fea0003800000 */
.L_x_892:
[----:B------:R-:W-:-:S05]  /*b840*/  PRMT R2, RZ, 0x5410, R2 ;  /* 0x00005410ff027816 */ /* 0x000fca0000000002 */
[----:B------:R-:W-:-:S06]  /*b850*/  FMUL.FTZ R2, R2, 1 ;  /* 0x3f80000002027820 */ /* 0x000fcc0000410000 */
[----:B------:R-:W0:Y:S02]  /*b860*/  F2F.F64.F32 R2, R2 ;  /* 0x0000000200027310 */ /* 0x000e240000201800 */
[----:B0-----:R0:W-:Y:S01]  /*b870*/  STG.E.64 [R16.64], R2 ;  /* 0x0000000210007986 */ /* 0x0011e2000c101b24 */
[----:B------:R-:W-:Y:S05]  /*b880*/  BRA `(.L_x_887) ;  /* 0x00000b1000007947 */ /* 0x000fea0003800000 */
.L_x_882:
        /* <DEDUP_REMOVED lines=13> */
.L_x_896:
[----:B------:R-:W-:Y:S01]  /*b960*/  PRMT R2, RZ, 0x5410, R2 ;  /* 0x00005410ff027816 */ /* 0x000fe20000000002 */
[----:B------:R-:W-:-:S04]  /*b970*/  CS2R R6, SRZ ;  /* 0x0000000000067805 */ /* 0x000fc8000001ff00 */
[----:B------:R-:W-:-:S04]  /*b980*/  FMUL.FTZ R2, R2, 1 ;  /* 0x3f80000002027820 */ /* 0x000fc80000410000 */
[----:B------:R-:W0:Y:S02]  /*b990*/  F2F.F64.F32 R4, R2 ;  /* 0x0000000200047310 */ /* 0x000e240000201800 */
[----:B0-----:R0:W-:Y:S01]  /*b9a0*/  STG.E.128 [R16.64], R4 ;  /* 0x0000000410007986 */ /* 0x0011e2000c101d24 */
[----:B------:R-:W-:Y:S05]  /*b9b0*/  BRA `(.L_x_887) ;  /* 0x000009e000007947 */ /* 0x000fea0003800000 */
.L_x_895:
        /* <DEDUP_REMOVED lines=21> */
.L_x_900:
[----:B------:R-:W-:Y:S05]  /*bb10*/  BSYNC B0 ;  /* 0x0000000000007941 */ /* 0x000fea0003800000 */
.L_x_899:
[----:B------:R-:W-:-:S05]  /*bb20*/  LOP3.LUT R3, R0, R3, RZ, 0xfc, !PT ;  /* 0x0000000300037212 */ /* 0x000fca00078efcff */
[----:B------:R0:W-:Y:S01]  /*bb30*/  STG.E.U8 [R16.64], R3 ;  /* 0x0000000310007986 */ /* 0x0001e2000c101124 */
[----:B------:R-:W-:Y:S05]  /*bb40*/  BRA `(.L_x_887) ;  /* 0x0000085000007947 */ /* 0x000fea0003800000 */
.L_x_898:
        /* <DEDUP_REMOVED lines=13> */
.L_x_902:
[----:B------:R-:W-:Y:S01]  /*bc20*/  IMAD.MOV.U32 R0, RZ, RZ, 0x7f ;  /* 0x0000007fff007424 */ /* 0x000fe200078e00ff */
[----:B------:R-:W-:-:S04]  /*bc30*/  ISETP.GT.U32.AND P0, PT, R2, 0x7f800000, PT ;  /* 0x7f8000000200780c */ /* 0x000fc80003f04070 */
[----:B------:R-:W-:-:S04]  /*bc40*/  SEL R0, R0, 0x7c, P0 ;  /* 0x0000007c00007807 */ /* 0x000fc80000000000 */
.L_x_903:
[----:B------:R-:W-:Y:S05]  /*bc50*/  BSYNC B0 ;  /* 0x0000000000007941 */ /* 0x000fea0003800000 */
.L_x_901:
[----:B------:R-:W-:-:S04]  /*bc60*/  LOP3.LUT R2, R3, 0x80000000, RZ, 0xc0, !PT ;  /* 0x8000000003027812 */ /* 0x000fc800078ec0ff */
[----:B------:R-:W-:-:S04]  /*bc70*/  SHF.R.U32.HI R3, RZ, 0x18, R2 ;  /* 0x00000018ff037819 */ /* 0x000fc80000011602 */
[----:B------:R-:W-:-:S05]  /*bc80*/  LOP3.LUT R3, R0, R3, RZ, 0xfc, !PT ;  /* 0x0000000300037212 */ /* 0x000fca00078efcff */
[----:B------:R0:W-:Y:S01]  /*bc90*/  STG.E.U8 [R16.64], R3 ;  /* 0x0000000310007986 */ /* 0x0001e2000c101124 */
[----:B------:R-:W-:Y:S05]  /*bca0*/  BRA `(.L_x_887) ;  /* 0x000006f000007947 */ /* 0x000fea0003800000 */
.L_x_897:
[----:B------:R0:W-:Y:S01]  /*bcb0*/  STG.E.U16 [R16.64], R2 ;  /* 0x0000000210007986 */ /* 0x0001e2000c101524 */
[----:B------:R-:W-:Y:S05]  /*bcc0*/  BRA `(.L_x_887) ;  /* 0x000006d000007947 */ /* 0x000fea0003800000 */
.L_x_894:
        /* <DEDUP_REMOVED lines=12> */
.L_x_906:
        /* <DEDUP_REMOVED lines=17> */
.L_x_909:
[----:B------:R-:W-:-:S04]  /*bea0*/  LOP3.LUT R2, R3, 0x80000000, RZ, 0xc0, !PT ;  /* 0x8000000003027812 */ /* 0x000fc800078ec0ff */
[----:B------:R-:W-:-:S04]  /*beb0*/  SHF.R.U32.HI R3, RZ, 0x18, R2 ;  /* 0x00000018ff037819 */ /* 0x000fc80000011602 */
[----:B------:R-:W-:-:S04]  /*bec0*/  LOP3.LUT R0, R0, R3, RZ, 0xfc, !PT ;  /* 0x0000000300007212 */ /* 0x000fc800078efcff */
[----:B------:R-:W-:Y:S02]  /*bed0*/  PRMT R8, R0, 0x7610, R8 ;  /* 0x0000761000087816 */ /* 0x000fe40000000008 */
.L_x_908:
[----:B------:R-:W-:Y:S05]  /*bee0*/  BSYNC B0 ;  /* 0x0000000000007941 */ /* 0x000fea0003800000 */
.L_x_907:
[----:B------:R0:W-:Y:S01]  /*bef0*/  STG.E.U8 [R16.64], R8 ;  /* 0x0000000810007986 */ /* 0x0001e2000c101124 */
[----:B------:R-:W-:Y:S05]  /*bf00*/  BRA `(.L_x_887) ;  /* 0x0000049000007947 */ /* 0x000fea0003800000 */
.L_x_905:
        /* <DEDUP_REMOVED lines=17> */
.L_x_912:
[----:B------:R-:W-:-:S04]  /*c020*/  LOP3.LUT R2, R3, 0x80000000, RZ, 0xc0, !PT ;  /* 0x8000000003027812 */ /* 0x000fc800078ec0ff */
[----:B------:R-:W-:-:S04]  /*c030*/  SHF.R.U32.HI R3, RZ, 0x18, R2 ;  /* 0x00000018ff037819 */ /* 0x000fc80000011602 */
[----:B------:R-:W-:-:S04]  /*c040*/  LOP3.LUT R0, R0, R3, RZ, 0xfc, !PT ;  /* 0x0000000300007212 */ /* 0x000fc800078efcff */
[----:B------:R-:W-:Y:S02]  /*c050*/  PRMT R8, R0, 0x7610, R8 ;  /* 0x0000761000087816 */ /* 0x000fe40000000008 */
.L_x_911:
[----:B------:R-:W-:Y:S05]  /*c060*/  BSYNC B0 ;  /* 0x0000000000007941 */ /* 0x000fea0003800000 */
.L_x_910:
[----:B------:R0:W-:Y:S01]  /*c070*/  STG.E.U8 [R16.64], R8 ;  /* 0x0000000810007986 */ /* 0x0001e2000c101124 */
[----:B------:R-:W-:Y:S05]  /*c080*/  BRA `(.L_x_887) ;  /* 0x0000031000007947 */ /* 0x000fea0003800000 */
.L_x_904:
        /* <DEDUP_REMOVED lines=22> */
.L_x_886:
        /* <DEDUP_REMOVED lines=20> */
.L_x_914:
[----:B------:R-:W-:-:S06]  /*c330*/  PRMT R2, RZ, 0x5410, R2 ;  /* 0x00005410ff027816 */ /* 0x000fcc0000000002 */
[----:B------:R-:W0:Y:S02]  /*c340*/  F2I.U64.TRUNC R2, R2 ;  /* 0x0000000200027311 */ /* 0x000e24000020d800 */
[----:B0-----:R0:W-:Y:S01]  /*c350*/  STG.E.64 [R16.64], R2 ;  /* 0x0000000210007986 */ /* 0x0011e2000c101b24 */
[----:B------:R-:W-:Y:S05]  /*c360*/  BRA `(.L_x_887) ;  /* 0x0000003000007947 */ /* 0x000fea0003800000 */
.L_x_913:
[----:B------:R-:W-:-:S04]  /*c370*/  PRMT R2, RZ, 0x5410, R2 ;  /* 0x00005410ff027816 */ /* 0x000fc80000000002 */
[----:B------:R-:W0:Y:S02]  /*c380*/  F2I.FTZ.U32.TRUNC.NTZ R3, R2 ;  /* 0x0000000200037305 */ /* 0x000e24000021f000 */
[----:B0-----:R0:W-:Y:S02]  /*c390*/  STG.E [R16.64], R3 ;  /* 0x0000000310007986 */ /* 0x0011e4000c101924 */
.L_x_887:
[----:B------:R-:W-:Y:S02]  /*c3a0*/  IADD3 R23, R23, 0x80, RZ ;  /* 0x0000008017177810 */ /* 0x000fe40007ffe0ff */
.L_x_718:
[----:B------:R-:W-:Y:S05]  /*c3b0*/  BSYNC B6 ;  /* 0x0000000000067941 */ /* 0x000fea0003800000 */
.L_x_717:
[----:B------:R-:W-:-:S13]  /*c3c0*/  ISETP.GE.AND P0, PT, R23, c[0x0][0x160], PT ;  /* 0x0000580017007a0c */ /* 0x000fda0003f06270 */
[----:B------:R-:W-:Y:S05]  /*c3d0*/  @P0 EXIT ;  /* 0x000000000000094d */ /* 0x000fea0003800000 */
        /* <DEDUP_REMOVED lines=255> */
.L_x_915:
        /* <DEDUP_REMOVED lines=21> */
.L_x_919:
[----:B------:R-:W2:Y:S02]  /*d520*/  LDG.E.U8 R2, [R2.64] ;  /* 0x0000002402027981 */ /* 0x000ea4000c1e1100 */
[----:B--2---:R-:W0:Y:S02]  /*d530*/  I2F.U16 R0, R2 ;  /* 0x0000000200007306 */ /* 0x004e240000101000 */
[----:B0-----:R-:W-:-:S04]  /*d540*/  F2FP.BF16.PACK_AB R0, RZ, R0 ;  /* 0x00000000ff00723e */ /* 0x001fc800000010ff */
[----:B------:R-:W-:Y:S01]  /*d550*/  PRMT R19, R0, 0x7610, R19 ;  /* 0x0000761000137816 */ /* 0x000fe20000000013 */
[----:B------:R-:W-:Y:S05]  /*d560*/  BRA `(.L_x_921) ;  /* 0x00000f0000007947 */ /* 0x000fea0003800000 */
.L_x_918:
        /* <DEDUP_REMOVED lines=11> */
.L_x_923:
[----:B------:R-:W2:Y:S02]  /*d620*/  LDG.E R2, [R2.64] ;  /* 0x0000002402027981 */ /* 0x000ea4000c1e1900 */
[----:B--2---:R-:W0:Y:S02]  /*d630*/  I2F R0, R2 ;  /* 0x0000000200007306 */ /* 0x004e240000201400 */
[----:B0-----:R-:W-:-:S04]  /*d640*/  F2FP.BF16.PACK_AB R0, RZ, R0 ;  /* 0x00000000ff00723e */ /* 0x001fc800000010ff */
[----:B------:R-:W-:Y:S01]  /*d650*/  PRMT R19, R0, 0x7610, R19 ;  /* 0x0000761000137816 */ /* 0x000fe20000000013 */
[----:B------:R-:W-:Y:S05]  /*d660*/  BRA `(.L_x_921) ;  /* 0x00000e0000007947 */ /* 0x000fea0003800000 */
.L_x_922:
[----:B------:R-:W2:Y:S02]  /*d670*/  LDG.E.U16 R2, [R2.64] ;  /* 0x0000002402027981 */ /* 0x000ea4000c1e1500 */
[----:B--2---:R-:W0:Y:S02]  /*d680*/  I2F.S16 R0, R2 ;  /* 0x0000000200007306 */ /* 0x004e240000101400 */
[----:B0-----:R-:W-:-:S04]  /*d690*/  F2FP.BF16.PACK_AB R0, RZ, R0 ;  /* 0x00000000ff00723e */ /* 0x001fc800000010ff */
[----:B------:R-:W-:Y:S01]  /*d6a0*/  PRMT R19, R0, 0x7610, R19 ;  /* 0x0000761000137816 */ /* 0x000fe20000000013 */
[----:B------:R-:W-:Y:S05]  /*d6b0*/  BRA `(.L_x_921) ;  /* 0x00000db000007947 */ /* 0x000fea0003800000 */
.L_x_917:
        /* <DEDUP_REMOVED lines=9> */
.L_x_925:
[----:B------:R-:W2:Y:S02]  /*d750*/  LDG.E.U16 R0, [R2.64] ;  /* 0x0000002402007981 */ /* 0x000ea4000c1e1500 */
[----:B--2---:R-:W-:-:S05]  /*d760*/  HADD2.F32 R0, -RZ, R0.H0_H0 ;  /* 0x20000000ff007230 */ /* 0x004fca0000004100 */
[----:B------:R-:W-:-:S04]  /*d770*/  F2FP.BF16.PACK_AB R0, RZ, R0 ;  /* 0x00000000ff00723e */ /* 0x000fc800000010ff */
[----:B------:R-:W-:Y:S01]  /*d780*/  PRMT R19, R0, 0x7610, R19 ;  /* 0x0000761000137816 */ /* 0x000fe20000000013 */
[----:B------:R-:W-:Y:S05]  /*d790*/  BRA `(.L_x_921) ;  /* 0x00000cd000007947 */ /* 0x000fea0003800000 */
.L_x_924:
        /* <DEDUP_REMOVED lines=9> */
.L_x_927:
[----:B------:R-:W2:Y:S02]  /*d830*/  LDG.E.U16 R2, [R2.64] ;  /* 0x0000002402027981 */ /* 0x000ea4000c1e1500 */
[----:B--2---:R-:W-:-:S05]  /*d840*/  HADD2.F32 R0, -RZ, R2.H0_H0 ;  /* 0x20000002ff007230 */ /* 0x004fca0000004100 */
[----:B------:R-:W-:-:S04]  /*d850*/  F2FP.BF16.PACK_AB R0, RZ, R0 ;  /* 0x00000000ff00723e */ /* 0x000fc800000010ff */
[----:B------:R-:W-:Y:S01]  /*d860*/  PRMT R19, R0, 0x7610, R19 ;  /* 0x0000761000137816 */ /* 0x000fe20000000013 */
[----:B------:R-:W-:Y:S05]  /*d870*/  BRA `(.L_x_921) ;  /* 0x00000bf000007947 */ /* 0x000fea0003800000 */
.L_x_926:
[----:B------:R-:W2:Y:S02]  /*d880*/  LDG.E.64 R2, [R2.64] ;  /* 0x0000002402027981 */ /* 0x000ea4000c1e1b00 */
[----:B--2---:R-:W0:Y:S01]  /*d890*/  F2F.F32.F64 R0, R2 ;  /* 0x0000000200007310 */ /* 0x004e220000301000 */
[----:B------:R-:W0:-:S14]  /*d8a0*/  DSETP.GEU.AND P0, PT, |R2|, c[0x2][0x0], PT ;  /* 0x008000000200762a */ /* 0x000e1c0003f0e200 */
[----:B0-----:R-:W-:-:S05]  /*d8b0*/  @!P0 FMUL R0, R0, 1.175494350822287508e-38 ;  /* 0x0080000000008820 */ /* 0x001fca0000400000 */
[----:B------:R-:W-:-:S04]  /*d8c0*/  F2FP.BF16.PACK_AB R0, RZ, R0 ;  /* 0x00000000ff00723e */ /* 0x000fc800000010ff */
[----:B------:R-:W-:Y:S01]  /*d8d0*/  PRMT R19, R0, 0x7610, R19 ;  /* 0x0000761000137816 */ /* 0x000fe20000000013 */
[----:B------:R-:W-:Y:S05]  /*d8e0*/  BRA `(.L_x_921) ;  /* 0x00000b8000007947 */ /* 0x000fea0003800000 */
.L_x_916:
        /* <DEDUP_REMOVED lines=14> */
.L_x_930:
[----:B------:R-:W2:Y:S02]  /*d9d0*/  LDG.E.64 R2, [R2.64] ;  /* 0x0000002402027981 */ /* 0x000ea4000c1e1b00 */
[----:B--2---:R-:W0:Y:S01]  /*d9e0*/  F2F.F32.F64 R0, R2 ;  /* 0x0000000200007310 */ /* 0x004e220000301000 */
[----:B------:R-:W0:-:S14]  /*d9f0*/  DSETP.GEU.AND P0, PT, |R2|, c[0x2][0x0], PT ;  /* 0x008000000200762a */ /* 0x000e1c0003f0e200 */
[----:B0-----:R-:W-:-:S05]  /*da00*/  @!P0 FMUL R0, R0, 1.175494350822287508e-38 ;  /* 0x0080000000008820 */ /* 0x001fca0000400000 */
[----:B------:R-:W-:-:S04]  /*da10*/  F2FP.BF16.PACK_AB R0, RZ, R0 ;  /* 0x00000000ff00723e */ /* 0x000fc800000010ff */
[----:B------:R-:W-:Y:S01]  /*da20*/  PRMT R19, R0, 0x7610, R19 ;  /* 0x0000761000137816 */ /* 0x000fe20000000013 */
[----:B------:R-:W-:Y:S05]  /*da30*/  BRA `(.L_x_921) ;  /* 0x00000a3000007947 */ /* 0x000fea0003800000 */
.L_x_929:
        /* <DEDUP_REMOVED lines=28> */
.L_x_932:
        /* <DEDUP_REMOVED lines=15> */
.L_x_931:
[----:B------:R0:W5:Y:S01]  /*dcf0*/  LDG.E.U16 R19, [R2.64] ;  /* 0x0000002402137981 */ /* 0x000162000c1e1500 */
[----:B------:R-:W-:Y:S05]  /*dd00*/  BRA `(.L_x_921) ;  /* 0x0000076000007947 */ /* 0x000fea0003800000 */
.L_x_928:
        /* <DEDUP_REMOVED lines=12> */
.L_x_935:
        /* <DEDUP_REMOVED lines=21> */
.L_x_939:
[----:B------:R-:W-:Y:S05]  /*df20*/  BSYNC B1 ;  /* 0x0000000000017941 */ /* 0x000fea0003800000 */
.L_x_938:
[----:B------:R-:W-:Y:S01]  /*df30*/  LEA R3, R0, 0x3b800000, 0x17 ;  /* 0x3b80000000037811 */ /* 0x000fe200078eb8ff */
[----:B------:R-:W-:-:S05]  /*df40*/  IMAD.SHL.U32 R0, R2, 0x100000, RZ ;  /* 0x0010000002007824 */ /* 0x000fca00078e00ff */
[----:B------:R-:W-:Y:S02]  /*df50*/  LOP3.LUT R0, R3, R0, R4, 0xfe, !PT ;  /* 0x0000000003007212 */ /* 0x000fe400078efe04 */
.L_x_937:
[----:B------:R-:W-:Y:S05]  /*df60*/  BSYNC B0 ;  /* 0x0000000000007941 */ /* 0x000fea0003800000 */
.L_x_936:
[----:B------:R-:W-:-:S04]  /*df70*/  F2FP.BF16.PACK_AB R0, RZ, R0 ;  /* 0x00000000ff00723e */ /* 0x000fc800000010ff */
[----:B------:R-:W-:Y:S01]  /*df80*/  PRMT R19, R0, 0x7610, R19 ;  /* 0x0000761000137816 */ /* 0x000fe20000000013 */
[----:B------:R-:W-:Y:S05]  /*df90*/  BRA `(.L_x_921) ;  /* 0x000004d000007947 */ /* 0x000fea0003800000 */
.L_x_934:
        /* <DEDUP_REMOVED lines=21> */
.L_x_943:
[----:B------:R-:W-:Y:S05]  /*e0f0*/  BSYNC B1 ;  /* 0x0000000000017941 */ /* 0x000fea0003800000 */
.L_x_942:
[----:B------:R-:W-:Y:S01]  /*e100*/  LEA R3, R0, 0x37800000, 0x17 ;  /* 0x3780000000037811 */ /* 0x000fe200078eb8ff */
[----:B------:R-:W-:-:S05]  /*e110*/  IMAD.SHL.U32 R0, R2, 0x200000, RZ ;  /* 0x0020000002007824 */ /* 0x000fca00078e00ff */
[----:B------:R-:W-:Y:S02]  /*e120*/  LOP3.LUT R0, R3, R0, R4, 0xfe, !PT ;  /* 0x0000000003007212 */ /* 0x000fe400078efe04 */
.L_x_941:
[----:B------:R-:W-:Y:S05]  /*e130*/  BSYNC B0 ;  /* 0x0000000000007941 */ /* 0x000fea0003800000 */
.L_x_940:
[----:B------:R-:W-:-:S04]  /*e140*/  F2FP.BF16.PACK_AB R0, RZ, R0 ;  /* 0x00000000ff00723e */ /* 0x000fc800000010ff */
[----:B------:R-:W-:Y:S01]  /*e150*/  PRMT R19, R0, 0x7610, R19 ;  /* 0x0000761000137816 */ /* 0x000fe20000000013 */
[----:B------:R-:W-:Y:S05]  /*e160*/  BRA `(.L_x_921) ;  /* 0x0000030000007947 */ /* 0x000fea0003800000 */
.L_x_933:
        /* <DEDUP_REMOVED lines=14> */
.L_x_947:
[----:B------:R-:W-:Y:S05]  /*e250*/  BSYNC B0 ;  /* 0x0000000000007941 */ /* 0x000fea0003800000 */
.L_x_946:
[----:B------:R-:W-:-:S04]  /*e260*/  F2FP.BF16.PACK_AB R0, RZ, R0 ;  /* 0x00000000ff00723e */ /* 0x000fc800000010ff */
[----:B------:R-:W-:Y:S01]  /*e270*/  PRMT R19, R0, 0x7610, R19 ;  /* 0x0000761000137816 */ /* 0x000fe20000000013 */
[----:B------:R-:W-:Y:S05]  /*e280*/  BRA `(.L_x_921) ;  /* 0x000001e000007947 */ /* 0x000fea0003800000 */
.L_x_920:
        /* <DEDUP_REMOVED lines=21> */
.L_x_945:
[----:B------:R-:W2:Y:S02]  /*e3e0*/  LDG.E.64 R2, [R2.64] ;  /* 0x0000002402027981 */ /* 0x000ea4000c1e1b00 */
[----:B--2---:R-:W0:Y:S02]  /*e3f0*/  I2F.U64 R0, R2 ;  /* 0x0000000200007312 */ /* 0x004e240000301000 */
[----:B0-----:R-:W-:-:S04]  /*e400*/  F2FP.BF16.PACK_AB R0, RZ, R0 ;  /* 0x00000000ff00723e */ /* 0x001fc800000010ff */
[----:B------:R-:W-:Y:S01]  /*e410*/  PRMT R19, R0, 0x7610, R19 ;  /* 0x0000761000137816 */ /* 0x000fe20000000013 */
[----:B------:R-:W-:Y:S05]  /*e420*/  BRA `(.L_x_921) ;  /* 0x0000004000007947 */ /* 0x000fea0003800000 */
.L_x_944:
[----:B------:R-:W2:Y:S02]  /*e430*/  LDG.E R2, [R2.64] ;  /* 0x0000002402027981 */ /* 0x000ea4000c1e1900 */
[----:B--2---:R-:W0:Y:S02]  /*e440*/  I2F.U32 R0, R2 ;  /* 0x0000000200007306 */ /* 0x004e240000201000 */
[----:B0-----:R-:W-:-:S04]  /*e450*/  F2FP.BF16.PACK_AB R0, RZ, R0 ;  /* 0x00000000ff00723e */ /* 0x001fc800000010ff */
[----:B------:R-:W-:Y:S02]  /*e460*/  PRMT R19, R0, 0x7610, R19 ;  /* 0x0000761000137816 */ /* 0x000fe40000000013 */
.L_x_921:
        /* <DEDUP_REMOVED lines=18> */
.L_x_951:
[----:B------:R-:W2:Y:S02]  /*e590*/  LDG.E.U8 R2, [R2.64] ;  /* 0x0000002402027981 */ /* 0x000ea4000c1e1100 */
[----:B--2---:R-:W0:Y:S02]  /*e5a0*/  I2F.U16 R0, R2 ;  /* 0x0000000200007306 */ /* 0x004e240000101000 */
[----:B0-----:R-:W-:Y:S01]  /*e5b0*/  F2FP.BF16.PACK_AB R0, RZ, R0 ;  /* 0x00000000ff00723e */ /* 0x001fe200000010ff */
[----:B------:R-:W-:Y:S05]  /*e5c0*/  BRA `(.L_x_953) ;  /* 0x00000e3000007947 */ /* 0x000fea0003800000 */
.L_x_950:
        /* <DEDUP_REMOVED lines=10> */
.L_x_955:
[----:B------:R-:W2:Y:S02]  /*e670*/  LDG.E R2, [R2.64] ;  /* 0x0000002402027981 */ /* 0x000ea4000c1e1900 */
[----:B--2---:R-:W0:Y:S02]  /*e680*/  I2F R0, R2 ;  /* 0x0000000200007306 */ /* 0x004e240000201400 */
[----:B0-----:R-:W-:Y:S01]  /*e690*/  F2FP.BF16.PACK_AB R0, RZ, R0 ;  /* 0x00000000ff00723e */ /* 0x001fe200000010ff */
[----:B------:R-:W-:Y:S05]  /*e6a0*/  BRA `(.L_x_953) ;  /* 0x00000d5000007947 */ /* 0x000fea0003800000 */
.L_x_954:
[----:B------:R-:W2:Y:S02]  /*e6b0*/  LDG.E.U16 R2, [R2.64] ;  /* 0x0000002402027981 */ /* 0x000ea4000c1e1500 */
[----:B--2---:R-:W0:Y:S02]  /*e6c0*/  I2F.S16 R0, R2 ;  /* 0x0000000200007306 */ /* 0x004e240000101400 */
[----:B0-----:R-:W-:Y:S01]  /*e6d0*/  F2FP.BF16.PACK_AB R0, RZ, R0 ;  /* 0x00000000ff00723e */ /* 0x001fe200000010ff */
[----:B------:R-:W-:Y:S05]  /*e6e0*/  BRA `(.L_x_953) ;  /* 0x00000d1000007947 */ /* 0x000fea0003800000 */
.L_x_949:
        /* <DEDUP_REMOVED lines=9> */
.L_x_957:
[----:B------:R-:W2:Y:S02]  /*e780*/  LDG.E.U16 R0, [R2.64] ;  /* 0x0000002402007981 */ /* 0x000ea4000c1e1500 */
[----:B--2---:R-:W-:-:S05]  /*e790*/  HADD2.F32 R0, -RZ, R0.H0_H0 ;  /* 0x20000000ff007230 */ /* 0x004fca0000004100 */
[----:B------:R-:W-:Y:S01]  /*e7a0*/  F2FP.BF16.PACK_AB R0, RZ, R0 ;  /* 0x00000000ff00723e */ /* 0x000fe200000010ff */
[----:B------:R-:W-:Y:S05]  /*e7b0*/  BRA `(.L_x_953) ;  /* 0x00000c4000007947 */ /* 0x000fea0003800000 */
.L_x_956:
        /* <DEDUP_REMOVED lines=9> */
.L_x_959:
[----:B------:R-:W2:Y:S02]  /*e850*/  LDG.E.U16 R2, [R2.64] ;  /* 0x0000002402027981 */ /* 0x000ea4000c1e1500 */
[----:B--2---:R-:W-:-:S05]  /*e860*/  HADD2.F32 R0, -RZ, R2.H0_H0 ;  /* 0x20000002ff007230 */ /* 0x004fca0000004100 */
[----:B------:R-:W-:Y:S01]  /*e870*/  F2FP.BF16.PACK_AB R0, RZ, R0 ;  /* 0x00000000ff00723e */ /* 0x000fe200000010ff */
[----:B------:R-:W-:Y:S05]  /*e880*/  BRA `(.L_x_953) ;  /* 0x00000b7000007947 */ /* 0x000fea0003800000 */
.L_x_958:
[----:B------:R-:W2:Y:S02]  /*e890*/  LDG.E.64 R2, [R2.64] ;  /* 0x0000002402027981 */ /* 0x000ea4000c1e1b00 */
[----:B--2---:R-:W0:Y:S01]  /*e8a0*/  F2F.F32.F64 R0, R2 ;  /* 0x0000000200007310 */ /* 0x004e220000301000 */
[----:B------:R-:W0:-:S14]  /*e8b0*/  DSETP.GEU.AND P0, PT, |R2|, c[0x2][0x0], PT ;  /* 0x008000000200762a */ /* 0x000e1c0003f0e200 */
[----:B0-----:R-:W-:-:S05]  /*e8c0*/  @!P0 FMUL R0, R0, 1.175494350822287508e-38 ;  /* 0x0080000000008820 */ /* 0x001fca0000400000 */
[----:B------:R-:W-:Y:S01]  /*e8d0*/  F2FP.BF16.PACK_AB R0, RZ, R0 ;  /* 0x00000000ff00723e */ /* 0x000fe200000010ff */
[----:B------:R-:W-:Y:S05]  /*e8e0*/  BRA `(.L_x_953) ;  /* 0x00000b1000007947 */ /* 0x000fea0003800000 */
.L_x_948:
        /* <DEDUP_REMOVED lines=13> */
.L_x_962:
[----:B------:R-:W2:Y:S02]  /*e9c0*/  LDG.E.64 R2, [R2.64] ;  /* 0x0000002402027981 */ /* 0x000ea4000c1e1b00 */
[----:B--2---:R-:W0:Y:S01]  /*e9d0*/  F2F.F32.F64 R0, R2 ;  /* 0x0000000200007310 */ /* 0x004e220000301000 */
[----:B------:R-:W0:-:S14]  /*e9e0*/  DSETP.GEU.AND P0, PT, |R2|, c[0x2][0x0], PT ;  /* 0x008000000200762a */ /* 0x000e1c0003f0e200 */
[----:B0-----:R-:W-:-:S05]  /*e9f0*/  @!P0 FMUL R0, R0, 1.175494350822287508e-38 ;  /* 0x0080000000008820 */ /* 0x001fca0000400000 */
[----:B------:R-:W-:Y:S01]  /*ea00*/  F2FP.BF16.PACK_AB R0, RZ, R0 ;  /* 0x00000000ff00723e */ /* 0x000fe200000010ff */
[----:B------:R-:W-:Y:S05]  /*ea10*/  BRA `(.L_x_953) ;  /* 0x000009e000007947 */ /* 0x000fea0003800000 */
.L_x_961:
        /* <DEDUP_REMOVED lines=28> */
.L_x_964:
        /* <DEDUP_REMOVED lines=15> */
.L_x_963:
[----:B------:R0:W5:Y:S01]  /*ecd0*/  LDG.E.U16 R0, [R2.64] ;  /* 0x0000002402007981 */ /* 0x000162000c1e1500 */
[----:B------:R-:W-:Y:S05]  /*ece0*/  BRA `(.L_x_953) ;  /* 0x0000071000007947 */ /* 0x000fea0003800000 */
.L_x_960:
        /* <DEDUP_REMOVED lines=12> */
.L_x_967:
        /* <DEDUP_REMOVED lines=21> */
.L_x_971:
[----:B------:R-:W-:Y:S05]  /*ef00*/  BSYNC B1 ;  /* 0x0000000000017941 */ /* 0x000fea0003800000 */
.L_x_970:
[----:B------:R-:W-:Y:S01]  /*ef10*/  LEA R3, R0, 0x3b800000, 0x17 ;  /* 0x3b80000000037811 */ /* 0x000fe200078eb8ff */
[----:B------:R-:W-:-:S05]  /*ef20*/  IMAD.SHL.U32 R0, R2, 0x100000, RZ ;  /* 0x0010000002007824 */ /* 0x000fca00078e00ff */
[----:B------:R-:W-:Y:S02]  /*ef30*/  LOP3.LUT R0, R3, R0, R4, 0xfe, !PT ;  /* 0x0000000003007212 */ /* 0x000fe400078efe04 */
.L_x_969:
[----:B------:R-:W-:Y:S05]  /*ef40*/  BSYNC B0 ;  /* 0x0000000000007941 */ /* 0x000fea0003800000 */
.L_x_968:
[----:B------:R-:W-:Y:S01]  /*ef50*/  F2FP.BF16.PACK_AB R0, RZ, R0 ;  /* 0x00000000ff00723e */ /* 0x000fe200000010ff */
[----:B------:R-:W-:Y:S05]  /*ef60*/  BRA `(.L_x_953) ;  /* 0x0000049000007947 */ /* 0x000fea0003800000 */
.L_x_966:
        /* <DEDUP_REMOVED lines=21> */
.L_x_975:
[----:B------:R-:W-:Y:S05]  /*f0c0*/  BSYNC B1 ;  /* 0x0000000000017941 */ /* 0x000fea0003800000 */
.L_x_974:
[----:B------:R-:W-:Y:S01]  /*f0d0*/  LEA R3, R0, 0x37800000, 0x17 ;  /* 0x3780000000037811 */ /* 0x000fe200078eb8ff */
[----:B------:R-:W-:-:S05]  /*f0e0*/  IMAD.SHL.U32 R0, R2, 0x200000, RZ ;  /* 0x0020000002007824 */ /* 0x000fca00078e00ff */
[----:B------:R-:W-:Y:S02]  /*f0f0*/  LOP3.LUT R0, R3, R0, R4, 0xfe, !PT ;  /* 0x0000000003007212 */ /* 0x000fe400078efe04 */
.L_x_973:
[----:B------:R-:W-:Y:S05]  /*f100*/  BSYNC B0 ;  /* 0x0000000000007941 */ /* 0x000fea0003800000 */
.L_x_972:
[----:B------:R-:W-:Y:S01]  /*f110*/  F2FP.BF16.PACK_AB R0, RZ, R0 ;  /* 0x00000000ff00723e */ /* 0x000fe200000010ff */
[----:B------:R-:W-:Y:S05]  /*f120*/  BRA `(.L_x_953) ;  /* 0x000002d000007947 */ /* 0x000fea0003800000 */
.L_x_965:
        /* <DEDUP_REMOVED lines=14> */
.L_x_979:
[----:B------:R-:W-:Y:S05]  /*f210*/  BSYNC B0 ;  /* 0x0000000000007941 */ /* 0x000fea0003800000 */
.L_x_978:
[----:B------:R-:W-:Y:S01]  /*f220*/  F2FP.BF16.PACK_AB R0, RZ, R0 ;  /* 0x00000000ff00723e */ /* 0x000fe200000010ff */
[----:B------:R-:W-:Y:S05]  /*f230*/  BRA `(.L_x_953) ;  /* 0x000001c000007947 */ /* 0x000fea0003800000 */
.L_x_952:
        /* <DEDUP_REMOVED lines=21> */
.L_x_977:
[----:B------:R-:W2:Y:S02]  /*f390*/  LDG.E.64 R2, [R2.64] ;  /* 0x0000002402027981 */ /* 0x000ea4000c1e1b00 */
[----:B--2---:R-:W0:Y:S02]  /*f3a0*/  I2F.U64 R0, R2 ;  /* 0x0000000200007312 */ /* 0x004e240000301000 */
[----:B0-----:R-:W-:Y:S01]  /*f3b0*/  F2FP.BF16.PACK_AB R0, RZ, R0 ;  /* 0x00000000ff00723e */ /* 0x001fe200000010ff */
[----:B------:R-:W-:Y:S05]  /*f3c0*/  BRA `(.L_x_953) ;  /* 0x0000003000007947 */ /* 0x000fea0003800000 */
.L_x_976:
[----:B------:R-:W2:Y:S02]  /*f3d0*/  LDG.E R2, [R2.64] ;  /* 0x0000002402027981 */ /* 0x000ea4000c1e1900 */
[----:B--2---:R-:W0:Y:S02]  /*f3e0*/  I2F.U32 R0, R2 ;  /* 0x0000000200007306 */ /* 0x004e240000201000 */
[----:B0-----:R-:W-:-:S06]  /*f3f0*/  F2FP.BF16.PACK_AB R0, RZ, R0 ;  /* 0x00000000ff00723e */ /* 0x001fcc00000010ff */
.L_x_953:
        /* <DEDUP_REMOVED lines=35> */
.L_x_983:
[----:B------:R-:W-:-:S06]  /*f630*/  PRMT R3, RZ, 0x5410, R2 ;  /* 0x00005410ff037816 */ /* 0x000fcc0000000002 */
[----:B------:R-:W0:Y:S02]  /*f640*/  F2I.S64.TRUNC R2, R3 ;  /* 0x0000000300027311 */ /* 0x000e24000020d900 */
[----:B0-----:R-:W-:Y:S01]  /*f650*/  STG.E.U8 [R16.64], R2 ;  /* 0x0000000210007986 */ /* 0x001fe2000c101124 */
[----:B------:R-:W-:Y:S05]  /*f660*/  EXIT ;  /* 0x000000000000794d */ /* 0x000fea0003800000 */
.L_x_982:
        /* <DEDUP_REMOVED lines=10> */
.L_x_986:
[----:B------:R-:W-:-:S04]  /*f710*/  PRMT R2, RZ, 0x5410, R2 ;  /* 0x00005410ff027816 */ /* 0x000fc80000000002 */
[----:B------:R-:W0:Y:S02]  /*f720*/  F2I.FTZ.TRUNC.NTZ R3, R2 ;  /* 0x0000000200037305 */ /* 0x000e24000021f100 */
[----:B0-----:R-:W-:Y:S01]  /*f730*/  STG.E [R16.64], R3 ;  /* 0x0000000310007986 */ /* 0x001fe2000c101924 */
[----:B------:R-:W-:Y:S05]  /*f740*/  EXIT ;  /* 0x000000000000794d */ /* 0x000fea0003800000 */
.L_x_985:
[----:B------:R-:W-:-:S04]  /*f750*/  PRMT R2, RZ, 0x5410, R2 ;  /* 0x00005410ff027816 */ /* 0x000fc80000000002 */
[----:B------:R-:W0:Y:S02]  /*f760*/  F2I.FTZ.TRUNC.NTZ R3, R2 ;  /* 0x0000000200037305 */ /* 0x000e24000021f100 */
[----:B0-----:R-:W-:Y:S01]  /*f770*/  STG.E.U16 [R16.64], R3 ;  /* 0x0000000310007986 */ /* 0x001fe2000c101524 */
[----:B------:R-:W-:Y:S05]  /*f780*/  EXIT ;  /* 0x000000000000794d */ /* 0x000fea0003800000 */
.L_x_981:
        /* <DEDUP_REMOVED lines=9> */
.L_x_988:
[----:B------:R-:W-:-:S04]  /*f820*/  PRMT R0, RZ, 0x5410, R2 ;  /* 0x00005410ff007816 */ /* 0x000fc80000000002 */
[----:B------:R-:W-:-:S05]  /*f830*/  F2FP.PACK_AB R0, RZ, R0 ;  /* 0x00000000ff00723e */ /* 0x000fca00000000ff */
[----:B------:R-:W-:Y:S01]  /*f840*/  STG.E.U16 [R16.64], R0 ;  /* 0x0000000010007986 */ /* 0x000fe2000c101524 */
[----:B------:R-:W-:Y:S05]  /*f850*/  EXIT ;  /* 0x000000000000794d */ /* 0x000fea0003800000 */
.L_x_987:
        /* <DEDUP_REMOVED lines=10> */
.L_x_990:
[----:B------:R-:W-:-:S04]  /*f900*/  PRMT R2, RZ, 0x5410, R2 ;  /* 0x00005410ff027816 */ /* 0x000fc80000000002 */
[----:B------:R-:W-:-:S04]  /*f910*/  F2FP.PACK_AB R3, RZ, R2 ;  /* 0x00000002ff03723e */ /* 0x000fc800000000ff */
[----:B------:R-:W-:-:S05]  /*f920*/  PRMT R3, R3, 0x5410, RZ ;  /* 0x0000541003037816 */ /* 0x000fca00000000ff */
[----:B------:R-:W-:Y:S01]  /*f930*/  STG.E [R16.64], R3 ;  /* 0x0000000310007986 */ /* 0x000fe2000c101924 */
[----:B------:R-:W-:Y:S05]  /*f940*/  EXIT ;  /* 0x000000000000794d */ /* 0x000fea0003800000 */
.L_x_989:
[----:B------:R-:W-:-:S05]  /*f950*/  PRMT R2, RZ, 0x5410, R2 ;  /* 0x00005410ff027816 */ /* 0x000fca0000000002 */
[----:B------:R-:W-:-:S06]  /*f960*/  FMUL.FTZ R2, R2, 1 ;  /* 0x3f80000002027820 */ /* 0x000fcc0000410000 */
[----:B------:R-:W0:Y:S02]  /*f970*/  F2F.F64.F32 R2, R2 ;  /* 0x0000000200027310 */ /* 0x000e240000201800 */
[----:B0-----:R-:W-:Y:S01]  /*f980*/  STG.E.64 [R16.64], R2 ;  /* 0x0000000210007986 */ /* 0x001fe2000c101b24 */
[----:B------:R-:W-:Y:S05]  /*f990*/  EXIT ;  /* 0x000000000000794d */ /* 0x000fea0003800000 */
.L_x_980:
        /* <DEDUP_REMOVED lines=13> */
.L_x_993:
[----:B------:R-:W-:Y:S01]  /*fa70*/  PRMT R2, RZ, 0x5410, R2 ;  /* 0x00005410ff027816 */ /* 0x000fe20000000002 */
[----:B------:R-:W-:-:S04]  /*fa80*/  CS2R R6, SRZ ;  /* 0x0000000000067805 */ /* 0x000fc8000001ff00 */
[----:B------:R-:W-:-:S04]  /*fa90*/  FMUL.FTZ R2, R2, 1 ;  /* 0x3f80000002027820 */ /* 0x000fc80000410000 */
[----:B------:R-:W0:Y:S02]  /*faa0*/  F2F.F64.F32 R4, R2 ;  /* 0x0000000200047310 */ /* 0x000e240000201800 */
[----:B0-----:R-:W-:Y:S01]  /*fab0*/  STG.E.128 [R16.64], R4 ;  /* 0x0000000410007986 */ /* 0x001fe2000c101d24 */
[----:B------:R-:W-:Y:S05]  /*fac0*/  EXIT ;  /* 0x000000000000794d */ /* 0x000fea0003800000 */
.L_x_992:
        /* <DEDUP_REMOVED lines=21> */
.L_x_997:
[----:B------:R-:W-:Y:S05]  /*fc20*/  BSYNC B0 ;  /* 0x0000000000007941 */ /* 0x000fea0003800000 */
.L_x_996:
[----:B------:R-:W-:-:S05]  /*fc30*/  LOP3.LUT R3, R0, R3, RZ, 0xfc, !PT ;  /* 0x0000000300037212 */ /* 0x000fca00078efcff */
[----:B------:R-:W-:Y:S01]  /*fc40*/  STG.E.U8 [R16.64], R3 ;  /* 0x0000000310007986 */ /* 0x000fe2000c101124 */
[----:B------:R-:W-:Y:S05]  /*fc50*/  EXIT ;  /* 0x000000000000794d */ /* 0x000fea0003800000 */
.L_x_995:
        /* <DEDUP_REMOVED lines=13> */
.L_x_999:
[----:B------:R-:W-:Y:S01]  /*fd30*/  IMAD.MOV.U32 R0, RZ, RZ, 0x7f ;  /* 0x0000007fff007424 */ /* 0x000fe200078e00ff */
[----:B------:R-:W-:-:S04]  /*fd40*/  ISETP.GT.U32.AND P0, PT, R2, 0x7f800000, PT ;  /* 0x7f8000000200780c */ /* 0x000fc80003f04070 */
[----:B------:R-:W-:-:S04]  /*fd50*/  SEL R0, R0, 0x7c, P0 ;  /* 0x0000007c00007807 */ /* 0x000fc80000000000 */
.L_x_1000:
[----:B------:R-:W-:Y:S05]  /*fd60*/  BSYNC B0 ;  /* 0x0000000000007941 */ /* 0x000fea0003800000 */
.L_x_998:
[----:B------:R-:W-:-:S04]  /*fd70*/  LOP3.LUT R2, R3, 0x80000000, RZ, 0xc0, !PT ;  /* 0x8000000003027812 */ /* 0x000fc800078ec0ff */
[----:B------:R-:W-:-:S04]  /*fd80*/  SHF.R.U32.HI R3, RZ, 0x18, R2 ;  /* 0x00000018ff037819 */ /* 0x000fc80000011602 */
[----:B------:R-:W-:-:S05]  /*fd90*/  LOP3.LUT R3, R0, R3, RZ, 0xfc, !PT ;  /* 0x0000000300037212 */ /* 0x000fca00078efcff */
[----:B------:R-:W-:Y:S01]  /*fda0*/  STG.E.U8 [R16.64], R3 ;  /* 0x0000000310007986 */ /* 0x000fe2000c101124 */
[----:B------:R-:W-:Y:S05]  /*fdb0*/  EXIT ;  /* 0x000000000000794d */ /* 0x000fea0003800000 */
.L_x_994:
[----:B------:R-:W-:Y:S01]  /*fdc0*/  STG.E.U16 [R16.64], R2 ;  /* 0x0000000210007986 */ /* 0x000fe2000c101524 */
[----:B------:R-:W-:Y:S05]  /*fdd0*/  EXIT ;  /* 0x000000000000794d */ /* 0x000fea0003800000 */
.L_x_991:
        /* <DEDUP_REMOVED lines=12> */
.L_x_1003:
        /* <DEDUP_REMOVED lines=17> */
.L_x_1006:
[----:B------:R-:W-:-:S04]  /*ffb0*/  LOP3.LUT R2, R3, 0x80000000, RZ, 0xc0, !PT ;  /* 0x8000000003027812 */ /* 0x000fc800078ec0ff */
[----:B------:R-:W-:-:S04]  /*ffc0*/  SHF.R.U32.HI R3, RZ, 0x18, R2 ;  /* 0x00000018ff037819 */ /* 0x000fc80000011602 */
[----:B------:R-:W-:-:S04]  /*ffd0*/  LOP3.LUT R0, R0, R3, RZ, 0xfc, !PT ;  /* 0x0000000300007212 */ /* 0x000fc800078efcff */
[----:B------:R-:W-:Y:S02]  /*ffe0*/  PRMT R8, R0, 0x7610, R8 ;  /* 0x0000761000087816 */ /* 0x000fe40000000008 */
.L_x_1005:
[----:B------:R-:W-:Y:S05]  /*fff0*/  BSYNC B0 ;  /* 0x0000000000007941 */ /* 0x000fea0003800000 */
.L_x_1004:
[----:B------:R-:W-:Y:S01]  /*10000*/  STG.E.U8 [R16.64], R8 ;  /* 0x0000000810007986 */ /* 0x000fe2000c101124 */
[----:B------:R-:W-:Y:S05]  /*10010*/  EXIT ;  /* 0x000000000000794d */ /* 0x000fea0003800000 */
.L_x_1002:
        /* <DEDUP_REMOVED lines=17> */
.L_x_1009:
[----:B------:R-:W-:-:S04]  /*10130*/  LOP3.LUT R2, R3, 0x80000000, RZ, 0xc0, !PT ;  /* 0x8000000003027812 */ /* 0x000fc800078ec0ff */
[----:B------:R-:W-:-:S04]  /*10140*/  SHF.R.U32.HI R3, RZ, 0x18, R2 ;  /* 0x00000018ff037819 */ /* 0x000fc80000011602 */
[----:B------:R-:W-:-:S04]  /*10150*/  LOP3.LUT R0, R0, R3, RZ, 0xfc, !PT ;  /* 0x0000000300007212 */ /* 0x000fc800078efcff */
[----:B------:R-:W-:Y:S02]  /*10160*/  PRMT R8, R0, 0x7610, R8 ;  /* 0x0000761000087816 */ /* 0x000fe40000000008 */
.L_x_1008:
[----:B------:R-:W-:Y:S05]  /*10170*/  BSYNC B0 ;  /* 0x0000000000007941 */ /* 0x000fea0003800000 */
.L_x_1007:
[----:B------:R-:W-:Y:S01]  /*10180*/  STG.E.U8 [R16.64], R8 ;  /* 0x0000000810007986 */ /* 0x000fe2000c101124 */
[----:B------:R-:W-:Y:S05]  /*10190*/  EXIT ;  /* 0x000000000000794d */ /* 0x000fea0003800000 */
.L_x_1001:
        /* <DEDUP_REMOVED lines=22> */
.L_x_984:
        /* <DEDUP_REMOVED lines=20> */
.L_x_1011:
[----:B------:R-:W-:-:S06]  /*10440*/  PRMT R2, RZ, 0x5410, R2 ;  /* 0x00005410ff027816 */ /* 0x000fcc0000000002 */
[----:B------:R-:W0:Y:S02]  /*10450*/  F2I.U64.TRUNC R2, R2 ;  /* 0x0000000200027311 */ /* 0x000e24000020d800 */
[----:B0-----:R-:W-:Y:S01]  /*10460*/  STG.E.64 [R16.64], R2 ;  /* 0x0000000210007986 */ /* 0x001fe2000c101b24 */
[----:B------:R-:W-:Y:S05]  /*10470*/  EXIT ;  /* 0x000000000000794d */ /* 0x000fea0003800000 */
.L_x_1010:
[----:B------:R-:W-:-:S04]  /*10480*/  PRMT R2, RZ, 0x5410, R2 ;  /* 0x00005410ff027816 */ /* 0x000fc80000000002 */
[----:B------:R-:W0:Y:S02]  /*10490*/  F2I.FTZ.U32.TRUNC.NTZ R3, R2 ;  /* 0x0000000200037305 */ /* 0x000e24000021f000 */
[----:B0-----:R-:W-:Y:S01]  /*104a0*/  STG.E [R16.64], R3 ;  /* 0x0000000310007986 */ /* 0x001fe2000c101924 */
[----:B------:R-:W-:Y:S05]  /*104b0*/  EXIT ;  /* 0x000000000000794d */ /* 0x000fea0003800000 */
.L_x_1012:
        /* <DEDUP_REMOVED lines=12> */
.L_x_17733:


//--------------------- .text._ZN2at6native27unrolled_elementwise_kernelINS0_13BinaryFunctorIN3c108BFloat16ES4_S4_ZZZNS0_17hypot_kernel_cudaERNS_18TensorIteratorBaseEENKUlvE_clEvENKUlvE2_clEvEUlS4_S4_E_EESt5arrayIPcLm3EELi4E23TrivialOffsetCalculatorILi2EjESE_ILi1EjENS0_6memory12LoadWithCastILi2EEENSH_13StoreWithCastILi1EEEEEviT_T0_T2_T3_T4_T5_ --------------------------
	.section	.text._ZN2at6native27unrolled_elementwise_kernelINS0_13BinaryFunctorIN3c108BFloat16ES4_S4_ZZZNS0_17hypot_kernel_cudaERNS_18TensorIteratorBaseEENKUlvE_clEvENKUlvE2_clEvEUlS4_S4_E_EESt5arrayIPcLm3EELi4E23TrivialOffsetCalculatorILi2EjESE_ILi1EjENS0_6memory12LoadWithCastILi2EEENSH_13StoreWithCastILi1EEEEEviT_T0_T2_T3_T4_T5_,"ax",@progbits
	.sectioninfo	@"SHI_REGISTERS=32"
	.align	128
        .global         _ZN2at6native27unrolled_elementwise_kernelINS0_13BinaryFunctorIN3c108BFloat16ES4_S4_ZZZNS0_17hypot_kernel_cudaERNS_18TensorIteratorBaseEENKUlvE_clEvENKUlvE2_clEvEUlS4_S4_E_EESt5arrayIPcLm3EELi4E23TrivialOffsetCalculatorILi2EjESE_ILi1EjENS0_6memory12LoadWithCastILi2EEENSH_13StoreWithCastILi1EEEEEviT_T0_T2_T3_T4_T5_
        .type           _ZN2at6native27unrolled_elementwise_kernelINS0_13BinaryFunctorIN3c108BFloat16ES4_S4_ZZZNS0_17hypot_kernel_cudaERNS_18TensorIteratorBaseEENKUlvE_clEvENKUlvE2_clEvEUlS4_S4_E_EESt5arrayIPcLm3EELi4E23TrivialOffsetCalculatorILi2EjESE_ILi1EjENS0_6memory12LoadWithCastILi2EEENSH_13StoreWithCastILi1EEEEEviT_T0_T2_T3_T4_T5_,@function
        .size           _ZN2at6native27unrolled_elementwise_kernelINS0_13BinaryFunctorIN3c108BFloat16ES4_S4_ZZZNS0_17hypot_kernel_cudaERNS_18TensorIteratorBaseEENKUlvE_clEvENKUlvE2_clEvEUlS4_S4_E_EESt5arrayIPcLm3EELi4E23TrivialOffsetCalculatorILi2EjESE_ILi1EjENS0_6memory12LoadWithCastILi2EEENSH_13StoreWithCastILi1EEEEEviT_T0_T2_T3_T4_T5_,(.L_x_17734 - _ZN2at6native27unrolled_elementwise_kernelINS0_13BinaryFunctorIN3c108BFloat16ES4_S4_ZZZNS0_17hypot_kernel_cudaERNS_18TensorIteratorBaseEENKUlvE_clEvENKUlvE2_clEvEUlS4_S4_E_EESt5arrayIPcLm3EELi4E23TrivialOffsetCalculatorILi2EjESE_ILi1EjENS0_6memory12LoadWithCastILi2EEENSH_13StoreWithCastILi1EEEEEviT_T0_T2_T3_T4_T5_)
        .other          _ZN2at6native27unrolled_elementwise_kernelINS0_13BinaryFunctorIN3c108BFloat16ES4_S4_ZZZNS0_17hypot_kernel_cudaERNS_18TensorIteratorBaseEENKUlvE_clEvENKUlvE2_clEvEUlS4_S4_E_EESt5arrayIPcLm3EELi4E23TrivialOffsetCalculatorILi2EjESE_ILi1EjENS0_6memory12LoadWithCastILi2EEENSH_13StoreWithCastILi1EEEEEviT_T0_T2_T3_T4_T5_,@"STO_CUDA_ENTRY STV_DEFAULT"
_ZN2at6native27unrolled_elementwise_kernelINS0_13BinaryFunctorIN3c108BFloat16ES4_S4_ZZZNS0_17hypot_kernel_cudaERNS_18TensorIteratorBaseEENKUlvE_clEvENKUlvE2_clEvEUlS4_S4_E_EESt5arrayIPcLm3EELi4E23TrivialOffsetCalculatorILi2EjESE_ILi1EjENS0_6memory12LoadWithCastILi2EEENSH_13StoreWithCastILi1EEEEEviT_T0_T2_T3_T4_T5_:
.text._ZN2at6native27unrolled_elementwise_kernelINS0_13BinaryFunctorIN3c108BFloat16ES4_S4_ZZZNS0_17hypot_kernel_cudaERNS_18TensorIteratorBaseEENKUlvE_clEvENKUlvE2_clEvEUlS4_S4_E_EESt5arrayIPcLm3EELi4E23TrivialOffsetCalculatorILi2EjESE_ILi1EjENS0_6memory12LoadWithCastILi2EEENSH_13StoreWithCastILi1EEEEEviT_T0_T2_T3_T4_T5_:
        /* <DEDUP_REMOVED lines=8> */
[----:B------:R-:W-:Y:S02]  /*0080*/  PRMT R24, RZ, 0x7610, R24 ;  /* 0x00007610ff187816 */ /* 0x000fe40000000018 */
[----:B------:R-:W3:Y:S01]  /*0090*/  LDC.U8 R19, c[0x0][0x185] ;  /* 0x00006140ff137b82 */ /* 0x000ee20000000000 */
[----:B------:R-:W-:Y:S01]  /*00a0*/  PRMT R25, RZ, 0x7610, R25 ;  /* 0x00007610ff197816 */ /* 0x000fe20000000019 */
[----:B0-----:R-:W-:-:S05]  /*00b0*/  IMAD R22, R16, R3, c[0x0][0x160] ;  /* 0x0000580010167624 */ /* 0x001fca00078e0203 */
[----:B--2---:R-:W-:-:S13]  /*00c0*/  ISETP.GE.AND P0, PT, R17, R22, PT ;  /* 0x000000161100720c */ /* 0x004fda0003f06270 */
[----:B------:R-:W-:Y:S05]  /*00d0*/  @P0 BRA `(.L_x_1014) ;  /* 0x0000212000000947 */ /* 0x000fea0003800000 */
[----:B-1-3--:R-:W-:Y:S01]  /*00e0*/  PRMT R0, R18, 0x9910, RZ ;  /* 0x0000991012007816 */ /* 0x00afe200000000ff */
        /* <DEDUP_REMOVED lines=19> */
.L_x_1018:
[----:B------:R-:W2:Y:S02]  /*0220*/  LDG.E.U8 R2, [R2.64] ;  /* 0x0000002402027981 */ /* 0x000ea4000c1e1100 */
[----:B--2---:R-:W0:Y:S02]  /*0230*/  I2F.U16 R0, R2 ;  /* 0x0000000200007306 */ /* 0x004e240000101000 */
[----:B0-----:R-:W-:-:S04]  /*0240*/  F2FP.BF16.PACK_AB R0, RZ, R0 ;  /* 0x00000000ff00723e */ /* 0x001fc800000010ff */
[----:B------:R-:W-:Y:S01]  /*0250*/  PRMT R24, R0, 0x7610, R24 ;  /* 0x0000761000187816 */ /* 0x000fe20000000018 */
[----:B------:R-:W-:Y:S05]  /*0260*/  BRA `(.L_x_1020) ;  /* 0x00000f0000007947 */ /* 0x000fea0003800000 */
.L_x_1017:
        /* <DEDUP_REMOVED lines=11> */
.L_x_1022:
[----:B------:R-:W2:Y:S02]  /*0320*/  LDG.E R2, [R2.64] ;  /* 0x0000002402027981 */ /* 0x000ea4000c1e1900 */
[----:B--2---:R-:W0:Y:S02]  /*0330*/  I2F R0, R2 ;  /* 0x0000000200007306 */ /* 0x004e240000201400 */
[----:B0-----:R-:W-:-:S04]  /*0340*/  F2FP.BF16.PACK_AB R0, RZ, R0 ;  /* 0x00000000ff00723e */ /* 0x001fc800000010ff */
[----:B------:R-:W-:Y:S01]  /*0350*/  PRMT R24, R0, 0x7610, R24 ;  /* 0x0000761000187816 */ /* 0x000fe20000000018 */
[----:B------:R-:W-:Y:S05]  /*0360*/  BRA `(.L_x_1020) ;  /* 0x00000e0000007947 */ /* 0x000fea0003800000 */
.L_x_1021:
[----:B------:R-:W2:Y:S02]  /*0370*/  LDG.E.U16 R2, [R2.64] ;  /* 0x0000002402027981 */ /* 0x000ea4000c1e1500 */
[----:B--2---:R-:W0:Y:S02]  /*0380*/  I2F.S16 R0, R2 ;  /* 0x0000000200007306 */ /* 0x004e240000101400 */
[----:B0-----:R-:W-:-:S04]  /*0390*/  F2FP.BF16.PACK_AB R0, RZ, R0 ;  /* 0x00000000ff00723e */ /* 0x001fc800000010ff */
[----:B------:R-:W-:Y:S01]  /*03a0*/  PRMT R24, R0, 0x7610, R24 ;  /* 0x0000761000187816 */ /* 0x000fe20000000018 */
[----:B------:R-:W-:Y:S05]  /*03b0*/  BRA `(.L_x_1020) ;  /* 0x00000db000007947 */ /* 0x000fea0003800000 */
.L_x_1016:
        /* <DEDUP_REMOVED lines=9> */
.L_x_1024:
[----:B------:R-:W2:Y:S02]  /*0450*/  LDG.E.U16 R0, [R2.64] ;  /* 0x0000002402007981 */ /* 0x000ea4000c1e1500 */
[----:B--2---:R-:W-:-:S05]  /*0460*/  HADD2.F32 R0, -RZ, R0.H0_H0 ;  /* 0x20000000ff007230 */ /* 0x004fca0000004100 */
[----:B------:R-:W-:-:S04]  /*0470*/  F2FP.BF16.PACK_AB R0, RZ, R0 ;  /* 0x00000000ff00723e */ /* 0x000fc800000010ff */
[----:B------:R-:W-:Y:S01]  /*0480*/  PRMT R24, R0, 0x7610, R24 ;  /* 0x0000761000187816 */ /* 0x000fe20000000018 */
[----:B------:R-:W-:Y:S05]  /*0490*/  BRA `(.L_x_1020) ;  /* 0x00000cd000007947 */ /* 0x000fea0003800000 */
.L_x_1023:
        /* <DEDUP_REMOVED lines=9> */
.L_x_1026:
[----:B------:R-:W2:Y:S02]  /*0530*/  LDG.E.U16 R2, [R2.64] ;  /* 0x0000002402027981 */ /* 0x000ea4000c1e1500 */
[----:B--2---:R-:W-:-:S05]  /*0540*/  HADD2.F32 R0, -RZ, R2.H0_H0 ;  /* 0x20000002ff007230 */ /* 0x004fca0000004100 */
[----:B------:R-:W-:-:S04]  /*0550*/  F2FP.BF16.PACK_AB R0, RZ, R0 ;  /* 0x00000000ff00723e */ /* 0x000fc800000010ff */
[----:B------:R-:W-:Y:S01]  /*0560*/  PRMT R24, R0, 0x7610, R24 ;  /* 0x0000761000187816 */ /* 0x000fe20000000018 */
[----:B------:R-:W-:Y:S05]  /*0570*/  BRA `(.L_x_1020) ;  /* 0x00000bf000007947 */ /* 0x000fea0003800000 */
.L_x_1025:
[----:B------:R-:W2:Y:S02]  /*0580*/  LDG.E.64 R2, [R2.64] ;  /* 0x0000002402027981 */ /* 0x000ea4000c1e1b00 */
[----:B--2---:R-:W0:Y:S01]  /*0590*/  F2F.F32.F64 R0, R2 ;  /* 0x0000000200007310 */ /* 0x004e220000301000 */
[----:B------:R-:W0:-:S14]  /*05a0*/  DSETP.GEU.AND P0, PT, |R2|, c[0x2][0x0], PT ;  /* 0x008000000200762a */ /* 0x000e1c0003f0e200 */
[----:B0-----:R-:W-:-:S05]  /*05b0*/  @!P0 FMUL R0, R0, 1.175494350822287508e-38 ;  /* 0x0080000000008820 */ /* 0x001fca0000400000 */
[----:B------:R-:W-:-:S04]  /*05c0*/  F2FP.BF16.PACK_AB R0, RZ, R0 ;  /* 0x00000000ff00723e */ /* 0x000fc800000010ff */
[----:B------:R-:W-:Y:S01]  /*05d0*/  PRMT R24, R0, 0x7610, R24 ;  /* 0x0000761000187816 */ /* 0x000fe20000000018 */
[----:B------:R-:W-:Y:S05]  /*05e0*/  BRA `(.L_x_1020) ;  /* 0x00000b8000007947 */ /* 0x000fea0003800000 */
.L_x_1015:
        /* <DEDUP_REMOVED lines=14> */
.L_x_1029:
[----:B------:R-:W2:Y:S02]  /*06d0*/  LDG.E.64 R2, [R2.64] ;  /* 0x0000002402027981 */ /* 0x000ea4000c1e1b00 */
[----:B--2---:R-:W0:Y:S01]  /*06e0*/  F2F.F32.F64 R0, R2 ;  /* 0x0000000200007310 */ /* 0x004e220000301000 */
[----:B------:R-:W0:-:S14]  /*06f0*/  DSETP.GEU.AND P0, PT, |R2|, c[0x2][0x0], PT ;  /* 0x008000000200762a */ /* 0x000e1c0003f0e200 */
[----:B0-----:R-:W-:-:S05]  /*0700*/  @!P0 FMUL R0, R0, 1.175494350822287508e-38 ;  /* 0x0080000000008820 */ /* 0x001fca0000400000 */
[----:B------:R-:W-:-:S04]  /*0710*/  F2FP.BF16.PACK_AB R0, RZ, R0 ;  /* 0x00000000ff00723e */ /* 0x000fc800000010ff */
[----:B------:R-:W-:Y:S01]  /*0720*/  PRMT R24, R0, 0x7610, R24 ;  /* 0x0000761000187816 */ /* 0x000fe20000000018 */
[----:B------:R-:W-:Y:S05]  /*0730*/  BRA `(.L_x_1020) ;  /* 0x00000a3000007947 */ /* 0x000fea0003800000 */
.L_x_1028:
        /* <DEDUP_REMOVED lines=28> */
.L_x_1031:
        /* <DEDUP_REMOVED lines=15> */
.L_x_1030:
[----:B------:R0:W5:Y:S01]  /*09f0*/  LDG.E.U16 R24, [R2.64] ;  /* 0x0000002402187981 */ /* 0x000162000c1e1500 */
[----:B------:R-:W-:Y:S05]  /*0a00*/  BRA `(.L_x_1020) ;  /* 0x0000076000007947 */ /* 0x000fea0003800000 */
.L_x_1027:
        /* <DEDUP_REMOVED lines=12> */
.L_x_1034:
        /* <DEDUP_REMOVED lines=21> */
.L_x_1038:
[----:B------:R-:W-:Y:S05]  /*0c20*/  BSYNC B1 ;  /* 0x0000000000017941 */ /* 0x000fea0003800000 */
.L_x_1037:
[----:B------:R-:W-:Y:S01]  /*0c30*/  LEA R3, R0, 0x3b800000, 0x17 ;  /* 0x3b80000000037811 */ /* 0x000fe200078eb8ff */
[----:B------:R-:W-:-:S05]  /*0c40*/  IMAD.SHL.U32 R0, R2, 0x100000, RZ ;  /* 0x0010000002007824 */ /* 0x000fca00078e00ff */
[----:B------:R-:W-:Y:S02]  /*0c50*/  LOP3.LUT R0, R3, R0, R4, 0xfe, !PT ;  /* 0x0000000003007212 */ /* 0x000fe400078efe04 */
.L_x_1036:
[----:B------:R-:W-:Y:S05]  /*0c60*/  BSYNC B0 ;  /* 0x0000000000007941 */ /* 0x000fea0003800000 */
.L_x_1035:
[----:B------:R-:W-:-:S04]  /*0c70*/  F2FP.BF16.PACK_AB R0, RZ, R0 ;  /* 0x00000000ff00723e */ /* 0x000fc800000010ff */
[----:B------:R-:W-:Y:S01]  /*0c80*/  PRMT R24, R0, 0x7610, R24 ;  /* 0x0000761000187816 */ /* 0x000fe20000000018 */
[----:B------:R-:W-:Y:S05]  /*0c90*/  BRA `(.L_x_1020) ;  /* 0x000004d000007947 */ /* 0x000fea0003800000 */
.L_x_1033:
        /* <DEDUP_REMOVED lines=21> */
.L_x_1042:
[----:B------:R-:W-:Y:S05]  /*0df0*/  BSYNC B1 ;  /* 0x0000000000017941 */ /* 0x000fea0003800000 */
.L_x_1041:
[----:B------:R-:W-:Y:S01]  /*0e00*/  LEA R3, R0, 0x37800000, 0x17 ;  /* 0x3780000000037811 */ /* 0x000fe200078eb8ff */
[----:B------:R-:W-:-:S05]  /*0e10*/  IMAD.SHL.U32 R0, R2, 0x200000, RZ ;  /* 0x0020000002007824 */ /* 0x000fca00078e00ff */
[----:B------:R-:W-:Y:S02]  /*0e20*/  LOP3.LUT R0, R3, R0, R4, 0xfe, !PT ;  /* 0x0000000003007212 */ /* 0x000fe400078efe04 */
.L_x_1040:
[----:B------:R-:W-:Y:S05]  /*0e30*/  BSYNC B0 ;  /* 0x0000000000007941 */ /* 0x000fea0003800000 */
.L_x_1039:
[----:B------:R-:W-:-:S04]  /*0e40*/  F2FP.BF16.PACK_AB R0, RZ, R0 ;  /* 0x00000000ff00723e */ /* 0x000fc800000010ff */
[----:B------:R-:W-:Y:S01]  /*0e50*/  PRMT R24, R0, 0x7610, R24 ;  /* 0x0000761000187816 */ /* 0x000fe20000000018 */
[----:B------:R-:W-:Y:S05]  /*0e60*/  BRA `(.L_x_1020) ;  /* 0x0000030000007947 */ /* 0x000fea0003800000 */
.L_x_1032:
        /* <DEDUP_REMOVED lines=14> */
.L_x_1046:
[----:B------:R-:W-:Y:S05]  /*0f50*/  BSYNC B0 ;  /* 0x0000000000007941 */ /* 0x000fea0003800000 */
.L_x_1045:
[----:B------:R-:W-:-:S04]  /*0f60*/  F2FP.BF16.PACK_AB R0, RZ, R0 ;  /* 0x00000000ff00723e */ /* 0x000fc800000010ff */
[----:B------:R-:W-:Y:S01]  /*0f70*/  PRMT R24, R0, 0x7610, R24 ;  /* 0x0000761000187816 */ /* 0x000fe20000000018 */
[----:B------:R-:W-:Y:S05]  /*0f80*/  BRA `(.L_x_1020) ;  /* 0x000001e000007947 */ /* 0x000fea0003800000 */
.L_x_1019:
        /* <DEDUP_REMOVED lines=21> */
.L_x_1044:
[----:B------:R-:W2:Y:S02]  /*10e0*/  LDG.E.64 R2, [R2.64] ;  /* 0x0000002402027981 */ /* 0x000ea4000c1e1b00 */
[----:B--2---:R-:W0:Y:S02]  /*10f0*/  I2F.U64 R0, R2 ;  /* 0x0000000200007312 */ /* 0x004e240000301000 */
[----:B0-----:R-:W-:-:S04]  /*1100*/  F2FP.BF16.PACK_AB R0, RZ, R0 ;  /* 0x00000000ff00723e */ /* 0x001fc800000010ff */
[----:B------:R-:W-:Y:S01]  /*1110*/  PRMT R24, R0, 0x7610, R24 ;  /* 0x0000761000187816 */ /* 0x000fe20000000018 */
[----:B------:R-:W-:Y:S05]  /*1120*/  BRA `(.L_x_1020) ;  /* 0x0000004000007947 */ /* 0x000fea0003800000 */
.L_x_1043:
[----:B------:R-:W2:Y:S02]  /*1130*/  LDG.E R2, [R2.64] ;  /* 0x0000002402027981 */ /* 0x000ea4000c1e1900 */
[----:B--2---:R-:W0:Y:S02]  /*1140*/  I2F.U32 R0, R2 ;  /* 0x0000000200007306 */ /* 0x004e240000201000 */
[----:B0-----:R-:W-:-:S04]  /*1150*/  F2FP.BF16.PACK_AB R0, RZ, R0 ;  /* 0x00000000ff00723e */ /* 0x001fc800000010ff */
[----:B------:R-:W-:Y:S02]  /*1160*/  PRMT R24, R0, 0x7610, R24 ;  /* 0x0000761000187816 */ /* 0x000fe40000000018 */
.L_x_1020:
[----:B------:R-:W-:Y:S01]  /*1170*/  PRMT R0, R19, 0x9910, RZ ;  /* 0x0000991013007816 */ /* 0x000fe200000000ff */
[----:B0-----:R-:W-:-:S03]  /*1180*/  IMAD R2, R25, c[0x0][0x18c], RZ ;  /* 0x0000630019027a24 */ /* 0x001fc600078e02ff */
[----:B------:R-:W-:Y:S02]  /*1190*/  ISETP.GT.AND P0, PT, R0, 0x9, PT ;  /* 0x000000090000780c */ /* 0x000fe40003f04270 */
[----:B------:R-:W-:-:S05]  /*11a0*/  IADD3 R2, P1, R2, c[0x0][0x178], RZ ;  /* 0x00005e0002027a10 */ /* 0x000fca0007f3e0ff */
[----:B------:R-:W-:-:S06]  /*11b0*/  IMAD.X R3, RZ, RZ, c[0x0][0x17c], P1 ;  /* 0x00005f00ff037624 */ /* 0x000fcc00008e06ff */
        /* <DEDUP_REMOVED lines=14> */
.L_x_1050:
[----:B------:R-:W2:Y:S02]  /*12a0*/  LDG.E.U8 R2, [R2.64] ;  /* 0x0000002402027981 */ /* 0x000ea4000c1e1100 */
[----:B--2---:R-:W0:Y:S02]  /*12b0*/  I2F.U16 R0, R2 ;  /* 0x0000000200007306 */ /* 0x004e240000101000 */
[----:B0-----:R-:W-:-:S04]  /*12c0*/  F2FP.BF16.PACK_AB R0, RZ, R0 ;  /* 0x00000000ff00723e */ /* 0x001fc800000010ff */
[----:B------:R-:W-:Y:S01]  /*12d0*/  PRMT R25, R0, 0x7610, R25 ;  /* 0x0000761000197816 */ /* 0x000fe20000000019 */
[----:B------:R-:W-:Y:S05]  /*12e0*/  BRA `(.L_x_1052) ;  /* 0x00000f0000007947 */ /* 0x000fea0003800000 */
.L_x_1049:
        /* <DEDUP_REMOVED lines=11> */
.L_x_1054:
[----:B------:R-:W2:Y:S02]  /*13a0*/  LDG.E R2, [R2.64] ;  /* 0x0000002402027981 */ /* 0x000ea4000c1e1900 */
[----:B--2---:R-:W0:Y:S02]  /*13b0*/  I2F R0, R2 ;  /* 0x0000000200007306 */ /* 0x004e240000201400 */
[----:B0-----:R-:W-:-:S04]  /*13c0*/  F2FP.BF16.PACK_AB R0, RZ, R0 ;  /* 0x00000000ff00723e */ /* 0x001fc800000010ff */
[----:B------:R-:W-:Y:S01]  /*13d0*/  PRMT R25, R0, 0x7610, R25 ;  /* 0x0000761000197816 */ /* 0x000fe20000000019 */
[----:B------:R-:W-:Y:S05]  /*13e0*/  BRA `(.L_x_1052) ;  /* 0x00000e0000007947 */ /* 0x000fea0003800000 */
.L_x_1053:
[----:B------:R-:W2:Y:S02]  /*13f0*/  LDG.E.U16 R2, [R2.64] ;  /* 0x0000002402027981 */ /* 0x000ea4000c1e1500 */
[----:B--2---:R-:W0:Y:S02]  /*1400*/  I2F.S16 R0, R2 ;  /* 0x0000000200007306 */ /* 0x004e240000101400 */
[----:B0-----:R-:W-:-:S04]  /*1410*/  F2FP.BF16.PACK_AB R0, RZ, R0 ;  /* 0x00000000ff00723e */ /* 0x001fc800000010ff */
[----:B------:R-:W-:Y:S01]  /*1420*/  PRMT R25, R0, 0x7610, R25 ;  /* 0x0000761000197816 */ /* 0x000fe20000000019 */
[----:B------:R-:W-:Y:S05]  /*1430*/  BRA `(.L_x_1052) ;  /* 0x00000db000007947 */ /* 0x000fea0003800000 */
.L_x_1048:
        /* <DEDUP_REMOVED lines=9> */
.L_x_1056:
[----:B------:R-:W2:Y:S02]  /*14d0*/  LDG.E.U16 R0, [R2.64] ;  /* 0x0000002402007981 */ /* 0x000ea4000c1e1500 */
[----:B--2---:R-:W-:-:S05]  /*14e0*/  HADD2.F32 R0, -RZ, R0.H0_H0 ;  /* 0x20000000ff007230 */ /* 0x004fca0000004100 */
[----:B------:R-:W-:-:S04]  /*14f0*/  F2FP.BF16.PACK_AB R0, RZ, R0 ;  /* 0x00000000ff00723e */ /* 0x000fc800000010ff */
[----:B------:R-:W-:Y:S01]  /*1500*/  PRMT R25, R0, 0x7610, R25 ;  /* 0x0000761000197816 */ /* 0x000fe20000000019 */
[----:B------:R-:W-:Y:S05]  /*1510*/  BRA `(.L_x_1052) ;  /* 0x00000cd000007947 */ /* 0x000fea0003800000 */
.L_x_1055:
        /* <DEDUP_REMOVED lines=9> */
.L_x_1058:
[----:B------:R-:W2:Y:S02]  /*15b0*/  LDG.E.U16 R2, [R2.64] ;  /* 0x0000002402027981 */ /* 0x000ea4000c1e1500 */
[----:B--2---:R-:W-:-:S05]  /*15c0*/  HADD2.F32 R0, -RZ, R2.H0_H0 ;  /* 0x20000002ff007230 */ /* 0x004fca0000004100 */
[----:B------:R-:W-:-:S04]  /*15d0*/  F2FP.BF16.PACK_AB R0, RZ, R0 ;  /* 0x00000000ff00723e */ /* 0x000fc800000010ff */
[----:B------:R-:W-:Y:S01]  /*15e0*/  PRMT R25, R0, 0x7610, R25 ;  /* 0x0000761000197816 */ /* 0x000fe20000000019 */
[----:B------:R-:W-:Y:S05]  /*15f0*/  BRA `(.L_x_1052) ;  /* 0x00000bf000007947 */ /* 0x000fea0003800000 */
.L_x_1057:
[----:B------:R-:W2:Y:S02]  /*1600*/  LDG.E.64 R2, [R2.64] ;  /* 0x0000002402027981 */ /* 0x000ea4000c1e1b00 */
[----:B--2---:R-:W0:Y:S01]  /*1610*/  F2F.F32.F64 R0, R2 ;  /* 0x0000000200007310 */ /* 0x004e220000301000 */
[----:B------:R-:W0:-:S14]  /*1620*/  DSETP.GEU.AND P0, PT, |R2|, c[0x2][0x0], PT ;  /* 0x008000000200762a */ /* 0x000e1c0003f0e200 */
[----:B0-----:R-:W-:-:S05]  /*1630*/  @!P0 FMUL R0, R0, 1.175494350822287508e-38 ;  /* 0x0080000000008820 */ /* 0x001fca0000400000 */
[----:B------:R-:W-:-:S04]  /*1640*/  F2FP.BF16.PACK_AB R0, RZ, R0 ;  /* 0x00000000ff00723e */ /* 0x000fc800000010ff */
[----:B------:R-:W-:Y:S01]  /*1650*/  PRMT R25, R0, 0x7610, R25 ;  /* 0x0000761000197816 */ /* 0x000fe20000000019 */
[----:B------:R-:W-:Y:S05]  /*1660*/  BRA `(.L_x_1052) ;  /* 0x00000b8000007947 */ /* 0x000fea0003800000 */
.L_x_1047:
        /* <DEDUP_REMOVED lines=14> */
.L_x_1061:
[----:B------:R-:W2:Y:S02]  /*1750*/  LDG.E.64 R2, [R2.64] ;  /* 0x0000002402027981 */ /* 0x000ea4000c1e1b00 */
[----:B--2---:R-:W0:Y:S01]  /*1760*/  F2F.F32.F64 R0, R2 ;  /* 0x0000000200007310 */ /* 0x004e220000301000 */
[----:B------:R-:W0:-:S14]  /*1770*/  DSETP.GEU.AND P0, PT, |R2|, c[0x2][0x0], PT ;  /* 0x008000000200762a */ /* 0x000e1c0003f0e200 */
[----:B0-----:R-:W-:-:S05]  /*1780*/  @!P0 FMUL R0, R0, 1.175494350822287508e-38 ;  /* 0x0080000000008820 */ /* 0x001fca0000400000 */
[----:B------:R-:W-:-:S04]  /*1790*/  F2FP.BF16.PACK_AB R0, RZ, R0 ;  /* 0x00000000ff00723e */ /* 0x000fc800000010ff */
[----:B------:R-:W-:Y:S01]  /*17a0*/  PRMT R25, R0, 0x7610, R25 ;  /* 0x0000761000197816 */ /* 0x000fe20000000019 */
[----:B------:R-:W-:Y:S05]  /*17b0*/  BRA `(.L_x_1052) ;  /* 0x00000a3000007947 */ /* 0x000fea0003800000 */
.L_x_1060:
        /* <DEDUP_REMOVED lines=28> */
.L_x_1063:
        /* <DEDUP_REMOVED lines=15> */
.L_x_1062:
[----:B------:R0:W5:Y:S01]  /*1a70*/  LDG.E.U16 R25, [R2.64] ;  /* 0x0000002402197981 */ /* 0x000162000c1e1500 */
[----:B------:R-:W-:Y:S05]  /*1a80*/  BRA `(.L_x_1052) ;  /* 0x0000076000007947 */ /* 0x000fea0003800000 */
.L_x_1059:
        /* <DEDUP_REMOVED lines=12> */
.L_x_1066:
        /* <DEDUP_REMOVED lines=21> */
.L_x_1070:
[----:B------:R-:W-:Y:S05]  /*1ca0*/  BSYNC B1 ;  /* 0x0000000000017941 */ /* 0x000fea0003800000 */
.L_x_1069:
[----:B------:R-:W-:Y:S01]  /*1cb0*/  LEA R3, R0, 0x3b800000, 0x17 ;  /* 0x3b80000000037811 */ /* 0x000fe200078eb8ff */
[----:B------:R-:W-:-:S05]  /*1cc0*/  IMAD.SHL.U32 R0, R2, 0x100000, RZ ;  /* 0x0010000002007824 */ /* 0x000fca00078e00ff */
[----:B------:R-:W-:Y:S02]  /*1cd0*/  LOP3.LUT R0, R3, R0, R4, 0xfe, !PT ;  /* 0x0000000003007212 */ /* 0x000fe400078efe04 */
.L_x_1068:
[----:B------:R-:W-:Y:S05]  /*1ce0*/  BSYNC B0 ;  /* 0x0000000000007941 */ /* 0x000fea0003800000 */
.L_x_1067:
[----:B------:R-:W-:-:S04]  /*1cf0*/  F2FP.BF16.PACK_AB R0, RZ, R0 ;  /* 0x00000000ff00723e */ /* 0x000fc800000010ff */
[----:B------:R-:W-:Y:S01]  /*1d00*/  PRMT R25, R0, 0x7610, R25 ;  /* 0x0000761000197816 */ /* 0x000fe20000000019 */
[----:B------:R-:W-:Y:S05]  /*1d10*/  BRA `(.L_x_1052) ;  /* 0x000004d000007947 */ /* 0x000fea0003800000 */
.L_x_1065:
        /* <DEDUP_REMOVED lines=21> */
.L_x_1074:
[----:B------:R-:W-:Y:S05]  /*1e70*/  BSYNC B1 ;  /* 0x0000000000017941 */ /* 0x000fea0003800000 */
.L_x_1073:
[----:B------:R-:W-:Y:S01]  /*1e80*/  LEA R3, R0, 0x37800000, 0x17 ;  /* 0x3780000000037811 */ /* 0x000fe200078eb8ff */
[----:B------:R-:W-:-:S05]  /*1e90*/  IMAD.SHL.U32 R0, R2, 0x200000, RZ ;  /* 0x0020000002007824 */ /* 0x000fca00078e00ff */
[----:B------:R-:W-:Y:S02]  /*1ea0*/  LOP3.LUT R0, R3, R0, R4, 0xfe, !PT ;  /* 0x0000000003007212 */ /* 0x000fe400078efe04 */
.L_x_1072:
[----:B------:R-:W-:Y:S05]  /*1eb0*/  BSYNC B0 ;  /* 0x0000000000007941 */ /* 0x000fea0003800000 */
.L_x_1071:
[----:B------:R-:W-:-:S04]  /*1ec0*/  F2FP.BF16.PACK_AB R0, RZ, R0 ;  /* 0x00000000ff00723e */ /* 0x000fc800000010ff */
[----:B------:R-:W-:Y:S01]  /*1ed0*/  PRMT R25, R0, 0x7610, R25 ;  /* 0x0000761000197816 */ /* 0x000fe20000000019 */
[----:B------:R-:W-:Y:S05]  /*1ee0*/  BRA `(.L_x_1052) ;  /* 0x0000030000007947 */ /* 0x000fea0003800000 */
.L_x_1064:
        /* <DEDUP_REMOVED lines=14> */
.L_x_1078:
[----:B------:R-:W-:Y:S05]  /*1fd0*/  BSYNC B0 ;  /* 0x0000000000007941 */ /* 0x000fea0003800000 */
.L_x_1077:
[----:B------:R-:W-:-:S04]  /*1fe0*/  F2FP.BF16.PACK_AB R0, RZ, R0 ;  /* 0x00000000ff00723e */ /* 0x000fc800000010ff */
[----:B------:R-:W-:Y:S01]  /*1ff0*/  PRMT R25, R0, 0x7610, R25 ;  /* 0x0000761000197816 */ /* 0x000fe20000000019 */
[----:B------:R-:W-:Y:S05]  /*2000*/  BRA `(.L_x_1052) ;  /* 0x000001e000007947 */ /* 0x000fea0003800000 */
.L_x_1051:
        /* <DEDUP_REMOVED lines=21> */
.L_x_1076:
[----:B------:R-:W2:Y:S02]  /*2160*/  LDG.E.64 R2, [R2.64] ;  /* 0x0000002402027981 */ /* 0x000ea4000c1e1b00 */
[----:B--2---:R-:W0:Y:S02]  /*2170*/  I2F.U64 R0, R2 ;  /* 0x0000000200007312 */ /* 0x004e240000301000 */
[----:B0-----:R-:W-:-:S04]  /*2180*/  F2FP.BF16.PACK_AB R0, RZ, R0 ;  /* 0x00000000ff00723e */ /* 0x001fc800000010ff */
[----:B------:R-:W-:Y:S01]  /*2190*/  PRMT R25, R0, 0x7610, R25 ;  /* 0x0000761000197816 */ /* 0x000fe20000000019 */
[----:B------:R-:W-:Y:S05]  /*21a0*/  BRA `(.L_x_1052) ;  /* 0x0000004000007947 */ /* 0x000fea0003800000 */
.L_x_1075:
[----:B------:R-:W2:Y:S02]  /*21b0*/  LDG.E R2, [R2.64] ;  /* 0x0000002402027981 */ /* 0x000ea4000c1e1900 */
[----:B--2---:R-:W0:Y:S02]  /*21c0*/  I2F.U32 R0, R2 ;  /* 0x0000000200007306 */ /* 0x004e240000201000 */
[----:B0-----:R-:W-:-:S04]  /*21d0*/  F2FP.BF16.PACK_AB R0, RZ, R0 ;  /* 0x00000000ff00723e */ /* 0x001fc800000010ff */
[----:B------:R-:W-:Y:S02]  /*21e0*/  PRMT R25, R0, 0x7610, R25 ;  /* 0x0000761000197816 */ /* 0x000fe40000000019 */
.L_x_1052:
[----:B------:R-:W-:-:S05]  /*21f0*/  IADD3 R17, R17, 0x80, RZ ;  /* 0x0000008011117810 */ /* 0x000fca0007ffe0ff */
.L_x_1014:
[----:B-1-3--:R-:W-:Y:S05]  /*2200*/  BSYNC B6 ;  /* 0x0000000000067941 */ /* 0x00afea0003800000 */
.L_x_1013:
[----:B------:R-:W-:Y:S01]  /*2210*/  ISETP.GE.AND P0, PT, R17, R22, PT ;  /* 0x000000161100720c */ /* 0x000fe20003f06270 */
[----:B------:R-:W-:Y:S01]  /*2220*/  BSSY B6, `(.L_x_1079) ;  /* 0x0000216000067945 */ /* 0x000fe20003800000 */
[----:B------:R-:W-:-:S11]  /*2230*/  PRMT R26, RZ, 0x7610, R26 ;  /* 0x00007610ff1a7816 */ /* 0x000fd6000000001a */
[----:B------:R-:W-:Y:S05]  /*2240*/  @P0 BRA `(.L_x_1080) ;  /* 0x0000213000000947 */ /* 0x000fea0003800000 */
[----:B------:R-:W-:Y:S01]  /*2250*/  PRMT R0, R18, 0x9910, RZ ;  /* 0x0000991012007816 */ /* 0x000fe200000000ff */
[----:B------:R-:W-:-:S03]  /*2260*/  IMAD R26, R16, 0x200, R17 ;  /* 0x00000200101a7824 */ /* 0x000fc600078e0211 */
[----:B------:R-:W-:Y:S01]  /*2270*/  ISETP.GT.AND P1, PT, R0, 0x9, PT ;  /* 0x000000090000780c */ /* 0x000fe20003f24270 */
[----:B0-----:R-:W-:-:S05]  /*2280*/  IMAD R2, R26, c[0x0][0x188], RZ ;  /* 0x000062001a027a24 */ /* 0x001fca00078e02ff */
        /* <DEDUP_REMOVED lines=16> */
.L_x_1084:
[----:B------:R-:W2:Y:S02]  /*2390*/  LDG.E.U8 R2, [R2.64] ;  /* 0x0000002402027981 */ /* 0x000ea4000c1e1100 */
[----:B--2---:R-:W0:Y:S02]  /*23a0*/  I2F.U16 R0, R2 ;  /* 0x0000000200007306 */ /* 0x004e240000101000 */
[----:B0-----:R-:W-:-:S04]  /*23b0*/  F2FP.BF16.PACK_AB R0, RZ, R0 ;  /* 0x00000000ff00723e */ /* 0x001fc800000010ff */
[----:B------:R-:W-:Y:S01]  /*23c0*/  PRMT R23, R0, 0x7610, R23 ;  /* 0x0000761000177816 */ /* 0x000fe20000000017 */
[----:B------:R-:W-:Y:S05]  /*23d0*/  BRA `(.L_x_1086) ;  /* 0x00000f1000007947 */ /* 0x000fea0003800000 */
.L_x_1083:
        /* <DEDUP_REMOVED lines=11> */
.L_x_1088:
[----:B------:R-:W2:Y:S02]  /*2490*/  LDG.E R2, [R2.64] ;  /* 0x0000002402027981 */ /* 0x000ea4000c1e1900 */
[----:B--2---:R-:W0:Y:S02]  /*24a0*/  I2F R0, R2 ;  /* 0x0000000200007306 */ /* 0x004e240000201400 */
[----:B0-----:R-:W-:-:S04]  /*24b0*/  F2FP.BF16.PACK_AB R0, RZ, R0 ;  /* 0x00000000ff00723e */ /* 0x001fc800000010ff */
[----:B------:R-:W-:Y:S01]  /*24c0*/  PRMT R23, R0, 0x7610, R23 ;  /* 0x0000761000177816 */ /* 0x000fe20000000017 */
[----:B------:R-:W-:Y:S05]  /*24d0*/  BRA `(.L_x_1086) ;  /* 0x00000e1000007947 */ /* 0x000fea0003800000 */
.L_x_1087:
[----:B------:R-:W2:Y:S02]  /*24e0*/  LDG.E.U16 R2, [R2.64] ;  /* 0x0000002402027981 */ /* 0x000ea4000c1e1500 */
[----:B--2---:R-:W0:Y:S02]  /*24f0*/  I2F.S16 R0, R2 ;  /* 0x0000000200007306 */ /* 0x004e240000101400 */
[----:B0-----:R-:W-:-:S04]  /*2500*/  F2FP.BF16.PACK_AB R0, RZ, R0 ;  /* 0x00000000ff00723e */ /* 0x001fc800000010ff */
[----:B------:R-:W-:Y:S01]  /*2510*/  PRMT R23, R0, 0x7610, R23 ;  /* 0x0000761000177816 */ /* 0x000fe20000000017 */
[----:B------:R-:W-:Y:S05]  /*2520*/  BRA `(.L_x_1086) ;  /* 0x00000dc000007947 */ /* 0x000fea0003800000 */
.L_x_1082:
        /* <DEDUP_REMOVED lines=9> */
.L_x_1090:
[----:B------:R-:W2:Y:S02]  /*25c0*/  LDG.E.U16 R0, [R2.64] ;  /* 0x0000002402007981 */ /* 0x000ea4000c1e1500 */
[----:B--2---:R-:W-:-:S05]  /*25d0*/  HADD2.F32 R0, -RZ, R0.H0_H0 ;  /* 0x20000000ff007230 */ /* 0x004fca0000004100 */
[----:B------:R-:W-:-:S04]  /*25e0*/  F2FP.BF16.PACK_AB R0, RZ, R0 ;  /* 0x00000000ff00723e */ /* 0x000fc800000010ff */
[----:B------:R-:W-:Y:S01]  /*25f0*/  PRMT R23, R0, 0x7610, R23 ;  /* 0x0000761000177816 */ /* 0x000fe20000000017 */
[----:B------:R-:W-:Y:S05]  /*2600*/  BRA `(.L_x_1086) ;  /* 0x00000ce000007947 */ /* 0x000fea0003800000 */
.L_x_1089:
        /* <DEDUP_REMOVED lines=9> */
.L_x_1092:
[----:B------:R-:W2:Y:S02]  /*26a0*/  LDG.E.U16 R2, [R2.64] ;  /* 0x0000002402027981 */ /* 0x000ea4000c1e1500 */
[----:B--2---:R-:W-:-:S05]  /*26b0*/  HADD2.F32 R0, -RZ, R2.H0_H0 ;  /* 0x20000002ff007230 */ /* 0x004fca0000004100 */
[----:B------:R-:W-:-:S04]  /*26c0*/  F2FP.BF16.PACK_AB R0, RZ, R0 ;  /* 0x00000000ff00723e */ /* 0x000fc800000010ff */
[----:B------:R-:W-:Y:S01]  /*26d0*/  PRMT R23, R0, 0x7610, R23 ;  /* 0x0000761000177816 */ /* 0x000fe20000000017 */
[----:B------:R-:W-:Y:S05]  /*26e0*/  BRA `(.L_x_1086) ;  /* 0x00000c0000007947 */ /* 0x000fea0003800000 */
.L_x_1091:
[----:B------:R-:W2:Y:S02]  /*26f0*/  LDG.E.64 R2, [R2.64] ;  /* 0x0000002402027981 */ /* 0x000ea4000c1e1b00 */
[----:B--2---:R-:W0:Y:S01]  /*2700*/  F2F.F32.F64 R0, R2 ;  /* 0x0000000200007310 */ /* 0x004e220000301000 */
[----:B------:R-:W0:-:S14]  /*2710*/  DSETP.GEU.AND P0, PT, |R2|, c[0x2][0x0], PT ;  /* 0x008000000200762a */ /* 0x000e1c0003f0e200 */
[----:B0-----:R-:W-:-:S05]  /*2720*/  @!P0 FMUL R0, R0, 1.175494350822287508e-38 ;  /* 0x0080000000008820 */ /* 0x001fca0000400000 */
[----:B------:R-:W-:-:S04]  /*2730*/  F2FP.BF16.PACK_AB R0, RZ, R0 ;  /* 0x00000000ff00723e */ /* 0x000fc800000010ff */
[----:B------:R-:W-:Y:S01]  /*2740*/  PRMT R23, R0, 0x7610, R23 ;  /* 0x0000761000177816 */ /* 0x000fe20000000017 */
[----:B------:R-:W-:Y:S05]  /*2750*/  BRA `(.L_x_1086) ;  /* 0x00000b9000007947 */ /* 0x000fea0003800000 */
.L_x_1081:
        /* <DEDUP_REMOVED lines=14> */
.L_x_1095:
[----:B------:R-:W2:Y:S02]  /*2840*/  LDG.E.64 R2, [R2.64] ;  /* 0x0000002402027981 */ /* 0x000ea4000c1e1b00 */
[----:B--2---:R-:W0:Y:S01]  /*2850*/  F2F.F32.F64 R0, R2 ;  /* 0x0000000200007310 */ /* 0x004e220000301000 */
[----:B------:R-:W0:-:S14]  /*2860*/  DSETP.GEU.AND P0, PT, |R2|, c[0x2][0x0], PT ;  /* 0x008000000200762a */ /* 0x000e1c0003f0e200 */
[----:B0-----:R-:W-:-:S05]  /*2870*/  @!P0 FMUL R0, R0, 1.175494350822287508e-38 ;  /* 0x0080000000008820 */ /* 0x001fca0000400000 */
[----:B------:R-:W-:-:S04]  /*2880*/  F2FP.BF16.PACK_AB R0, RZ, R0 ;  /* 0x00000000ff00723e */ /* 0x000fc800000010ff */
[----:B------:R-:W-:Y:S01]  /*2890*/  PRMT R23, R0, 0x7610, R23 ;  /* 0x0000761000177816 */ /* 0x000fe20000000017 */
[----:B------:R-:W-:Y:S05]  /*28a0*/  BRA `(.L_x_1086) ;  /* 0x00000a4000007947 */ /* 0x000fea0003800000 */
.L_x_1094:
        /* <DEDUP_REMOVED lines=28> */
.L_x_1097:
        /* <DEDUP_REMOVED lines=16> */
.L_x_1096:
[----:B------:R0:W5:Y:S01]  /*2b70*/  LDG.E.U16 R23, [R2.64] ;  /* 0x0000002402177981 */ /* 0x000162000c1e1500 */
[----:B------:R-:W-:Y:S05]  /*2b80*/  BRA `(.L_x_1086) ;  /* 0x0000076000007947 */ /* 0x000fea0003800000 */
.L_x_1093:
        /* <DEDUP_REMOVED lines=12> */
.L_x_1100:
        /* <DEDUP_REMOVED lines=21> */
.L_x_1104:
[----:B------:R-:W-:Y:S05]  /*2da0*/  BSYNC B1 ;  /* 0x0000000000017941 */ /* 0x000fea0003800000 */
.L_x_1103:
[----:B------:R-:W-:Y:S01]  /*2db0*/  LEA R3, R0, 0x3b800000, 0x17 ;  /* 0x3b80000000037811 */ /* 0x000fe200078eb8ff */
[----:B------:R-:W-:-:S05]  /*2dc0*/  IMAD.SHL.U32 R0, R2, 0x100000, RZ ;  /* 0x0010000002007824 */ /* 0x000fca00078e00ff */
[----:B------:R-:W-:Y:S02]  /*2dd0*/  LOP3.LUT R0, R3, R0, R4, 0xfe, !PT ;  /* 0x0000000003007212 */ /* 0x000fe400078efe04 */
.L_x_1102:
[----:B------:R-:W-:Y:S05]  /*2de0*/  BSYNC B0 ;  /* 0x0000000000007941 */ /* 0x000fea0003800000 */
.L_x_1101:
[----:B------:R-:W-:-:S04]  /*2df0*/  F2FP.BF16.PACK_AB R0, RZ, R0 ;  /* 0x00000000ff00723e */ /* 0x000fc800000010ff */
[----:B------:R-:W-:Y:S01]  /*2e00*/  PRMT R23, R0, 0x7610, R23 ;  /* 0x0000761000177816 */ /* 0x000fe20000000017 */
[----:B------:R-:W-:Y:S05]  /*2e10*/  BRA `(.L_x_1086) ;  /* 0x000004d000007947 */ /* 0x000fea0003800000 */
.L_x_1099:
        /* <DEDUP_REMOVED lines=21> */
.L_x_1108:
[----:B------:R-:W-:Y:S05]  /*2f70*/  BSYNC B1 ;  /* 0x0000000000017941 */ /* 0x000fea0003800000 */
.L_x_1107:
[----:B------:R-:W-:Y:S01]  /*2f80*/  LEA R3, R0, 0x37800000, 0x17 ;  /* 0x3780000000037811 */ /* 0x000fe200078eb8ff */
[----:B------:R-:W-:-:S05]  /*2f90*/  IMAD.SHL.U32 R0, R2, 0x200000, RZ ;  /* 0x0020000002007824 */ /* 0x000fca00078e00ff */
[----:B------:R-:W-:Y:S02]  /*2fa0*/  LOP3.LUT R0, R3, R0, R4, 0xfe, !PT ;  /* 0x0000000003007212 */ /* 0x000fe400078efe04 */
.L_x_1106:
[----:B------:R-:W-:Y:S05]  /*2fb0*/  BSYNC B0 ;  /* 0x0000000000007941 */ /* 0x000fea0003800000 */
.L_x_1105:
[----:B------:R-:W-:-:S04]  /*2fc0*/  F2FP.BF16.PACK_AB R0, RZ, R0 ;  /* 0x00000000ff00723e */ /* 0x000fc800000010ff */
[----:B------:R-:W-:Y:S01]  /*2fd0*/  PRMT R23, R0, 0x7610, R23 ;  /* 0x0000761000177816 */ /* 0x000fe20000000017 */
[----:B------:R-:W-:Y:S05]  /*2fe0*/  BRA `(.L_x_1086) ;  /* 0x0000030000007947 */ /* 0x000fea0003800000 */
.L_x_1098:
        /* <DEDUP_REMOVED lines=14> */
.L_x_1112:
[----:B------:R-:W-:Y:S05]  /*30d0*/  BSYNC B0 ;  /* 0x0000000000007941 */ /* 0x000fea0003800000 */
.L_x_1111:
[----:B------:R-:W-:-:S04]  /*30e0*/  F2FP.BF16.PACK_AB R0, RZ, R0 ;  /* 0x00000000ff00723e */ /* 0x000fc800000010ff */
[----:B------:R-:W-:Y:S01]  /*30f0*/  PRMT R23, R0, 0x7610, R23 ;  /* 0x0000761000177816 */ /* 0x000fe20000000017 */
[----:B------:R-:W-:Y:S05]  /*3100*/  BRA `(.L_x_1086) ;  /* 0x000001e000007947 */ /* 0x000fea0003800000 */
.L_x_1085:
        /* <DEDUP_REMOVED lines=21> */
.L_x_1110:
[----:B------:R-:W2:Y:S02]  /*3260*/  LDG.E.64 R2, [R2.64] ;  /* 0x0000002402027981 */ /* 0x000ea4000c1e1b00 */
[----:B--2---:R-:W0:Y:S02]  /*3270*/  I2F.U64 R0, R2 ;  /* 0x0000000200007312 */ /* 0x004e240000301000 */
[----:B0-----:R-:W-:-:S04]  /*3280*/  F2FP.BF16.PACK_AB R0, RZ, R0 ;  /* 0x00000000ff00723e */ /* 0x001fc800000010ff */
[----:B------:R-:W-:Y:S01]  /*3290*/  PRMT R23, R0, 0x7610, R23 ;  /* 0x0000761000177816 */ /* 0x000fe20000000017 */
[----:B------:R-:W-:Y:S05]  /*32a0*/  BRA `(.L_x_1086) ;  /* 0x0000004000007947 */ /* 0x000fea0003800000 */
.L_x_1109:
[----:B------:R-:W2:Y:S02]  /*32b0*/  LDG.E R2, [R2.64] ;  /* 0x0000002402027981 */ /* 0x000ea4000c1e1900 */
[----:B--2---:R-:W0:Y:S02]  /*32c0*/  I2F.U32 R0, R2 ;  /* 0x0000000200007306 */ /* 0x004e240000201000 */
[----:B0-----:R-:W-:-:S04]  /*32d0*/  F2FP.BF16.PACK_AB R0, RZ, R0 ;  /* 0x00000000ff00723e */ /* 0x001fc800000010ff */
[----:B------:R-:W-:Y:S02]  /*32e0*/  PRMT R23, R0, 0x7610, R23 ;  /* 0x0000761000177816 */ /* 0x000fe40000000017 */
.L_x_1086:
        /* <DEDUP_REMOVED lines=19> */
.L_x_1116:
[----:B------:R-:W2:Y:S02]  /*3420*/  LDG.E.U8 R2, [R2.64] ;  /* 0x0000002402027981 */ /* 0x000ea4000c1e1100 */
[----:B--2---:R-:W0:Y:S02]  /*3430*/  I2F.U16 R0, R2 ;  /* 0x0000000200007306 */ /* 0x004e240000101000 */
[----:B0-----:R-:W-:-:S04]  /*3440*/  F2FP.BF16.PACK_AB R0, RZ, R0 ;  /* 0x00000000ff00723e */ /* 0x001fc800000010ff */
[----:B------:R-:W-:Y:S01]  /*3450*/  PRMT R26, R0, 0x7610, R26 ;  /* 0x00007610001a7816 */ /* 0x000fe2000000001a */
[----:B------:R-:W-:Y:S05]  /*3460*/  BRA `(.L_x_1118) ;  /* 0x00000f0000007947 */ /* 0x000fea0003800000 */
.L_x_1115:
        /* <DEDUP_REMOVED lines=11> */
.L_x_1120:
[----:B------:R-:W2:Y:S02]  /*3520*/  LDG.E R2, [R2.64] ;  /* 0x0000002402027981 */ /* 0x000ea4000c1e1900 */
[----:B--2---:R-:W0:Y:S02]  /*3530*/  I2F R0, R2 ;  /* 0x0000000200007306 */ /* 0x004e240000201400 */
[----:B0-----:R-:W-:-:S04]  /*3540*/  F2FP.BF16.PACK_AB R0, RZ, R0 ;  /* 0x00000000ff00723e */ /* 0x001fc800000010ff */
[----:B------:R-:W-:Y:S01]  /*3550*/  PRMT R26, R0, 0x7610, R26 ;  /* 0x00007610001a7816 */ /* 0x000fe2000000001a */
[----:B------:R-:W-:Y:S05]  /*3560*/  BRA `(.L_x_1118) ;  /* 0x00000e0000007947 */ /* 0x000fea0003800000 */
.L_x_1119:
[----:B------:R-:W2:Y:S02]  /*3570*/  LDG.E.U16 R2, [R2.64] ;  /* 0x0000002402027981 */ /* 0x000ea4000c1e1500 */
[----:B--2---:R-:W0:Y:S02]  /*3580*/  I2F.S16 R0, R2 ;  /* 0x0000000200007306 */ /* 0x004e240000101400 */
[----:B0-----:R-:W-:-:S04]  /*3590*/  F2FP.BF16.PACK_AB R0, RZ, R0 ;  /* 0x00000000ff00723e */ /* 0x001fc800000010ff */
[----:B------:R-:W-:Y:S01]  /*35a0*/  PRMT R26, R0, 0x7610, R26 ;  /* 0x00007610001a7816 */ /* 0x000fe2000000001a */
[----:B------:R-:W-:Y:S05]  /*35b0*/  BRA `(.L_x_1118) ;  /* 0x00000db000007947 */ /* 0x000fea0003800000 */
.L_x_1114:
        /* <DEDUP_REMOVED lines=9> */
.L_x_1122:
[----:B------:R-:W2:Y:S02]  /*3650*/  LDG.E.U16 R0, [R2.64] ;  /* 0x0000002402007981 */ /* 0x000ea4000c1e1500 */
[----:B--2---:R-:W-:-:S05]  /*3660*/  HADD2.F32 R0, -RZ, R0.H0_H0 ;  /* 0x20000000ff007230 */ /* 0x004fca0000004100 */
[----:B------:R-:W-:-:S04]  /*3670*/  F2FP.BF16.PACK_AB R0, RZ, R0 ;  /* 0x00000000ff00723e */ /* 0x000fc800000010ff */
[----:B------:R-:W-:Y:S01]  /*3680*/  PRMT R26, R0, 0x7610, R26 ;  /* 0x00007610001a7816 */ /* 0x000fe2000000001a */
[----:B------:R-:W-:Y:S05]  /*3690*/  BRA `(.L_x_1118) ;  /* 0x00000cd000007947 */ /* 0x000fea0003800000 */
.L_x_1121:
        /* <DEDUP_REMOVED lines=9> */
.L_x_1124:
[----:B------:R-:W2:Y:S02]  /*3730*/  LDG.E.U16 R2, [R2.64] ;  /* 0x0000002402027981 */ /* 0x000ea4000c1e1500 */
[----:B--2---:R-:W-:-:S05]  /*3740*/  HADD2.F32 R0, -RZ, R2.H0_H0 ;  /* 0x20000002ff007230 */ /* 0x004fca0000004100 */
[----:B------:R-:W-:-:S04]  /*3750*/  F2FP.BF16.PACK_AB R0, RZ, R0 ;  /* 0x00000000ff00723e */ /* 0x000fc800000010ff */
[----:B------:R-:W-:Y:S01]  /*3760*/  PRMT R26, R0, 0x7610, R26 ;  /* 0x00007610001a7816 */ /* 0x000fe2000000001a */
[----:B------:R-:W-:Y:S05]  /*3770*/  BRA `(.L_x_1118) ;  /* 0x00000bf000007947 */ /* 0x000fea0003800000 */
.L_x_1123:
[----:B------:R-:W2:Y:S02]  /*3780*/  LDG.E.64 R2, [R2.64] ;  /* 0x0000002402027981 */ /* 0x000ea4000c1e1b00 */
[----:B--2---:R-:W0:Y:S01]  /*3790*/  F2F.F32.F64 R0, R2 ;  /* 0x0000000200007310 */ /* 0x004e220000301000 */
[----:B------:R-:W0:-:S14]  /*37a0*/  DSETP.GEU.AND P0, PT, |R2|, c[0x2][0x0], PT ;  /* 0x008000000200762a */ /* 0x000e1c0003f0e200 */
[----:B0-----:R-:W-:-:S05]  /*37b0*/  @!P0 FMUL R0, R0, 1.175494350822287508e-38 ;  /* 0x0080000000008820 */ /* 0x001fca0000400000 */
[----:B------:R-:W-:-:S04]  /*37c0*/  F2FP.BF16.PACK_AB R0, RZ, R0 ;  /* 0x00000000ff00723e */ /* 0x000fc800000010ff */
[----:B------:R-:W-:Y:S01]  /*37d0*/  PRMT R26, R0, 0x7610, R26 ;  /* 0x00007610001a7816 */ /* 0x000fe2000000001a */
[----:B------:R-:W-:Y:S05]  /*37e0*/  BRA `(.L_x_1118) ;  /* 0x00000b8000007947 */ /* 0x000fea0003800000 */
.L_x_1113:
        /* <DEDUP_REMOVED lines=14> */
.L_x_1127:
[----:B------:R-:W2:Y:S02]  /*38d0*/  LDG.E.64 R2, [R2.64] ;  /* 0x0000002402027981 */ /* 0x000ea4000c1e1b00 */
[----:B--2---:R-:W0:Y:S01]  /*38e0*/  F2F.F32.F64 R0, R2 ;  /* 0x0000000200007310 */ /* 0x004e220000301000 */
[----:B------:R-:W0:-:S14]  /*38f0*/  DSETP.GEU.AND P0, PT, |R2|, c[0x2][0x0], PT ;  /* 0x008000000200762a */ /* 0x000e1c0003f0e200 */
[----:B0-----:R-:W-:-:S05]  /*3900*/  @!P0 FMUL R0, R0, 1.175494350822287508e-38 ;  /* 0x0080000000008820 */ /* 0x001fca0000400000 */
[----:B------:R-:W-:-:S04]  /*3910*/  F2FP.BF16.PACK_AB R0, RZ, R0 ;  /* 0x00000000ff00723e */ /* 0x000fc800000010ff */
[----:B------:R-:W-:Y:S01]  /*3920*/  PRMT R26, R0, 0x7610, R26 ;  /* 0x00007610001a7816 */ /* 0x000fe2000000001a */
[----:B------:R-:W-:Y:S05]  /*3930*/  BRA `(.L_x_1118) ;  /* 0x00000a3000007947 */ /* 0x000fea0003800000 */
.L_x_1126:
        /* <DEDUP_REMOVED lines=28> */
.L_x_1129:
        /* <DEDUP_REMOVED lines=15> */
.L_x_1128:
[----:B------:R0:W5:Y:S01]  /*3bf0*/  LDG.E.U16 R26, [R2.64] ;  /* 0x00000024021a7981 */ /* 0x000162000c1e1500 */
[----:B------:R-:W-:Y:S05]  /*3c00*/  BRA `(.L_x_1118) ;  /* 0x0000076000007947 */ /* 0x000fea0003800000 */
.L_x_1125:
        /* <DEDUP_REMOVED lines=12> */
.L_x_1132:
        /* <DEDUP_REMOVED lines=21> */
.L_x_1136:
[----:B------:R-:W-:Y:S05]  /*3e20*/  BSYNC B1 ;  /* 0x0000000000017941 */ /* 0x000fea0003800000 */
.L_x_1135:
[----:B------:R-:W-:Y:S01]  /*3e30*/  LEA R3, R0, 0x3b800000, 0x17 ;  /* 0x3b80000000037811 */ /* 0x000fe200078eb8ff */
[----:B------:R-:W-:-:S05]  /*3e40*/  IMAD.SHL.U32 R0, R2, 0x100000, RZ ;  /* 0x0010000002007824 */ /* 0x000fca00078e00ff */
[----:B------:R-:W-:Y:S02]  /*3e50*/  LOP3.LUT R0, R3, R0, R4, 0xfe, !PT ;  /* 0x0000000003007212 */ /* 0x000fe400078efe04 */
.L_x_1134:
[----:B------:R-:W-:Y:S05]  /*3e60*/  BSYNC B0 ;  /* 0x0000000000007941 */ /* 0x000fea0003800000 */
.L_x_1133:
[----:B------:R-:W-:-:S04]  /*3e70*/  F2FP.BF16.PACK_AB R0, RZ, R0 ;  /* 0x00000000ff00723e */ /* 0x000fc800000010ff */
[----:B------:R-:W-:Y:S01]  /*3e80*/  PRMT R26, R0, 0x7610, R26 ;  /* 0x00007610001a7816 */ /* 0x000fe2000000001a */
[----:B------:R-:W-:Y:S05]  /*3e90*/  BRA `(.L_x_1118) ;  /* 0x000004d000007947 */ /* 0x000fea0003800000 */
.L_x_1131:
        /* <DEDUP_REMOVED lines=21> */
.L_x_1140:
[----:B------:R-:W-:Y:S05]  /*3ff0*/  BSYNC B1 ;  /* 0x0000000000017941 */ /* 0x000fea0003800000 */
.L_x_1139:
[----:B------:R-:W-:Y:S01]  /*4000*/  LEA R3, R0, 0x37800000, 0x17 ;  /* 0x3780000000037811 */ /* 0x000fe200078eb8ff */
[----:B------:R-:W-:-:S05]  /*4010*/  IMAD.SHL.U32 R0, R2, 0x200000, RZ ;  /* 0x0020000002007824 */ /* 0x000fca00078e00ff */
[----:B------:R-:W-:Y:S02]  /*4020*/  LOP3.LUT R0, R3, R0, R4, 0xfe, !PT ;  /* 0x0000000003007212 */ /* 0x000fe400078efe04 */
.L_x_1138:
[----:B------:R-:W-:Y:S05]  /*4030*/  BSYNC B0 ;  /* 0x0000000000007941 */ /* 0x000fea0003800000 */
.L_x_1137:
[----:B------:R-:W-:-:S04]  /*4040*/  F2FP.BF16.PACK_AB R0, RZ, R0 ;  /* 0x00000000ff00723e */ /* 0x000fc800000010ff */
[----:B------:R-:W-:Y:S01]  /*4050*/  PRMT R26, R0, 0x7610, R26 ;  /* 0x00007610001a7816 */ /* 0x000fe2000000001a */
[----:B------:R-:W-:Y:S05]  /*4060*/  BRA `(.L_x_1118) ;  /* 0x0000030000007947 */ /* 0x000fea0003800000 */
.L_x_1130:
        /* <DEDUP_REMOVED lines=14> */
.L_x_1144:
[----:B------:R-:W-:Y:S05]  /*4150*/  BSYNC B0 ;  /* 0x0000000000007941 */ /* 0x000fea0003800000 */
.L_x_1143:
[----:B------:R-:W-:-:S04]  /*4160*/  F2FP.BF16.PACK_AB R0, RZ, R0 ;  /* 0x00000000ff00723e */ /* 0x000fc800000010ff */
[----:B------:R-:W-:Y:S01]  /*4170*/  PRMT R26, R0, 0x7610, R26 ;  /* 0x00007610001a7816 */ /* 0x000fe2000000001a */
[----:B------:R-:W-:Y:S05]  /*4180*/  BRA `(.L_x_1118) ;  /* 0x000001e000007947 */ /* 0x000fea0003800000 */
.L_x_1117:
        /* <DEDUP_REMOVED lines=21> */
.L_x_1142:
[----:B------:R-:W2:Y:S02]  /*42e0*/  LDG.E.64 R2, [R2.64] ;  /* 0x0000002402027981 */ /* 0x000ea4000c1e1b00 */
[----:B--2---:R-:W0:Y:S02]  /*42f0*/  I2F.U64 R0, R2 ;  /* 0x0000000200007312 */ /* 0x004e240000301000 */
[----:B0-----:R-:W-:-:S04]  /*4300*/  F2FP.BF16.PACK_AB R0, RZ, R0 ;  /* 0x00000000ff00723e */ /* 0x001fc800000010ff */
[----:B------:R-:W-:Y:S01]  /*4310*/  PRMT R26, R0, 0x7610, R26 ;  /* 0x00007610001a7816 */ /* 0x000fe2000000001a */
[----:B------:R-:W-:Y:S05]  /*4320*/  BRA `(.L_x_1118) ;  /* 0x0000004000007947 */ /* 0x000fea0003800000 */
.L_x_1141:
[----:B------:R-:W2:Y:S02]  /*4330*/  LDG.E R2, [R2.64] ;  /* 0x0000002402027981 */ /* 0x000ea4000c1e1900 */
[----:B--2---:R-:W0:Y:S02]  /*4340*/  I2F.U32 R0, R2 ;  /* 0x0000000200007306 */ /* 0x004e240000201000 */
[----:B0-----:R-:W-:-:S04]  /*4350*/  F2FP.BF16.PACK_AB R0, RZ, R0 ;  /* 0x00000000ff00723e */ /* 0x001fc800000010ff */
[----:B------:R-:W-:Y:S02]  /*4360*/  PRMT R26, R0, 0x7610, R26 ;  /* 0x00007610001a7816 */ /* 0x000fe4000000001a */
.L_x_1118:
[----:B------:R-:W-:-:S05]  /*4370*/  IADD3 R17, R17, 0x80, RZ ;  /* 0x0000008011117810 */ /* 0x000fca0007ffe0ff */
.L_x_1080:
[----:B------:R-:W-:Y:S05]  /*4380*/  BSYNC B6 ;  /* 0x0000000000067941 */ /* 0x000fea0003800000 */
.L_x_1079:
[----:B------:R-:W-:Y:S01]  /*4390*/  ISETP.GE.AND P0, PT, R17, R22, PT ;  /* 0x000000161100720c */ /* 0x000fe20003f06270 */
[----:B------:R-:W-:Y:S01]  /*43a0*/  BSSY B6, `(.L_x_1145) ;  /* 0x0000216000067945 */ /* 0x000fe20003800000 */
[----:B------:R-:W-:Y:S02]  /*43b0*/  PRMT R27, RZ, 0x7610, R27 ;  /* 0x00007610ff1b7816 */ /* 0x000fe4000000001b */
[----:B------:R-:W-:Y:S02]  /*43c0*/  PRMT R28, RZ, 0x7610, R28 ;  /* 0x00007610ff1c7816 */ /* 0x000fe4000000001c */
[----:B0-----:R-:W-:-:S07]  /*43d0*/  PRMT R2, RZ, 0x7610, R2 ;  /* 0x00007610ff027816 */ /* 0x001fce0000000002 */
        /* <DEDUP_REMOVED lines=21> */
.L_x_1150:
[----:B------:R-:W2:Y:S02]  /*4530*/  LDG.E.U8 R4, [R4.64] ;  /* 0x0000002404047981 */ /* 0x000ea4000c1e1100 */
[----:B--2---:R-:W0:Y:S02]  /*4540*/  I2F.U16 R0, R4 ;  /* 0x0000000400007306 */ /* 0x004e240000101000 */
[----:B0-----:R-:W-:-:S04]  /*4550*/  F2FP.BF16.PACK_AB R0, RZ, R0 ;  /* 0x00000000ff00723e */ /* 0x001fc800000010ff */
[----:B------:R-:W-:Y:S01]  /*4560*/  PRMT R28, R0, 0x7610, R28 ;  /* 0x00007610001c7816 */ /* 0x000fe2000000001c */
[----:B------:R-:W-:Y:S05]  /*4570*/  BRA `(.L_x_1152) ;  /* 0x00000f0000007947 */ /* 0x000fea0003800000 */
.L_x_1149:
        /* <DEDUP_REMOVED lines=11> */
.L_x_1154:
[----:B------:R-:W2:Y:S02]  /*4630*/  LDG.E R4, [R4.64] ;  /* 0x0000002404047981 */ /* 0x000ea4000c1e1900 */
[----:B--2---:R-:W0:Y:S02]  /*4640*/  I2F R0, R4 ;  /* 0x0000000400007306 */ /* 0x004e240000201400 */
[----:B0-----:R-:W-:-:S04]  /*4650*/  F2FP.BF16.PACK_AB R0, RZ, R0 ;  /* 0x00000000ff00723e */ /* 0x001fc800000010ff */
[----:B------:R-:W-:Y:S01]  /*4660*/  PRMT R28, R0, 0x7610, R28 ;  /* 0x00007610001c7816 */ /* 0x000fe2000000001c */
[----:B------:R-:W-:Y:S05]  /*4670*/  BRA `(.L_x_1152) ;  /* 0x00000e0000007947 */ /* 0x000fea0003800000 */
.L_x_1153:
[----:B------:R-:W2:Y:S02]  /*4680*/  LDG.E.U16 R4, [R4.64] ;  /* 0x0000002404047981 */ /* 0x000ea4000c1e1500 */
[----:B--2---:R-:W0:Y:S02]  /*4690*/  I2F.S16 R0, R4 ;  /* 0x0000000400007306 */ /* 0x004e240000101400 */
[----:B0-----:R-:W-:-:S04]  /*46a0*/  F2FP.BF16.PACK_AB R0, RZ, R0 ;  /* 0x00000000ff00723e */ /* 0x001fc800000010ff */
[----:B------:R-:W-:Y:S01]  /*46b0*/  PRMT R28, R0, 0x7610, R28 ;  /* 0x00007610001c7816 */ /* 0x000fe2000000001c */
[----:B------:R-:W-:Y:S05]  /*46c0*/  BRA `(.L_x_1152) ;  /* 0x00000db000007947 */ /* 0x000fea0003800000 */
.L_x_1148:
        /* <DEDUP_REMOVED lines=9> */
.L_x_1156:
[----:B------:R-:W2:Y:S02]  /*4760*/  LDG.E.U16 R0, [R4.64] ;  /* 0x0000002404007981 */ /* 0x000ea4000c1e1500 */
[----:B--2---:R-:W-:-:S05]  /*4770*/  HADD2.F32 R0, -RZ, R0.H0_H0 ;  /* 0x20000000ff007230 */ /* 0x004fca0000004100 */
[----:B------:R-:W-:-:S04]  /*4780*/  F2FP.BF16.PACK_AB R0, RZ, R0 ;  /* 0x00000000ff00723e */ /* 0x000fc800000010ff */
[----:B------:R-:W-:Y:S01]  /*4790*/  PRMT R28, R0, 0x7610, R28 ;  /* 0x00007610001c7816 */ /* 0x000fe2000000001c */
[----:B------:R-:W-:Y:S05]  /*47a0*/  BRA `(.L_x_1152) ;  /* 0x00000cd000007947 */ /* 0x000fea0003800000 */
.L_x_1155:
        /* <DEDUP_REMOVED lines=9> */
.L_x_1158:
[----:B------:R-:W2:Y:S02]  /*4840*/  LDG.E.U16 R4, [R4.64] ;  /* 0x0000002404047981 */ /* 0x000ea4000c1e1500 */
[----:B--2---:R-:W-:-:S05]  /*4850*/  HADD2.F32 R0, -RZ, R4.H0_H0 ;  /* 0x20000004ff007230 */ /* 0x004fca0000004100 */
[----:B------:R-:W-:-:S04]  /*4860*/  F2FP.BF16.PACK_AB R0, RZ, R0 ;  /* 0x00000000ff00723e */ /* 0x000fc800000010ff */
[----:B------:R-:W-:Y:S01]  /*4870*/  PRMT R28, R0, 0x7610, R28 ;  /* 0x00007610001c7816 */ /* 0x000fe2000000001c */
[----:B------:R-:W-:Y:S05]  /*4880*/  BRA `(.L_x_1152) ;  /* 0x00000bf000007947 */ /* 0x000fea0003800000 */
.L_x_1157:
[----:B------:R-:W2:Y:S02]  /*4890*/  LDG.E.64 R4, [R4.64] ;  /* 0x0000002404047981 */ /* 0x000ea4000c1e1b00 */
[----:B--2---:R-:W0:Y:S01]  /*48a0*/  F2F.F32.F64 R0, R4 ;  /* 0x0000000400007310 */ /* 0x004e220000301000 */
[----:B------:R-:W0:-:S14]  /*48b0*/  DSETP.GEU.AND P0, PT, |R4|, c[0x2][0x0], PT ;  /* 0x008000000400762a */ /* 0x000e1c0003f0e200 */
[----:B0-----:R-:W-:-:S05]  /*48c0*/  @!P0 FMUL R0, R0, 1.175494350822287508e-38 ;  /* 0x0080000000008820 */ /* 0x001fca0000400000 */
[----:B------:R-:W-:-:S04]  /*48d0*/  F2FP.BF16.PACK_AB R0, RZ, R0 ;  /* 0x00000000ff00723e */ /* 0x000fc800000010ff */
[----:B------:R-:W-:Y:S01]  /*48e0*/  PRMT R28, R0, 0x7610, R28 ;  /* 0x00007610001c7816 */ /* 0x000fe2000000001c */
[----:B------:R-:W-:Y:S05]  /*48f0*/  BRA `(.L_x_1152) ;  /* 0x00000b8000007947 */ /* 0x000fea0003800000 */
.L_x_1147:
        /* <DEDUP_REMOVED lines=14> */
.L_x_1161:
[----:B------:R-:W2:Y:S02]  /*49e0*/  LDG.E.64 R4, [R4.64] ;  /* 0x0000002404047981 */ /* 0x000ea4000c1e1b00 */
[----:B--2---:R-:W0:Y:S01]  /*49f0*/  F2F.F32.F64 R0, R4 ;  /* 0x0000000400007310 */ /* 0x004e220000301000 */
[----:B------:R-:W0:-:S14]  /*4a00*/  DSETP.GEU.AND P0, PT, |R4|, c[0x2][0x0], PT ;  /* 0x008000000400762a */ /* 0x000e1c0003f0e200 */
[----:B0-----:R-:W-:-:S05]  /*4a10*/  @!P0 FMUL R0, R0, 1.175494350822287508e-38 ;  /* 0x0080000000008820 */ /* 0x001fca0000400000 */
[----:B------:R-:W-:-:S04]  /*4a20*/  F2FP.BF16.PACK_AB R0, RZ, R0 ;  /* 0x00000000ff00723e */ /* 0x000fc800000010ff */
[----:B------:R-:W-:Y:S01]  /*4a30*/  PRMT R28, R0, 0x7610, R28 ;  /* 0x00007610001c7816 */ /* 0x000fe2000000001c */
[----:B------:R-:W-:Y:S05]  /*4a40*/  BRA `(.L_x_1152) ;  /* 0x00000a3000007947 */ /* 0x000fea0003800000 */
.L_x_1160:
        /* <DEDUP_REMOVED lines=28> */
.L_x_1163:
[----:B------:R-:W2:Y:S02]  /*4c10*/  LDG.E.U8 R4, [R4.64] ;  /* 0x0000002404047981 */ /* 0x000ea4000c1e1100 */
[----:B--2---:R-:W-:-:S05]  /*4c20*/  IMAD.SHL.U32 R0, R4, 0x2000000, RZ ;  /* 0x0200000004007824 */ /* 0x004fca00078e00ff */
[----:B------:R-:W-:-:S13]  /*4c30*/  ISETP.GE.U32.AND P0, PT, R0, 0x8000000, PT ;  /* 0x080000000000780c */ /* 0x000fda0003f06070 */
[C---:B------:R-:W-:Y:S02]  /*4c40*/  @!P0 IMAD.SHL.U32 R0, R4.reuse, 0x100, RZ ;  /* 0x0000010004008824 */ /* 0x040fe400078e00ff */
[----:B------:R-:W-:-:S03]  /*4c50*/  @P0 IMAD.SHL.U32 R3, R4, 0x200000, RZ ;  /* 0x0020000004030824 */ /* 0x000fc600078e00ff */
[----:B------:R-:W-:Y:S02]  /*4c60*/  @!P0 LOP3.LUT R0, R0, 0x7f00, RZ, 0xc0, !PT ;  /* 0x00007f0000008812 */ /* 0x000fe400078ec0ff */
[----:B------:R-:W-:Y:S02]  /*4c70*/  @P0 LOP3.LUT R3, R3, 0x70000000, RZ, 0xfc, !PT ;  /* 0x7000000003030812 */ /* 0x000fe400078efcff */
[----:B------:R-:W-:-:S03]  /*4c80*/  @!P0 LOP3.LUT R0, R0, 0x3f000000, RZ, 0xfc, !PT ;  /* 0x3f00000000008812 */ /* 0x000fc600078efcff */
[----:B------:R-:W-:Y:S02]  /*4c90*/  @P0 FMUL.FTZ R3, R3, 1.9259299443872358531e-34 ;  /* 0x0780000003030820 */ /* 0x000fe40000410000 */
[----:B------:R-:W-:Y:S02]  /*4ca0*/  @!P0 FADD.FTZ R3, R0, -0.5 ;  /* 0xbf00000000038421 */ /* 0x000fe40000010000 */
[----:B------:R-:W-:-:S05]  /*4cb0*/  IMAD.SHL.U32 R0, R4, 0x1000000, RZ ;  /* 0x0100000004007824 */ /* 0x000fca00078e00ff */
[----:B------:R-:W-:-:S04]  /*4cc0*/  LOP3.LUT R0, R3, 0x80000000, R0, 0xf8, !PT ;  /* 0x8000000003007812 */ /* 0x000fc800078ef800 */
[----:B------:R-:W-:-:S04]  /*4cd0*/  F2FP.BF16.PACK_AB R0, RZ, R0 ;  /* 0x00000000ff00723e */ /* 0x000fc800000010ff */
[----:B------:R-:W-:Y:S01]  /*4ce0*/  PRMT R28, R0, 0x7610, R28 ;  /* 0x00007610001c7816 */ /* 0x000fe2000000001c */
[----:B------:R-:W-:Y:S05]  /*4cf0*/  BRA `(.L_x_1152) ;  /* 0x0000078000007947 */ /* 0x000fea0003800000 */
.L_x_1162:
[----:B------:R0:W5:Y:S01]  /*4d00*/  LDG.E.U16 R28, [R4.64] ;  /* 0x00000024041c7981 */ /* 0x000162000c1e1500 */
[----:B------:R-:W-:Y:S05]  /*4d10*/  BRA `(.L_x_1152) ;  /* 0x0000076000007947 */ /* 0x000fea0003800000 */
.L_x_1159:
        /* <DEDUP_REMOVED lines=12> */
.L_x_1166:
        /* <DEDUP_REMOVED lines=21> */
.L_x_1170:
[----:B------:R-:W-:Y:S05]  /*4f30*/  BSYNC B1 ;  /* 0x0000000000017941 */ /* 0x000fea0003800000 */
.L_x_1169:
[----:B------:R-:W-:Y:S01]  /*4f40*/  LEA R5, R0, 0x3b800000, 0x17 ;  /* 0x3b80000000057811 */ /* 0x000fe200078eb8ff */
[----:B------:R-:W-:-:S05]  /*4f50*/  IMAD.SHL.U32 R0, R3, 0x100000, RZ ;  /* 0x0010000003007824 */ /* 0x000fca00078e00ff */
[----:B------:R-:W-:Y:S02]  /*4f60*/  LOP3.LUT R0, R5, R0, R6, 0xfe, !PT ;  /* 0x0000000005007212 */ /* 0x000fe400078efe06 */
.L_x_1168:
[----:B------:R-:W-:Y:S05]  /*4f70*/  BSYNC B0 ;  /* 0x0000000000007941 */ /* 0x000fea0003800000 */
.L_x_1167:
[----:B------:R-:W-:-:S04]  /*4f80*/  F2FP.BF16.PACK_AB R0, RZ, R0 ;  /* 0x00000000ff00723e */ /* 0x000fc800000010ff */
[----:B------:R-:W-:Y:S01]  /*4f90*/  PRMT R28, R0, 0x7610, R28 ;  /* 0x00007610001c7816 */ /* 0x000fe2000000001c */
[----:B------:R-:W-:Y:S05]  /*4fa0*/  BRA `(.L_x_1152) ;  /* 0x000004d000007947 */ /* 0x000fea0003800000 */
.L_x_1165:
        /* <DEDUP_REMOVED lines=21> */
.L_x_1174:
[----:B------:R-:W-:Y:S05]  /*5100*/  BSYNC B1 ;  /* 0x0000000000017941 */ /* 0x000fea0003800000 */
.L_x_1173:
[----:B------:R-:W-:Y:S01]  /*5110*/  LEA R5, R0, 0x37800000, 0x17 ;  /* 0x3780000000057811 */ /* 0x000fe200078eb8ff */
[----:B------:R-:W-:-:S05]  /*5120*/  IMAD.SHL.U32 R0, R3, 0x200000, RZ ;  /* 0x0020000003007824 */ /* 0x000fca00078e00ff */
[----:B------:R-:W-:Y:S02]  /*5130*/  LOP3.LUT R0, R5, R0, R6, 0xfe, !PT ;  /* 0x0000000005007212 */ /* 0x000fe400078efe06 */
.L_x_1172:
[----:B------:R-:W-:Y:S05]  /*5140*/  BSYNC B0 ;  /* 0x0000000000007941 */ /* 0x000fea0003800000 */
.L_x_1171:
[----:B------:R-:W-:-:S04]  /*5150*/  F2FP.BF16.PACK_AB R0, RZ, R0 ;  /* 0x00000000ff00723e */ /* 0x000fc800000010ff */
[----:B------:R-:W-:Y:S01]  /*5160*/  PRMT R28, R0, 0x7610, R28 ;  /* 0x00007610001c7816 */ /* 0x000fe2000000001c */
[----:B------:R-:W-:Y:S05]  /*5170*/  BRA `(.L_x_1152) ;  /* 0x0000030000007947 */ /* 0x000fea0003800000 */
.L_x_1164:
        /* <DEDUP_REMOVED lines=14> */
.L_x_1178:
[----:B------:R-:W-:Y:S05]  /*5260*/  BSYNC B0 ;  /* 0x0000000000007941 */ /* 0x000fea0003800000 */
.L_x_1177:
[----:B------:R-:W-:-:S04]  /*5270*/  F2FP.BF16.PACK_AB R0, RZ, R0 ;  /* 0x00000000ff00723e */ /* 0x000fc800000010ff */
[----:B------:R-:W-:Y:S01]  /*5280*/  PRMT R28, R0, 0x7610, R28 ;  /* 0x00007610001c7816 */ /* 0x000fe2000000001c */
[----:B------:R-:W-:Y:S05]  /*5290*/  BRA `(.L_x_1152) ;  /* 0x000001e000007947 */ /* 0x000fea0003800000 */
.L_x_1151:
        /* <DEDUP_REMOVED lines=21> */
.L_x_1176:
[----:B------:R-:W2:Y:S02]  /*53f0*/  LDG.E.64 R4, [R4.64] ;  /* 0x0000002404047981 */ /* 0x000ea4000c1e1b00 */
[----:B--2---:R-:W0:Y:S02]  /*5400*/  I2F.U64 R0, R4 ;  /* 0x0000000400007312 */ /* 0x004e240000301000 */
[----:B0-----:R-:W-:-:S04]  /*5410*/  F2FP.BF16.PACK_AB R0, RZ, R0 ;  /* 0x00000000ff00723e */ /* 0x001fc800000010ff */
[----:B------:R-:W-:Y:S01]  /*5420*/  PRMT R28, R0, 0x7610, R28 ;  /* 0x00007610001c7816 */ /* 0x000fe2000000001c */
[----:B------:R-:W-:Y:S05]  /*5430*/  BRA `(.L_x_1152) ;  /* 0x0000004000007947 */ /* 0x000fea0003800000 */
.L_x_1175:
[----:B------:R-:W2:Y:S02]  /*5440*/  LDG.E R4, [R4.64] ;  /* 0x0000002404047981 */ /* 0x000ea4000c1e1900 */
[----:B--2---:R-:W0:Y:S02]  /*5450*/  I2F.U32 R0, R4 ;  /* 0x0000000400007306 */ /* 0x004e240000201000 */
[----:B0-----:R-:W-:-:S04]  /*5460*/  F2FP.BF16.PACK_AB R0, RZ, R0 ;  /* 0x00000000ff00723e */ /* 0x001fc800000010ff */
[----:B------:R-:W-:Y:S02]  /*5470*/  PRMT R28, R0, 0x7610, R28 ;  /* 0x00007610001c7816 */ /* 0x000fe4000000001c */
.L_x_1152:
[----:B------:R-:W-:Y:S01]  /*5480*/  PRMT R0, R19, 0x9910, RZ ;  /* 0x0000991013007816 */ /* 0x000fe200000000ff */
[----:B------:R-:W-:-:S03]  /*5490*/  IMAD R2, R2, c[0x0][0x18c], RZ ;  /* 0x0000630002027a24 */ /* 0x000fc600078e02ff */
[----:B------:R-:W-:Y:S02]  /*54a0*/  ISETP.GT.AND P1, PT, R0, 0x9, PT ;  /* 0x000000090000780c */ /* 0x000fe40003f24270 */
[----:B0-----:R-:W-:-:S05]  /*54b0*/  IADD3 R4, P0, R2, c[0x0][0x178], RZ ;  /* 0x00005e0002047a10 */ /* 0x001fca0007f1e0ff */
        /* <DEDUP_REMOVED lines=15> */
.L_x_1182:
[----:B------:R-:W2:Y:S02]  /*55b0*/  LDG.E.U8 R4, [R4.64] ;  /* 0x0000002404047981 */ /* 0x000ea4000c1e1100 */
[----:B--2---:R-:W0:Y:S02]  /*55c0*/  I2F.U16 R0, R4 ;  /* 0x0000000400007306 */ /* 0x004e240000101000 */
[----:B0-----:R-:W-:-:S04]  /*55d0*/  F2FP.BF16.PACK_AB R0, RZ, R0 ;  /* 0x00000000ff00723e */ /* 0x001fc800000010ff */
[----:B------:R-:W-:Y:S01]  /*55e0*/  PRMT R2, R0, 0x7610, R2 ;  /* 0x0000761000027816 */ /* 0x000fe20000000002 */
[----:B------:R-:W-:Y:S05]  /*55f0*/  BRA `(.L_x_1184) ;  /* 0x00000ef000007947 */ /* 0x000fea0003800000 */
.L_x_1181:
        /* <DEDUP_REMOVED lines=11> */
.L_x_1186:
[----:B------:R-:W2:Y:S02]  /*56b0*/  LDG.E R4, [R4.64] ;  /* 0x0000002404047981 */ /* 0x000ea4000c1e1900 */
[----:B--2---:R-:W0:Y:S02]  /*56c0*/  I2F R0, R4 ;  /* 0x0000000400007306 */ /* 0x004e240000201400 */
[----:B0-----:R-:W-:-:S04]  /*56d0*/  F2FP.BF16.PACK_AB R0, RZ, R0 ;  /* 0x00000000ff00723e */ /* 0x001fc800000010ff */
[----:B------:R-:W-:Y:S01]  /*56e0*/  PRMT R2, R0, 0x7610, R2 ;  /* 0x0000761000027816 */ /* 0x000fe20000000002 */
[----:B------:R-:W-:Y:S05]  /*56f0*/  BRA `(.L_x_1184) ;  /* 0x00000df000007947 */ /* 0x000fea0003800000 */
.L_x_1185:
[----:B------:R-:W2:Y:S02]  /*5700*/  LDG.E.U16 R4, [R4.64] ;  /* 0x0000002404047981 */ /* 0x000ea4000c1e1500 */
[----:B--2---:R-:W0:Y:S02]  /*5710*/  I2F.S16 R0, R4 ;  /* 0x0000000400007306 */ /* 0x004e240000101400 */
[----:B0-----:R-:W-:-:S04]  /*5720*/  F2FP.BF16.PACK_AB R0, RZ, R0 ;  /* 0x00000000ff00723e */ /* 0x001fc800000010ff */
[----:B------:R-:W-:Y:S01]  /*5730*/  PRMT R2, R0, 0x7610, R2 ;  /* 0x0000761000027816 */ /* 0x000fe20000000002 */
[----:B------:R-:W-:Y:S05]  /*5740*/  BRA `(.L_x_1184) ;  /* 0x00000da000007947 */ /* 0x000fea0003800000 */
.L_x_1180:
        /* <DEDUP_REMOVED lines=9> */
.L_x_1188:
[----:B------:R-:W2:Y:S02]  /*57e0*/  LDG.E.U16 R0, [R4.64] ;  /* 0x0000002404007981 */ /* 0x000ea4000c1e1500 */
[----:B--2---:R-:W-:-:S05]  /*57f0*/  HADD2.F32 R0, -RZ, R0.H0_H0 ;  /* 0x20000000ff007230 */ /* 0x004fca0000004100 */
[----:B------:R-:W-:-:S04]  /*5800*/  F2FP.BF16.PACK_AB R0, RZ, R0 ;  /* 0x00000000ff00723e */ /* 0x000fc800000010ff */
[----:B------:R-:W-:Y:S01]  /*5810*/  PRMT R2, R0, 0x7610, R2 ;  /* 0x0000761000027816 */ /* 0x000fe20000000002 */
[----:B------:R-:W-:Y:S05]  /*5820*/  BRA `(.L_x_1184) ;  /* 0x00000cc000007947 */ /* 0x000fea0003800000 */
.L_x_1187:
        /* <DEDUP_REMOVED lines=9> */
.L_x_1190:
[----:B------:R-:W2:Y:S02]  /*58c0*/  LDG.E.U16 R4, [R4.64] ;  /* 0x0000002404047981 */ /* 0x000ea4000c1e1500 */
[----:B--2---:R-:W-:-:S05]  /*58d0*/  HADD2.F32 R0, -RZ, R4.H0_H0 ;  /* 0x20000004ff007230 */ /* 0x004fca0000004100 */
[----:B------:R-:W-:-:S04]  /*58e0*/  F2FP.BF16.PACK_AB R0, RZ, R0 ;  /* 0x00000000ff00723e */ /* 0x000fc800000010ff */
[----:B------:R-:W-:Y:S01]  /*58f0*/  PRMT R2, R0, 0x7610, R2 ;  /* 0x0000761000027816 */ /* 0x000fe20000000002 */
[----:B------:R-:W-:Y:S05]  /*5900*/  BRA `(.L_x_1184) ;  /* 0x00000be000007947 */ /* 0x000fea0003800000 */
.L_x_1189:
[----:B------:R-:W2:Y:S02]  /*5910*/  LDG.E.64 R4, [R4.64] ;  /* 0x0000002404047981 */ /* 0x000ea4000c1e1b00 */
[----:B--2---:R-:W0:Y:S01]  /*5920*/  F2F.F32.F64 R0, R4 ;  /* 0x0000000400007310 */ /* 0x004e220000301000 */
[----:B------:R-:W0:-:S14]  /*5930*/  DSETP.GEU.AND P0, PT, |R4|, c[0x2][0x0], PT ;  /* 0x008000000400762a */ /* 0x000e1c0003f0e200 */
[----:B0-----:R-:W-:-:S05]  /*5940*/  @!P0 FMUL R0, R0, 1.175494350822287508e-38 ;  /* 0x0080000000008820 */ /* 0x001fca0000400000 */
[----:B------:R-:W-:-:S04]  /*5950*/  F2FP.BF16.PACK_AB R0, RZ, R0 ;  /* 0x00000000ff00723e */ /* 0x000fc800000010ff */
[----:B------:R-:W-:Y:S01]  /*5960*/  PRMT R2, R0, 0x7610, R2 ;  /* 0x0000761000027816 */ /* 0x000fe20000000002 */
[----:B------:R-:W-:Y:S05]  /*5970*/  BRA `(.L_x_1184) ;  /* 0x00000b7000007947 */ /* 0x000fea0003800000 */
.L_x_1179:
        /* <DEDUP_REMOVED lines=14> */
.L_x_1193:
[----:B------:R-:W2:Y:S02]  /*5a60*/  LDG.E.64 R4, [R4.64] ;  /* 0x0000002404047981 */ /* 0x000ea4000c1e1b00 */
[----:B--2---:R-:W0:Y:S01]  /*5a70*/  F2F.F32.F64 R0, R4 ;  /* 0x0000000400007310 */ /* 0x004e220000301000 */
[----:B------:R-:W0:-:S14]  /*5a80*/  DSETP.GEU.AND P0, PT, |R4|, c[0x2][0x0], PT ;  /* 0x008000000400762a */ /* 0x000e1c0003f0e200 */
[----:B0-----:R-:W-:-:S05]  /*5a90*/  @!P0 FMUL R0, R0, 1.175494350822287508e-38 ;  /* 0x0080000000008820 */ /* 0x001fca0000400000 */
[----:B------:R-:W-:-:S04]  /*5aa0*/  F2FP.BF16.PACK_AB R0, RZ, R0 ;  /* 0x00000000ff00723e */ /* 0x000fc800000010ff */
[----:B------:R-:W-:Y:S01]  /*5ab0*/  PRMT R2, R0, 0x7610, R2 ;  /* 0x0000761000027816 */ /* 0x000fe20000000002 */
[----:B------:R-:W-:Y:S05]  /*5ac0*/  BRA `(.L_x_1184) ;  /* 0x00000a2000007947 */ /* 0x000fea0003800000 */
.L_x_1192:
        /* <DEDUP_REMOVED lines=11> */
[----:B------:R-:W-:-:S04]  /*5b80*/  IADD3 R6, R2, 0x1000000, RZ ;  /* 0x0100000002067810 */ /* 0x000fc80007ffe0ff */
[----:B------:R-:W-:Y:S02]  /*5b90*/  SHF.R.S32.HI R6, RZ, 0x8, R6 ;  /* 0x00000008ff067819 */ /* 0x000fe40000011406 */
[----:B0-----:R-:W-:-:S04]  /*5ba0*/  IADD3 R3, -R3, 0x1f, RZ ;  /* 0x0000001f03037810 */ /* 0x001fc80007ffe1ff */
[C---:B------:R-:W-:Y:S02]  /*5bb0*/  ISETP.GT.U32.AND P0, PT, R3.reuse, 0x4, PT ;  /* 0x000000040300780c */ /* 0x040fe40003f04070 */
[----:B------:R-:W-:-:S04]  /*5bc0*/  IADD3 R3, R3, -0x4, RZ ;  /* 0xfffffffc03037810 */ /* 0x000fc80007ffe0ff */
[----:B------:R-:W-:-:S04]  /*5bd0*/  SEL R3, R3, RZ, P0 ;  /* 0x000000ff03037207 */ /* 0x000fc80000000000 */
[C---:B------:R-:W-:Y:S01]  /*5be0*/  SHF.L.U32 R4, R2.reuse, R3, RZ ;  /* 0x0000000302047219 */ /* 0x040fe200000006ff */
[----:B------:R-:W-:Y:S01]  /*5bf0*/  IMAD R7, R3, R8, 0x3c000000 ;  /* 0x3c00000003077424 */ /* 0x000fe200078e0208 */
[----:B------:R-:W-:-:S04]  /*5c00*/  IADD3 R3, R2, -0x1, RZ ;  /* 0xffffffff02037810 */ /* 0x000fc80007ffe0ff */
[----:B------:R-:W-:Y:S02]  /*5c10*/  LEA.HI R7, R4, R7, RZ, 0x1c ;  /* 0x0000000704077211 */ /* 0x000fe400078fe0ff */
[----:B------:R-:W-:Y:S02]  /*5c20*/  SHF.R.S32.HI R3, RZ, 0x1f, R3 ;  /* 0x0000001fff037819 */ /* 0x000fe40000011403 */
[----:B------:R-:W-:-:S04]  /*5c30*/  LOP3.LUT R6, R7, 0x7f800000, R6, 0xf8, !PT ;  /* 0x7f80000007067812 */ /* 0x000fc800078ef806 */
[----:B------:R-:W-:-:S04]  /*5c40*/  LOP3.LUT R3, R6, R3, RZ, 0x30, !PT ;  /* 0x0000000306037212 */ /* 0x000fc800078e30ff */
[----:B------:R-:W-:-:S04]  /*5c50*/  LOP3.LUT R3, R3, 0x80000000, R0, 0xf8, !PT ;  /* 0x8000000003037812 */ /* 0x000fc800078ef800 */
[----:B------:R-:W-:-:S04]  /*5c60*/  F2FP.BF16.PACK_AB R3, RZ, R3 ;  /* 0x00000003ff03723e */ /* 0x000fc800000010ff */
[----:B------:R-:W-:Y:S01]  /*5c70*/  PRMT R2, R3, 0x7610, R2 ;  /* 0x0000761003027816 */ /* 0x000fe20000000002 */
[----:B------:R-:W-:Y:S05]  /*5c80*/  BRA `(.L_x_1184) ;  /* 0x0000086000007947 */ /* 0x000fea0003800000 */
.L_x_1195:
[----:B------:R-:W2:Y:S02]  /*5c90*/  LDG.E.U8 R3, [R4.64] ;  /* 0x0000002404037981 */ /* 0x000ea4000c1e1100 */
[----:B--2---:R-:W-:-:S05]  /*5ca0*/  IMAD.SHL.U32 R0, R3, 0x2000000, RZ ;  /* 0x0200000003007824 */ /* 0x004fca00078e00ff */
[----:B------:R-:W-:-:S13]  /*5cb0*/  ISETP.GE.U32.AND P0, PT, R0, 0x8000000, PT ;  /* 0x080000000000780c */ /* 0x000fda0003f06070 */
[C---:B------:R-:W-:Y:S02]  /*5cc0*/  @!P0 IMAD.SHL.U32 R0, R3.reuse, 0x100, RZ ;  /* 0x0000010003008824 */ /* 0x040fe400078e00ff */
[C---:B------:R-:W-:Y:S02]  /*5cd0*/  @P0 IMAD.SHL.U32 R2, R3.reuse, 0x200000, RZ ;  /* 0x0020000003020824 */ /* 0x040fe400078e00ff */
[----:B------:R-:W-:Y:S01]  /*5ce0*/  IMAD.SHL.U32 R3, R3, 0x1000000, RZ ;  /* 0x0100000003037824 */ /* 0x000fe200078e00ff */
[----:B------:R-:W-:Y:S02]  /*5cf0*/  @!P0 LOP3.LUT R0, R0, 0x7f00, RZ, 0xc0, !PT ;  /* 0x00007f0000008812 */ /* 0x000fe400078ec0ff */
[----:B------:R-:W-:Y:S02]  /*5d00*/  @P0 LOP3.LUT R2, R2, 0x70000000, RZ, 0xfc, !PT ;  /* 0x7000000002020812 */ /* 0x000fe400078efcff */
[----:B------:R-:W-:-:S03]  /*5d10*/  @!P0 LOP3.LUT R0, R0, 0x3f000000, RZ, 0xfc, !PT ;  /* 0x3f00000000008812 */ /* 0x000fc600078efcff */
[----:B------:R-:W-:Y:S02]  /*5d20*/  @P0 FMUL.FTZ R2, R2, 1.9259299443872358531e-34 ;  /* 0x0780000002020820 */ /* 0x000fe40000410000 */
[----:B------:R-:W-:-:S05]  /*5d30*/  @!P0 FADD.FTZ R2, R0, -0.5 ;  /* 0xbf00000000028421 */ /* 0x000fca0000010000 */
[----:B------:R-:W-:-:S04]  /*5d40*/  LOP3.LUT R2, R2, 0x80000000, R3, 0xf8, !PT ;  /* 0x8000000002027812 */ /* 0x000fc800078ef803 */
[----:B------:R-:W-:Y:S01]  /*5d50*/  F2FP.BF16.PACK_AB R2, RZ, R2 ;  /* 0x00000002ff02723e */ /* 0x000fe200000010ff */
[----:B------:R-:W-:Y:S05]  /*5d60*/  BRA `(.L_x_1184) ;  /* 0x0000078000007947 */ /* 0x000fea0003800000 */
.L_x_1194:
[----:B------:R0:W5:Y:S01]  /*5d70*/  LDG.E.U16 R2, [R4.64] ;  /* 0x0000002404027981 */ /* 0x000162000c1e1500 */
[----:B------:R-:W-:Y:S05]  /*5d80*/  BRA `(.L_x_1184) ;  /* 0x0000076000007947 */ /* 0x000fea0003800000 */
.L_x_1191:
        /* <DEDUP_REMOVED lines=12> */
.L_x_1198:
        /* <DEDUP_REMOVED lines=21> */
.L_x_1202:
[----:B------:R-:W-:Y:S05]  /*5fa0*/  BSYNC B1 ;  /* 0x0000000000017941 */ /* 0x000fea0003800000 */
.L_x_1201:
[----:B------:R-:W-:Y:S01]  /*5fb0*/  LEA R3, R0, 0x3b800000, 0x17 ;  /* 0x3b80000000037811 */ /* 0x000fe200078eb8ff */
[----:B------:R-:W-:-:S05]  /*5fc0*/  IMAD.SHL.U32 R0, R2, 0x100000, RZ ;  /* 0x0010000002007824 */ /* 0x000fca00078e00ff */
[----:B------:R-:W-:Y:S02]  /*5fd0*/  LOP3.LUT R0, R3, R0, R4, 0xfe, !PT ;  /* 0x0000000003007212 */ /* 0x000fe400078efe04 */
.L_x_1200:
[----:B------:R-:W-:Y:S05]  /*5fe0*/  BSYNC B0 ;  /* 0x0000000000007941 */ /* 0x000fea0003800000 */
.L_x_1199:
[----:B------:R-:W-:-:S04]  /*5ff0*/  F2FP.BF16.PACK_AB R0, RZ, R0 ;  /* 0x00000000ff00723e */ /* 0x000fc800000010ff */
[----:B------:R-:W-:Y:S01]  /*6000*/  PRMT R2, R0, 0x7610, R2 ;  /* 0x0000761000027816 */ /* 0x000fe20000000002 */
[----:B------:R-:W-:Y:S05]  /*6010*/  BRA `(.L_x_1184) ;  /* 0x000004d000007947 */ /* 0x000fea0003800000 */
.L_x_1197:
        /* <DEDUP_REMOVED lines=21> */
.L_x_1206:
[----:B------:R-:W-:Y:S05]  /*6170*/  BSYNC B1 ;  /* 0x0000000000017941 */ /* 0x000fea0003800000 */
.L_x_1205:
[----:B------:R-:W-:Y:S01]  /*6180*/  LEA R3, R0, 0x37800000, 0x17 ;  /* 0x3780000000037811 */ /* 0x000fe200078eb8ff */
[----:B------:R-:W-:-:S05]  /*6190*/  IMAD.SHL.U32 R0, R2, 0x200000, RZ ;  /* 0x0020000002007824 */ /* 0x000fca00078e00ff */
[----:B------:R-:W-:Y:S02]  /*61a0*/  LOP3.LUT R0, R3, R0, R4, 0xfe, !PT ;  /* 0x0000000003007212 */ /* 0x000fe400078efe04 */
.L_x_1204:
[----:B------:R-:W-:Y:S05]  /*61b0*/  BSYNC B0 ;  /* 0x0000000000007941 */ /* 0x000fea0003800000 */
.L_x_1203:
[----:B------:R-:W-:-:S04]  /*61c0*/  F2FP.BF16.PACK_AB R0, RZ, R0 ;  /* 0x00000000ff00723e */ /* 0x000fc800000010ff */
[----:B------:R-:W-:Y:S01]  /*61d0*/  PRMT R2, R0, 0x7610, R2 ;  /* 0x0000761000027816 */ /* 0x000fe20000000002 */
[----:B------:R-:W-:Y:S05]  /*61e0*/  BRA `(.L_x_1184) ;  /* 0x0000030000007947 */ /* 0x000fea0003800000 */
.L_x_1196:
        /* <DEDUP_REMOVED lines=14> */
.L_x_1210:
[----:B------:R-:W-:Y:S05]  /*62d0*/  BSYNC B0 ;  /* 0x0000000000007941 */ /* 0x000fea0003800000 */
.L_x_1209:
[----:B------:R-:W-:-:S04]  /*62e0*/  F2FP.BF16.PACK_AB R0, RZ, R0 ;  /* 0x00000000ff00723e */ /* 0x000fc800000010ff */
[----:B------:R-:W-:Y:S01]  /*62f0*/  PRMT R2, R0, 0x7610, R2 ;  /* 0x0000761000027816 */ /* 0x000fe20000000002 */
[----:B------:R-:W-:Y:S05]  /*6300*/  BRA `(.L_x_1184) ;  /* 0x000001e000007947 */ /* 0x000fea0003800000 */
.L_x_1183:
        /* <DEDUP_REMOVED lines=21> */
.L_x_1208:
[----:B------:R-:W2:Y:S02]  /*6460*/  LDG.E.64 R4, [R4.64] ;  /* 0x0000002404047981 */ /* 0x000ea4000c1e1b00 */
[----:B--2---:R-:W0:Y:S02]  /*6470*/  I2F.U64 R0, R4 ;  /* 0x0000000400007312 */ /* 0x004e240000301000 */
[----:B0-----:R-:W-:-:S04]  /*6480*/  F2FP.BF16.PACK_AB R0, RZ, R0 ;  /* 0x00000000ff00723e */ /* 0x001fc800000010ff */
[----:B------:R-:W-:Y:S01]  /*6490*/  PRMT R2, R0, 0x7610, R2 ;  /* 0x0000761000027816 */ /* 0x000fe20000000002 */
[----:B------:R-:W-:Y:S05]  /*64a0*/  BRA `(.L_x_1184) ;  /* 0x0000004000007947 */ /* 0x000fea0003800000 */
.L_x_1207:
[----:B------:R-:W2:Y:S02]  /*64b0*/  LDG.E R4, [R4.64] ;  /* 0x0000002404047981 */ /* 0x000ea4000c1e1900 */
[----:B--2---:R-:W0:Y:S02]  /*64c0*/  I2F.U32 R0, R4 ;  /* 0x0000000400007306 */ /* 0x004e240000201000 */
[----:B0-----:R-:W-:-:S04]  /*64d0*/  F2FP.BF16.PACK_AB R0, RZ, R0 ;  /* 0x00000000ff00723e */ /* 0x001fc800000010ff */
[----:B------:R-:W-:Y:S02]  /*64e0*/  PRMT R2, R0, 0x7610, R2 ;  /* 0x0000761000027816 */ /* 0x000fe40000000002 */
.L_x_1184:
[----:B------:R-:W-:-:S05]  /*64f0*/  IADD3 R17, R17, 0x80, RZ ;  /* 0x0000008011117810 */ /* 0x000fca0007ffe0ff */
.L_x_1146:
[----:B------:R-:W-:Y:S05]  /*6500*/  BSYNC B6 ;  /* 0x0000000000067941 */ /* 0x000fea0003800000 */
.L_x_1145:
        /* <DEDUP_REMOVED lines=24> */
.L_x_1216:
[----:B------:R-:W2:Y:S02]  /*6690*/  LDG.E.U8 R4, [R4.64] ;  /* 0x0000002404047981 */ /* 0x000ea4000c1e1100 */
[----:B--2---:R-:W0:Y:S02]  /*66a0*/  I2F.U16 R0, R4 ;  /* 0x0000000400007306 */ /* 0x004e240000101000 */
[----:B0-----:R-:W-:-:S04]  /*66b0*/  F2FP.BF16.PACK_AB R0, RZ, R0 ;  /* 0x00000000ff00723e */ /* 0x001fc800000010ff */
[----:B------:R-:W-:Y:S01]  /*66c0*/  PRMT R27, R0, 0x7610, R27 ;  /* 0x00007610001b7816 */ /* 0x000fe2000000001b */
[----:B------:R-:W-:Y:S05]  /*66d0*/  BRA `(.L_x_1218) ;  /* 0x00000f0000007947 */ /* 0x000fea0003800000 */
.L_x_1215:
        /* <DEDUP_REMOVED lines=11> */
.L_x_1220:
[----:B------:R-:W2:Y:S02]  /*6790*/  LDG.E R4, [R4.64] ;  /* 0x0000002404047981 */ /* 0x000ea4000c1e1900 */
[----:B--2---:R-:W0:Y:S02]  /*67a0*/  I2F R0, R4 ;  /* 0x0000000400007306 */ /* 0x004e240000201400 */
[----:B0-----:R-:W-:-:S04]  /*67b0*/  F2FP.BF16.PACK_AB R0, RZ, R0 ;  /* 0x00000000ff00723e */ /* 0x001fc800000010ff */
[----:B------:R-:W-:Y:S01]  /*67c0*/  PRMT R27, R0, 0x7610, R27 ;  /* 0x00007610001b7816 */ /* 0x000fe2000000001b */
[----:B------:R-:W-:Y:S05]  /*67d0*/  BRA `(.L_x_1218) ;  /* 0x00000e0000007947 */ /* 0x000fea0003800000 */
.L_x_1219:
[----:B------:R-:W2:Y:S02]  /*67e0*/  LDG.E.U16 R4, [R4.64] ;  /* 0x0000002404047981 */ /* 0x000ea4000c1e1500 */
[----:B--2---:R-:W0:Y:S02]  /*67f0*/  I2F.S16 R0, R4 ;  /* 0x0000000400007306 */ /* 0x004e240000101400 */
[----:B0-----:R-:W-:-:S04]  /*6800*/  F2FP.BF16.PACK_AB R0, RZ, R0 ;  /* 0x00000000ff00723e */ /* 0x001fc800000010ff */
[----:B------:R-:W-:Y:S01]  /*6810*/  PRMT R27, R0, 0x7610, R27 ;  /* 0x00007610001b7816 */ /* 0x000fe2000000001b */
[----:B------:R-:W-:Y:S05]  /*6820*/  BRA `(.L_x_1218) ;  /* 0x00000db000007947 */ /* 0x000fea0003800000 */
.L_x_1214:
        /* <DEDUP_REMOVED lines=9> */
.L_x_1222:
[----:B------:R-:W2:Y:S02]  /*68c0*/  LDG.E.U16 R0, [R4.64] ;  /* 0x0000002404007981 */ /* 0x000ea4000c1e1500 */
[----:B--2---:R-:W-:-:S05]  /*68d0*/  HADD2.F32 R0, -RZ, R0.H0_H0 ;  /* 0x20000000ff007230 */ /* 0x004fca0000004100 */
[----:B------:R-:W-:-:S04]  /*68e0*/  F2FP.BF16.PACK_AB R0, RZ, R0 ;  /* 0x00000000ff00723e */ /* 0x000fc800000010ff */
[----:B------:R-:W-:Y:S01]  /*68f0*/  PRMT R27, R0, 0x7610, R27 ;  /* 0x00007610001b7816 */ /* 0x000fe2000000001b */
[----:B------:R-:W-:Y:S05]  /*6900*/  BRA `(.L_x_1218) ;  /* 0x00000cd000007947 */ /* 0x000fea0003800000 */
.L_x_1221:
        /* <DEDUP_REMOVED lines=9> */
.L_x_1224:
[----:B------:R-:W2:Y:S02]  /*69a0*/  LDG.E.U16 R4, [R4.64] ;  /* 0x0000002404047981 */ /* 0x000ea4000c1e1500 */
[----:B--2---:R-:W-:-:S05]  /*69b0*/  HADD2.F32 R0, -RZ, R4.H0_H0 ;  /* 0x20000004ff007230 */ /* 0x004fca0000004100 */
[----:B------:R-:W-:-:S04]  /*69c0*/  F2FP.BF16.PACK_AB R0, RZ, R0 ;  /* 0x00000000ff00723e */ /* 0x000fc800000010ff */
[----:B------:R-:W-:Y:S01]  /*69d0*/  PRMT R27, R0, 0x7610, R27 ;  /* 0x00007610001b7816 */ /* 0x000fe2000000001b */
[----:B------:R-:W-:Y:S05]  /*69e0*/  BRA `(.L_x_1218) ;  /* 0x00000bf000007947 */ /* 0x000fea0003800000 */
.L_x_1223:
[----:B------:R-:W2:Y:S02]  /*69f0*/  LDG.E.64 R4, [R4.64] ;  /* 0x0000002404047981 */ /* 0x000ea4000c1e1b00 */
[----:B--2---:R-:W0:Y:S01]  /*6a00*/  F2F.F32.F64 R0, R4 ;  /* 0x0000000400007310 */ /* 0x004e220000301000 */
[----:B------:R-:W0:-:S14]  /*6a10*/  DSETP.GEU.AND P0, PT, |R4|, c[0x2][0x0], PT ;  /* 0x008000000400762a */ /* 0x000e1c0003f0e200 */
[----:B0-----:R-:W-:-:S05]  /*6a20*/  @!P0 FMUL R0, R0, 1.175494350822287508e-38 ;  /* 0x0080000000008820 */ /* 0x001fca0000400000 */
[----:B------:R-:W-:-:S04]  /*6a30*/  F2FP.BF16.PACK_AB R0, RZ, R0 ;  /* 0x00000000ff00723e */ /* 0x000fc800000010ff */
[----:B------:R-:W-:Y:S01]  /*6a40*/  PRMT R27, R0, 0x7610, R27 ;  /* 0x00007610001b7816 */ /* 0x000fe2000000001b */
[----:B------:R-:W-:Y:S05]  /*6a50*/  BRA `(.L_x_1218) ;  /* 0x00000b8000007947 */ /* 0x000fea0003800000 */
.L_x_1213:
        /* <DEDUP_REMOVED lines=14> */
.L_x_1227:
[----:B------:R-:W2:Y:S02]  /*6b40*/  LDG.E.64 R4, [R4.64] ;  /* 0x0000002404047981 */ /* 0x000ea4000c1e1b00 */
[----:B--2---:R-:W0:Y:S01]  /*6b50*/  F2F.F32.F64 R0, R4 ;  /* 0x0000000400007310 */ /* 0x004e220000301000 */
[----:B------:R-:W0:-:S14]  /*6b60*/  DSETP.GEU.AND P0, PT, |R4|, c[0x2][0x0], PT ;  /* 0x008000000400762a */ /* 0x000e1c0003f0e200 */
[----:B0-----:R-:W-:-:S05]  /*6b70*/  @!P0 FMUL R0, R0, 1.175494350822287508e-38 ;  /* 0x0080000000008820 */ /* 0x001fca0000400000 */
[----:B------:R-:W-:-:S04]  /*6b80*/  F2FP.BF16.PACK_AB R0, RZ, R0 ;  /* 0x00000000ff00723e */ /* 0x000fc800000010ff */
[----:B------:R-:W-:Y:S01]  /*6b90*/  PRMT R27, R0, 0x7610, R27 ;  /* 0x00007610001b7816 */ /* 0x000fe2000000001b */
[----:B------:R-:W-:Y:S05]  /*6ba0*/  BRA `(.L_x_1218) ;  /* 0x00000a3000007947 */ /* 0x000fea0003800000 */
.L_x_1226:
        /* <DEDUP_REMOVED lines=28> */
.L_x_1229:
        /* <DEDUP_REMOVED lines=15> */
.L_x_1228:
[----:B------:R0:W5:Y:S01]  /*6e60*/  LDG.E.U16 R27, [R4.64] ;  /* 0x00000024041b7981 */ /* 0x000162000c1e1500 */
[----:B------:R-:W-:Y:S05]  /*6e70*/  BRA `(.L_x_1218) ;  /* 0x0000076000007947 */ /* 0x000fea0003800000 */
.L_x_1225:
        /* <DEDUP_REMOVED lines=12> */
.L_x_1232:
        /* <DEDUP_REMOVED lines=21> */
.L_x_1236:
[----:B------:R-:W-:Y:S05]  /*7090*/  BSYNC B1 ;  /* 0x0000000000017941 */ /* 0x000fea0003800000 */
.L_x_1235:
[----:B------:R-:W-:Y:S01]  /*70a0*/  LEA R5, R0, 0x3b800000, 0x17 ;  /* 0x3b80000000057811 */ /* 0x000fe200078eb8ff */
[----:B------:R-:W-:-:S05]  /*70b0*/  IMAD.SHL.U32 R0, R3, 0x100000, RZ ;  /* 0x0010000003007824 */ /* 0x000fca00078e00ff */
[----:B------:R-:W-:Y:S02]  /*70c0*/  LOP3.LUT R0, R5, R0, R6, 0xfe, !PT ;  /* 0x0000000005007212 */ /* 0x000fe400078efe06 */
.L_x_1234:
[----:B------:R-:W-:Y:S05]  /*70d0*/  BSYNC B0 ;  /* 0x0000000000007941 */ /* 0x000fea0003800000 */
.L_x_1233:
[----:B------:R-:W-:-:S04]  /*70e0*/  F2FP.BF16.PACK_AB R0, RZ, R0 ;  /* 0x00000000ff00723e */ /* 0x000fc800000010ff */
[----:B------:R-:W-:Y:S01]  /*70f0*/  PRMT R27, R0, 0x7610, R27 ;  /* 0x00007610001b7816 */ /* 0x000fe2000000001b */
[----:B------:R-:W-:Y:S05]  /*7100*/  BRA `(.L_x_1218) ;  /* 0x000004d000007947 */ /* 0x000fea0003800000 */
.L_x_1231:
        /* <DEDUP_REMOVED lines=21> */
.L_x_1240:
[----:B------:R-:W-:Y:S05]  /*7260*/  BSYNC B1 ;  /* 0x0000000000017941 */ /* 0x000fea0003800000 */
.L_x_1239:
[----:B------:R-:W-:Y:S01]  /*7270*/  LEA R5, R0, 0x37800000, 0x17 ;  /* 0x3780000000057811 */ /* 0x000fe200078eb8ff */
[----:B------:R-:W-:-:S05]  /*7280*/  IMAD.SHL.U32 R0, R3, 0x200000, RZ ;  /* 0x0020000003007824 */ /* 0x000fca00078e00ff */
[----:B------:R-:W-:Y:S02]  /*7290*/  LOP3.LUT R0, R5, R0, R6, 0xfe, !PT ;  /* 0x0000000005007212 */ /* 0x000fe400078efe06 */
.L_x_1238:
[----:B------:R-:W-:Y:S05]  /*72a0*/  BSYNC B0 ;  /* 0x0000000000007941 */ /* 0x000fea0003800000 */
.L_x_1237:
[----:B------:R-:W-:-:S04]  /*72b0*/  F2FP.BF16.PACK_AB R0, RZ, R0 ;  /* 0x00000000ff00723e */ /* 0x000fc800000010ff */
[----:B------:R-:W-:Y:S01]  /*72c0*/  PRMT R27, R0, 0x7610, R27 ;  /* 0x00007610001b7816 */ /* 0x000fe2000000001b */
[----:B------:R-:W-:Y:S05]  /*72d0*/  BRA `(.L_x_1218) ;  /* 0x0000030000007947 */ /* 0x000fea0003800000 */
.L_x_1230:
        /* <DEDUP_REMOVED lines=14> */
.L_x_1244:
[----:B------:R-:W-:Y:S05]  /*73c0*/  BSYNC B0 ;  /* 0x0000000000007941 */ /* 0x000fea0003800000 */
.L_x_1243:
[----:B------:R-:W-:-:S04]  /*73d0*/  F2FP.BF16.PACK_AB R0, RZ, R0 ;  /* 0x00000000ff00723e */ /* 0x000fc800000010ff */
[----:B------:R-:W-:Y:S01]  /*73e0*/  PRMT R27, R0, 0x7610, R27 ;  /* 0x00007610001b7816 */ /* 0x000fe2000000001b */
[----:B------:R-:W-:Y:S05]  /*73f0*/  BRA `(.L_x_1218) ;  /* 0x000001e000007947 */ /* 0x000fea0003800000 */
.L_x_1217:
        /* <DEDUP_REMOVED lines=21> */
.L_x_1242:
[----:B------:R-:W2:Y:S02]  /*7550*/  LDG.E.64 R4, [R4.64] ;  /* 0x0000002404047981 */ /* 0x000ea4000c1e1b00 */
[----:B--2---:R-:W0:Y:S02]  /*7560*/  I2F.U64 R0, R4 ;  /* 0x0000000400007312 */ /* 0x004e240000301000 */
[----:B0-----:R-:W-:-:S04]  /*7570*/  F2FP.BF16.PACK_AB R0, RZ, R0 ;  /* 0x00000000ff00723e */ /* 0x001fc800000010ff */
[----:B------:R-:W-:Y:S01]  /*7580*/  PRMT R27, R0, 0x7610, R27 ;  /* 0x00007610001b7816 */ /* 0x000fe2000000001b */
[----:B------:R-:W-:Y:S05]  /*7590*/  BRA `(.L_x_1218) ;  /* 0x0000004000007947 */ /* 0x000fea0003800000 */
.L_x_1241:
[----:B------:R-:W2:Y:S02]  /*75a0*/  LDG.E R4, [R4.64] ;  /* 0x0000002404047981 */ /* 0x000ea4000c1e1900 */
[----:B--2---:R-:W0:Y:S02]  /*75b0*/  I2F.U32 R0, R4 ;  /* 0x0000000400007306 */ /* 0x004e240000201000 */
[----:B0-----:R-:W-:-:S04]  /*75c0*/  F2FP.BF16.PACK_AB R0, RZ, R0 ;  /* 0x00000000ff00723e */ /* 0x001fc800000010ff */
[----:B------:R-:W-:Y:S02]  /*75d0*/  PRMT R27, R0, 0x7610, R27 ;  /* 0x00007610001b7816 */ /* 0x000fe4000000001b */
.L_x_1218:
        /* <DEDUP_REMOVED lines=18> */
.L_x_1248:
[----:B------:R-:W2:Y:S02]  /*7700*/  LDG.E.U8 R4, [R4.64] ;  /* 0x0000002404047981 */ /* 0x000ea4000c1e1100 */
[----:B--2---:R-:W0:Y:S02]  /*7710*/  I2F.U16 R0, R4 ;  /* 0x0000000400007306 */ /* 0x004e240000101000 */
[----:B0-----:R-:W-:Y:S01]  /*7720*/  F2FP.BF16.PACK_AB R0, RZ, R0 ;  /* 0x00000000ff00723e */ /* 0x001fe200000010ff */
[----:B------:R-:W-:Y:S05]  /*7730*/  BRA `(.L_x_1212) ;  /* 0x00000e2000007947 */ /* 0x000fea0003800000 */
.L_x_1247:
        /* <DEDUP_REMOVED lines=10> */
.L_x_1251:
[----:B------:R-:W2:Y:S02]  /*77e0*/  LDG.E R4, [R4.64] ;  /* 0x0000002404047981 */ /* 0x000ea4000c1e1900 */
[----:B--2---:R-:W0:Y:S02]  /*77f0*/  I2F R0, R4 ;  /* 0x0000000400007306 */ /* 0x004e240000201400 */
[----:B0-----:R-:W-:Y:S01]  /*7800*/  F2FP.BF16.PACK_AB R0, RZ, R0 ;  /* 0x00000000ff00723e */ /* 0x001fe200000010ff */
[----:B------:R-:W-:Y:S05]  /*7810*/  BRA `(.L_x_1212) ;  /* 0x00000d4000007947 */ /* 0x000fea0003800000 */
.L_x_1250:
[----:B------:R-:W2:Y:S02]  /*7820*/  LDG.E.U16 R4, [R4.64] ;  /* 0x0000002404047981 */ /* 0x000ea4000c1e1500 */
[----:B--2---:R-:W0:Y:S02]  /*7830*/  I2F.S16 R0, R4 ;  /* 0x0000000400007306 */ /* 0x004e240000101400 */
[----:B0-----:R-:W-:Y:S01]  /*7840*/  F2FP.BF16.PACK_AB R0, RZ, R0 ;  /* 0x00000000ff00723e */ /* 0x001fe200000010ff */
[----:B------:R-:W-:Y:S05]  /*7850*/  BRA `(.L_x_1212) ;  /* 0x00000d0000007947 */ /* 0x000fea0003800000 */
.L_x_1246:
        /* <DEDUP_REMOVED lines=9> */
.L_x_1253:
[----:B------:R-:W2:Y:S02]  /*78f0*/  LDG.E.U16 R0, [R4.64] ;  /* 0x0000002404007981 */ /* 0x000ea4000c1e1500 */
[----:B--2---:R-:W-:-:S05]  /*7900*/  HADD2.F32 R0, -RZ, R0.H0_H0 ;  /* 0x20000000ff007230 */ /* 0x004fca0000004100 */
[----:B------:R-:W-:Y:S01]  /*7910*/  F2FP.BF16.PACK_AB R0, RZ, R0 ;  /* 0x00000000ff00723e */ /* 0x000fe200000010ff */
[----:B------:R-:W-:Y:S05]  /*7920*/  BRA `(.L_x_1212) ;  /* 0x00000c3000007947 */ /* 0x000fea0003800000 */
.L_x_1252:
        /* <DEDUP_REMOVED lines=9> */
.L_x_1255:
[----:B------:R-:W2:Y:S02]  /*79c0*/  LDG.E.U16 R4, [R4.64] ;  /* 0x0000002404047981 */ /* 0x000ea4000c1e1500 */
[----:B--2---:R-:W-:-:S05]  /*79d0*/  HADD2.F32 R0, -RZ, R4.H0_H0 ;  /* 0x20000004ff007230 */ /* 0x004fca0000004100 */
[----:B------:R-:W-:Y:S01]  /*79e0*/  F2FP.BF16.PACK_AB R0, RZ, R0 ;  /* 0x00000000ff00723e */ /* 0x000fe200000010ff */
[----:B------:R-:W-:Y:S05]  /*79f0*/  BRA `(.L_x_1212) ;  /* 0x00000b6000007947 */ /* 0x000fea0003800000 */
.L_x_1254:
[----:B------:R-:W2:Y:S02]  /*7a00*/  LDG.E.64 R4, [R4.64] ;  /* 0x0000002404047981 */ /* 0x000ea4000c1e1b00 */
[----:B--2---:R-:W0:Y:S01]  /*7a10*/  F2F.F32.F64 R0, R4 ;  /* 0x0000000400007310 */ /* 0x004e220000301000 */
[----:B------:R-:W0:-:S14]  /*7a20*/  DSETP.GEU.AND P0, PT, |R4|, c[0x2][0x0], PT ;  /* 0x008000000400762a */ /* 0x000e1c0003f0e200 */
[----:B0-----:R-:W-:-:S05]  /*7a30*/  @!P0 FMUL R0, R0, 1.175494350822287508e-38 ;  /* 0x0080000000008820 */ /* 0x001fca0000400000 */
[----:B------:R-:W-:Y:S01]  /*7a40*/  F2FP.BF16.PACK_AB R0, RZ, R0 ;  /* 0x00000000ff00723e */ /* 0x000fe200000010ff */
[----:B------:R-:W-:Y:S05]  /*7a50*/  BRA `(.L_x_1212) ;  /* 0x00000b0000007947 */ /* 0x000fea0003800000 */
.L_x_1245:
        /* <DEDUP_REMOVED lines=13> */
.L_x_1258:
[----:B------:R-:W2:Y:S02]  /*7b30*/  LDG.E.64 R4, [R4.64] ;  /* 0x0000002404047981 */ /* 0x000ea4000c1e1b00 */
[----:B--2---:R-:W0:Y:S01]  /*7b40*/  F2F.F32.F64 R0, R4 ;  /* 0x0000000400007310 */ /* 0x004e220000301000 */
[----:B------:R-:W0:-:S14]  /*7b50*/  DSETP.GEU.AND P0, PT, |R4|, c[0x2][0x0], PT ;  /* 0x008000000400762a */ /* 0x000e1c0003f0e200 */
[----:B0-----:R-:W-:-:S05]  /*7b60*/  @!P0 FMUL R0, R0, 1.175494350822287508e-38 ;  /* 0x0080000000008820 */ /* 0x001fca0000400000 */
[----:B------:R-:W-:Y:S01]  /*7b70*/  F2FP.BF16.PACK_AB R0, RZ, R0 ;  /* 0x00000000ff00723e */ /* 0x000fe200000010ff */
[----:B------:R-:W-:Y:S05]  /*7b80*/  BRA `(.L_x_1212) ;  /* 0x000009d000007947 */ /* 0x000fea0003800000 */
.L_x_1257:
        /* <DEDUP_REMOVED lines=28> */
.L_x_1260:
        /* <DEDUP_REMOVED lines=12> */
[----:B------:R-:W-:Y:S01]  /*7e10*/  F2FP.BF16.PACK_AB R0, RZ, R0 ;  /* 0x00000000ff00723e */ /* 0x000fe200000010ff */
[----:B------:R-:W-:Y:S05]  /*7e20*/  BRA `(.L_x_1212) ;  /* 0x0000073000007947 */ /* 0x000fea0003800000 */
.L_x_1259:
[----:B------:R0:W5:Y:S01]  /*7e30*/  LDG.E.U16 R0, [R4.64] ;  /* 0x0000002404007981 */ /* 0x000162000c1e1500 */
[----:B------:R-:W-:Y:S05]  /*7e40*/  BRA `(.L_x_1212) ;  /* 0x0000071000007947 */ /* 0x000fea0003800000 */
.L_x_1256:
        /* <DEDUP_REMOVED lines=12> */
.L_x_1263:
        /* <DEDUP_REMOVED lines=21> */
.L_x_1267:
[----:B------:R-:W-:Y:S05]  /*8060*/  BSYNC B1 ;  /* 0x0000000000017941 */ /* 0x000fea0003800000 */
.L_x_1266:
[----:B------:R-:W-:Y:S01]  /*8070*/  LEA R5, R0, 0x3b800000, 0x17 ;  /* 0x3b80000000057811 */ /* 0x000fe200078eb8ff */
[----:B------:R-:W-:-:S05]  /*8080*/  IMAD.SHL.U32 R0, R3, 0x100000, RZ ;  /* 0x0010000003007824 */ /* 0x000fca00078e00ff */
[----:B------:R-:W-:Y:S02]  /*8090*/  LOP3.LUT R0, R5, R0, R6, 0xfe, !PT ;  /* 0x0000000005007212 */ /* 0x000fe400078efe06 */
.L_x_1265:
[----:B------:R-:W-:Y:S05]  /*80a0*/  BSYNC B0 ;  /* 0x0000000000007941 */ /* 0x000fea0003800000 */
.L_x_1264:
[----:B------:R-:W-:Y:S01]  /*80b0*/  F2FP.BF16.PACK_AB R0, RZ, R0 ;  /* 0x00000000ff00723e */ /* 0x000fe200000010ff */
[----:B------:R-:W-:Y:S05]  /*80c0*/  BRA `(.L_x_1212) ;  /* 0x0000049000007947 */ /* 0x000fea0003800000 */
.L_x_1262:
        /* <DEDUP_REMOVED lines=21> */
.L_x_1271:
[----:B------:R-:W-:Y:S05]  /*8220*/  BSYNC B1 ;  /* 0x0000000000017941 */ /* 0x000fea0003800000 */
.L_x_1270:
[----:B------:R-:W-:Y:S01]  /*8230*/  LEA R5, R0, 0x37800000, 0x17 ;  /* 0x3780000000057811 */ /* 0x000fe200078eb8ff */
[----:B------:R-:W-:-:S05]  /*8240*/  IMAD.SHL.U32 R0, R3, 0x200000, RZ ;  /* 0x0020000003007824 */ /* 0x000fca00078e00ff */
[----:B------:R-:W-:Y:S02]  /*8250*/  LOP3.LUT R0, R5, R0, R6, 0xfe, !PT ;  /* 0x0000000005007212 */ /* 0x000fe400078efe06 */
.L_x_1269:
[----:B------:R-:W-:Y:S05]  /*8260*/  BSYNC B0 ;  /* 0x0000000000007941 */ /* 0x000fea0003800000 */
.L_x_1268:
[----:B------:R-:W-:Y:S01]  /*8270*/  F2FP.BF16.PACK_AB R0, RZ, R0 ;  /* 0x00000000ff00723e */ /* 0x000fe200000010ff */
[----:B------:R-:W-:Y:S05]  /*8280*/  BRA `(.L_x_1212) ;  /* 0x000002d000007947 */ /* 0x000fea0003800000 */
.L_x_1261:
        /* <DEDUP_REMOVED lines=14> */
.L_x_1275:
[----:B------:R-:W-:Y:S05]  /*8370*/  BSYNC B0 ;  /* 0x0000000000007941 */ /* 0x000fea0003800000 */
.L_x_1274:
[----:B------:R-:W-:Y:S01]  /*8380*/  F2FP.BF16.PACK_AB R0, RZ, R0 ;  /* 0x00000000ff00723e */ /* 0x000fe200000010ff */
[----:B------:R-:W-:Y:S05]  /*8390*/  BRA `(.L_x_1212) ;  /* 0x000001c000007947 */ /* 0x000fea0003800000 */
.L_x_1249:
        /* <DEDUP_REMOVED lines=21> */
.L_x_1273:
[----:B------:R-:W2:Y:S02]  /*84f0*/  LDG.E.64 R4, [R4.64] ;  /* 0x0000002404047981 */ /* 0x000ea4000c1e1b00 */
[----:B--2---:R-:W0:Y:S02]  /*8500*/  I2F.U64 R0, R4 ;  /* 0x0000000400007312 */ /* 0x004e240000301000 */
[----:B0-----:R-:W-:Y:S01]  /*8510*/  F2FP.BF16.PACK_AB R0, RZ, R0 ;  /* 0x00000000ff00723e */ /* 0x001fe200000010ff */
[----:B------:R-:W-:Y:S05]  /*8520*/  BRA `(.L_x_1212) ;  /* 0x0000003000007947 */ /* 0x000fea0003800000 */
.L_x_1272:
[----:B------:R-:W2:Y:S02]  /*8530*/  LDG.E R4, [R4.64] ;  /* 0x0000002404047981 */ /* 0x000ea4000c1e1900 */
[----:B--2---:R-:W0:Y:S02]  /*8540*/  I2F.U32 R0, R4 ;  /* 0x0000000400007306 */ /* 0x004e240000201000 */
[----:B0-----:R-:W-:-:S06]  /*8550*/  F2FP.BF16.PACK_AB R0, RZ, R0 ;  /* 0x00000000ff00723e */ /* 0x001fcc00000010ff */
.L_x_1212:
[----:B------:R-:W-:Y:S05]  /*8560*/  BSYNC B6 ;  /* 0x0000000000067941 */ /* 0x000fea0003800000 */
.L_x_1211:
[----:B------:R-:W1:Y:S01]  /*8570*/  S2R R29, SR_TID.X ;  /* 0x00000000001d7919 */ /* 0x000e620000002100 */
[----:B------:R-:W2:Y:S01]  /*8580*/  LDC.U8 R17, c[0x0][0x190] ;  /* 0x00006400ff117b82 */ /* 0x000ea20000000000 */
[----:B------:R-:W-:Y:S01]  /*8590*/  BSSY B0, `(.L_x_1276) ;  /* 0x000001c000007945 */ /* 0x000fe20003800000 */
[----:B-1----:R-:W-:-:S02]  /*85a0*/  ISETP.GE.AND P2, PT, R29, R22, PT ;  /* 0x000000161d00720c */ /* 0x002fc40003f46270 */
[C---:B------:R-:W-:Y:S02]  /*85b0*/  IADD3 R3, R29.reuse, 0x100, RZ ;  /* 0x000001001d037810 */ /* 0x040fe40007ffe0ff */
[C---:B0-----:R-:W-:Y:S02]  /*85c0*/  IADD3 R5, R29.reuse, 0x180, RZ ;  /* 0x000001801d057810 */ /* 0x041fe40007ffe0ff */
[----:B------:R-:W-:Y:S02]  /*85d0*/  IADD3 R19, R29, 0x80, RZ ;  /* 0x000000801d137810 */ /* 0x000fe40007ffe0ff */
[-C--:B------:R-:W-:Y:S02]  /*85e0*/  ISETP.GE.AND P0, PT, R3, R22.reuse, PT ;  /* 0x000000160300720c */ /* 0x080fe40003f06270 */
[-C--:B------:R-:W-:Y:S02]  /*85f0*/  ISETP.GE.AND P1, PT, R5, R22.reuse, PT ;  /* 0x000000160500720c */ /* 0x080fe40003f26270 */
[----:B------:R-:W-:Y:S01]  /*8600*/  ISETP.GE.AND P3, PT, R19, R22, PT ;  /* 0x000000161300720c */ /* 0x000fe20003f66270 */
[----:B------:R-:W-:Y:S07]  /*8610*/  @P2 BRA `(.L_x_1277) ;  /* 0x0000013000002947 */ /* 0x000fee0003800000 */
[----:B--2--5:R-:W-:Y:S02]  /*8620*/  PRMT R24, RZ, 0x5410, R24 ;  /* 0x00005410ff187816 */ /* 0x024fe40000000018 */
[----:B------:R-:W-:-:S03]  /*8630*/  PRMT R25, RZ, 0x5410, R25 ;  /* 0x00005410ff197816 */ /* 0x000fc60000000019 */
[----:B------:R-:W-:Y:S02]  /*8640*/  FADD.FTZ R24, |R24|, -RZ ;  /* 0x800000ff18187221 */ /* 0x000fe40000010200 */
[----:B------:R-:W-:-:S05]  /*8650*/  FADD.FTZ R25, |R25|, -RZ ;  /* 0x800000ff19197221 */ /* 0x000fca0000010200 */
        /* <DEDUP_REMOVED lines=15> */
.L_x_1277:
[----:B--2---:R-:W-:Y:S05]  /*8750*/  BSYNC B0 ;  /* 0x0000000000007941 */ /* 0x004fea0003800000 */
.L_x_1276:
[----:B------:R-:W-:Y:S01]  /*8760*/  BSSY B0, `(.L_x_1278) ;  /* 0x0000015000007945 */ /* 0x000fe20003800000 */
[----:B------:R-:W-:Y:S05]  /*8770*/  @P3 BRA `(.L_x_1279) ;  /* 0x0000013000003947 */ /* 0x000fea0003800000 */
[----:B-----5:R-:W-:Y:S02]  /*8780*/  PRMT R23, RZ, 0x5410, R23 ;  /* 0x00005410ff177816 */ /* 0x020fe40000000017 */
        /* <DEDUP_REMOVED lines=18> */
.L_x_1279:
[----:B------:R-:W-:Y:S05]  /*88b0*/  BSYNC B0 ;  /* 0x0000000000007941 */ /* 0x000fea0003800000 */
.L_x_1278:
        /* <DEDUP_REMOVED lines=21> */
.L_x_1281:
[----:B------:R-:W-:Y:S05]  /*8a10*/  BSYNC B0 ;  /* 0x0000000000007941 */ /* 0x000fea0003800000 */
.L_x_1280:
        /* <DEDUP_REMOVED lines=21> */
.L_x_1283:
[----:B------:R-:W-:Y:S05]  /*8b70*/  BSYNC B0 ;  /* 0x0000000000007941 */ /* 0x000fea0003800000 */
.L_x_1282:
[----:B------:R-:W-:Y:S01]  /*8b80*/  BSSY B6, `(.L_x_1284) ;  /* 0x0000113000067945 */ /* 0x000fe20003800000 */
[----:B------:R-:W-:Y:S05]  /*8b90*/  @P2 BRA `(.L_x_1285) ;  /* 0x0000111000002947 */ /* 0x000fea0003800000 */
[----:B-----5:R-:W-:Y:S01]  /*8ba0*/  PRMT R0, R17, 0x9910, RZ ;  /* 0x0000991011007816 */ /* 0x020fe200000000ff */
        /* <DEDUP_REMOVED lines=19> */
.L_x_1289:
[----:B------:R-:W-:Y:S01]  /*8ce0*/  PRMT R5, RZ, 0x5410, R4 ;  /* 0x00005410ff057816 */ /* 0x000fe20000000004 */
[----:B------:R-:W-:-:S05]  /*8cf0*/  IMAD.MOV.U32 R29, RZ, RZ, R19 ;  /* 0x000000ffff1d7224 */ /* 0x000fca00078e0013 */
[----:B------:R-:W0:Y:S02]  /*8d00*/  F2I.S64.TRUNC R4, R5 ;  /* 0x0000000500047311 */ /* 0x000e24000020d900 */
[----:B0-----:R0:W-:Y:S01]  /*8d10*/  STG.E.U8 [R2.64], R4 ;  /* 0x0000000402007986 */ /* 0x0011e2000c101124 */
[----:B------:R-:W-:Y:S05]  /*8d20*/  BRA `(.L_x_1285) ;  /* 0x00000f8000007947 */ /* 0x000fea0003800000 */
.L_x_1288:
        /* <DEDUP_REMOVED lines=11> */
.L_x_1292:
[----:B------:R-:W-:Y:S01]  /*8de0*/  PRMT R4, RZ, 0x5410, R4 ;  /* 0x00005410ff047816 */ /* 0x000fe20000000004 */
[----:B------:R-:W-:-:S03]  /*8df0*/  IMAD.MOV.U32 R29, RZ, RZ, R19 ;  /* 0x000000ffff1d7224 */ /* 0x000fc600078e0013 */
[----:B------:R-:W0:Y:S02]  /*8e00*/  F2I.FTZ.TRUNC.NTZ R5, R4 ;  /* 0x0000000400057305 */ /* 0x000e24000021f100 */
[----:B0-----:R0:W-:Y:S01]  /*8e10*/  STG.E [R2.64], R5 ;  /* 0x0000000502007986 */ /* 0x0011e2000c101924 */
[----:B------:R-:W-:Y:S05]  /*8e20*/  BRA `(.L_x_1285) ;  /* 0x00000e8000007947 */ /* 0x000fea0003800000 */
.L_x_1291:
[----:B------:R-:W-:Y:S01]  /*8e30*/  PRMT R4, RZ, 0x5410, R4 ;  /* 0x00005410ff047816 */ /* 0x000fe20000000004 */
[----:B------:R-:W-:-:S03]  /*8e40*/  IMAD.MOV.U32 R29, RZ, RZ, R19 ;  /* 0x000000ffff1d7224 */ /* 0x000fc600078e0013 */
[----:B------:R-:W0:Y:S02]  /*8e50*/  F2I.FTZ.TRUNC.NTZ R5, R4 ;  /* 0x0000000400057305 */ /* 0x000e24000021f100 */
[----:B0-----:R0:W-:Y:S01]  /*8e60*/  STG.E.U16 [R2.64], R5 ;  /* 0x0000000502007986 */ /* 0x0011e2000c101524 */
[----:B------:R-:W-:Y:S05]  /*8e70*/  BRA `(.L_x_1285) ;  /* 0x00000e3000007947 */ /* 0x000fea0003800000 */
.L_x_1287:
        /* <DEDUP_REMOVED lines=10> */
.L_x_1294:
[----:B------:R-:W-:Y:S01]  /*8f20*/  PRMT R0, RZ, 0x5410, R4 ;  /* 0x00005410ff007816 */ /* 0x000fe20000000004 */
[----:B------:R-:W-:-:S03]  /*8f30*/  IMAD.MOV.U32 R29, RZ, RZ, R19 ;  /* 0x000000ffff1d7224 */ /* 0x000fc600078e0013 */
[----:B------:R-:W-:-:S05]  /*8f40*/  F2FP.PACK_AB R0, RZ, R0 ;  /* 0x00000000ff00723e */ /* 0x000fca00000000ff */
[----:B------:R0:W-:Y:S01]  /*8f50*/  STG.E.U16 [R2.64], R0 ;  /* 0x0000000002007986 */ /* 0x0001e2000c101524 */
[----:B------:R-:W-:Y:S05]  /*8f60*/  BRA `(.L_x_1285) ;  /* 0x00000d4000007947 */ /* 0x000fea0003800000 */
.L_x_1293:
        /* <DEDUP_REMOVED lines=11> */
.L_x_1296:
[----:B------:R-:W-:Y:S01]  /*9020*/  PRMT R4, RZ, 0x5410, R4 ;  /* 0x00005410ff047816 */ /* 0x000fe20000000004 */
[----:B------:R-:W-:-:S03]  /*9030*/  IMAD.MOV.U32 R29, RZ, RZ, R19 ;  /* 0x000000ffff1d7224 */ /* 0x000fc600078e0013 */
[----:B------:R-:W-:-:S04]  /*9040*/  F2FP.PACK_AB R5, RZ, R4 ;  /* 0x00000004ff05723e */ /* 0x000fc800000000ff */
[----:B------:R-:W-:-:S05]  /*9050*/  PRMT R5, R5, 0x5410, RZ ;  /* 0x0000541005057816 */ /* 0x000fca00000000ff */
[----:B------:R0:W-:Y:S01]  /*9060*/  STG.E [R2.64], R5 ;  /* 0x0000000502007986 */ /* 0x0001e2000c101924 */
[----:B------:R-:W-:Y:S05]  /*9070*/  BRA `(.L_x_1285) ;  /* 0x00000c3000007947 */ /* 0x000fea0003800000 */
.L_x_1295:
[----:B------:R-:W-:Y:S01]  /*9080*/  PRMT R4, RZ, 0x5410, R4 ;  /* 0x00005410ff047816 */ /* 0x000fe20000000004 */
[----:B------:R-:W-:-:S04]  /*9090*/  IMAD.MOV.U32 R29, RZ, RZ, R19 ;  /* 0x000000ffff1d7224 */ /* 0x000fc800078e0013 */
[----:B------:R-:W-:-:S06]  /*90a0*/  FMUL.FTZ R4, R4, 1 ;  /* 0x3f80000004047820 */ /* 0x000fcc0000410000 */
[----:B------:R-:W0:Y:S02]  /*90b0*/  F2F.F64.F32 R4, R4 ;  /* 0x0000000400047310 */ /* 0x000e240000201800 */
[----:B0-----:R0:W-:Y:S01]  /*90c0*/  STG.E.64 [R2.64], R4 ;  /* 0x0000000402007986 */ /* 0x0011e2000c101b24 */
[----:B------:R-:W-:Y:S05]  /*90d0*/  BRA `(.L_x_1285) ;  /* 0x00000bd000007947 */ /* 0x000fea0003800000 */
.L_x_1286:
        /* <DEDUP_REMOVED lines=14> */
.L_x_1299:
[----:B------:R-:W-:Y:S01]  /*91c0*/  PRMT R4, RZ, 0x5410, R4 ;  /* 0x00005410ff047816 */ /* 0x000fe20000000004 */
[----:B------:R-:W-:Y:S01]  /*91d0*/  CS2R R6, SRZ ;  /* 0x0000000000067805 */ /* 0x000fe2000001ff00 */
[----:B------:R-:W-:-:S03]  /*91e0*/  IMAD.MOV.U32 R29, RZ, RZ, R19 ;  /* 0x000000ffff1d7224 */ /* 0x000fc600078e0013 */
[----:B------:R-:W-:-:S06]  /*91f0*/  FMUL.FTZ R4, R4, 1 ;  /* 0x3f80000004047820 */ /* 0x000fcc0000410000 */
[----:B------:R-:W0:Y:S02]  /*9200*/  F2F.F64.F32 R4, R4 ;  /* 0x0000000400047310 */ /* 0x000e240000201800 */
[----:B0-----:R0:W-:Y:S01]  /*9210*/  STG.E.128 [R2.64], R4 ;  /* 0x0000000402007986 */ /* 0x0011e2000c101d24 */
[----:B------:R-:W-:Y:S05]  /*9220*/  BRA `(.L_x_1285) ;  /* 0x00000a8000007947 */ /* 0x000fea0003800000 */
.L_x_1298:
        /* <DEDUP_REMOVED lines=21> */
.L_x_1303:
[----:B------:R-:W-:Y:S05]  /*9380*/  BSYNC B0 ;  /* 0x0000000000007941 */ /* 0x000fea0003800000 */
.L_x_1302:
[----:B------:R-:W-:Y:S01]  /*9390*/  LOP3.LUT R5, R0, R5, RZ, 0xfc, !PT ;  /* 0x0000000500057212 */ /* 0x000fe200078efcff */
[----:B------:R-:W-:-:S04]  /*93a0*/  IMAD.MOV.U32 R29, RZ, RZ, R19 ;  /* 0x000000ffff1d7224 */ /* 0x000fc800078e0013 */
[----:B------:R0:W-:Y:S01]  /*93b0*/  STG.E.U8 [R2.64], R5 ;  /* 0x0000000502007986 */ /* 0x0001e2000c101124 */
[----:B------:R-:W-:Y:S05]  /*93c0*/  BRA `(.L_x_1285) ;  /* 0x000008e000007947 */ /* 0x000fea0003800000 */
.L_x_1301:
        /* <DEDUP_REMOVED lines=13> */
.L_x_1305:
[----:B------:R-:W-:Y:S01]  /*94a0*/  IMAD.MOV.U32 R0, RZ, RZ, 0x7f ;  /* 0x0000007fff007424 */ /* 0x000fe200078e00ff */
[----:B------:R-:W-:-:S04]  /*94b0*/  ISETP.GT.U32.AND P0, PT, R4, 0x7f800000, PT ;  /* 0x7f8000000400780c */ /* 0x000fc80003f04070 */
[----:B------:R-:W-:-:S04]  /*94c0*/  SEL R0, R0, 0x7c, P0 ;  /* 0x0000007c00007807 */ /* 0x000fc80000000000 */
.L_x_1306:
[----:B------:R-:W-:Y:S05]  /*94d0*/  BSYNC B0 ;  /* 0x0000000000007941 */ /* 0x000fea0003800000 */
.L_x_1304:
[----:B------:R-:W-:Y:S01]  /*94e0*/  LOP3.LUT R4, R5, 0x80000000, RZ, 0xc0, !PT ;  /* 0x8000000005047812 */ /* 0x000fe200078ec0ff */
[----:B------:R-:W-:-:S03]  /*94f0*/  IMAD.MOV.U32 R29, RZ, RZ, R19 ;  /* 0x000000ffff1d7224 */ /* 0x000fc600078e0013 */
[----:B------:R-:W-:-:S04]  /*9500*/  SHF.R.U32.HI R5, RZ, 0x18, R4 ;  /* 0x00000018ff057819 */ /* 0x000fc80000011604 */
[----:B------:R-:W-:-:S05]  /*9510*/  LOP3.LUT R5, R0, R5, RZ, 0xfc, !PT ;  /* 0x0000000500057212 */ /* 0x000fca00078efcff */
[----:B------:R0:W-:Y:S01]  /*9520*/  STG.E.U8 [R2.64], R5 ;  /* 0x0000000502007986 */ /* 0x0001e2000c101124 */
[----:B------:R-:W-:Y:S05]  /*9530*/  BRA `(.L_x_1285) ;  /* 0x0000077000007947 */ /* 0x000fea0003800000 */
.L_x_1300:
[----:B------:R0:W-:Y:S01]  /*9540*/  STG.E.U16 [R2.64], R4 ;  /* 0x0000000402007986 */ /* 0x0001e2000c101524 */
[----:B------:R-:W-:Y:S01]  /*9550*/  IMAD.MOV.U32 R29, RZ, RZ, R19 ;  /* 0x000000ffff1d7224 */ /* 0x000fe200078e0013 */
[----:B------:R-:W-:Y:S05]  /*9560*/  BRA `(.L_x_1285) ;  /* 0x0000074000007947 */ /* 0x000fea0003800000 */
.L_x_1297:
        /* <DEDUP_REMOVED lines=13> */
.L_x_1309:
        /* <DEDUP_REMOVED lines=17> */
.L_x_1312:
[----:B------:R-:W-:-:S04]  /*9750*/  LOP3.LUT R0, R7, 0x80000000, RZ, 0xc0, !PT ;  /* 0x8000000007007812 */ /* 0x000fc800078ec0ff */
[----:B------:R-:W-:-:S04]  /*9760*/  SHF.R.U32.HI R5, RZ, 0x18, R0 ;  /* 0x00000018ff057819 */ /* 0x000fc80000011600 */
[----:B------:R-:W-:-:S04]  /*9770*/  LOP3.LUT R4, R4, R5, RZ, 0xfc, !PT ;  /* 0x0000000504047212 */ /* 0x000fc800078efcff */
[----:B------:R-:W-:Y:S02]  /*9780*/  PRMT R0, R4, 0x7610, R0 ;  /* 0x0000761004007816 */ /* 0x000fe40000000000 */
.L_x_1311:
[----:B------:R-:W-:Y:S05]  /*9790*/  BSYNC B0 ;  /* 0x0000000000007941 */ /* 0x000fea0003800000 */
.L_x_1310:
[----:B------:R0:W-:Y:S01]  /*97a0*/  STG.E.U8 [R2.64], R0 ;  /* 0x0000000002007986 */ /* 0x0001e2000c101124 */
[----:B------:R-:W-:Y:S01]  /*97b0*/  IMAD.MOV.U32 R29, RZ, RZ, R19 ;  /* 0x000000ffff1d7224 */ /* 0x000fe200078e0013 */
[----:B------:R-:W-:Y:S05]  /*97c0*/  BRA `(.L_x_1285) ;  /* 0x000004e000007947 */ /* 0x000fea0003800000 */
.L_x_1308:
        /* <DEDUP_REMOVED lines=17> */
.L_x_1315:
[----:B------:R-:W-:-:S04]  /*98e0*/  LOP3.LUT R0, R7, 0x80000000, RZ, 0xc0, !PT ;  /* 0x8000000007007812 */ /* 0x000fc800078ec0ff */
[----:B------:R-:W-:-:S04]  /*98f0*/  SHF.R.U32.HI R5, RZ, 0x18, R0 ;  /* 0x00000018ff057819 */ /* 0x000fc80000011600 */
[----:B------:R-:W-:-:S04]  /*9900*/  LOP3.LUT R4, R4, R5, RZ, 0xfc, !PT ;  /* 0x0000000504047212 */ /* 0x000fc800078efcff */
[----:B------:R-:W-:Y:S02]  /*9910*/  PRMT R0, R4, 0x7610, R0 ;  /* 0x0000761004007816 */ /* 0x000fe40000000000 */
.L_x_1314:
[----:B------:R-:W-:Y:S05]  /*9920*/  BSYNC B0 ;  /* 0x0000000000007941 */ /* 0x000fea0003800000 */
.L_x_1313:
[----:B------:R0:W-:Y:S01]  /*9930*/  STG.E.U8 [R2.64], R0 ;  /* 0x0000000002007986 */ /* 0x0001e2000c101124 */
[----:B------:R-:W-:Y:S01]  /*9940*/  IMAD.MOV.U32 R29, RZ, RZ, R19 ;  /* 0x000000ffff1d7224 */ /* 0x000fe200078e0013 */
[----:B------:R-:W-:Y:S05]  /*9950*/  BRA `(.L_x_1285) ;  /* 0x0000035000007947 */ /* 0x000fea0003800000 */
.L_x_1307:
        /* <DEDUP_REMOVED lines=23> */
.L_x_1290:
        /* <DEDUP_REMOVED lines=19> */
[----:B------:R-:W-:Y:S01]  /*9c00*/  IMAD.MOV.U32 R29, RZ, RZ, R19 ;  /* 0x000000ffff1d7224 */ /* 0x000fe200078e0013 */
[----:B------:R-:W-:Y:S05]  /*9c10*/  BRA `(.L_x_1285) ;  /* 0x0000009000007947 */ /* 0x000fea0003800000 */
.L_x_1317:
[----:B------:R-:W-:Y:S01]  /*9c20*/  PRMT R4, RZ, 0x5410, R4 ;  /* 0x00005410ff047816 */ /* 0x000fe20000000004 */
[----:B------:R-:W-:-:S05]  /*9c30*/  IMAD.MOV.U32 R29, RZ, RZ, R19 ;  /* 0x000000ffff1d7224 */ /* 0x000fca00078e0013 */
[----:B------:R-:W0:Y:S02]  /*9c40*/  F2I.U64.TRUNC R4, R4 ;  /* 0x0000000400047311 */ /* 0x000e24000020d800 */
[----:B0-----:R0:W-:Y:S01]  /*9c50*/  STG.E.64 [R2.64], R4 ;  /* 0x0000000402007986 */ /* 0x0011e2000c101b24 */
[----:B------:R-:W-:Y:S05]  /*9c60*/  BRA `(.L_x_1285) ;  /* 0x0000004000007947 */ /* 0x000fea0003800000 */
.L_x_1316:
[----:B------:R-:W-:Y:S01]  /*9c70*/  PRMT R4, RZ, 0x5410, R4 ;  /* 0x00005410ff047816 */ /* 0x000fe20000000004 */
[----:B------:R-:W-:-:S03]  /*9c80*/  IMAD.MOV.U32 R29, RZ, RZ, R19 ;  /* 0x000000ffff1d7224 */ /* 0x000fc600078e0013 */
[----:B------:R-:W0:Y:S02]  /*9c90*/  F2I.FTZ.U32.TRUNC.NTZ R5, R4 ;  /* 0x0000000400057305 */ /* 0x000e24000021f000 */
[----:B0-----:R0:W-:Y:S02]  /*9ca0*/  STG.E [R2.64], R5 ;  /* 0x0000000502007986 */ /* 0x0011e4000c101924 */
.L_x_1285:
[----:B------:R-:W-:Y:S05]  /*9cb0*/  BSYNC B6 ;  /* 0x0000000000067941 */ /* 0x000fea0003800000 */
.L_x_1284:
[----:B------:R-:W-:Y:S01]  /*9cc0*/  ISETP.GE.AND P0, PT, R29, R22, PT ;  /* 0x000000161d00720c */ /* 0x000fe20003f06270 */
[----:B------:R-:W-:-:S12]  /*9cd0*/  BSSY B6, `(.L_x_1318) ;  /* 0x00001fe000067945 */ /* 0x000fd80003800000 */
[----:B------:R-:W-:Y:S05]  /*9ce0*/  @P0 BRA `(.L_x_1319) ;  /* 0x00001fc000000947 */ /* 0x000fea0003800000 */
[----:B0----5:R-:W-:Y:S01]  /*9cf0*/  IMAD R0, R16, 0x200, R29 ;  /* 0x0000020010007824 */ /* 0x021fe200078e021d */
        /* <DEDUP_REMOVED lines=19> */
.L_x_1323:
[----:B------:R-:W-:-:S06]  /*9e30*/  PRMT R5, RZ, 0x5410, R24 ;  /* 0x00005410ff057816 */ /* 0x000fcc0000000018 */
[----:B------:R-:W0:Y:S02]  /*9e40*/  F2I.S64.TRUNC R4, R5 ;  /* 0x0000000500047311 */ /* 0x000e24000020d900 */
[----:B0-----:R0:W-:Y:S01]  /*9e50*/  STG.E.U8 [R2.64], R4 ;  /* 0x0000000402007986 */ /* 0x0011e2000c101124 */
[----:B------:R-:W-:Y:S05]  /*9e60*/  BRA `(.L_x_1325) ;  /* 0x00000e4000007947 */ /* 0x000fea0003800000 */
.L_x_1322:
        /* <DEDUP_REMOVED lines=10> */
.L_x_1327:
[----:B------:R-:W-:-:S04]  /*9f10*/  PRMT R24, RZ, 0x5410, R24 ;  /* 0x00005410ff187816 */ /* 0x000fc80000000018 */
[----:B------:R-:W0:Y:S02]  /*9f20*/  F2I.FTZ.TRUNC.NTZ R5, R24 ;  /* 0x0000001800057305 */ /* 0x000e24000021f100 */
[----:B0-----:R0:W-:Y:S01]  /*9f30*/  STG.E [R2.64], R5 ;  /* 0x0000000502007986 */ /* 0x0011e2000c101924 */
[----:B------:R-:W-:Y:S05]  /*9f40*/  BRA `(.L_x_1325) ;  /* 0x00000d6000007947 */ /* 0x000fea0003800000 */
.L_x_1326:
[----:B------:R-:W-:-:S04]  /*9f50*/  PRMT R24, RZ, 0x5410, R24 ;  /* 0x00005410ff187816 */ /* 0x000fc80000000018 */
[----:B------:R-:W0:Y:S02]  /*9f60*/  F2I.FTZ.TRUNC.NTZ R5, R24 ;  /* 0x0000001800057305 */ /* 0x000e24000021f100 */
[----:B0-----:R0:W-:Y:S01]  /*9f70*/  STG.E.U16 [R2.64], R5 ;  /* 0x0000000502007986 */ /* 0x0011e2000c101524 */
[----:B------:R-:W-:Y:S05]  /*9f80*/  BRA `(.L_x_1325) ;  /* 0x00000d2000007947 */ /* 0x000fea0003800000 */
.L_x_1321:
        /* <DEDUP_REMOVED lines=9> */
.L_x_1329:
[----:B------:R-:W-:-:S04]  /*a020*/  PRMT R0, RZ, 0x5410, R24 ;  /* 0x00005410ff007816 */ /* 0x000fc80000000018 */
[----:B------:R-:W-:-:S05]  /*a030*/  F2FP.PACK_AB R0, RZ, R0 ;  /* 0x00000000ff00723e */ /* 0x000fca00000000ff */
[----:B------:R0:W-:Y:S01]  /*a040*/  STG.E.U16 [R2.64], R0 ;  /* 0x0000000002007986 */ /* 0x0001e2000c101524 */
[----:B------:R-:W-:Y:S05]  /*a050*/  BRA `(.L_x_1325) ;  /* 0x00000c5000007947 */ /* 0x000fea0003800000 */
.L_x_1328:
        /* <DEDUP_REMOVED lines=10> */
.L_x_1331:
[----:B------:R-:W-:-:S04]  /*a100*/  PRMT R24, RZ, 0x5410, R24 ;  /* 0x00005410ff187816 */ /* 0x000fc80000000018 */
[----:B------:R-:W-:-:S04]  /*a110*/  F2FP.PACK_AB R5, RZ, R24 ;  /* 0x00000018ff05723e */ /* 0x000fc800000000ff */
[----:B------:R-:W-:-:S05]  /*a120*/  PRMT R5, R5, 0x5410, RZ ;  /* 0x0000541005057816 */ /* 0x000fca00000000ff */
[----:B------:R0:W-:Y:S01]  /*a130*/  STG.E [R2.64], R5 ;  /* 0x0000000502007986 */ /* 0x0001e2000c101924 */
[----:B------:R-:W-:Y:S05]  /*a140*/  BRA `(.L_x_1325) ;  /* 0x00000b6000007947 */ /* 0x000fea0003800000 */
.L_x_1330:
[----:B------:R-:W-:-:S05]  /*a150*/  PRMT R4, RZ, 0x5410, R24 ;  /* 0x00005410ff047816 */ /* 0x000fca0000000018 */
[----:B------:R-:W-:-:S06]  /*a160*/  FMUL.FTZ R4, R4, 1 ;  /* 0x3f80000004047820 */ /* 0x000fcc0000410000 */
[----:B------:R-:W0:Y:S02]  /*a170*/  F2F.F64.F32 R4, R4 ;  /* 0x0000000400047310 */ /* 0x000e240000201800 */
[----:B0-----:R0:W-:Y:S01]  /*a180*/  STG.E.64 [R2.64], R4 ;  /* 0x0000000402007986 */ /* 0x0011e2000c101b24 */
[----:B------:R-:W-:Y:S05]  /*a190*/  BRA `(.L_x_1325) ;  /* 0x00000b1000007947 */ /* 0x000fea0003800000 */
.L_x_1320:
        /* <DEDUP_REMOVED lines=13> */
.L_x_1334:
[----:B------:R-:W-:Y:S01]  /*a270*/  PRMT R24, RZ, 0x5410, R24 ;  /* 0x00005410ff187816 */ /* 0x000fe20000000018 */
[----:B------:R-:W-:-:S04]  /*a280*/  CS2R R6, SRZ ;  /* 0x0000000000067805 */ /* 0x000fc8000001ff00 */
[----:B------:R-:W-:-:S06]  /*a290*/  FMUL.FTZ R4, R24, 1 ;  /* 0x3f80000018047820 */ /* 0x000fcc0000410000 */
[----:B------:R-:W0:Y:S02]  /*a2a0*/  F2F.F64.F32 R4, R4 ;  /* 0x0000000400047310 */ /* 0x000e240000201800 */
[----:B0-----:R0:W-:Y:S01]  /*a2b0*/  STG.E.128 [R2.64], R4 ;  /* 0x0000000402007986 */ /* 0x0011e2000c101d24 */
[----:B------:R-:W-:Y:S05]  /*a2c0*/  BRA `(.L_x_1325) ;  /* 0x000009e000007947 */ /* 0x000fea0003800000 */
.L_x_1333:
        /* <DEDUP_REMOVED lines=21> */
.L_x_1338:
[----:B------:R-:W-:Y:S05]  /*a420*/  BSYNC B0 ;  /* 0x0000000000007941 */ /* 0x000fea0003800000 */
.L_x_1337:
[----:B------:R-:W-:-:S05]  /*a430*/  LOP3.LUT R5, R0, R5, RZ, 0xfc, !PT ;  /* 0x0000000500057212 */ /* 0x000fca00078efcff */
[----:B------:R0:W-:Y:S01]  /*a440*/  STG.E.U8 [R2.64], R5 ;  /* 0x0000000502007986 */ /* 0x0001e2000c101124 */
[----:B------:R-:W-:Y:S05]  /*a450*/  BRA `(.L_x_1325) ;  /* 0x0000085000007947 */ /* 0x000fea0003800000 */
.L_x_1336:
        /* <DEDUP_REMOVED lines=13> */
.L_x_1340:
[----:B------:R-:W-:Y:S01]  /*a530*/  IMAD.MOV.U32 R0, RZ, RZ, 0x7f ;  /* 0x0000007fff007424 */ /* 0x000fe200078e00ff */
[----:B------:R-:W-:-:S04]  /*a540*/  ISETP.GT.U32.AND P0, PT, R4, 0x7f800000, PT ;  /* 0x7f8000000400780c */ /* 0x000fc80003f04070 */
[----:B------:R-:W-:-:S04]  /*a550*/  SEL R0, R0, 0x7c, P0 ;  /* 0x0000007c00007807 */ /* 0x000fc80000000000 */
.L_x_1341:
[----:B------:R-:W-:Y:S05]  /*a560*/  BSYNC B0 ;  /* 0x0000000000007941 */ /* 0x000fea0003800000 */
.L_x_1339:
[----:B------:R-:W-:-:S04]  /*a570*/  LOP3.LUT R4, R5, 0x80000000, RZ, 0xc0, !PT ;  /* 0x8000000005047812 */ /* 0x000fc800078ec0ff */
[----:B------:R-:W-:-:S04]  /*a580*/  SHF.R.U32.HI R5, RZ, 0x18, R4 ;  /* 0x00000018ff057819 */ /* 0x000fc80000011604 */
[----:B------:R-:W-:-:S05]  /*a590*/  LOP3.LUT R5, R0, R5, RZ, 0xfc, !PT ;  /* 0x0000000500057212 */ /* 0x000fca00078efcff */
[----:B------:R0:W-:Y:S01]  /*a5a0*/  STG.E.U8 [R2.64], R5 ;  /* 0x0000000502007986 */ /* 0x0001e2000c101124 */
[----:B------:R-:W-:Y:S05]  /*a5b0*/  BRA `(.L_x_1325) ;  /* 0x000006f000007947 */ /* 0x000fea0003800000 */
.L_x_1335:
[----:B------:R0:W-:Y:S01]  /*a5c0*/  STG.E.U16 [R2.64], R24 ;  /* 0x0000001802007986 */ /* 0x0001e2000c101524 */
[----:B------:R-:W-:Y:S05]  /*a5d0*/  BRA `(.L_x_1325) ;  /* 0x000006d000007947 */ /* 0x000fea0003800000 */
.L_x_1332:
        /* <DEDUP_REMOVED lines=12> */
.L_x_1344:
        /* <DEDUP_REMOVED lines=17> */
.L_x_1347:
[----:B------:R-:W-:-:S04]  /*a7b0*/  LOP3.LUT R0, R7, 0x80000000, RZ, 0xc0, !PT ;  /* 0x8000000007007812 */ /* 0x000fc800078ec0ff */
[----:B------:R-:W-:-:S04]  /*a7c0*/  SHF.R.U32.HI R5, RZ, 0x18, R0 ;  /* 0x00000018ff057819 */ /* 0x000fc80000011600 */
[----:B------:R-:W-:-:S04]  /*a7d0*/  LOP3.LUT R4, R4, R5, RZ, 0xfc, !PT ;  /* 0x0000000504047212 */ /* 0x000fc800078efcff */
[----:B------:R-:W-:Y:S02]  /*a7e0*/  PRMT R0, R4, 0x7610, R0 ;  /* 0x0000761004007816 */ /* 0x000fe40000000000 */
.L_x_1346:
[----:B------:R-:W-:Y:S05]  /*a7f0*/  BSYNC B0 ;  /* 0x0000000000007941 */ /* 0x000fea0003800000 */
.L_x_1345:
[----:B------:R0:W-:Y:S01]  /*a800*/  STG.E.U8 [R2.64], R0 ;  /* 0x0000000002007986 */ /* 0x0001e2000c101124 */
[----:B------:R-:W-:Y:S05]  /*a810*/  BRA `(.L_x_1325) ;  /* 0x0000049000007947 */ /* 0x000fea0003800000 */
.L_x_1343:
        /* <DEDUP_REMOVED lines=17> */
.L_x_1350:
[----:B------:R-:W-:-:S04]  /*a930*/  LOP3.LUT R0, R7, 0x80000000, RZ, 0xc0, !PT ;  /* 0x8000000007007812 */ /* 0x000fc800078ec0ff */
[----:B------:R-:W-:-:S04]  /*a940*/  SHF.R.U32.HI R5, RZ, 0x18, R0 ;  /* 0x00000018ff057819 */ /* 0x000fc80000011600 */
[----:B------:R-:W-:-:S04]  /*a950*/  LOP3.LUT R4, R4, R5, RZ, 0xfc, !PT ;  /* 0x0000000504047212 */ /* 0x000fc800078efcff */
[----:B------:R-:W-:Y:S02]  /*a960*/  PRMT R0, R4, 0x7610, R0 ;  /* 0x0000761004007816 */ /* 0x000fe40000000000 */
.L_x_1349:
[----:B------:R-:W-:Y:S05]  /*a970*/  BSYNC B0 ;  /* 0x0000000000007941 */ /* 0x000fea0003800000 */
.L_x_1348:
[----:B------:R0:W-:Y:S01]  /*a980*/  STG.E.U8 [R2.64], R0 ;  /* 0x0000000002007986 */ /* 0x0001e2000c101124 */
[----:B------:R-:W-:Y:S05]  /*a990*/  BRA `(.L_x_1325) ;  /* 0x0000031000007947 */ /* 0x000fea0003800000 */
.L_x_1342:
        /* <DEDUP_REMOVED lines=22> */
.L_x_1324:
        /* <DEDUP_REMOVED lines=20> */
.L_x_1352:
[----:B------:R-:W-:-:S06]  /*ac40*/  PRMT R4, RZ, 0x5410, R24 ;  /* 0x00005410ff047816 */ /* 0x000fcc0000000018 */
[----:B------:R-:W0:Y:S02]  /*ac50*/  F2I.U64.TRUNC R4, R4 ;  /* 0x0000000400047311 */ /* 0x000e24000020d800 */
[----:B0-----:R0:W-:Y:S01]  /*ac60*/  STG.E.64 [R2.64], R4 ;  /* 0x0000000402007986 */ /* 0x0011e2000c101b24 */
[----:B------:R-:W-:Y:S05]  /*ac70*/  BRA `(.L_x_1325) ;  /* 0x0000003000007947 */ /* 0x000fea0003800000 */
.L_x_1351:
[----:B------:R-:W-:-:S04]  /*ac80*/  PRMT R24, RZ, 0x5410, R24 ;  /* 0x00005410ff187816 */ /* 0x000fc80000000018 */
[----:B------:R-:W0:Y:S02]  /*ac90*/  F2I.FTZ.U32.TRUNC.NTZ R5, R24 ;  /* 0x0000001800057305 */ /* 0x000e24000021f000 */
[----:B0-----:R0:W-:Y:S02]  /*aca0*/  STG.E [R2.64], R5 ;  /* 0x0000000502007986 */ /* 0x0011e4000c101924 */
.L_x_1325:
        /* <DEDUP_REMOVED lines=23> */
.L_x_1356:
[----:B------:R-:W-:-:S06]  /*ae20*/  PRMT R5, RZ, 0x5410, R18 ;  /* 0x00005410ff057816 */ /* 0x000fcc0000000012 */
[----:B------:R-:W0:Y:S02]  /*ae30*/  F2I.S64.TRUNC R4, R5 ;  /* 0x0000000500047311 */ /* 0x000e24000020d900 */
[----:B0-----:R0:W-:Y:S01]  /*ae40*/  STG.E.U8 [R2.64], R4 ;  /* 0x0000000402007986 */ /* 0x0011e2000c101124 */
[----:B------:R-:W-:Y:S05]  /*ae50*/  BRA `(.L_x_1358) ;  /* 0x00000e4000007947 */ /* 0x000fea0003800000 */
.L_x_1355:
        /* <DEDUP_REMOVED lines=10> */
.L_x_1360:
[----:B------:R-:W-:-:S04]  /*af00*/  PRMT R18, RZ, 0x5410, R18 ;  /* 0x00005410ff127816 */ /* 0x000fc80000000012 */
[----:B------:R-:W0:Y:S02]  /*af10*/  F2I.FTZ.TRUNC.NTZ R5, R18 ;  /* 0x0000001200057305 */ /* 0x000e24000021f100 */
[----:B0-----:R0:W-:Y:S01]  /*af20*/  STG.E [R2.64], R5 ;  /* 0x0000000502007986 */ /* 0x0011e2000c101924 */
[----:B------:R-:W-:Y:S05]  /*af30*/  BRA `(.L_x_1358) ;  /* 0x00000d6000007947 */ /* 0x000fea0003800000 */
.L_x_1359:
[----:B------:R-:W-:-:S04]  /*af40*/  PRMT R18, RZ, 0x5410, R18 ;  /* 0x00005410ff127816 */ /* 0x000fc80000000012 */
[----:B------:R-:W0:Y:S02]  /*af50*/  F2I.FTZ.TRUNC.NTZ R5, R18 ;  /* 0x0000001200057305 */ /* 0x000e24000021f100 */
[----:B0-----:R0:W-:Y:S01]  /*af60*/  STG.E.U16 [R2.64], R5 ;  /* 0x0000000502007986 */ /* 0x0011e2000c101524 */
[----:B------:R-:W-:Y:S05]  /*af70*/  BRA `(.L_x_1358) ;  /* 0x00000d2000007947 */ /* 0x000fea0003800000 */
.L_x_1354:
        /* <DEDUP_REMOVED lines=9> */
.L_x_1362:
[----:B------:R-:W-:-:S04]  /*b010*/  PRMT R0, RZ, 0x5410, R18 ;  /* 0x00005410ff007816 */ /* 0x000fc80000000012 */
[----:B------:R-:W-:-:S05]  /*b020*/  F2FP.PACK_AB R0, RZ, R0 ;  /* 0x00000000ff00723e */ /* 0x000fca00000000ff */
[----:B------:R0:W-:Y:S01]  /*b030*/  STG.E.U16 [R2.64], R0 ;  /* 0x0000000002007986 */ /* 0x0001e2000c101524 */
[----:B------:R-:W-:Y:S05]  /*b040*/  BRA `(.L_x_1358) ;  /* 0x00000c5000007947 */ /* 0x000fea0003800000 */
.L_x_1361:
        /* <DEDUP_REMOVED lines=10> */
.L_x_1364:
[----:B------:R-:W-:-:S04]  /*b0f0*/  PRMT R18, RZ, 0x5410, R18 ;  /* 0x00005410ff127816 */ /* 0x000fc80000000012 */
[----:B------:R-:W-:-:S04]  /*b100*/  F2FP.PACK_AB R5, RZ, R18 ;  /* 0x00000012ff05723e */ /* 0x000fc800000000ff */
[----:B------:R-:W-:-:S05]  /*b110*/  PRMT R5, R5, 0x5410, RZ ;  /* 0x0000541005057816 */ /* 0x000fca00000000ff */
[----:B------:R0:W-:Y:S01]  /*b120*/  STG.E [R2.64], R5 ;  /* 0x0000000502007986 */ /* 0x0001e2000c101924 */
[----:B------:R-:W-:Y:S05]  /*b130*/  BRA `(.L_x_1358) ;  /* 0x00000b6000007947 */ /* 0x000fea0003800000 */
.L_x_1363:
[----:B------:R-:W-:-:S05]  /*b140*/  PRMT R4, RZ, 0x5410, R18 ;  /* 0x00005410ff047816 */ /* 0x000fca0000000012 */
[----:B------:R-:W-:-:S06]  /*b150*/  FMUL.FTZ R4, R4, 1 ;  /* 0x3f80000004047820 */ /* 0x000fcc0000410000 */
[----:B------:R-:W0:Y:S02]  /*b160*/  F2F.F64.F32 R4, R4 ;  /* 0x0000000400047310 */ /* 0x000e240000201800 */
[----:B0-----:R0:W-:Y:S01]  /*b170*/  STG.E.64 [R2.64], R4 ;  /* 0x0000000402007986 */ /* 0x0011e2000c101b24 */
[----:B------:R-:W-:Y:S05]  /*b180*/  BRA `(.L_x_1358) ;  /* 0x00000b1000007947 */ /* 0x000fea0003800000 */
.L_x_1353:
        /* <DEDUP_REMOVED lines=13> */
.L_x_1367:
[----:B------:R-:W-:Y:S01]  /*b260*/  PRMT R18, RZ, 0x5410, R18 ;  /* 0x00005410ff127816 */ /* 0x000fe20000000012 */
[----:B------:R-:W-:-:S04]  /*b270*/  CS2R R6, SRZ ;  /* 0x0000000000067805 */ /* 0x000fc8000001ff00 */
[----:B------:R-:W-:-:S06]  /*b280*/  FMUL.FTZ R4, R18, 1 ;  /* 0x3f80000012047820 */ /* 0x000fcc0000410000 */
[----:B------:R-:W0:Y:S02]  /*b290*/  F2F.F64.F32 R4, R4 ;  /* 0x0000000400047310 */ /* 0x000e240000201800 */
[----:B0-----:R0:W-:Y:S01]  /*b2a0*/  STG.E.128 [R2.64], R4 ;  /* 0x0000000402007986 */ /* 0x0011e2000c101d24 */
[----:B------:R-:W-:Y:S05]  /*b2b0*/  BRA `(.L_x_1358) ;  /* 0x000009e000007947 */ /* 0x000fea0003800000 */
.L_x_1366:
        /* <DEDUP_REMOVED lines=21> */
.L_x_1371:
[----:B------:R-:W-:Y:S05]  /*b410*/  BSYNC B0 ;  /* 0x0000000000007941 */ /* 0x000fea0003800000 */
.L_x_1370:
[----:B------:R-:W-:-:S05]  /*b420*/  LOP3.LUT R5, R0, R5, RZ, 0xfc, !PT ;  /* 0x0000000500057212 */ /* 0x000fca00078efcff */
[----:B------:R0:W-:Y:S01]  /*b430*/  STG.E.U8 [R2.64], R5 ;  /* 0x0000000502007986 */ /* 0x0001e2000c101124 */
[----:B------:R-:W-:Y:S05]  /*b440*/  BRA `(.L_x_1358) ;  /* 0x0000085000007947 */ /* 0x000fea0003800000 */
.L_x_1369:
        /* <DEDUP_REMOVED lines=13> */
.L_x_1373:
[----:B------:R-:W-:Y:S01]  /*b520*/  IMAD.MOV.U32 R0, RZ, RZ, 0x7f ;  /* 0x0000007fff007424 */ /* 0x000fe200078e00ff */
[----:B------:R-:W-:-:S04]  /*b530*/  ISETP.GT.U32.AND P0, PT, R4, 0x7f800000, PT ;  /* 0x7f8000000400780c */ /* 0x000fc80003f04070 */
[----:B------:R-:W-:-:S04]  /*b540*/  SEL R0, R0, 0x7c, P0 ;  /* 0x0000007c00007807 */ /* 0x000fc80000000000 */
.L_x_1374:
[----:B------:R-:W-:Y:S05]  /*b550*/  BSYNC B0 ;  /* 0x0000000000007941 */ /* 0x000fea0003800000 */
.L_x_1372:
[----:B------:R-:W-:-:S04]  /*b560*/  LOP3.LUT R4, R5, 0x80000000, RZ, 0xc0, !PT ;  /* 0x8000000005047812 */ /* 0x000fc800078ec0ff */
[----:B------:R-:W-:-:S04]  /*b570*/  SHF.R.U32.HI R5, RZ, 0x18, R4 ;  /* 0x00000018ff057819 */ /* 0x000fc80000011604 */
[----:B------:R-:W-:-:S05]  /*b580*/  LOP3.LUT R5, R0, R5, RZ, 0xfc, !PT ;  /* 0x0000000500057212 */ /* 0x000fca00078efcff */
[----:B------:R0:W-:Y:S01]  /*b590*/  STG.E.U8 [R2.64], R5 ;  /* 0x0000000502007986 */ /* 0x0001e2000c101124 */
[----:B------:R-:W-:Y:S05]  /*b5a0*/  BRA `(.L_x_1358) ;  /* 0x000006f000007947 */ /* 0x000fea0003800000 */
.L_x_1368:
[----:B------:R0:W-:Y:S01]  /*b5b0*/  STG.E.U16 [R2.64], R18 ;  /* 0x0000001202007986 */ /* 0x0001e2000c101524 */
[----:B------:R-:W-:Y:S05]  /*b5c0*/  BRA `(.L_x_1358) ;  /* 0x000006d000007947 */ /* 0x000fea0003800000 */
.L_x_1365:
        /* <DEDUP_REMOVED lines=12> */
.L_x_1377:
        /* <DEDUP_REMOVED lines=17> */
.L_x_1380:
[----:B------:R-:W-:-:S04]  /*b7a0*/  LOP3.LUT R0, R7, 0x80000000, RZ, 0xc0, !PT ;  /* 0x8000000007007812 */ /* 0x000fc800078ec0ff */
[----:B------:R-:W-:-:S04]  /*b7b0*/  SHF.R.U32.HI R5, RZ, 0x18, R0 ;  /* 0x00000018ff057819 */ /* 0x000fc80000011600 */
[----:B------:R-:W-:-:S04]  /*b7c0*/  LOP3.LUT R4, R4, R5, RZ, 0xfc, !PT ;  /* 0x0000000504047212 */ /* 0x000fc800078efcff */
[----:B------:R-:W-:Y:S02]  /*b7d0*/  PRMT R0, R4, 0x7610, R0 ;  /* 0x0000761004007816 */ /* 0x000fe40000000000 */
.L_x_1379:
[----:B------:R-:W-:Y:S05]  /*b7e0*/  BSYNC B0 ;  /* 0x0000000000007941 */ /* 0x000fea0003800000 */
.L_x_1378:
[----:B------:R0:W-:Y:S01]  /*b7f0*/  STG.E.U8 [R2.64], R0 ;  /* 0x0000000002007986 */ /* 0x0001e2000c101124 */
[----:B------:R-:W-:Y:S05]  /*b800*/  BRA `(.L_x_1358) ;  /* 0x0000049000007947 */ /* 0x000fea0003800000 */
.L_x_1376:
        /* <DEDUP_REMOVED lines=17> */
.L_x_1383:
[----:B------:R-:W-:-:S04]  /*b920*/  LOP3.LUT R0, R7, 0x80000000, RZ, 0xc0, !PT ;  /* 0x8000000007007812 */ /* 0x000fc800078ec0ff */
[----:B------:R-:W-:-:S04]  /*b930*/  SHF.R.U32.HI R5, RZ, 0x18, R0 ;  /* 0x00000018ff057819 */ /* 0x000fc80000011600 */
[----:B------:R-:W-:-:S04]  /*b940*/  LOP3.LUT R4, R4, R5, RZ, 0xfc, !PT ;  /* 0x0000000504047212 */ /* 0x000fc800078efcff */
[----:B------:R-:W-:Y:S02]  /*b950*/  PRMT R0, R4, 0x7610, R0 ;  /* 0x0000761004007816 */ /* 0x000fe40000000000 */
.L_x_1382:
[----:B------:R-:W-:Y:S05]  /*b960*/  BSYNC B0 ;  /* 0x0000000000007941 */ /* 0x000fea0003800000 */
.L_x_1381:
[----:B------:R0:W-:Y:S01]  /*b970*/  STG.E.U8 [R2.64], R0 ;  /* 0x0000000002007986 */ /* 0x0001e2000c101124 */
[----:B------:R-:W-:Y:S05]  /*b980*/  BRA `(.L_x_1358) ;  /* 0x0000031000007947 */ /* 0x000fea0003800000 */
.L_x_1375:
        /* <DEDUP_REMOVED lines=22> */
.L_x_1357:
        /* <DEDUP_REMOVED lines=20> */
.L_x_1385:
[----:B------:R-:W-:-:S06]  /*bc30*/  PRMT R4, RZ, 0x5410, R18 ;  /* 0x00005410ff047816 */ /* 0x000fcc0000000012 */
[----:B------:R-:W0:Y:S02]  /*bc40*/  F2I.U64.TRUNC R4, R4 ;  /* 0x0000000400047311 */ /* 0x000e24000020d800 */
[----:B0-----:R0:W-:Y:S01]  /*bc50*/  STG.E.64 [R2.64], R4 ;  /* 0x0000000402007986 */ /* 0x0011e2000c101b24 */
[----:B------:R-:W-:Y:S05]  /*bc60*/  BRA `(.L_x_1358) ;  /* 0x0000003000007947 */ /* 0x000fea0003800000 */
.L_x_1384:
[----:B------:R-:W-:-:S04]  /*bc70*/  PRMT R18, RZ, 0x5410, R18 ;  /* 0x00005410ff127816 */ /* 0x000fc80000000012 */
[----:B------:R-:W0:Y:S02]  /*bc80*/  F2I.FTZ.U32.TRUNC.NTZ R5, R18 ;  /* 0x0000001200057305 */ /* 0x000e24000021f000 */
[----:B0-----:R0:W-:Y:S02]  /*bc90*/  STG.E [R2.64], R5 ;  /* 0x0000000502007986 */ /* 0x0011e4000c101924 */
.L_x_1358:
[----:B------:R-:W-:Y:S02]  /*bca0*/  IADD3 R29, R29, 0x80, RZ ;  /* 0x000000801d1d7810 */ /* 0x000fe40007ffe0ff */
.L_x_1319:
[----:B------:R-:W-:Y:S05]  /*bcb0*/  BSYNC B6 ;  /* 0x0000000000067941 */ /* 0x000fea0003800000 */
.L_x_1318:
[----:B------:R-:W-:-:S13]  /*bcc0*/  ISETP.GE.AND P0, PT, R29, R22, PT ;  /* 0x000000161d00720c */ /* 0x000fda0003f06270 */
[----:B------:R-:W-:Y:S05]  /*bcd0*/  @P0 EXIT ;  /* 0x000000000000094d */ /* 0x000fea0003800000 */
[----:B0----5:R-:W-:Y:S01]  /*bce0*/  PRMT R0, R17, 0x9910, RZ ;  /* 0x0000991011007816 */ /* 0x021fe200000000ff */
        /* <DEDUP_REMOVED lines=14> */
[----:B------:R-:W-:-:S06]  /*bdd0*/  PRMT R23, RZ, 0x5410, R23 ;  /* 0x00005410ff177816 */ /* 0x000fcc0000000017 */
[----:B------:R-:W0:Y:S02]  /*bde0*/  F2I.FTZ.TRUNC.NTZ R23, R23 ;  /* 0x0000001700177305 */ /* 0x000e24000021f100 */
[----:B0-----:R-:W-:Y:S01]  /*bdf0*/  STG.E.U8 [R2.64], R23 ;  /* 0x0000001702007986 */ /* 0x001fe2000c101124 */
[----:B------:R-:W-:Y:S05]  /*be00*/  EXIT ;  /* 0x000000000000794d */ /* 0x000fea0003800000 */
.L_x_1389:
[----:B------:R-:W-:-:S06]  /*be10*/  PRMT R5, RZ, 0x5410, R23 ;  /* 0x00005410ff057816 */ /* 0x000fcc0000000017 */
[----:B------:R-:W0:Y:S02]  /*be20*/  F2I.S64.TRUNC R4, R5 ;  /* 0x0000000500047311 */ /* 0x000e24000020d900 */
[----:B0-----:R-:W-:Y:S01]  /*be30*/  STG.E.U8 [R2.64], R4 ;  /* 0x0000000402007986 */ /* 0x001fe2000c101124 */
[----:B------:R-:W-:Y:S05]  /*be40*/  EXIT ;  /* 0x000000000000794d */ /* 0x000fea0003800000 */
.L_x_1388:
        /* <DEDUP_REMOVED lines=10> */
.L_x_1392:
[----:B------:R-:W-:-:S06]  /*bef0*/  PRMT R23, RZ, 0x5410, R23 ;  /* 0x00005410ff177816 */ /* 0x000fcc0000000017 */
[----:B------:R-:W0:Y:S02]  /*bf00*/  F2I.FTZ.TRUNC.NTZ R23, R23 ;  /* 0x0000001700177305 */ /* 0x000e24000021f100 */
[----:B0-----:R-:W-:Y:S01]  /*bf10*/  STG.E [R2.64], R23 ;  /* 0x0000001702007986 */ /* 0x001fe2000c101924 */
[----:B------:R-:W-:Y:S05]  /*bf20*/  EXIT ;  /* 0x000000000000794d */ /* 0x000fea0003800000 */
.L_x_1391:
[----:B------:R-:W-:-:S06]  /*bf30*/  PRMT R23, RZ, 0x5410, R23 ;  /* 0x00005410ff177816 */ /* 0x000fcc0000000017 */
[----:B------:R-:W0:Y:S02]  /*bf40*/  F2I.FTZ.TRUNC.NTZ R23, R23 ;  /* 0x0000001700177305 */ /* 0x000e24000021f100 */
[----:B0-----:R-:W-:Y:S01]  /*bf50*/  STG.E.U16 [R2.64], R23 ;  /* 0x0000001702007986 */ /* 0x001fe2000c101524 */
[----:B------:R-:W-:Y:S05]  /*bf60*/  EXIT ;  /* 0x000000000000794d */ /* 0x000fea0003800000 */
.L_x_1387:
        /* <DEDUP_REMOVED lines=9> */
.L_x_1394:
[----:B------:R-:W-:-:S04]  /*c000*/  PRMT R0, RZ, 0x5410, R23 ;  /* 0x00005410ff007816 */ /* 0x000fc80000000017 */
[----:B------:R-:W-:-:S05]  /*c010*/  F2FP.PACK_AB R0, RZ, R0 ;  /* 0x00000000ff00723e */ /* 0x000fca00000000ff */
[----:B------:R-:W-:Y:S01]  /*c020*/  STG.E.U16 [R2.64], R0 ;  /* 0x0000000002007986 */ /* 0x000fe2000c101524 */
[----:B------:R-:W-:Y:S05]  /*c030*/  EXIT ;  /* 0x000000000000794d */ /* 0x000fea0003800000 */
.L_x_1393:
        /* <DEDUP_REMOVED lines=10> */
.L_x_1396:
[----:B------:R-:W-:-:S04]  /*c0e0*/  PRMT R23, RZ, 0x5410, R23 ;  /* 0x00005410ff177816 */ /* 0x000fc80000000017 */
[----:B------:R-:W-:-:S04]  /*c0f0*/  F2FP.PACK_AB R5, RZ, R23 ;  /* 0x00000017ff05723e */ /* 0x000fc800000000ff */
[----:B------:R-:W-:-:S05]  /*c100*/  PRMT R5, R5, 0x5410, RZ ;  /* 0x0000541005057816 */ /* 0x000fca00000000ff */
[----:B------:R-:W-:Y:S01]  /*c110*/  STG.E [R2.64], R5 ;  /* 0x0000000502007986 */ /* 0x000fe2000c101924 */
[----:B------:R-:W-:Y:S05]  /*c120*/  EXIT ;  /* 0x000000000000794d */ /* 0x000fea0003800000 */
.L_x_1395:
[----:B------:R-:W-:-:S05]  /*c130*/  PRMT R4, RZ, 0x5410, R23 ;  /* 0x00005410ff047816 */ /* 0x000fca0000000017 */
[----:B------:R-:W-:-:S06]  /*c140*/  FMUL.FTZ R4, R4, 1 ;  /* 0x3f80000004047820 */ /* 0x000fcc0000410000 */
[----:B------:R-:W0:Y:S02]  /*c150*/  F2F.F64.F32 R4, R4 ;  /* 0x0000000400047310 */ /* 0x000e240000201800 */
[----:B0-----:R-:W-:Y:S01]  /*c160*/  STG.E.64 [R2.64], R4 ;  /* 0x0000000402007986 */ /* 0x001fe2000c101b24 */
[----:B------:R-:W-:Y:S05]  /*c170*/  EXIT ;  /* 0x000000000000794d */ /* 0x000fea0003800000 */
.L_x_1386:
        /* <DEDUP_REMOVED lines=13> */
.L_x_1399:
[----:B------:R-:W-:Y:S01]  /*c250*/  PRMT R23, RZ, 0x5410, R23 ;  /* 0x00005410ff177816 */ /* 0x000fe20000000017 */
[----:B------:R-:W-:-:S04]  /*c260*/  CS2R R6, SRZ ;  /* 0x0000000000067805 */ /* 0x000fc8000001ff00 */
[----:B------:R-:W-:-:S06]  /*c270*/  FMUL.FTZ R4, R23, 1 ;  /* 0x3f80000017047820 */ /* 0x000fcc0000410000 */
[----:B------:R-:W0:Y:S02]  /*c280*/  F2F.F64.F32 R4, R4 ;  /* 0x0000000400047310 */ /* 0x000e240000201800 */
[----:B0-----:R-:W-:Y:S01]  /*c290*/  STG.E.128 [R2.64], R4 ;  /* 0x0000000402007986 */ /* 0x001fe2000c101d24 */
[----:B------:R-:W-:Y:S05]  /*c2a0*/  EXIT ;  /* 0x000000000000794d */ /* 0x000fea0003800000 */
.L_x_1398:
        /* <DEDUP_REMOVED lines=21> */
.L_x_1403:
[----:B------:R-:W-:Y:S05]  /*c400*/  BSYNC B0 ;  /* 0x0000000000007941 */ /* 0x000fea0003800000 */
.L_x_1402:
[----:B------:R-:W-:-:S05]  /*c410*/  LOP3.LUT R5, R0, R5, RZ, 0xfc, !PT ;  /* 0x0000000500057212 */ /* 0x000fca00078efcff */
[----:B------:R-:W-:Y:S01]  /*c420*/  STG.E.U8 [R2.64], R5 ;  /* 0x0000000502007986 */ /* 0x000fe2000c101124 */
[----:B------:R-:W-:Y:S05]  /*c430*/  EXIT ;  /* 0x000000000000794d */ /* 0x000fea0003800000 */
.L_x_1401:
        /* <DEDUP_REMOVED lines=13> */
.L_x_1405:
[----:B------:R-:W-:Y:S01]  /*c510*/  IMAD.MOV.U32 R0, RZ, RZ, 0x7f ;  /* 0x0000007fff007424 */ /* 0x000fe200078e00ff */
[----:B------:R-:W-:-:S04]  /*c520*/  ISETP.GT.U32.AND P0, PT, R4, 0x7f800000, PT ;  /* 0x7f8000000400780c */ /* 0x000fc80003f04070 */
[----:B------:R-:W-:-:S04]  /*c530*/  SEL R0, R0, 0x7c, P0 ;  /* 0x0000007c00007807 */ /* 0x000fc80000000000 */
.L_x_1406:
[----:B------:R-:W-:Y:S05]  /*c540*/  BSYNC B0 ;  /* 0x0000000000007941 */ /* 0x000fea0003800000 */
.L_x_1404:
[----:B------:R-:W-:-:S04]  /*c550*/  LOP3.LUT R4, R23, 0x80000000, RZ, 0xc0, !PT ;  /* 0x8000000017047812 */ /* 0x000fc800078ec0ff */
[----:B------:R-:W-:-:S04]  /*c560*/  SHF.R.U32.HI R5, RZ, 0x18, R4 ;  /* 0x00000018ff057819 */ /* 0x000fc80000011604 */
[----:B------:R-:W-:-:S05]  /*c570*/  LOP3.LUT R5, R0, R5, RZ, 0xfc, !PT ;  /* 0x0000000500057212 */ /* 0x000fca00078efcff */
[----:B------:R-:W-:Y:S01]  /*c580*/  STG.E.U8 [R2.64], R5 ;  /* 0x0000000502007986 */ /* 0x000fe2000c101124 */
[----:B------:R-:W-:Y:S05]  /*c590*/  EXIT ;  /* 0x000000000000794d */ /* 0x000fea0003800000 */
.L_x_1400:
[----:B------:R-:W-:Y:S01]  /*c5a0*/  STG.E.U16 [R2.64], R23 ;  /* 0x0000001702007986 */ /* 0x000fe2000c101524 */
[----:B------:R-:W-:Y:S05]  /*c5b0*/  EXIT ;  /* 0x000000000000794d */ /* 0x000fea0003800000 */
.L_x_1397:
        /* <DEDUP_REMOVED lines=12> */
.L_x_1409:
        /* <DEDUP_REMOVED lines=17> */
.L_x_1412:
[----:B------:R-:W-:-:S04]  /*c790*/  LOP3.LUT R0, R23, 0x80000000, RZ, 0xc0, !PT ;  /* 0x8000000017007812 */ /* 0x000fc800078ec0ff */
[----:B------:R-:W-:-:S04]  /*c7a0*/  SHF.R.U32.HI R5, RZ, 0x18, R0 ;  /* 0x00000018ff057819 */ /* 0x000fc80000011600 */
[----:B------:R-:W-:-:S04]  /*c7b0*/  LOP3.LUT R4, R4, R5, RZ, 0xfc, !PT ;  /* 0x0000000504047212 */ /* 0x000fc800078efcff */
[----:B------:R-:W-:Y:S02]  /*c7c0*/  PRMT R0, R4, 0x7610, R0 ;  /* 0x0000761004007816 */ /* 0x000fe40000000000 */
.L_x_1411:
[----:B------:R-:W-:Y:S05]  /*c7d0*/  BSYNC B0 ;  /* 0x0000000000007941 */ /* 0x000fea0003800000 */
.L_x_1410:
[----:B------:R-:W-:Y:S01]  /*c7e0*/  STG.E.U8 [R2.64], R0 ;  /* 0x0000000002007986 */ /* 0x000fe2000c101124 */
[----:B------:R-:W-:Y:S05]  /*c7f0*/  EXIT ;  /* 0x000000000000794d */ /* 0x000fea0003800000 */
.L_x_1408:
        /* <DEDUP_REMOVED lines=17> */
.L_x_1415:
[----:B------:R-:W-:-:S04]  /*c910*/  LOP3.LUT R0, R23, 0x80000000, RZ, 0xc0, !PT ;  /* 0x8000000017007812 */ /* 0x000fc800078ec0ff */
[----:B------:R-:W-:-:S04]  /*c920*/  SHF.R.U32.HI R5, RZ, 0x18, R0 ;  /* 0x00000018ff057819 */ /* 0x000fc80000011600 */
[----:B------:R-:W-:-:S04]  /*c930*/  LOP3.LUT R4, R4, R5, RZ, 0xfc, !PT ;  /* 0x0000000504047212 */ /* 0x000fc800078efcff */
[----:B------:R-:W-:Y:S02]  /*c940*/  PRMT R0, R4, 0x7610, R0 ;  /* 0x0000761004007816 */ /* 0x000fe40000000000 */
.L_x_1414:
[----:B------:R-:W-:Y:S05]  /*c950*/  BSYNC B0 ;  /* 0x0000000000007941 */ /* 0x000fea0003800000 */
.L_x_1413:
[----:B------:R-:W-:Y:S01]  /*c960*/  STG.E.U8 [R2.64], R0 ;  /* 0x0000000002007986 */ /* 0x000fe2000c101124 */
[----:B------:R-:W-:Y:S05]  /*c970*/  EXIT ;  /* 0x000000000000794d */ /* 0x000fea0003800000 */
.L_x_1407:
[----:B------:R-:W-:-:S13]  /*c980*/  ISETP.NE.AND P0, PT, R0, 0x1c, PT ;  /* 0x0000001c0000780c */ /* 0x000fda0003f05270 */
[----:B------:R-:W-:Y:S05]  /*c990*/  @!P0 BRA `(.L_x_1416) ;  /* 0x000002c000008947 */ /* 0x000fea0003800000 */
[----:B------:R-:W-:-:S13]  /*c9a0*/  ISETP.NE.AND P0, PT, R0, 0x1d, PT ;  /* 0x0000001d0000780c */ /* 0x000fda0003f05270 */
[----:B------:R-:W-:Y:S05]  /*c9b0*/  @!P0 BRA `(.L_x_1417) ;  /* 0x0000026000008947 */ /* 0x000fea0003800000 */
[----:B------:R-:W-:-:S13]  /*c9c0*/  ISETP.NE.AND P0, PT, R0, 0x2c, PT ;  /* 0x0000002c0000780c */ /* 0x000fda0003f05270 */
[----:B------:R-:W-:Y:S05]  /*c9d0*/  @P0 BRA `(.L_x_1390) ;  /* 0x0000010000000947 */ /* 0x000fea0003800000 */
[----:B------:R-:W-:Y:S01]  /*c9e0*/  PRMT R23, RZ, 0x5410, R23 ;  /* 0x00005410ff177816 */ /* 0x000fe20000000017 */
        /* <DEDUP_REMOVED lines=15> */
.L_x_1390:
        /* <DEDUP_REMOVED lines=20> */
.L_x_1417:
[----:B------:R-:W-:-:S06]  /*cc20*/  PRMT R4, RZ, 0x5410, R23 ;  /* 0x00005410ff047816 */ /* 0x000fcc0000000017 */
[----:B------:R-:W0:Y:S02]  /*cc30*/  F2I.U64.TRUNC R4, R4 ;  /* 0x0000000400047311 */ /* 0x000e24000020d800 */
[----:B0-----:R-:W-:Y:S01]  /*cc40*/  STG.E.64 [R2.64], R4 ;  /* 0x0000000402007986 */ /* 0x001fe2000c101b24 */
[----:B------:R-:W-:Y:S05]  /*cc50*/  EXIT ;  /* 0x000000000000794d */ /* 0x000fea0003800000 */
.L_x_1416:
[----:B------:R-:W-:-:S06]  /*cc60*/  PRMT R23, RZ, 0x5410, R23 ;  /* 0x00005410ff177816 */ /* 0x000fcc0000000017 */
[----:B------:R-:W0:Y:S02]  /*cc70*/  F2I.FTZ.U32.TRUNC.NTZ R23, R23 ;  /* 0x0000001700177305 */ /* 0x000e24000021f000 */
[----:B0-----:R-:W-:Y:S01]  /*cc80*/  STG.E [R2.64], R23 ;  /* 0x0000001702007986 */ /* 0x001fe2000c101924 */
[----:B------:R-:W-:Y:S05]  /*cc90*/  EXIT ;  /* 0x000000000000794d */ /* 0x000fea0003800000 */
.L_x_1418:
        /* <DEDUP_REMOVED lines=14> */
.L_x_17734:


//--------------------- .text._ZN2at6native18elementwise_kernelILi128ELi4EZNS0_22gpu_kernel_impl_nocastINS0_13BinaryFunctorIN3c108BFloat16ES5_S5_ZZZNS0_17hypot_kernel_cudaERNS_18TensorIteratorBaseEENKUlvE_clEvENKUlvE2_clEvEUlS5_S5_E_EEEEvS7_RKT_EUliE_EEviT1_ --------------------------
	.section	.text._ZN2at6native18elementwise_kernelILi128ELi4EZNS0_22gpu_kernel_impl_nocastINS0_13BinaryFunctorIN3c108BFloat16ES5_S5_ZZZNS0_17hypot_kernel_cudaERNS_18TensorIteratorBaseEENKUlvE_clEvENKUlvE2_clEvEUlS5_S5_E_EEEEvS7_RKT_EUliE_EEviT1_,"ax",@progbits
	.sectioninfo	@"SHI_REGISTERS=14"
	.align	128
        .global         _ZN2at6native18elementwise_kernelILi128ELi4EZNS0_22gpu_kernel_impl_nocastINS0_13BinaryFunctorIN3c108BFloat16ES5_S5_ZZZNS0_17hypot_kernel_cudaERNS_18TensorIteratorBaseEENKUlvE_clEvENKUlvE2_clEvEUlS5_S5_E_EEEEvS7_RKT_EUliE_EEviT1_
        .type           _ZN2at6native18elementwise_kernelILi128ELi4EZNS0_22gpu_kernel_impl_nocastINS0_13BinaryFunctorIN3c108BFloat16ES5_S5_ZZZNS0_17hypot_kernel_cudaERNS_18TensorIteratorBaseEENKUlvE_clEvENKUlvE2_clEvEUlS5_S5_E_EEEEvS7_RKT_EUliE_EEviT1_,@function
        .size           _ZN2at6native18elementwise_kernelILi128ELi4EZNS0_22gpu_kernel_impl_nocastINS0_13BinaryFunctorIN3c108BFloat16ES5_S5_ZZZNS0_17hypot_kernel_cudaERNS_18TensorIteratorBaseEENKUlvE_clEvENKUlvE2_clEvEUlS5_S5_E_EEEEvS7_RKT_EUliE_EEviT1_,(.L_x_17735 - _ZN2at6native18elementwise_kernelILi128ELi4EZNS0_22gpu_kernel_impl_nocastINS0_13BinaryFunctorIN3c108BFloat16ES5_S5_ZZZNS0_17hypot_kernel_cudaERNS_18TensorIteratorBaseEENKUlvE_clEvENKUlvE2_clEvEUlS5_S5_E_EEEEvS7_RKT_EUliE_EEviT1_)
        .other          _ZN2at6native18elementwise_kernelILi128ELi4EZNS0_22gpu_kernel_impl_nocastINS0_13BinaryFunctorIN3c108BFloat16ES5_S5_ZZZNS0_17hypot_kernel_cudaERNS_18TensorIteratorBaseEENKUlvE_clEvENKUlvE2_clEvEUlS5_S5_E_EEEEvS7_RKT_EUliE_EEviT1_,@"STO_CUDA_ENTRY STV_DEFAULT"
_ZN2at6native18elementwise_kernelILi128ELi4EZNS0_22gpu_kernel_impl_nocastINS0_13BinaryFunctorIN3c108BFloat16ES5_S5_ZZZNS0_17hypot_kernel_cudaERNS_18TensorIteratorBaseEENKUlvE_clEvENKUlvE2_clEvEUlS5_S5_E_EEEEvS7_RKT_EUliE_EEviT1_:
.text._ZN2at6native18elementwise_kernelILi128ELi4EZNS0_22gpu_kernel_impl_nocastINS0_13BinaryFunctorIN3c108BFloat16ES5_S5_ZZZNS0_17hypot_kernel_cudaERNS_18TensorIteratorBaseEENKUlvE_clEvENKUlvE2_clEvEUlS5_S5_E_EEEEvS7_RKT_EUliE_EEviT1_:
        /* <DEDUP_REMOVED lines=9> */
[----:B------:R-:W-:Y:S01]  /*0090*/  HFMA2.MMA R4, -RZ, RZ, 0, 0 ;  /* 0x00000000ff047435 */ /* 0x000fe200000001ff */
[----:B------:R-:W-:-:S11]  /*00a0*/  CS2R R2, SRZ ;  /* 0x0000000000027805 */ /* 0x000fd6000001ff00 */
        /* <DEDUP_REMOVED lines=244> */
[C---:B------:R-:W-:Y:S02]  /*0ff0*/  IMAD R4, R7.reuse, c[0x0][0x3b0], R4 ;  /* 0x0000ec0007047a24 */ /* 0x040fe400078e0204 */
[----:B------:R-:W-:Y:S02]  /*1000*/  IMAD R3, R7, c[0x0][0x3b4], R3 ;  /* 0x0000ed0007037a24 */ /* 0x000fe400078e0203 */
[----:B------:R-:W-:-:S04]  /*1010*/  @P0 IMAD R9, R5, c[0x0][0x28c], R9 ;  /* 0x0000a30005090a24 */ /* 0x000fc800078e0209 */
[C---:B------:R-:W-:Y:S02]  /*1020*/  @P0 IMAD R2, R9.reuse, c[0x0][0x3b8], R2 ;  /* 0x0000ee0009020a24 */ /* 0x040fe400078e0202 */
[C---:B------:R-:W-:Y:S02]  /*1030*/  @P0 IMAD R4, R9.reuse, c[0x0][0x3bc], R4 ;  /* 0x0000ef0009040a24 */ /* 0x040fe400078e0204 */
[----:B------:R-:W-:-:S03]  /*1040*/  @P0 IMAD R3, R9, c[0x0][0x3c0], R3 ;  /* 0x0000f00009030a24 */ /* 0x000fc600078e0203 */
.L_x_1421:
[----:B------:R-:W-:Y:S02]  /*1050*/  IADD3 R4, P0, R4, c[0x0][0x3d0], RZ ;  /* 0x0000f40004047a10 */ /* 0x000fe40007f1e0ff */
[----:B------:R-:W-:Y:S02]  /*1060*/  IADD3 R6, P1, R3, c[0x0][0x3d8], RZ ;  /* 0x0000f60003067a10 */ /* 0x000fe40007f3e0ff */
[----:B------:R-:W-:Y:S02]  /*1070*/  IADD3.X R5, RZ, c[0x0][0x3d4], RZ, P0, !PT ;  /* 0x0000f500ff057a10 */ /* 0x000fe400007fe4ff */
[----:B------:R-:W-:-:S03]  /*1080*/  IADD3.X R7, RZ, c[0x0][0x3dc], RZ, P1, !PT ;  /* 0x0000f700ff077a10 */ /* 0x000fc60000ffe4ff */
[----:B------:R-:W2:Y:S04]  /*1090*/  LDG.E.U16 R4, [R4.64] ;  /* 0x0000000404047981 */ /* 0x000ea8000c1e1500 */
[----:B------:R-:W3:Y:S01]  /*10a0*/  LDG.E.U16 R6, [R6.64] ;  /* 0x0000000406067981 */ /* 0x000ee2000c1e1500 */
[----:B------:R-:W-:Y:S02]  /*10b0*/  IADD3 R0, R0, 0x80, RZ ;  /* 0x0000008000007810 */ /* 0x000fe40007ffe0ff */
[----:B--2---:R-:W-:Y:S02]  /*10c0*/  PRMT R4, RZ, 0x5410, R4 ;  /* 0x00005410ff047816 */ /* 0x004fe40000000004 */
[----:B---3--:R-:W-:-:S03]  /*10d0*/  PRMT R6, RZ, 0x5410, R6 ;  /* 0x00005410ff067816 */ /* 0x008fc60000000006 */
        /* <DEDUP_REMOVED lines=20> */
.L_x_1420:
[----:B------:R-:W-:Y:S05]  /*1220*/  BSYNC B0 ;  /* 0x0000000000007941 */ /* 0x000fea0003800000 */
.L_x_1419:
[----:B------:R-:W-:Y:S01]  /*1230*/  ISETP.GE.AND P0, PT, R0, c[0x0][0x160], PT ;  /* 0x0000580000007a0c */ /* 0x000fe20003f06270 */
[----:B------:R-:W-:-:S12]  /*1240*/  BSSY B0, `(.L_x_1422) ;  /* 0x0000238000007945 */ /* 0x000fd80003800000 */
[----:B------:R-:W-:Y:S05]  /*1250*/  @P0 BRA `(.L_x_1423) ;  /* 0x0000236000000947 */ /* 0x000fea0003800000 */
[----:B------:R-:W-:Y:S01]  /*1260*/  ISETP.NE.AND P0, PT, RZ, c[0x0][0x168], PT ;  /* 0x00005a00ff007a0c */ /* 0x000fe20003f05270 */
[----:B------:R-:W-:Y:S01]  /*1270*/  HFMA2.MMA R4, -RZ, RZ, 0, 0 ;  /* 0x00000000ff047435 */ /* 0x000fe200000001ff */
[----:B0-----:R-:W-:-:S11]  /*1280*/  CS2R R2, SRZ ;  /* 0x0000000000027805 */ /* 0x001fd6000001ff00 */
        /* <DEDUP_REMOVED lines=250> */
.L_x_1424:
        /* <DEDUP_REMOVED lines=284> */
.L_x_1425:
        /* <DEDUP_REMOVED lines=29> */
.L_x_1423:
[----:B------:R-:W-:Y:S05]  /*35c0*/  BSYNC B0 ;  /* 0x0000000000007941 */ /* 0x000fea0003800000 */
.L_x_1422:
[----:B------:R-:W-:-:S13]  /*35d0*/  ISETP.GE.AND P0, PT, R0, c[0x0][0x160], PT ;  /* 0x0000580000007a0c */ /* 0x000fda0003f06270 */
[----:B------:R-:W-:Y:S05]  /*35e0*/  @P0 EXIT ;  /* 0x000000000000094d */ /* 0x000fea0003800000 */
        /* <DEDUP_REMOVED lines=245> */
[C---:B------:R-:W-:Y:S01]  /*4540*/  IMAD R2, R7.reuse, c[0x0][0x3ac], R2 ;  /* 0x0000eb0007027a24 */ /* 0x040fe200078e0202 */
[----:B------:R-:W-:Y:S01]  /*4550*/  @P0 IADD3 R5, -R0, RZ, RZ ;  /* 0x000000ff00050210 */ /* 0x000fe20007ffe1ff */
[C---:B------:R-:W-:Y:S02]  /*4560*/  IMAD R4, R7.reuse, c[0x0][0x3b0], R4 ;  /* 0x0000ec0007047a24 */ /* 0x040fe400078e0204 */
[----:B------:R-:W-:Y:S02]  /*4570*/  IMAD R3, R7, c[0x0][0x3b4], R3 ;  /* 0x0000ed0007037a24 */ /* 0x000fe400078e0203 */
[----:B------:R-:W-:-:S04]  /*4580*/  @P0 IMAD R9, R5, c[0x0][0x28c], R9 ;  /* 0x0000a30005090a24 */ /* 0x000fc800078e0209 */
[C---:B------:R-:W-:Y:S02]  /*4590*/  @P0 IMAD R2, R9.reuse, c[0x0][0x3b8], R2 ;  /* 0x0000ee0009020a24 */ /* 0x040fe400078e0202 */
[C---:B------:R-:W-:Y:S02]  /*45a0*/  @P0 IMAD R4, R9.reuse, c[0x0][0x3bc], R4 ;  /* 0x0000ef0009040a24 */ /* 0x040fe400078e0204 */
[----:B------:R-:W-:-:S03]  /*45b0*/  @P0 IMAD R3, R9, c[0x0][0x3c0], R3 ;  /* 0x0000f00009030a24 */ /* 0x000fc600078e0203 */
.L_x_1426:
[----:B------:R-:W-:Y:S02]  /*45c0*/  IADD3 R4, P0, R4, c[0x0][0x3d0], RZ ;  /* 0x0000f40004047a10 */ /* 0x000fe40007f1e0ff */
[----:B------:R-:W-:Y:S02]  /*45d0*/  IADD3 R6, P1, R3, c[0x0][0x3d8], RZ ;  /* 0x0000f60003067a10 */ /* 0x000fe40007f3e0ff */
[----:B------:R-:W-:Y:S02]  /*45e0*/  IADD3.X R5, RZ, c[0x0][0x3d4], RZ, P0, !PT ;  /* 0x0000f500ff057a10 */ /* 0x000fe400007fe4ff */
[----:B------:R-:W-:-:S03]  /*45f0*/  IADD3.X R7, RZ, c[0x0][0x3dc], RZ, P1, !PT ;  /* 0x0000f700ff077a10 */ /* 0x000fc60000ffe4ff */
[----:B------:R-:W2:Y:S04]  /*4600*/  LDG.E.U16 R4, [R4.64] ;  /* 0x0000000404047981 */ /* 0x000ea8000c1e1500 */
[----:B------:R-:W3:Y:S01]  /*4610*/  LDG.E.U16 R6, [R6.64] ;  /* 0x0000000406067981 */ /* 0x000ee2000c1e1500 */
        /* <DEDUP_REMOVED lines=23> */
.L_x_1427:
        /* <DEDUP_REMOVED lines=15> */
.L_x_17735:


//--------------------- .text._ZN2at6native27unrolled_elementwise_kernelINS0_13BinaryFunctorIN3c108BFloat16ES4_S4_ZZZNS0_17hypot_kernel_cudaERNS_18TensorIteratorBaseEENKUlvE_clEvENKUlvE2_clEvEUlS4_S4_E_EESt5arrayIPcLm3EELi4E23TrivialOffsetCalculatorILi2EjESE_ILi1EjENS0_6memory15LoadWithoutCastENSH_16StoreWithoutCastEEEviT_T0_T2_T3_T4_T5_ --------------------------
	.section	.text._ZN2at6native27unrolled_elementwise_kernelINS0_13BinaryFunctorIN3c108BFloat16ES4_S4_ZZZNS0_17hypot_kernel_cudaERNS_18TensorIteratorBaseEENKUlvE_clEvENKUlvE2_clEvEUlS4_S4_E_EESt5arrayIPcLm3EELi4E23TrivialOffsetCalculatorILi2EjESE_ILi1EjENS0_6memory15LoadWithoutCastENSH_16StoreWithoutCastEEEviT_T0_T2_T3_T4_T5_,"ax",@progbits
	.sectioninfo	@"SHI_REGISTERS=30"
	.align	128
        .global         _ZN2at6native27unrolled_elementwise_kernelINS0_13BinaryFunctorIN3c108BFloat16ES4_S4_ZZZNS0_17hypot_kernel_cudaERNS_18TensorIteratorBaseEENKUlvE_clEvENKUlvE2_clEvEUlS4_S4_E_EESt5arrayIPcLm3EELi4E23TrivialOffsetCalculatorILi2EjESE_ILi1EjENS0_6memory15LoadWithoutCastENSH_16StoreWithoutCastEEEviT_T0_T2_T3_T4_T5_
        .type           _ZN2at6native27unrolled_elementwise_kernelINS0_13BinaryFunctorIN3c108BFloat16ES4_S4_ZZZNS0_17hypot_kernel_cudaERNS_18TensorIteratorBaseEENKUlvE_clEvENKUlvE2_clEvEUlS4_S4_E_EESt5arrayIPcLm3EELi4E23TrivialOffsetCalculatorILi2EjESE_ILi1EjENS0_6memory15LoadWithoutCastENSH_16StoreWithoutCastEEEviT_T0_T2_T3_T4_T5_,@function
        .size           _ZN2at6native27unrolled_elementwise_kernelINS0_13BinaryFunctorIN3c108BFloat16ES4_S4_ZZZNS0_17hypot_kernel_cudaERNS_18TensorIteratorBaseEENKUlvE_clEvENKUlvE2_clEvEUlS4_S4_E_EESt5arrayIPcLm3EELi4E23TrivialOffsetCalculatorILi2EjESE_ILi1EjENS0_6memory15LoadWithoutCastENSH_16StoreWithoutCastEEEviT_T0_T2_T3_T4_T5_,(.L_x_17736 - _ZN2at6native27unrolled_elementwise_kernelINS0_13BinaryFunctorIN3c108BFloat16ES4_S4_ZZZNS0_17hypot_kernel_cudaERNS_18TensorIteratorBaseEENKUlvE_clEvENKUlvE2_clEvEUlS4_S4_E_EESt5arrayIPcLm3EELi4E23TrivialOffsetCalculatorILi2EjESE_ILi1EjENS0_6memory15LoadWithoutCastENSH_16StoreWithoutCastEEEviT_T0_T2_T3_T4_T5_)
        .other          _ZN2at6native27unrolled_elementwise_kernelINS0_13BinaryFunctorIN3c108BFloat16ES4_S4_ZZZNS0_17hypot_kernel_cudaERNS_18TensorIteratorBaseEENKUlvE_clEvENKUlvE2_clEvEUlS4_S4_E_EESt5arrayIPcLm3EELi4E23TrivialOffsetCalculatorILi2EjESE_ILi1EjENS0_6memory15LoadWithoutCastENSH_16StoreWithoutCastEEEviT_T0_T2_T3_T4_T5_,@"STO_CUDA_ENTRY STV_DEFAULT"
_ZN2at6native27unrolled_elementwise_kernelINS0_13BinaryFunctorIN3c108BFloat16ES4_S4_ZZZNS0_17hypot_kernel_cudaERNS_18TensorIteratorBaseEENKUlvE_clEvENKUlvE2_clEvEUlS4_S4_E_EESt5arrayIPcLm3EELi4E23TrivialOffsetCalculatorILi2EjESE_ILi1EjENS0_6memory15LoadWithoutCastENSH_16StoreWithoutCastEEEviT_T0_T2_T3_T4_T5_:
.text._ZN2at6native27unrolled_elementwise_kernelINS0_13BinaryFunctorIN3c108BFloat16ES4_S4_ZZZNS0_17hypot_kernel_cudaERNS_18TensorIteratorBaseEENKUlvE_clEvENKUlvE2_clEvEUlS4_S4_E_EESt5arrayIPcLm3EELi4E23TrivialOffsetCalculatorILi2EjESE_ILi1EjENS0_6memory15LoadWithoutCastENSH_16StoreWithoutCastEEEviT_T0_T2_T3_T4_T5_:
[----:B------:R-:W-:Y:S02]  /*0000*/  IMAD.MOV.U32 R1, RZ, RZ, c[0x0][0x28] ;  /* 0x00000a00ff017624 */ /* 0x000fe400078e00ff */
[----:B------:R-:W0:Y:S01]  /*0010*/  S2R R0, SR_CTAID.X ;  /* 0x0000000000007919 */ /* 0x000e220000002500 */
[----:B------:R-:W-:-:S03]  /*0020*/  IMAD.MOV.U32 R3, RZ, RZ, -0x200 ;  /* 0xfffffe00ff037424 */ /* 0x000fc600078e00ff */
[----:B------:R-:W1:Y:S01]  /*0030*/  S2R R19, SR_TID.X ;  /* 0x0000000000137919 */ /* 0x000e620000002100 */
[----:B------:R-:W-:Y:S01]  /*0040*/  ULDC.64 UR4, c[0x0][0x118] ;  /* 0x0000460000047ab9 */ /* 0x000fe20000000a00 */
[----:B------:R-:W-:Y:S02]  /*0050*/  PRMT R16, RZ, 0x7610, R16 ;  /* 0x00007610ff107816 */ /* 0x000fe40000000010 */
[----:B------:R-:W-:Y:S01]  /*0060*/  PRMT R15, RZ, 0x7610, R15 ;  /* 0x00007610ff0f7816 */ /* 0x000fe2000000000f */
[----:B0-----:R-:W-:Y:S02]  /*0070*/  IMAD R12, R0, R3, c[0x0][0x160] ;  /* 0x00005800000c7624 */ /* 0x001fe400078e0203 */
[----:B-1----:R-:W-:-:S03]  /*0080*/  IMAD.MOV.U32 R3, RZ, RZ, R19 ;  /* 0x000000ffff037224 */ /* 0x002fc600078e0013 */
[----:B------:R-:W-:Y:S02]  /*0090*/  ISETP.GE.AND P0, PT, R19, R12, PT ;  /* 0x0000000c1300720c */ /* 0x000fe40003f06270 */
[----:B------:R-:W-:Y:S02]  /*00a0*/  PRMT R24, RZ, 0x7610, R24 ;  /* 0x00007610ff187816 */ /* 0x000fe40000000018 */
[----:B------:R-:W-:-:S09]  /*00b0*/  PRMT R25, RZ, 0x7610, R25 ;  /* 0x00007610ff197816 */ /* 0x000fd20000000019 */
[----:B------:R-:W-:Y:S01]  /*00c0*/  @!P0 IMAD R22, R0, 0x200, R3 ;  /* 0x0000020000168824 */ /* 0x000fe200078e0203 */
[----:B------:R-:W-:Y:S01]  /*00d0*/  @!P0 IADD3 R3, R3, 0x80, RZ ;  /* 0x0000008003038810 */ /* 0x000fe20007ffe0ff */
[----:B------:R-:W-:-:S03]  /*00e0*/  @!P0 IMAD.MOV.U32 R23, RZ, RZ, 0x2 ;  /* 0x00000002ff178424 */ /* 0x000fc600078e00ff */
[----:B------:R-:W-:Y:S01]  /*00f0*/  ISETP.GE.AND P1, PT, R3, R12, PT ;  /* 0x0000000c0300720c */ /* 0x000fe20003f26270 */
[----:B------:R-:W-:-:S04]  /*0100*/  @!P0 IMAD.WIDE.U32 R20, R22, R23, c[0x0][0x170] ;  /* 0x00005c0016148625 */ /* 0x000fc800078e0017 */
[----:B------:R-:W-:Y:S01]  /*0110*/  @!P0 IMAD.WIDE.U32 R22, R22, R23, c[0x0][0x178] ;  /* 0x00005e0016168625 */ /* 0x000fe200078e0017 */
[----:B------:R0:W5:Y:S04]  /*0120*/  @!P0 LDG.E.U16 R24, [R20.64] ;  /* 0x0000000414188981 */ /* 0x000168000c1e1500 */
[----:B------:R0:W5:Y:S03]  /*0130*/  @!P0 LDG.E.U16 R25, [R22.64] ;  /* 0x0000000416198981 */ /* 0x000166000c1e1500 */
[----:B------:R-:W-:Y:S01]  /*0140*/  @!P1 IMAD R2, R0, 0x200, R3 ;  /* 0x0000020000029824 */ /* 0x000fe200078e0203 */
[----:B------:R-:W-:Y:S01]  /*0150*/  @!P1 IADD3 R3, R3, 0x80, RZ ;  /* 0x0000008003039810 */ /* 0x000fe20007ffe0ff */
[----:B------:R-:W-:-:S03]  /*0160*/  @!P1 IMAD.MOV.U32 R5, RZ, RZ, 0x2 ;  /* 0x00000002ff059424 */ /* 0x000fc600078e00ff */
[C---:B------:R-:W-:Y:S01]  /*0170*/  ISETP.GE.AND P3, PT, R3.reuse, R12, PT ;  /* 0x0000000c0300720c */ /* 0x040fe20003f66270 */
[----:B------:R-:W-:Y:S01]  /*0180*/  @!P1 IMAD.WIDE.U32 R8, R2, R5, c[0x0][0x170] ;  /* 0x00005c0002089625 */ /* 0x000fe200078e0005 */
[----:B------:R-:W-:Y:S02]  /*0190*/  PRMT R17, RZ, 0x7610, R17 ;  /* 0x00007610ff117816 */ /* 0x000fe40000000011 */
[----:B------:R-:W-:Y:S02]  /*01a0*/  PRMT R18, RZ, 0x7610, R18 ;  /* 0x00007610ff127816 */ /* 0x000fe40000000012 */
[----:B------:R1:W5:Y:S07]  /*01b0*/  @!P1 LDG.E.U16 R16, [R8.64] ;  /* 0x0000000408109981 */ /* 0x00036e000c1e1500 */
[----:B------:R-:W-:Y:S01]  /*01c0*/  @!P3 IMAD R6, R0, 0x200, R3 ;  /* 0x000002000006b824 */ /* 0x000fe200078e0203 */
[----:B------:R-:W-:-:S04]  /*01d0*/  @!P3 IADD3 R3, R3, 0x80, RZ ;  /* 0x000000800303b810 */ /* 0x000fc80007ffe0ff */
[----:B------:R-:W-:Y:S01]  /*01e0*/  ISETP.GE.AND P2, PT, R3, R12, PT ;  /* 0x0000000c0300720c */ /* 0x000fe20003f46270 */
[----:B------:R-:W-:Y:S01]  /*01f0*/  @!P3 IMAD.MOV.U32 R7, RZ, RZ, 0x2 ;  /* 0x00000002ff07b424 */ /* 0x000fe200078e00ff */
[----:B------:R-:W-:-:S11]  /*0200*/  PRMT R13, RZ, 0x7610, R13 ;  /* 0x00007610ff0d7816 */ /* 0x000fd6000000000d */
[----:B------:R-:W-:Y:S02]  /*0210*/  @!P2 IMAD R10, R0, 0x200, R3 ;  /* 0x00000200000aa824 */ /* 0x000fe400078e0203 */
[----:B------:R-:W-:-:S04]  /*0220*/  @!P1 IMAD.WIDE.U32 R2, R2, R5, c[0x0][0x178] ;  /* 0x00005e0002029625 */ /* 0x000fc800078e0005 */
[CC--:B------:R-:W-:Y:S01]  /*0230*/  @!P3 IMAD.WIDE.U32 R4, R6.reuse, R7.reuse, c[0x0][0x170] ;  /* 0x00005c000604b625 */ /* 0x0c0fe200078e0007 */
[----:B------:R-:W-:Y:S01]  /*0240*/  PRMT R14, RZ, 0x7610, R14 ;  /* 0x00007610ff0e7816 */ /* 0x000fe2000000000e */
[----:B------:R2:W5:Y:S02]  /*0250*/  @!P1 LDG.E.U16 R15, [R2.64] ;  /* 0x00000004020f9981 */ /* 0x000564000c1e1500 */
[----:B------:R-:W-:Y:S02]  /*0260*/  @!P2 IMAD.MOV.U32 R11, RZ, RZ, 0x2 ;  /* 0x00000002ff0ba424 */ /* 0x000fe400078e00ff */
[----:B------:R3:W5:Y:S01]  /*0270*/  @!P3 LDG.E.U16 R17, [R4.64] ;  /* 0x000000040411b981 */ /* 0x000762000c1e1500 */
[----:B------:R-:W-:-:S04]  /*0280*/  @!P3 IMAD.WIDE.U32 R6, R6, R7, c[0x0][0x178] ;  /* 0x00005e000606b625 */ /* 0x000fc800078e0007 */
[CC--:B-1----:R-:W-:Y:S01]  /*0290*/  @!P2 IMAD.WIDE.U32 R8, R10.reuse, R11.reuse, c[0x0][0x170] ;  /* 0x00005c000a08a625 */ /* 0x0c2fe200078e000b */
[----:B------:R1:W5:Y:S03]  /*02a0*/  @!P3 LDG.E.U16 R18, [R6.64] ;  /* 0x000000040612b981 */ /* 0x000366000c1e1500 */
[----:B---3--:R-:W-:Y:S01]  /*02b0*/  IMAD.MOV.U32 R5, RZ, RZ, R19 ;  /* 0x000000ffff057224 */ /* 0x008fe200078e0013 */
[----:B------:R0:W5:Y:S01]  /*02c0*/  @!P2 LDG.E.U16 R13, [R8.64] ;  /* 0x00000004080da981 */ /* 0x000162000c1e1500 */
[----:B------:R-:W-:-:S03]  /*02d0*/  @!P2 IMAD.WIDE.U32 R10, R10, R11, c[0x0][0x178] ;  /* 0x00005e000a0aa625 */ /* 0x000fc600078e000b */
[C---:B------:R-:W-:Y:S02]  /*02e0*/  IADD3 R27, R5.reuse, 0x80, RZ ;  /* 0x00000080051b7810 */ /* 0x040fe40007ffe0ff */
[C---:B--2---:R-:W-:Y:S01]  /*02f0*/  IADD3 R3, R5.reuse, 0x100, RZ ;  /* 0x0000010005037810 */ /* 0x044fe20007ffe0ff */
[----:B------:R0:W5:Y:S01]  /*0300*/  @!P2 LDG.E.U16 R14, [R10.64] ;  /* 0x000000040a0ea981 */ /* 0x000162000c1e1500 */
[----:B-1----:R-:W-:Y:S01]  /*0310*/  IADD3 R7, R5, 0x180, RZ ;  /* 0x0000018005077810 */ /* 0x002fe20007ffe0ff */
[----:B------:R-:W-:Y:S01]  /*0320*/  @!P0 IMAD.MOV.U32 R5, RZ, RZ, R27 ;  /* 0x000000ffff058224 */ /* 0x000fe200078e001b */
[-C--:B------:R-:W-:Y:S01]  /*0330*/  ISETP.GE.AND P2, PT, R3, R12.reuse, PT ;  /* 0x0000000c0300720c */ /* 0x080fe20003f46270 */
[----:B------:R-:W-:Y:S01]  /*0340*/  @!P0 IMAD R2, R0, 0x200, R19 ;  /* 0x0000020000028824 */ /* 0x000fe200078e0213 */
[----:B------:R-:W-:Y:S01]  /*0350*/  BSSY B0, `(.L_x_1428) ;  /* 0x000001a000007945 */ /* 0x000fe20003800000 */
[----:B------:R-:W-:Y:S01]  /*0360*/  @!P0 IMAD.MOV.U32 R3, RZ, RZ, 0x2 ;  /* 0x00000002ff038424 */ /* 0x000fe200078e00ff */
[----:B------:R-:W-:-:S02]  /*0370*/  ISETP.GE.AND P1, PT, R27, R12, PT ;  /* 0x0000000c1b00720c */ /* 0x000fc40003f26270 */
[-C--:B------:R-:W-:Y:S01]  /*0380*/  ISETP.GE.AND P3, PT, R7, R12.reuse, PT ;  /* 0x0000000c0700720c */ /* 0x080fe20003f66270 */
[----:B------:R-:W-:Y:S01]  /*0390*/  @!P0 IMAD.WIDE.U32 R2, R2, R3, c[0x0][0x168] ;  /* 0x00005a0002028625 */ /* 0x000fe200078e0003 */
[----:B------:R-:W-:Y:S01]  /*03a0*/  ISETP.GE.AND P4, PT, R5, R12, PT ;  /* 0x0000000c0500720c */ /* 0x000fe20003f86270 */
[----:B------:R-:W-:Y:S07]  /*03b0*/  @P0 BRA `(.L_x_1429) ;  /* 0x0000013000000947 */ /* 0x000fee0003800000 */
[----:B0----5:R-:W-:Y:S02]  /*03c0*/  PRMT R24, RZ, 0x5410, R24 ;  /* 0x00005410ff187816 */ /* 0x021fe40000000018 */
        /* <DEDUP_REMOVED lines=18> */
.L_x_1429:
[----:B0-----:R-:W-:Y:S05]  /*04f0*/  BSYNC B0 ;  /* 0x0000000000007941 */ /* 0x001fea0003800000 */
.L_x_1428:
        /* <DEDUP_REMOVED lines=21> */
.L_x_1431:
[----:B------:R-:W-:Y:S05]  /*0650*/  BSYNC B0 ;  /* 0x0000000000007941 */ /* 0x000fea0003800000 */
.L_x_1430:
        /* <DEDUP_REMOVED lines=21> */
.L_x_1433:
[----:B------:R-:W-:Y:S05]  /*07b0*/  BSYNC B0 ;  /* 0x0000000000007941 */ /* 0x000fea0003800000 */
.L_x_1432:
        /* <DEDUP_REMOVED lines=21> */
.L_x_1435:
[----:B------:R-:W-:Y:S05]  /*0910*/  BSYNC B0 ;  /* 0x0000000000007941 */ /* 0x000fea0003800000 */
.L_x_1434:
[----:B------:R0:W-:Y:S01]  /*0920*/  @!P0 STG.E.U16 [R2.64], R4 ;  /* 0x0000000402008986 */ /* 0x0001e2000c101504 */
[----:B------:R-:W-:Y:S01]  /*0930*/  BSSY B0, `(.L_x_1436) ;  /* 0x000000e000007945 */ /* 0x000fe20003800000 */
[----:B------:R-:W-:Y:S05]  /*0940*/  @P4 BRA `(.L_x_1437) ;  /* 0x000000c000004947 */ /* 0x000fea0003800000 */
[----:B0-----:R-:W-:Y:S01]  /*0950*/  IMAD R2, R0, 0x200, R5 ;  /* 0x0000020000027824 */ /* 0x001fe200078e0205 */
[----:B------:R-:W-:Y:S01]  /*0960*/  IADD3 R5, R5, 0x80, RZ ;  /* 0x0000008005057810 */ /* 0x000fe20007ffe0ff */
[----:B------:R-:W-:Y:S01]  /*0970*/  IMAD.MOV.U32 R9, RZ, RZ, 0x2 ;  /* 0x00000002ff097424 */ /* 0x000fe200078e00ff */
[----:B------:R-:W-:Y:S02]  /*0980*/  PRMT R10, R6, 0x7610, R10 ;  /* 0x00007610060a7816 */ /* 0x000fe4000000000a */
[----:B------:R-:W-:Y:S01]  /*0990*/  ISETP.GE.AND P0, PT, R5, R12, PT ;  /* 0x0000000c0500720c */ /* 0x000fe20003f06270 */
[----:B------:R-:W-:Y:S01]  /*09a0*/  IMAD.WIDE.U32 R2, R2, R9, c[0x0][0x168] ;  /* 0x00005a0002027625 */ /* 0x000fe200078e0009 */
[----:B------:R-:W-:-:S04]  /*09b0*/  PRMT R11, R7, 0x7610, R11 ;  /* 0x00007610070b7816 */ /* 0x000fc8000000000b */
[----:B------:R0:W-:Y:S07]  /*09c0*/  STG.E.U16 [R2.64], R10 ;  /* 0x0000000a02007986 */ /* 0x0001ee000c101504 */
[----:B------:R-:W-:Y:S01]  /*09d0*/  @!P0 IMAD R4, R0, 0x200, R5 ;  /* 0x0000020000048824 */ /* 0x000fe200078e0205 */
[----:B------:R-:W-:-:S03]  /*09e0*/  @!P0 IADD3 R5, R5, 0x80, RZ ;  /* 0x0000008005058810 */ /* 0x000fc60007ffe0ff */
[----:B------:R-:W-:-:S05]  /*09f0*/  @!P0 IMAD.WIDE.U32 R6, R4, R9, c[0x0][0x168] ;  /* 0x00005a0004068625 */ /* 0x000fca00078e0009 */
[----:B------:R0:W-:Y:S02]  /*0a00*/  @!P0 STG.E.U16 [R6.64], R11 ;  /* 0x0000000b06008986 */ /* 0x0001e4000c101504 */
.L_x_1437:
[----:B------:R-:W-:Y:S05]  /*0a10*/  BSYNC B0 ;  /* 0x0000000000007941 */ /* 0x000fea0003800000 */
.L_x_1436:
[----:B------:R-:W-:-:S13]  /*0a20*/  ISETP.GE.AND P0, PT, R5, R12, PT ;  /* 0x0000000c0500720c */ /* 0x000fda0003f06270 */
[----:B------:R-:W-:Y:S05]  /*0a30*/  @P0 EXIT ;  /* 0x000000000000094d */ /* 0x000fea0003800000 */
[----:B0-----:R-:W-:Y:S02]  /*0a40*/  IMAD R2, R0, 0x200, R5 ;  /* 0x0000020000027824 */ /* 0x001fe400078e0205 */
[----:B------:R-:W-:-:S04]  /*0a50*/  IMAD.MOV.U32 R3, RZ, RZ, 0x2 ;  /* 0x00000002ff037424 */ /* 0x000fc800078e00ff */
[----:B------:R-:W-:-:S05]  /*0a60*/  IMAD.WIDE.U32 R2, R2, R3, c[0x0][0x168] ;  /* 0x00005a0002027625 */ /* 0x000fca00078e0003 */
[----:B------:R-:W-:Y:S01]  /*0a70*/  STG.E.U16 [R2.64], R8 ;  /* 0x0000000802007986 */ /* 0x000fe2000c101504 */
[----:B------:R-:W-:Y:S05]  /*0a80*/  EXIT ;  /* 0x000000000000794d */ /* 0x000fea0003800000 */
.L_x_1438:
        /* <DEDUP_REMOVED lines=15> */
.L_x_17736:


//--------------------- .text._ZN2at6native29vectorized_elementwise_kernelILi2ENS0_13BinaryFunctorIN3c108BFloat16ES4_S4_ZZZNS0_17hypot_kernel_cudaERNS_18TensorIteratorBaseEENKUlvE_clEvENKUlvE2_clEvEUlS4_S4_E_EESt5arrayIPcLm3EEEEviT0_T1_ --------------------------
	.section	.text._ZN2at6native29vectorized_elementwise_kernelILi2ENS0_13BinaryFunctorIN3c108BFloat16ES4_S4_ZZZNS0_17hypot_kernel_cudaERNS_18TensorIteratorBaseEENKUlvE_clEvENKUlvE2_clEvEUlS4_S4_E_EESt5arrayIPcLm3EEEEviT0_T1_,"ax",@progbits
	.sectioninfo	@"SHI_REGISTERS=32"
	.align	128
        .global         _ZN2at6native29vectorized_elementwise_kernelILi2ENS0_13BinaryFunctorIN3c108BFloat16ES4_S4_ZZZNS0_17hypot_kernel_cudaERNS_18TensorIteratorBaseEENKUlvE_clEvENKUlvE2_clEvEUlS4_S4_E_EESt5arrayIPcLm3EEEEviT0_T1_
        .type           _ZN2at6native29vectorized_elementwise_kernelILi2ENS0_13BinaryFunctorIN3c108BFloat16ES4_S4_ZZZNS0_17hypot_kernel_cudaERNS_18TensorIteratorBaseEENKUlvE_clEvENKUlvE2_clEvEUlS4_S4_E_EESt5arrayIPcLm3EEEEviT0_T1_,@function
        .size           _ZN2at6native29vectorized_elementwise_kernelILi2ENS0_13BinaryFunctorIN3c108BFloat16ES4_S4_ZZZNS0_17hypot_kernel_cudaERNS_18TensorIteratorBaseEENKUlvE_clEvENKUlvE2_clEvEUlS4_S4_E_EESt5arrayIPcLm3EEEEviT0_T1_,(.L_x_17737 - _ZN2at6native29vectorized_elementwise_kernelILi2ENS0_13BinaryFunctorIN3c108BFloat16ES4_S4_ZZZNS0_17hypot_kernel_cudaERNS_18TensorIteratorBaseEENKUlvE_clEvENKUlvE2_clEvEUlS4_S4_E_EESt5arrayIPcLm3EEEEviT0_T1_)
        .other          _ZN2at6native29vectorized_elementwise_kernelILi2ENS0_13BinaryFunctorIN3c108BFloat16ES4_S4_ZZZNS0_17hypot_kernel_cudaERNS_18TensorIteratorBaseEENKUlvE_clEvENKUlvE2_clEvEUlS4_S4_E_EESt5arrayIPcLm3EEEEviT0_T1_,@"STO_CUDA_ENTRY STV_DEFAULT"
_ZN2at6native29vectorized_elementwise_kernelILi2ENS0_13BinaryFunctorIN3c108BFloat16ES4_S4_ZZZNS0_17hypot_kernel_cudaERNS_18TensorIteratorBaseEENKUlvE_clEvENKUlvE2_clEvEUlS4_S4_E_EESt5arrayIPcLm3EEEEviT0_T1_:
.text._ZN2at6native29vectorized_elementwise_kernelILi2ENS0_13BinaryFunctorIN3c108BFloat16ES4_S4_ZZZNS0_17hypot_kernel_cudaERNS_18TensorIteratorBaseEENKUlvE_clEvENKUlvE2_clEvEUlS4_S4_E_EESt5arrayIPcLm3EEEEviT0_T1_:
        /* <DEDUP_REMOVED lines=9> */
[----:B------:R-:W-:-:S04]  /*0090*/  IMAD.WIDE R2, R0, R17, c[0x0][0x170] ;  /* 0x00005c0000027625 */ /* 0x000fc800078e0211 */
[----:B------:R-:W-:-:S04]  /*00a0*/  IMAD.WIDE R4, R0, R17, c[0x0][0x178] ;  /* 0x00005e0000047625 */ /* 0x000fc800078e0211 */
[----:B0-----:R-:W-:-:S04]  /*00b0*/  IMAD.WIDE.U32 R2, R7, 0x4, R2 ;  /* 0x0000000407027825 */ /* 0x001fc800078e0002 */
[----:B------:R-:W-:Y:S01]  /*00c0*/  IMAD.WIDE.U32 R14, R7, 0x4, R4 ;  /* 0x00000004070e7825 */ /* 0x000fe200078e0004 */
[----:B------:R-:W2:Y:S04]  /*00d0*/  LDG.E R12, [R2.64] ;  /* 0x00000004020c7981 */ /* 0x000ea8000c1e1900 */
[----:B------:R-:W3:Y:S04]  /*00e0*/  LDG.E R16, [R14.64] ;  /* 0x000000040e107981 */ /* 0x000ee8000c1e1900 */
[----:B------:R2:W4:Y:S04]  /*00f0*/  LDG.E R9, [R2.64+0x200] ;  /* 0x0002000402097981 */ /* 0x000528000c1e1900 */
[----:B------:R-:W5:Y:S04]  /*0100*/  LDG.E R8, [R14.64+0x200] ;  /* 0x000200040e087981 */ /* 0x000f68000c1e1900 */
[----:B------:R2:W4:Y:S04]  /*0110*/  LDG.E R10, [R2.64+0x400] ;  /* 0x00040004020a7981 */ /* 0x000528000c1e1900 */
[----:B------:R0:W4:Y:S04]  /*0120*/  LDG.E R11, [R14.64+0x400] ;  /* 0x000400040e0b7981 */ /* 0x000128000c1e1900 */
[----:B------:R2:W4:Y:S04]  /*0130*/  LDG.E R5, [R2.64+0x600] ;  /* 0x0006000402057981 */ /* 0x000528000c1e1900 */
[----:B------:R0:W4:Y:S01]  /*0140*/  LDG.E R6, [R14.64+0x600] ;  /* 0x000600040e067981 */ /* 0x000122000c1e1900 */
[----:B--2---:R-:W-:-:S02]  /*0150*/  PRMT R2, RZ, 0x5410, R12 ;  /* 0x00005410ff027816 */ /* 0x004fc4000000000c */
[----:B---3--:R-:W-:-:S03]  /*0160*/  PRMT R3, RZ, 0x5410, R16 ;  /* 0x00005410ff037816 */ /* 0x008fc60000000010 */
[----:B------:R-:W-:Y:S01]  /*0170*/  FADD.FTZ R4, |R2|, -RZ ;  /* 0x800000ff02047221 */ /* 0x000fe20000010200 */
[----:B------:R-:W-:Y:S01]  /*0180*/  PRMT R2, RZ, 0x7610, R12 ;  /* 0x00007610ff027816 */ /* 0x000fe2000000000c */
[----:B------:R-:W-:Y:S01]  /*0190*/  FADD.FTZ R13, |R3|, -RZ ;  /* 0x800000ff030d7221 */ /* 0x000fe20000010200 */
[----:B------:R-:W-:-:S03]  /*01a0*/  PRMT R3, RZ, 0x7610, R16 ;  /* 0x00007610ff037816 */ /* 0x000fc60000000010 */
[----:B------:R-:W-:Y:S01]  /*01b0*/  FADD.FTZ R18, |R2|, -RZ ;  /* 0x800000ff02127221 */ /* 0x000fe20000010200 */
[CC--:B------:R-:W-:Y:S02]  /*01c0*/  IMNMX R12, R4.reuse, R13.reuse, PT ;  /* 0x0000000d040c7217 */ /* 0x0c0fe40003800200 */
[----:B------:R-:W-:Y:S01]  /*01d0*/  IMNMX R4, R4, R13, !PT ;  /* 0x0000000d04047217 */ /* 0x000fe20007800200 */
[----:B------:R-:W-:Y:S01]  /*01e0*/  FADD.FTZ R21, |R3|, -RZ ;  /* 0x800000ff03157221 */ /* 0x000fe20000010200 */
[----:B-----5:R-:W-:Y:S01]  /*01f0*/  PRMT R16, RZ, 0x5410, R8 ;  /* 0x00005410ff107816 */ /* 0x020fe20000000008 */
[----:B------:R-:W-:Y:S01]  /*0200*/  IMAD.WIDE.U32 R2, R0, R17, c[0x0][0x168] ;  /* 0x00005a0000027625 */ /* 0x000fe200078e0011 */
[----:B----4-:R-:W-:Y:S02]  /*0210*/  PRMT R17, RZ, 0x5410, R9 ;  /* 0x00005410ff117816 */ /* 0x010fe40000000009 */
[----:B0-----:R-:W-:Y:S01]  /*0220*/  LOP3.LUT R14, R4, 0xfe000000, RZ, 0xc0, !PT ;  /* 0xfe000000040e7812 */ /* 0x001fe200078ec0ff */
[----:B------:R-:W-:Y:S01]  /*0230*/  FADD.FTZ R16, |R16|, -RZ ;  /* 0x800000ff10107221 */ /* 0x000fe20000010200 */
[-C--:B------:R-:W-:Y:S01]  /*0240*/  IMNMX R0, R18, R21.reuse, !PT ;  /* 0x0000001512007217 */ /* 0x080fe20007800200 */
[----:B------:R-:W-:Y:S01]  /*0250*/  FADD.FTZ R17, |R17|, -RZ ;  /* 0x800000ff11117221 */ /* 0x000fe20000010200 */
[----:B------:R-:W-:Y:S01]  /*0260*/  IADD3 R19, -R14, 0x7e800000, RZ ;  /* 0x7e8000000e137810 */ /* 0x000fe20007ffe1ff */
[----:B------:R-:W-:Y:S01]  /*0270*/  IMAD.WIDE R2, R7, 0x4, R2 ;  /* 0x0000000407027825 */ /* 0x000fe200078e0202 */
[----:B------:R-:W-:-:S02]  /*0280*/  IMNMX R15, R18, R21, PT ;  /* 0x00000015120f7217 */ /* 0x000fc40003800200 */
[----:B------:R-:W-:Y:S01]  /*0290*/  LOP3.LUT R13, R0, 0xfe000000, RZ, 0xc0, !PT ;  /* 0xfe000000000d7812 */ /* 0x000fe200078ec0ff */
[-C--:B------:R-:W-:Y:S01]  /*02a0*/  FMUL.FTZ R18, R12, R19.reuse ;  /* 0x000000130c127220 */ /* 0x080fe20000410000 */
[----:B------:R-:W-:Y:S01]  /*02b0*/  IMNMX R7, R17, R16, !PT ;  /* 0x0000001011077217 */ /* 0x000fe20007800200 */
[----:B------:R-:W-:Y:S01]  /*02c0*/  FMUL.FTZ R19, R4, R19 ;  /* 0x0000001304137220 */ /* 0x000fe20000410000 */
[----:B------:R-:W-:Y:S01]  /*02d0*/  IADD3 R21, -R13, 0x7e800000, RZ ;  /* 0x7e8000000d157810 */ /* 0x000fe20007ffe1ff */
[----:B------:R-:W-:Y:S01]  /*02e0*/  FMUL.FTZ R20, R18, R18 ;  /* 0x0000001212147220 */ /* 0x000fe20000410000 */
[----:B------:R-:W-:Y:S02]  /*02f0*/  LOP3.LUT R18, R7, 0xfe000000, RZ, 0xc0, !PT ;  /* 0xfe00000007127812 */ /* 0x000fe400078ec0ff */
[----:B------:R-:W-:Y:S01]  /*0300*/  IMNMX R16, R17, R16, PT ;  /* 0x0000001011107217 */ /* 0x000fe20003800200 */
[----:B------:R-:W-:Y:S01]  /*0310*/  FFMA.FTZ R20, R19, R19, R20 ;  /* 0x0000001313147223 */ /* 0x000fe20000010014 */
[----:B------:R-:W-:Y:S01]  /*0320*/  IADD3 R23, -R18, 0x7e800000, RZ ;  /* 0x7e80000012177810 */ /* 0x000fe20007ffe1ff */
[----:B------:R-:W-:-:S02]  /*0330*/  FMUL.FTZ R22, R15, R21 ;  /* 0x000000150f167220 */ /* 0x000fc40000410000 */
[----:B------:R0:W-:Y:S01]  /*0340*/  MUFU.SQRT R17, R20 ;  /* 0x0000001400117308 */ /* 0x0001e20000002000 */
[----:B------:R-:W-:Y:S02]  /*0350*/  FMUL.FTZ R21, R0, R21 ;  /* 0x0000001500157220 */ /* 0x000fe40000410000 */
[----:B------:R-:W-:Y:S01]  /*0360*/  FMUL.FTZ R22, R22, R22 ;  /* 0x0000001616167220 */ /* 0x000fe20000410000 */
[----:B------:R-:W-:Y:S02]  /*0370*/  PRMT R9, RZ, 0x7610, R9 ;  /* 0x00007610ff097816 */ /* 0x000fe40000000009 */
[----:B0-----:R-:W-:Y:S01]  /*0380*/  PRMT R20, RZ, 0x7610, R8 ;  /* 0x00007610ff147816 */ /* 0x001fe20000000008 */
[----:B------:R-:W-:Y:S02]  /*0390*/  FMUL.FTZ R8, R16, R23 ;  /* 0x0000001710087220 */ /* 0x000fe40000410000 */
[----:B------:R-:W-:Y:S02]  /*03a0*/  FFMA.FTZ R19, R21, R21, R22 ;  /* 0x0000001515137223 */ /* 0x000fe40000010016 */
[----:B------:R-:W-:-:S02]  /*03b0*/  FMUL.FTZ R23, R7, R23 ;  /* 0x0000001707177220 */ /* 0x000fc40000410000 */
[----:B------:R-:W-:Y:S02]  /*03c0*/  FMUL.FTZ R22, R8, R8 ;  /* 0x0000000808167220 */ /* 0x000fe40000410000 */
[----:B------:R-:W-:Y:S02]  /*03d0*/  FADD.FTZ R9, |R9|, -RZ ;  /* 0x800000ff09097221 */ /* 0x000fe40000010200 */
[----:B------:R-:W-:Y:S02]  /*03e0*/  FADD.FTZ R24, |R20|, -RZ ;  /* 0x800000ff14187221 */ /* 0x000fe40000010200 */
[----:B------:R-:W-:-:S03]  /*03f0*/  FFMA.FTZ R22, R23, R23, R22 ;  /* 0x0000001717167223 */ /* 0x000fc60000010016 */
[----:B------:R-:W-:-:S03]  /*0400*/  IMNMX R8, R9, R24, !PT ;  /* 0x0000001809087217 */ /* 0x000fc60007800200 */
[----:B------:R-:W0:Y:S01]  /*0410*/  MUFU.SQRT R22, R22 ;  /* 0x0000001600167308 */ /* 0x000e220000002000 */
[----:B------:R-:W-:Y:S02]  /*0420*/  IMNMX R24, R9, R24, PT ;  /* 0x0000001809187217 */ /* 0x000fe40003800200 */
[----:B------:R-:W-:Y:S02]  /*0430*/  LOP3.LUT R9, R8, 0xfe000000, RZ, 0xc0, !PT ;  /* 0xfe00000008097812 */ /* 0x000fe400078ec0ff */
[----:B------:R-:W-:-:S03]  /*0440*/  FSETP.NEU.FTZ.AND P2, PT, R16, RZ, PT ;  /* 0x000000ff1000720b */ /* 0x000fc60003f5d000 */
[----:B------:R-:W1:Y:S01]  /*0450*/  MUFU.SQRT R19, R19 ;  /* 0x0000001300137308 */ /* 0x000e620000002000 */
[C---:B------:R-:W-:Y:S02]  /*0460*/  FSETP.NEU.FTZ.AND P3, PT, R12.reuse, RZ, PT ;  /* 0x000000ff0c00720b */ /* 0x040fe40003f7d000 */
[----:B------:R-:W-:Y:S02]  /*0470*/  FSETP.NEU.FTZ.AND P4, PT, R15, RZ, PT ;  /* 0x000000ff0f00720b */ /* 0x000fe40003f9d000 */
[----:B------:R-:W-:Y:S02]  /*0480*/  IADD3 R21, -R9, 0x7e800000, RZ ;  /* 0x7e80000009157810 */ /* 0x000fe40007ffe1ff */
[----:B------:R-:W-:Y:S02]  /*0490*/  LOP3.LUT R20, R13, 0x800000, RZ, 0xfc, !PT ;  /* 0x008000000d147812 */ /* 0x000fe400078efcff */
[----:B------:R-:W-:Y:S01]  /*04a0*/  FSETP.NEU.FTZ.AND P1, PT, R12, +INF , PT ;  /* 0x7f8000000c00780b */ /* 0x000fe20003f3d000 */
[----:B------:R-:W-:Y:S01]  /*04b0*/  FMUL.FTZ R12, R24, R21 ;  /* 0x00000015180c7220 */ /* 0x000fe20000410000 */
[----:B------:R-:W-:-:S02]  /*04c0*/  LOP3.LUT R13, R18, 0x800000, RZ, 0xfc, !PT ;  /* 0x00800000120d7812 */ /* 0x000fc400078efcff */
[----:B------:R-:W-:Y:S02]  /*04d0*/  LOP3.LUT R14, R14, 0x800000, RZ, 0xfc, !PT ;  /* 0x008000000e0e7812 */ /* 0x000fe400078efcff */
[----:B------:R-:W-:Y:S01]  /*04e0*/  FSETP.NEU.FTZ.AND P0, PT, R15, +INF , PT ;  /* 0x7f8000000f00780b */ /* 0x000fe20003f1d000 */
[----:B------:R-:W-:Y:S01]  /*04f0*/  FMUL.FTZ R15, R12, R12 ;  /* 0x0000000c0c0f7220 */ /* 0x000fe20000410000 */
[--C-:B------:R-:W-:Y:S01]  /*0500*/  PRMT R12, RZ, 0x5410, R10.reuse ;  /* 0x00005410ff0c7816 */ /* 0x100fe2000000000a */
[----:B0-----:R-:W-:Y:S01]  /*0510*/  @P2 FMUL.FTZ R7, R22, R13 ;  /* 0x0000000d16072220 */ /* 0x001fe20000410000 */
[----:B------:R-:W-:Y:S01]  /*0520*/  PRMT R13, RZ, 0x7610, R10 ;  /* 0x00007610ff0d7816 */ /* 0x000fe2000000000a */
[----:B------:R-:W-:Y:S01]  /*0530*/  @P3 FMUL.FTZ R4, R17, R14 ;  /* 0x0000000e11043220 */ /* 0x000fe20000410000 */
[--C-:B------:R-:W-:Y:S01]  /*0540*/  PRMT R10, RZ, 0x5410, R11.reuse ;  /* 0x00005410ff0a7816 */ /* 0x100fe2000000000b */
[----:B-1----:R-:W-:Y:S01]  /*0550*/  @P4 FMUL.FTZ R0, R19, R20 ;  /* 0x0000001413004220 */ /* 0x002fe20000410000 */
[----:B------:R-:W-:Y:S01]  /*0560*/  PRMT R14, RZ, 0x7610, R11 ;  /* 0x00007610ff0e7816 */ /* 0x000fe2000000000b */
[----:B------:R-:W-:Y:S01]  /*0570*/  FMUL.FTZ R18, R8, R21 ;  /* 0x0000001508127220 */ /* 0x000fe20000410000 */
[----:B------:R-:W-:Y:S01]  /*0580*/  FSETP.NEU.FTZ.AND P4, PT, R16, +INF , PT ;  /* 0x7f8000001000780b */ /* 0x000fe20003f9d000 */
[----:B------:R-:W-:Y:S01]  /*0590*/  FADD.FTZ R12, |R12|, -RZ ;  /* 0x800000ff0c0c7221 */ /* 0x000fe20000010200 */
[----:B------:R-:W-:Y:S01]  /*05a0*/  PRMT R16, RZ, 0x5410, R5 ;  /* 0x00005410ff107816 */ /* 0x000fe20000000005 */
[----:B------:R-:W-:-:S02]  /*05b0*/  FADD.FTZ R11, |R10|, -RZ ;  /* 0x800000ff0a0b7221 */ /* 0x000fc40000010200 */
[----:B------:R-:W-:Y:S02]  /*05c0*/  FFMA.FTZ R18, R18, R18, R15 ;  /* 0x0000001212127223 */ /* 0x000fe4000001000f */
[----:B------:R-:W-:Y:S02]  /*05d0*/  FADD.FTZ R10, |R13|, -RZ ;  /* 0x800000ff0d0a7221 */ /* 0x000fe40000010200 */
[----:B------:R-:W-:Y:S01]  /*05e0*/  FADD.FTZ R15, |R14|, -RZ ;  /* 0x800000ff0e0f7221 */ /* 0x000fe20000010200 */
[----:B------:R-:W-:Y:S01]  /*05f0*/  PRMT R17, RZ, 0x5410, R6 ;  /* 0x00005410ff117816 */ /* 0x000fe20000000006 */
[----:B------:R-:W-:Y:S01]  /*0600*/  FADD.FTZ R19, |R16|, -RZ ;  /* 0x800000ff10137221 */ /* 0x000fe20000010200 */
[CC--:B------:R-:W-:Y:S02]  /*0610*/  IMNMX R16, R12.reuse, R11.reuse, PT ;  /* 0x0000000b0c107217 */ /* 0x0c0fe40003800200 */
[----:B------:R-:W-:Y:S02]  /*0620*/  IMNMX R12, R12, R11, !PT ;  /* 0x0000000b0c0c7217 */ /* 0x000fe40007800200 */
[CC--:B------:R-:W-:Y:S01]  /*0630*/  IMNMX R11, R10.reuse, R15.reuse, !PT ;  /* 0x0000000f0a0b7217 */ /* 0x0c0fe20007800200 */
[----:B------:R-:W-:Y:S01]  /*0640*/  FADD.FTZ R20, |R17|, -RZ ;  /* 0x800000ff11147221 */ /* 0x000fe20000010200 */
[----:B------:R-:W-:-:S02]  /*0650*/  IMNMX R13, R10, R15, PT ;  /* 0x0000000f0a0d7217 */ /* 0x000fc40003800200 */
[----:B------:R-:W-:Y:S02]  /*0660*/  LOP3.LUT R17, R12, 0xfe000000, RZ, 0xc0, !PT ;  /* 0xfe0000000c117812 */ /* 0x000fe400078ec0ff */
[----:B------:R-:W-:Y:S02]  /*0670*/  LOP3.LUT R15, R11, 0xfe000000, RZ, 0xc0, !PT ;  /* 0xfe0000000b0f7812 */ /* 0x000fe400078ec0ff */
[C---:B------:R-:W-:Y:S02]  /*0680*/  FSETP.NEU.FTZ.AND P6, PT, R24.reuse, RZ, PT ;  /* 0x000000ff1800720b */ /* 0x040fe40003fdd000 */
[----:B------:R-:W-:Y:S02]  /*0690*/  FSETP.NEU.FTZ.AND P3, PT, R24, +INF , PT ;  /* 0x7f8000001800780b */ /* 0x000fe40003f7d000 */
[CC--:B------:R-:W-:Y:S02]  /*06a0*/  IMNMX R14, R19.reuse, R20.reuse, PT ;  /* 0x00000014130e7217 */ /* 0x0c0fe40003800200 */
[----:B------:R-:W-:-:S02]  /*06b0*/  IMNMX R10, R19, R20, !PT ;  /* 0x00000014130a7217 */ /* 0x000fc40007800200 */
[----:B------:R-:W-:Y:S02]  /*06c0*/  IADD3 R21, -R17, 0x7e800000, RZ ;  /* 0x7e80000011157810 */ /* 0x000fe40007ffe1ff */
[----:B------:R-:W-:Y:S02]  /*06d0*/  PRMT R20, RZ, 0x7610, R5 ;  /* 0x00007610ff147816 */ /* 0x000fe40000000005 */
[----:B------:R-:W-:Y:S02]  /*06e0*/  PRMT R19, RZ, 0x7610, R6 ;  /* 0x00007610ff137816 */ /* 0x000fe40000000006 */
[----:B------:R-:W-:Y:S01]  /*06f0*/  IADD3 R24, -R15, 0x7e800000, RZ ;  /* 0x7e8000000f187810 */ /* 0x000fe20007ffe1ff */
[----:B------:R-:W-:Y:S01]  /*0700*/  FMUL.FTZ R6, R16, R21 ;  /* 0x0000001510067220 */ /* 0x000fe20000410000 */
[----:B------:R-:W-:Y:S01]  /*0710*/  LOP3.LUT R5, R10, 0xfe000000, RZ, 0xc0, !PT ;  /* 0xfe0000000a057812 */ /* 0x000fe200078ec0ff */
[----:B------:R-:W-:Y:S02]  /*0720*/  FADD.FTZ R20, |R20|, -RZ ;  /* 0x800000ff14147221 */ /* 0x000fe40000010200 */
[----:B------:R-:W-:-:S02]  /*0730*/  FADD.FTZ R19, |R19|, -RZ ;  /* 0x800000ff13137221 */ /* 0x000fc40000010200 */
[----:B------:R-:W-:Y:S02]  /*0740*/  FMUL.FTZ R25, R13, R24 ;  /* 0x000000180d197220 */ /* 0x000fe40000410000 */
[----:B------:R-:W-:Y:S01]  /*0750*/  FMUL.FTZ R22, R12, R21 ;  /* 0x000000150c167220 */ /* 0x000fe20000410000 */
[----:B------:R-:W-:Y:S01]  /*0760*/  IADD3 R21, -R5, 0x7e800000, RZ ;  /* 0x7e80000005157810 */ /* 0x000fe20007ffe1ff */
[----:B------:R-:W-:Y:S01]  /*0770*/  FMUL.FTZ R23, R6, R6 ;  /* 0x0000000606177220 */ /* 0x000fe20000410000 */
[C---:B------:R-:W-:Y:S01]  /*0780*/  IMNMX R6, R20.reuse, R19, !PT ;  /* 0x0000001314067217 */ /* 0x040fe20007800200 */
[----:B------:R-:W-:Y:S02]  /*0790*/  FMUL.FTZ R24, R11, R24 ;  /* 0x000000180b187220 */ /* 0x000fe40000410000 */
[----:B------:R-:W-:Y:S01]  /*07a0*/  FMUL.FTZ R25, R25, R25 ;  /* 0x0000001919197220 */ /* 0x000fe20000410000 */
[----:B------:R-:W-:Y:S01]  /*07b0*/  IMNMX R19, R20, R19, PT ;  /* 0x0000001314137217 */ /* 0x000fe20003800200 */
[----:B------:R-:W-:Y:S01]  /*07c0*/  FFMA.FTZ R22, R22, R22, R23 ;  /* 0x0000001616167223 */ /* 0x000fe20000010017 */
[----:B------:R-:W-:Y:S01]  /*07d0*/  LOP3.LUT R20, R6, 0xfe000000, RZ, 0xc0, !PT ;  /* 0xfe00000006147812 */ /* 0x000fe200078ec0ff */
[----:B------:R-:W-:-:S02]  /*07e0*/  FFMA.FTZ R23, R24, R24, R25 ;  /* 0x0000001818177223 */ /* 0x000fc40000010019 */
[-C--:B------:R-:W-:Y:S01]  /*07f0*/  FMUL.FTZ R24, R14, R21.reuse ;  /* 0x000000150e187220 */ /* 0x080fe20000410000 */
[----:B------:R-:W-:Y:S01]  /*0800*/  IADD3 R25, -R20, 0x7e800000, RZ ;  /* 0x7e80000014197810 */ /* 0x000fe20007ffe1ff */
[----:B------:R-:W-:Y:S02]  /*0810*/  FMUL.FTZ R21, R10, R21 ;  /* 0x000000150a157220 */ /* 0x000fe40000410000 */
[----:B------:R-:W-:-:S04]  /*0820*/  FMUL.FTZ R24, R24, R24 ;  /* 0x0000001818187220 */ /* 0x000fc80000410000 */
[----:B------:R-:W-:Y:S02]  /*0830*/  FFMA.FTZ R21, R21, R21, R24 ;  /* 0x0000001515157223 */ /* 0x000fe40000010018 */
[-C--:B------:R-:W-:Y:S02]  /*0840*/  FMUL.FTZ R24, R19, R25.reuse ;  /* 0x0000001913187220 */ /* 0x080fe40000410000 */
[----:B------:R-:W-:Y:S02]  /*0850*/  FMUL.FTZ R25, R6, R25 ;  /* 0x0000001906197220 */ /* 0x000fe40000410000 */
[----:B------:R-:W-:Y:S01]  /*0860*/  FMUL.FTZ R24, R24, R24 ;  /* 0x0000001818187220 */ /* 0x000fe20000410000 */
[----:B------:R-:W0:Y:S03]  /*0870*/  MUFU.SQRT R18, R18 ;  /* 0x0000001200127308 */ /* 0x000e260000002000 */
[----:B------:R-:W-:Y:S01]  /*0880*/  FFMA.FTZ R24, R25, R25, R24 ;  /* 0x0000001919187223 */ /* 0x000fe20000010018 */
[----:B------:R-:W-:-:S02]  /*0890*/  LOP3.LUT R25, R9, 0x800000, RZ, 0xfc, !PT ;  /* 0x0080000009197812 */ /* 0x000fc400078efcff */
[----:B------:R-:W-:Y:S02]  /*08a0*/  FSEL R4, R4, +INF , P1 ;  /* 0x7f80000004047808 */ /* 0x000fe40000800000 */
[----:B------:R-:W1:Y:S01]  /*08b0*/  MUFU.SQRT R22, R22 ;  /* 0x0000001600167308 */ /* 0x000e620000002000 */
[----:B------:R-:W-:Y:S02]  /*08c0*/  FSEL R9, R0, +INF , P0 ;  /* 0x7f80000000097808 */ /* 0x000fe40000000000 */
[----:B------:R-:W-:Y:S02]  /*08d0*/  FSETP.NEU.FTZ.AND P5, PT, R16, RZ, PT ;  /* 0x000000ff1000720b */ /* 0x000fe40003fbd000 */
[----:B------:R-:W-:-:S03]  /*08e0*/  FSETP.NEU.FTZ.AND P2, PT, R13, RZ, PT ;  /* 0x000000ff0d00720b */ /* 0x000fc60003f5d000 */
[----:B------:R-:W2:Y:S01]  /*08f0*/  MUFU.SQRT R23, R23 ;  /* 0x0000001700177308 */ /* 0x000ea20000002000 */
[----:B------:R-:W-:Y:S02]  /*0900*/  FSETP.NEU.FTZ.AND P1, PT, R14, RZ, PT ;  /* 0x000000ff0e00720b */ /* 0x000fe40003f3d000 */
[----:B------:R-:W-:-:S05]  /*0910*/  FSETP.NEU.FTZ.AND P0, PT, R19, RZ, PT ;  /* 0x000000ff1300720b */ /* 0x000fca0003f1d000 */
[----:B------:R-:W3:Y:S08]  /*0920*/  MUFU.SQRT R21, R21 ;  /* 0x0000001500157308 */ /* 0x000ef00000002000 */
[----:B------:R-:W4:Y:S01]  /*0930*/  MUFU.SQRT R24, R24 ;  /* 0x0000001800187308 */ /* 0x000f220000002000 */
[----:B0-----:R-:W-:Y:S01]  /*0940*/  @P6 FMUL.FTZ R8, R18, R25 ;  /* 0x0000001912086220 */ /* 0x001fe20000410000 */
[----:B------:R-:W-:-:S02]  /*0950*/  FSETP.NEU.FTZ.AND P6, PT, R16, +INF , PT ;  /* 0x7f8000001000780b */ /* 0x000fc40003fdd000 */
[----:B------:R-:W-:Y:S02]  /*0960*/  LOP3.LUT R16, R5, 0x800000, RZ, 0xfc, !PT ;  /* 0x0080000005107812 */ /* 0x000fe400078efcff */
[----:B------:R-:W-:Y:S02]  /*0970*/  LOP3.LUT R17, R17, 0x800000, RZ, 0xfc, !PT ;  /* 0x0080000011117812 */ /* 0x000fe400078efcff */
[----:B------:R-:W-:Y:S02]  /*0980*/  LOP3.LUT R0, R15, 0x800000, RZ, 0xfc, !PT ;  /* 0x008000000f007812 */ /* 0x000fe400078efcff */
[----:B------:R-:W-:Y:S01]  /*0990*/  LOP3.LUT R5, R20, 0x800000, RZ, 0xfc, !PT ;  /* 0x0080000014057812 */ /* 0x000fe200078efcff */
[----:B-1----:R-:W-:Y:S01]  /*09a0*/  @P5 FMUL.FTZ R12, R22, R17 ;  /* 0x00000011160c5220 */ /* 0x002fe20000410000 */
[----:B------:R-:W-:Y:S01]  /*09b0*/  FSETP.NEU.FTZ.AND P5, PT, R13, +INF , PT ;  /* 0x7f8000000d00780b */ /* 0x000fe20003fbd000 */
[----:B--2---:R-:W-:Y:S01]  /*09c0*/  @P2 FMUL.FTZ R11, R23, R0 ;  /* 0x00000000170b2220 */ /* 0x004fe20000410000 */
[----:B------:R-:W-:Y:S01]  /*09d0*/  FSETP.NEU.FTZ.AND P2, PT, R14, +INF , PT ;  /* 0x7f8000000e00780b */ /* 0x000fe20003f5d000 */
[----:B---3--:R-:W-:Y:S01]  /*09e0*/  @P1 FMUL.FTZ R10, R21, R16 ;  /* 0x00000010150a1220 */ /* 0x008fe20000410000 */
[----:B------:R-:W-:Y:S01]  /*09f0*/  FSETP.NEU.FTZ.AND P1, PT, R19, +INF , PT ;  /* 0x7f8000001300780b */ /* 0x000fe20003f3d000 */
[----:B----4-:R-:W-:Y:S01]  /*0a00*/  @P0 FMUL.FTZ R6, R24, R5 ;  /* 0x0000000518060220 */ /* 0x010fe20000410000 */
[----:B------:R-:W-:-:S02]  /*0a10*/  FSEL R7, R7, +INF , P4 ;  /* 0x7f80000007077808 */ /* 0x000fc40002000000 */
[----:B------:R-:W-:Y:S02]  /*0a20*/  FSEL R8, R8, +INF , P3 ;  /* 0x7f80000008087808 */ /* 0x000fe40001800000 */
[----:B------:R-:W-:Y:S02]  /*0a30*/  FSEL R12, R12, +INF , P6 ;  /* 0x7f8000000c0c7808 */ /* 0x000fe40003000000 */
[----:B------:R-:W-:Y:S02]  /*0a40*/  FSEL R11, R11, +INF , P5 ;  /* 0x7f8000000b0b7808 */ /* 0x000fe40002800000 */
[----:B------:R-:W-:Y:S02]  /*0a50*/  FSEL R10, R10, +INF , P2 ;  /* 0x7f8000000a0a7808 */ /* 0x000fe40001000000 */
[----:B------:R-:W-:Y:S02]  /*0a60*/  FSEL R5, R6, +INF , P1 ;  /* 0x7f80000006057808 */ /* 0x000fe40000800000 */
[----:B------:R-:W-:-:S02]  /*0a70*/  F2FP.BF16.PACK_AB R9, R9, R4 ;  /* 0x000000040909723e */ /* 0x000fc400000010ff */
[----:B------:R-:W-:Y:S02]  /*0a80*/  F2FP.BF16.PACK_AB R7, R8, R7 ;  /* 0x000000070807723e */ /* 0x000fe400000010ff */
[----:B------:R-:W-:Y:S02]  /*0a90*/  F2FP.BF16.PACK_AB R11, R11, R12 ;  /* 0x0000000c0b0b723e */ /* 0x000fe400000010ff */
[----:B------:R-:W-:Y:S01]  /*0aa0*/  F2FP.BF16.PACK_AB R5, R5, R10 ;  /* 0x0000000a0505723e */ /* 0x000fe200000010ff */
[----:B------:R-:W-:Y:S04]  /*0ab0*/  STG.E [R2.64], R9 ;  /* 0x0000000902007986 */ /* 0x000fe8000c101904 */
[----:B------:R-:W-:Y:S04]  /*0ac0*/  STG.E [R2.64+0x200], R7 ;  /* 0x0002000702007986 */ /* 0x000fe8000c101904 */
[----:B------:R-:W-:Y:S04]  /*0ad0*/  STG.E [R2.64+0x400], R11 ;  /* 0x0004000b02007986 */ /* 0x000fe8000c101904 */
[----:B------:R-:W-:Y:S01]  /*0ae0*/  STG.E [R2.64+0x600], R5 ;  /* 0x0006000502007986 */ /* 0x000fe2000c101904 */
[----:B------:R-:W-:Y:S05]  /*0af0*/  EXIT ;  /* 0x000000000000794d */ /* 0x000fea0003800000 */
.L_x_1439:
[----:B------:R-:W0:Y:S01]  /*0b00*/  S2R R9, SR_TID.X ;  /* 0x0000000000097919 */ /* 0x000e220000002100 */
[----:B------:R-:W-:-:S02]  /*0b10*/  PRMT R12, RZ, 0x7610, R12 ;  /* 0x00007610ff0c7816 */ /* 0x000fc4000000000c */
[----:B------:R-:W-:Y:S02]  /*0b20*/  PRMT R13, RZ, 0x7610, R13 ;  /* 0x00007610ff0d7816 */ /* 0x000fe4000000000d */
[----:B------:R-:W-:Y:S02]  /*0b30*/  PRMT R10, RZ, 0x7610, R10 ;  /* 0x00007610ff0a7816 */ /* 0x000fe4000000000a */
        /* <DEDUP_REMOVED lines=9> */
[----:B------:R-:W-:Y:S01]  /*0bd0*/  ISETP.GE.AND P3, PT, R23, R8, PT ;  /* 0x000000081700720c */ /* 0x000fe20003f66270 */
[----:B------:R-:W-:Y:S01]  /*0be0*/  @!P2 IMAD.WIDE.U32 R2, R4, R5, c[0x0][0x170] ;  /* 0x00005c000402a625 */ /* 0x000fe200078e0005 */
[----:B------:R-:W-:-:S03]  /*0bf0*/  PRMT R16, RZ, 0x7610, R16 ;  /* 0x00007610ff107816 */ /* 0x000fc60000000010 */
[----:B------:R-:W-:Y:S01]  /*0c00*/  @!P2 IMAD.WIDE.U32 R4, R4, R5, c[0x0][0x178] ;  /* 0x00005e000404a625 */ /* 0x000fe200078e0005 */
[----:B------:R0:W5:Y:S01]  /*0c10*/  @!P2 LDG.E.U16 R10, [R2.64] ;  /* 0x00000004020aa981 */ /* 0x000162000c1e1500 */
[----:B------:R-:W-:-:S03]  /*0c20*/  PRMT R15, RZ, 0x7610, R15 ;  /* 0x00007610ff0f7816 */ /* 0x000fc6000000000f */
[----:B------:R1:W5:Y:S03]  /*0c30*/  @!P2 LDG.E.U16 R11, [R4.64] ;  /* 0x00000004040ba981 */ /* 0x000366000c1e1500 */
[----:B------:R-:W-:Y:S01]  /*0c40*/  @!P3 IMAD.IADD R20, R0, 0x1, R23 ;  /* 0x000000010014b824 */ /* 0x000fe200078e0217 */
[----:B------:R-:W-:Y:S01]  /*0c50*/  @!P3 IADD3 R23, R23, 0x80, RZ ;  /* 0x000000801717b810 */ /* 0x000fe20007ffe0ff */
[----:B------:R-:W-:-:S03]  /*0c60*/  @!P3 IMAD.MOV.U32 R21, RZ, RZ, 0x2 ;  /* 0x00000002ff15b424 */ /* 0x000fc600078e00ff */
[----:B------:R-:W-:Y:S01]  /*0c70*/  ISETP.GE.AND P4, PT, R23, R8, PT ;  /* 0x000000081700720c */ /* 0x000fe20003f86270 */
[----:B------:R-:W-:-:S04]  /*0c80*/  @!P3 IMAD.WIDE.U32 R6, R20, R21, c[0x0][0x170] ;  /* 0x00005c001406b625 */ /* 0x000fc800078e0015 */
[----:B------:R-:W-:Y:S01]  /*0c90*/  @!P3 IMAD.WIDE.U32 R20, R20, R21, c[0x0][0x178] ;  /* 0x00005e001414b625 */ /* 0x000fe200078e0015 */
[----:B------:R2:W5:Y:S04]  /*0ca0*/  @!P3 LDG.E.U16 R12, [R6.64] ;  /* 0x00000004060cb981 */ /* 0x000568000c1e1500 */
[----:B------:R3:W5:Y:S03]  /*0cb0*/  @!P3 LDG.E.U16 R13, [R20.64] ;  /* 0x00000004140db981 */ /* 0x000766000c1e1500 */
[----:B------:R-:W-:Y:S01]  /*0cc0*/  @!P4 IMAD.IADD R19, R0, 0x1, R23 ;  /* 0x000000010013c824 */ /* 0x000fe200078e0217 */
[----:B------:R-:W-:-:S04]  /*0cd0*/  @!P4 IADD3 R23, R23, 0x80, RZ ;  /* 0x000000801717c810 */ /* 0x000fc80007ffe0ff */
[----:B------:R-:W-:-:S13]  /*0ce0*/  ISETP.GE.AND P5, PT, R23, R8, PT ;  /* 0x000000081700720c */ /* 0x000fda0003fa6270 */
[----:B------:R-:W-:Y:S01]  /*0cf0*/  @!P5 IMAD.IADD R18, R0, 0x1, R23 ;  /* 0x000000010012d824 */ /* 0x000fe200078e0217 */
[----:B------:R-:W-:-:S04]  /*0d00*/  @!P5 IADD3 R23, R23, 0x80, RZ ;  /* 0x000000801717d810 */ /* 0x000fc80007ffe0ff */
[----:B------:R-:W-:-:S13]  /*0d10*/  ISETP.GE.AND P1, PT, R23, R8, PT ;  /* 0x000000081700720c */ /* 0x000fda0003f26270 */
[----:B------:R-:W-:Y:S01]  /*0d20*/  @!P1 IMAD.IADD R27, R0, 0x1, R23 ;  /* 0x00000001001b9824 */ /* 0x000fe200078e0217 */
[----:B------:R-:W-:-:S04]  /*0d30*/  @!P1 IADD3 R23, R23, 0x80, RZ ;  /* 0x0000008017179810 */ /* 0x000fc80007ffe0ff */
[----:B------:R-:W-:Y:S01]  /*0d40*/  ISETP.GE.AND P3, PT, R23, R8, PT ;  /* 0x000000081700720c */ /* 0x000fe20003f66270 */
[----:B------:R-:W-:Y:S02]  /*0d50*/  @!P5 IMAD.MOV.U32 R25, RZ, RZ, 0x2 ;  /* 0x00000002ff19d424 */ /* 0x000fe400078e00ff */
[----:B------:R-:W-:Y:S02]  /*0d60*/  @!P4 IMAD.MOV.U32 R22, RZ, RZ, 0x2 ;  /* 0x00000002ff16c424 */ /* 0x000fe400078e00ff */
[----:B--2---:R-:W-:-:S08]  /*0d70*/  @!P5 IMAD.WIDE.U32 R6, R18, R25, c[0x0][0x170] ;  /* 0x00005c001206d625 */ /* 0x004fd000078e0019 */
[----:B------:R-:W-:Y:S01]  /*0d80*/  @!P3 IMAD.IADD R29, R0, 0x1, R23 ;  /* 0x00000001001db824 */ /* 0x000fe200078e0217 */
[----:B------:R-:W-:Y:S01]  /*0d90*/  @!P3 IADD3 R23, R23, 0x80, RZ ;  /* 0x000000801717b810 */ /* 0x000fe20007ffe0ff */
[----:B-1----:R-:W-:Y:S01]  /*0da0*/  @!P4 IMAD.WIDE.U32 R4, R19, R22, c[0x0][0x178] ;  /* 0x00005e001304c625 */ /* 0x002fe200078e0016 */
[----:B------:R-:W-:Y:S01]  /*0db0*/  PRMT R14, RZ, 0x7610, R14 ;  /* 0x00007610ff0e7816 */ /* 0x000fe2000000000e */
[----:B------:R1:W5:Y:S01]  /*0dc0*/  @!P5 LDG.E.U16 R16, [R6.64] ;  /* 0x000000040610d981 */ /* 0x000362000c1e1500 */
[----:B------:R-:W-:Y:S01]  /*0dd0*/  ISETP.GE.AND P2, PT, R23, R8, PT ;  /* 0x000000081700720c */ /* 0x000fe20003f46270 */
[----:B0-----:R-:W-:Y:S01]  /*0de0*/  @!P4 IMAD.WIDE.U32 R2, R19, R22, c[0x0][0x170] ;  /* 0x00005c001302c625 */ /* 0x001fe200078e0016 */
[----:B------:R-:W-:Y:S01]  /*0df0*/  PRMT R26, RZ, 0x7610, R26 ;  /* 0x00007610ff1a7816 */ /* 0x000fe2000000001a */
[----:B------:R0:W5:Y:S02]  /*0e00*/  @!P4 LDG.E.U16 R15, [R4.64] ;  /* 0x00000004040fc981 */ /* 0x000164000c1e1500 */
[----:B------:R-:W-:-:S02]  /*0e10*/  @!P1 IMAD.MOV.U32 R28, RZ, RZ, 0x2 ;  /* 0x00000002ff1c9424 */ /* 0x000fc400078e00ff */
[----:B-1----:R-:W-:Y:S01]  /*0e20*/  @!P3 IMAD.MOV.U32 R6, RZ, RZ, 0x2 ;  /* 0x00000002ff06b424 */ /* 0x002fe200078e00ff */
[----:B------:R1:W5:Y:S01]  /*0e30*/  @!P4 LDG.E.U16 R14, [R2.64] ;  /* 0x00000004020ec981 */ /* 0x000362000c1e1500 */
[----:B------:R-:W-:Y:S02]  /*0e40*/  PRMT R22, RZ, 0x7610, R22 ;  /* 0x00007610ff167816 */ /* 0x000fe40000000016 */
[----:B0-----:R-:W-:Y:S01]  /*0e50*/  @!P3 IMAD.WIDE.U32 R4, R29, R6, c[0x0][0x170] ;  /* 0x00005c001d04b625 */ /* 0x001fe200078e0006 */
[----:B------:R-:W-:-:S03]  /*0e60*/  PRMT R24, RZ, 0x7610, R24 ;  /* 0x00007610ff187816 */ /* 0x000fc60000000018 */
[----:B------:R-:W-:Y:S01]  /*0e70*/  @!P5 IMAD.WIDE.U32 R18, R18, R25, c[0x0][0x178] ;  /* 0x00005e001212d625 */ /* 0x000fe200078e0019 */
[----:B------:R-:W-:Y:S01]  /*0e80*/  PRMT R25, RZ, 0x7610, R25 ;  /* 0x00007610ff197816 */ /* 0x000fe20000000019 */
[----:B------:R0:W5:Y:S02]  /*0e90*/  @!P3 LDG.E.U16 R26, [R4.64] ;  /* 0x00000004041ab981 */ /* 0x000164000c1e1500 */
[CC--:B---3--:R-:W-:Y:S02]  /*0ea0*/  @!P1 IMAD.WIDE.U32 R20, R27.reuse, R28.reuse, c[0x0][0x170] ;  /* 0x00005c001b149625 */ /* 0x0c8fe400078e001c */
[----:B------:R2:W5:Y:S02]  /*0eb0*/  @!P5 LDG.E.U16 R22, [R18.64] ;  /* 0x000000041216d981 */ /* 0x000564000c1e1500 */
[----:B-1----:R-:W-:Y:S01]  /*0ec0*/  @!P1 IMAD.WIDE.U32 R2, R27, R28, c[0x0][0x178] ;  /* 0x00005e001b029625 */ /* 0x002fe200078e001c */
[----:B------:R-:W-:Y:S01]  /*0ed0*/  PRMT R27, RZ, 0x7610, R27 ;  /* 0x00007610ff1b7816 */ /* 0x000fe2000000001b */
[----:B------:R1:W5:Y:S02]  /*0ee0*/  @!P1 LDG.E.U16 R24, [R20.64] ;  /* 0x0000000414189981 */ /* 0x000364000c1e1500 */
[----:B------:R-:W-:-:S04]  /*0ef0*/  @!P3 IMAD.WIDE.U32 R6, R29, R6, c[0x0][0x178] ;  /* 0x00005e001d06b625 */ /* 0x000fc800078e0006 */
[----:B------:R-:W-:Y:S01]  /*0f00*/  @!P2 IMAD.IADD R23, R0, 0x1, R23 ;  /* 0x000000010017a824 */ /* 0x000fe200078e0217 */
[----:B------:R3:W5:Y:S01]  /*0f10*/  @!P1 LDG.E.U16 R25, [R2.64] ;  /* 0x0000000402199981 */ /* 0x000762000c1e1500 */
[----:B------:R-:W-:Y:S02]  /*0f20*/  @!P2 IMAD.MOV.U32 R28, RZ, RZ, 0x2 ;  /* 0x00000002ff1ca424 */ /* 0x000fe400078e00ff */
[----:B0-----:R-:W-:Y:S01]  /*0f30*/  @!P0 IMAD.MOV.U32 R4, RZ, RZ, 0x2 ;  /* 0x00000002ff048424 */ /* 0x001fe200078e00ff */
[----:B------:R0:W5:Y:S01]  /*0f40*/  @!P3 LDG.E.U16 R27, [R6.64] ;  /* 0x00000004061bb981 */ /* 0x000162000c1e1500 */
[----:B--2---:R-:W-:Y:S01]  /*0f50*/  @!P2 IMAD.WIDE.U32 R18, R23, R28, c[0x0][0x170] ;  /* 0x00005c001712a625 */ /* 0x004fe200078e001c */
[----:B------:R-:W-:-:S03]  /*0f60*/  PRMT R29, RZ, 0x7610, R29 ;  /* 0x00007610ff1d7816 */ /* 0x000fc6000000001d */
[----:B-1----:R-:W-:Y:S01]  /*0f70*/  @!P2 IMAD.WIDE.U32 R20, R23, R28, c[0x0][0x178] ;  /* 0x00005e001714a625 */ /* 0x002fe200078e001c */
[----:B------:R-:W-:Y:S02]  /*0f80*/  PRMT R28, RZ, 0x7610, R28 ;  /* 0x00007610ff1c7816 */ /* 0x000fe4000000001c */
[----:B------:R-:W-:Y:S01]  /*0f90*/  PRMT R23, RZ, 0x7610, R23 ;  /* 0x00007610ff177816 */ /* 0x000fe20000000017 */
[CC--:B---3--:R-:W-:Y:S01]  /*0fa0*/  @!P0 IMAD.WIDE.U32 R2, R17.reuse, R4.reuse, c[0x0][0x170] ;  /* 0x00005c0011028625 */ /* 0x0c8fe200078e0004 */
[----:B0-----:R-:W-:Y:S02]  /*0fb0*/  PRMT R6, RZ, 0x7610, R6 ;  /* 0x00007610ff067816 */ /* 0x001fe40000000006 */
[----:B------:R0:W5:Y:S01]  /*0fc0*/  @!P2 LDG.E.U16 R28, [R18.64] ;  /* 0x00000004121ca981 */ /* 0x000162000c1e1500 */
[----:B------:R-:W-:-:S03]  /*0fd0*/  @!P0 IMAD.WIDE.U32 R4, R17, R4, c[0x0][0x178] ;  /* 0x00005e0011048625 */ /* 0x000fc600078e0004 */
[----:B------:R0:W5:Y:S04]  /*0fe0*/  @!P2 LDG.E.U16 R23, [R20.64] ;  /* 0x000000041417a981 */ /* 0x000168000c1e1500 */
[----:B------:R0:W5:Y:S04]  /*0ff0*/  @!P0 LDG.E.U16 R29, [R2.64] ;  /* 0x00000004021d8981 */ /* 0x000168000c1e1500 */
[----:B------:R0:W5:Y:S01]  /*1000*/  @!P0 LDG.E.U16 R6, [R4.64] ;  /* 0x0000000404068981 */ /* 0x000162000c1e1500 */
[----:B------:R-:W-:Y:S01]  /*1010*/  BSSY B0, `(.L_x_1440) ;  /* 0x0000015000007945 */ /* 0x000fe20003800000 */
[----:B------:R-:W-:Y:S05]  /*1020*/  @P0 BRA `(.L_x_1441) ;  /* 0x0000013000000947 */ /* 0x000fea0003800000 */
[----:B-----5:R-:W-:Y:S02]  /*1030*/  PRMT R29, RZ, 0x5410, R29 ;  /* 0x00005410ff1d7816 */ /* 0x020fe4000000001d */
[----:B------:R-:W-:-:S03]  /*1040*/  PRMT R6, RZ, 0x5410, R6 ;  /* 0x00005410ff067816 */ /* 0x000fc60000000006 */
[----:B------:R-:W-:Y:S02]  /*1050*/  FADD.FTZ R29, |R29|, -RZ ;  /* 0x800000ff1d1d7221 */ /* 0x000fe40000010200 */
[----:B------:R-:W-:-:S05]  /*1060*/  FADD.FTZ R6, |R6|, -RZ ;  /* 0x800000ff06067221 */ /* 0x000fca0000010200 */
[CC--:B0-----:R-:W-:Y:S02]  /*1070*/  IMNMX R2, R29.reuse, R6.reuse, !PT ;  /* 0x000000061d027217 */ /* 0x0c1fe40007800200 */
        /* <DEDUP_REMOVED lines=14> */
.L_x_1441:
[----:B------:R-:W-:Y:S05]  /*1160*/  BSYNC B0 ;  /* 0x0000000000007941 */ /* 0x000fea0003800000 */
.L_x_1440:
[C---:B0-----:R-:W-:Y:S01]  /*1170*/  IADD3 R5, R9.reuse, 0x80, RZ ;  /* 0x0000008009057810 */ /* 0x041fe20007ffe0ff */
[----:B------:R-:W-:Y:S01]  /*1180*/  BSSY B0, `(.L_x_1442) ;  /* 0x000001a000007945 */ /* 0x000fe20003800000 */
[----:B------:R-:W-:Y:S02]  /*1190*/  IADD3 R3, R9, 0x100, RZ ;  /* 0x0000010009037810 */ /* 0x000fe40007ffe0ff */
[-C--:B------:R-:W-:Y:S02]  /*11a0*/  ISETP.GE.AND P3, PT, R5, R8.reuse, PT ;  /* 0x000000080500720c */ /* 0x080fe40003f66270 */
[----:B------:R-:W-:Y:S02]  /*11b0*/  IADD3 R7, R9, 0x180, RZ ;  /* 0x0000018009077810 */ /* 0x000fe40007ffe0ff */
[-C--:B------:R-:W-:Y:S02]  /*11c0*/  ISETP.GE.AND P2, PT, R3, R8.reuse, PT ;  /* 0x000000080300720c */ /* 0x080fe40003f46270 */
[----:B------:R-:W-:-:S07]  /*11d0*/  ISETP.GE.AND P1, PT, R7, R8, PT ;  /* 0x000000080700720c */ /* 0x000fce0003f26270 */
        /* <DEDUP_REMOVED lines=20> */
.L_x_1443:
[----:B------:R-:W-:Y:S05]  /*1320*/  BSYNC B0 ;  /* 0x0000000000007941 */ /* 0x000fea0003800000 */
.L_x_1442:
[C---:B------:R-:W-:Y:S01]  /*1330*/  IADD3 R3, R9.reuse, 0x200, RZ ;  /* 0x0000020009037810 */ /* 0x040fe20007ffe0ff */
[----:B------:R-:W-:Y:S01]  /*1340*/  @!P0 IMAD.IADD R2, R0, 0x1, R9 ;  /* 0x0000000100028824 */ /* 0x000fe200078e0209 */
[----:B------:R-:W-:Y:S01]  /*1350*/  IADD3 R7, R9, 0x280, RZ ;  /* 0x0000028009077810 */ /* 0x000fe20007ffe0ff */
[----:B------:R-:W-:Y:S01]  /*1360*/  BSSY B0, `(.L_x_1444) ;  /* 0x000001d000007945 */ /* 0x000fe20003800000 */
[-C--:B------:R-:W-:Y:S01]  /*1370*/  ISETP.GE.AND P3, PT, R3, R8.reuse, PT ;  /* 0x000000080300720c */ /* 0x080fe20003f66270 */
[----:B------:R-:W-:Y:S01]  /*1380*/  @!P0 IMAD.MOV.U32 R3, RZ, RZ, 0x2 ;  /* 0x00000002ff038424 */ /* 0x000fe200078e00ff */
[C---:B-----5:R-:W-:Y:S02]  /*1390*/  IADD3 R11, R9.reuse, 0x300, RZ ;  /* 0x00000300090b7810 */ /* 0x060fe40007ffe0ff */
[----:B------:R-:W-:Y:S01]  /*13a0*/  IADD3 R17, R9, 0x380, RZ ;  /* 0x0000038009117810 */ /* 0x000fe20007ffe0ff */
[----:B------:R-:W-:Y:S01]  /*13b0*/  @!P0 IMAD.WIDE.U32 R2, R2, R3, c[0x0][0x168] ;  /* 0x00005a0002028625 */ /* 0x000fe200078e0003 */
[----:B------:R-:W-:-:S02]  /*13c0*/  ISETP.GE.AND P4, PT, R7, R8, PT ;  /* 0x000000080700720c */ /* 0x000fc40003f86270 */
[-C--:B------:R-:W-:Y:S02]  /*13d0*/  ISETP.GE.AND P5, PT, R11, R8.reuse, PT ;  /* 0x000000080b00720c */ /* 0x080fe40003fa6270 */
[----:B------:R-:W-:Y:S01]  /*13e0*/  ISETP.GE.AND P6, PT, R17, R8, PT ;  /* 0x000000081100720c */ /* 0x000fe20003fc6270 */
[----:B------:R-:W-:Y:S07]  /*13f0*/  @P2 BRA `(.L_x_1445) ;  /* 0x0000013000002947 */ /* 0x000fee0003800000 */
[----:B------:R-:W-:Y:S02]  /*1400*/  PRMT R12, RZ, 0x5410, R12 ;  /* 0x00005410ff0c7816 */ /* 0x000fe4000000000c */
        /* <DEDUP_REMOVED lines=18> */
.L_x_1445:
[----:B------:R-:W-:Y:S05]  /*1530*/  BSYNC B0 ;  /* 0x0000000000007941 */ /* 0x000fea0003800000 */
.L_x_1444:
[----:B------:R-:W-:Y:S01]  /*1540*/  BSSY B0, `(.L_x_1446) ;  /* 0x0000015000007945 */ /* 0x000fe20003800000 */
[----:B------:R-:W-:Y:S05]  /*1550*/  @P1 BRA `(.L_x_1447) ;  /* 0x0000013000001947 */ /* 0x000fea0003800000 */
        /* <DEDUP_REMOVED lines=19> */
.L_x_1447:
[----:B------:R-:W-:Y:S05]  /*1690*/  BSYNC B0 ;  /* 0x0000000000007941 */ /* 0x000fea0003800000 */
.L_x_1446:
        /* <DEDUP_REMOVED lines=21> */
.L_x_1449:
[----:B------:R-:W-:Y:S05]  /*17f0*/  BSYNC B0 ;  /* 0x0000000000007941 */ /* 0x000fea0003800000 */
.L_x_1448:
        /* <DEDUP_REMOVED lines=21> */
.L_x_1451:
[----:B------:R-:W-:Y:S05]  /*1950*/  BSYNC B0 ;  /* 0x0000000000007941 */ /* 0x000fea0003800000 */
.L_x_1450:
        /* <DEDUP_REMOVED lines=21> */
.L_x_1453:
[----:B------:R-:W-:Y:S05]  /*1ab0*/  BSYNC B0 ;  /* 0x0000000000007941 */ /* 0x000fea0003800000 */
.L_x_1452:
        /* <DEDUP_REMOVED lines=21> */
.L_x_1455:
[----:B------:R-:W-:Y:S05]  /*1c10*/  BSYNC B0 ;  /* 0x0000000000007941 */ /* 0x000fea0003800000 */
.L_x_1454:
[----:B------:R-:W-:Y:S01]  /*1c20*/  @!P0 IMAD.MOV.U32 R9, RZ, RZ, R5 ;  /* 0x000000ffff098224 */ /* 0x000fe200078e0005 */
[----:B------:R0:W-:Y:S01]  /*1c30*/  @!P0 STG.E.U16 [R2.64], R4 ;  /* 0x0000000402008986 */ /* 0x0001e2000c101504 */
[----:B------:R-:W-:Y:S01]  /*1c40*/  BSSY B0, `(.L_x_1456) ;  /* 0x000002d000007945 */ /* 0x000fe20003800000 */
[----:B------:R-:W-:Y:S02]  /*1c50*/  BSSY B1, `(.L_x_1457) ;  /* 0x0000025000017945 */ /* 0x000fe40003800000 */
        /* <DEDUP_REMOVED lines=14> */
.L_x_1458:
[----:B0-----:R-:W-:-:S13]  /*1d40*/  ISETP.GE.AND P0, PT, R9, R8, PT ;  /* 0x000000080900720c */ /* 0x001fda0003f06270 */
[----:B------:R-:W-:Y:S05]  /*1d50*/  @P0 BRA `(.L_x_1460) ;  /* 0x000000c000000947 */ /* 0x000fea0003800000 */
[----:B------:R-:W-:Y:S01]  /*1d60*/  IMAD.IADD R2, R0, 0x1, R9 ;  /* 0x0000000100027824 */ /* 0x000fe200078e0209 */
[----:B------:R-:W-:Y:S01]  /*1d70*/  IADD3 R9, R9, 0x80, RZ ;  /* 0x0000008009097810 */ /* 0x000fe20007ffe0ff */
[----:B------:R-:W-:-:S04]  /*1d80*/  IMAD.MOV.U32 R3, RZ, RZ, 0x2 ;  /* 0x00000002ff037424 */ /* 0x000fc800078e00ff */
[----:B------:R-:W-:-:S05]  /*1d90*/  IMAD.WIDE.U32 R2, R2, R3, c[0x0][0x168] ;  /* 0x00005a0002027625 */ /* 0x000fca00078e0003 */
[----:B------:R0:W-:Y:S02]  /*1da0*/  STG.E.U16 [R2.64], R10 ;  /* 0x0000000a02007986 */ /* 0x0001e4000c101504 */
.L_x_1459:
[----:B------:R-:W-:-:S13]  /*1db0*/  ISETP.GE.AND P0, PT, R9, R8, PT ;  /* 0x000000080900720c */ /* 0x000fda0003f06270 */
[----:B------:R-:W-:Y:S05]  /*1dc0*/  @P0 BRA `(.L_x_1461) ;  /* 0x000000d000000947 */ /* 0x000fea0003800000 */
[----:B0-----:R-:W-:Y:S01]  /*1dd0*/  IMAD.IADD R2, R0, 0x1, R9 ;  /* 0x0000000100027824 */ /* 0x001fe200078e0209 */
[----:B------:R-:W-:Y:S01]  /*1de0*/  IADD3 R9, R9, 0x80, RZ ;  /* 0x0000008009097810 */ /* 0x000fe20007ffe0ff */
[----:B------:R-:W-:-:S04]  /*1df0*/  IMAD.MOV.U32 R3, RZ, RZ, 0x2 ;  /* 0x00000002ff037424 */ /* 0x000fc800078e00ff */
[----:B------:R-:W-:-:S05]  /*1e00*/  IMAD.WIDE.U32 R2, R2, R3, c[0x0][0x168] ;  /* 0x00005a0002027625 */ /* 0x000fca00078e0003 */
[----:B------:R0:W-:Y:S02]  /*1e10*/  STG.E.U16 [R2.64], R11 ;  /* 0x0000000b02007986 */ /* 0x0001e4000c101504 */
.L_x_1460:
        /* <DEDUP_REMOVED lines=8> */
.L_x_1461:
[----:B------:R-:W-:Y:S05]  /*1ea0*/  BSYNC B1 ;  /* 0x0000000000017941 */ /* 0x000fea0003800000 */
.L_x_1457:
[----:B------:R-:W-:-:S13]  /*1eb0*/  ISETP.GE.AND P0, PT, R9, R8, PT ;  /* 0x000000080900720c */ /* 0x000fda0003f06270 */
[----:B0-----:R-:W-:Y:S01]  /*1ec0*/  @!P0 IMAD.IADD R2, R0, 0x1, R9 ;  /* 0x0000000100028824 */ /* 0x001fe200078e0209 */
[----:B------:R-:W-:Y:S01]  /*1ed0*/  @!P0 IADD3 R9, R9, 0x80, RZ ;  /* 0x0000008009098810 */ /* 0x000fe20007ffe0ff */
[----:B------:R-:W-:-:S04]  /*1ee0*/  @!P0 IMAD.MOV.U32 R3, RZ, RZ, 0x2 ;  /* 0x00000002ff038424 */ /* 0x000fc800078e00ff */
[----:B------:R-:W-:-:S05]  /*1ef0*/  @!P0 IMAD.WIDE.U32 R2, R2, R3, c[0x0][0x168] ;  /* 0x00005a0002028625 */ /* 0x000fca00078e0003 */
[----:B------:R0:W-:Y:S02]  /*1f00*/  @!P0 STG.E.U16 [R2.64], R13 ;  /* 0x0000000d02008986 */ /* 0x0001e4000c101504 */
.L_x_1462:
[----:B------:R-:W-:Y:S05]  /*1f10*/  BSYNC B0 ;  /* 0x0000000000007941 */ /* 0x000fea0003800000 */
.L_x_1456:
[----:B------:R-:W-:Y:S01]  /*1f20*/  WARPSYNC 0xffffffff ;  /* 0xffffffff00007948 */ /* 0x000fe20003800000 */
[----:B------:R-:W-:-:S13]  /*1f30*/  ISETP.GE.AND P0, PT, R9, R8, PT ;  /* 0x000000080900720c */ /* 0x000fda0003f06270 */
[----:B------:R-:W-:Y:S05]  /*1f40*/  @P0 EXIT ;  /* 0x000000000000094d */ /* 0x000fea0003800000 */
[----:B0-----:R-:W-:Y:S02]  /*1f50*/  IMAD.IADD R2, R0, 0x1, R9 ;  /* 0x0000000100027824 */ /* 0x001fe400078e0209 */
[----:B------:R-:W-:-:S04]  /*1f60*/  IMAD.MOV.U32 R3, RZ, RZ, 0x2 ;  /* 0x00000002ff037424 */ /* 0x000fc800078e00ff */
[----:B------:R-:W-:-:S05]  /*1f70*/  IMAD.WIDE.U32 R2, R2, R3, c[0x0][0x168] ;  /* 0x00005a0002027625 */ /* 0x000fca00078e0003 */
[----:B------:R-:W-:Y:S01]  /*1f80*/  STG.E.U16 [R2.64], R14 ;  /* 0x0000000e02007986 */ /* 0x000fe2000c101504 */
[----:B------:R-:W-:Y:S05]  /*1f90*/  EXIT ;  /* 0x000000000000794d */ /* 0x000fea0003800000 */
.L_x_1463:
        /* <DEDUP_REMOVED lines=14> */
.L_x_17737:


//--------------------- .text._ZN2at6native29vectorized_elementwise_kernelILi4ENS0_13BinaryFunctorIN3c108BFloat16ES4_S4_ZZZNS0_17hypot_kernel_cudaERNS_18TensorIteratorBaseEENKUlvE_clEvENKUlvE2_clEvEUlS4_S4_E_EESt5arrayIPcLm3EEEEviT0_T1_ --------------------------
	.section	.text._ZN2at6native29vectorized_elementwise_kernelILi4ENS0_13BinaryFunctorIN3c108BFloat16ES4_S4_ZZZNS0_17hypot_kernel_cudaERNS_18TensorIteratorBaseEENKUlvE_clEvENKUlvE2_clEvEUlS4_S4_E_EESt5arrayIPcLm3EEEEviT0_T1_,"ax",@progbits
	.sectioninfo	@"SHI_REGISTERS=32"
	.align	128
        .global         _ZN2at6native29vectorized_elementwise_kernelILi4ENS0_13BinaryFunctorIN3c108BFloat16ES4_S4_ZZZNS0_17hypot_kernel_cudaERNS_18TensorIteratorBaseEENKUlvE_clEvENKUlvE2_clEvEUlS4_S4_E_EESt5arrayIPcLm3EEEEviT0_T1_
        .type           _ZN2at6native29vectorized_elementwise_kernelILi4ENS0_13BinaryFunctorIN3c108BFloat16ES4_S4_ZZZNS0_17hypot_kernel_cudaERNS_18TensorIteratorBaseEENKUlvE_clEvENKUlvE2_clEvEUlS4_S4_E_EESt5arrayIPcLm3EEEEviT0_T1_,@function
        .size           _ZN2at6native29vectorized_elementwise_kernelILi4ENS0_13BinaryFunctorIN3c108BFloat16ES4_S4_ZZZNS0_17hypot_kernel_cudaERNS_18TensorIteratorBaseEENKUlvE_clEvENKUlvE2_clEvEUlS4_S4_E_EESt5arrayIPcLm3EEEEviT0_T1_,(.L_x_17738 - _ZN2at6native29vectorized_elementwise_kernelILi4ENS0_13BinaryFunctorIN3c108BFloat16ES4_S4_ZZZNS0_17hypot_kernel_cudaERNS_18TensorIteratorBaseEENKUlvE_clEvENKUlvE2_clEvEUlS4_S4_E_EESt5arrayIPcLm3EEEEviT0_T1_)
        .other          _ZN2at6native29vectorized_elementwise_kernelILi4ENS0_13BinaryFunctorIN3c108BFloat16ES4_S4_ZZZNS0_17hypot_kernel_cudaERNS_18TensorIteratorBaseEENKUlvE_clEvENKUlvE2_clEvEUlS4_S4_E_EESt5arrayIPcLm3EEEEviT0_T1_,@"STO_CUDA_ENTRY STV_DEFAULT"
_ZN2at6native29vectorized_elementwise_kernelILi4ENS0_13BinaryFunctorIN3c108BFloat16ES4_S4_ZZZNS0_17hypot_kernel_cudaERNS_18TensorIteratorBaseEENKUlvE_clEvENKUlvE2_clEvEUlS4_S4_E_EESt5arrayIPcLm3EEEEviT0_T1_:
.text._ZN2at6native29vectorized_elementwise_kernelILi4ENS0_13BinaryFunctorIN3c108BFloat16ES4_S4_ZZZNS0_17hypot_kernel_cudaERNS_18TensorIteratorBaseEENKUlvE_clEvENKUlvE2_clEvEUlS4_S4_E_EESt5arrayIPcLm3EEEEviT0_T1_:
        /* <DEDUP_REMOVED lines=13> */
[----:B------:R-:W2:Y:S04]  /*00d0*/  LDG.E.64 R10, [R8.64] ;  /* 0x00000004080a7981 */ /* 0x000ea8000c1e1b00 */
[----:B------:R-:W3:Y:S04]  /*00e0*/  LDG.E.64 R6, [R16.64] ;  /* 0x0000000410067981 */ /* 0x000ee8000c1e1b00 */
[----:B------:R2:W4:Y:S04]  /*00f0*/  LDG.E.64 R4, [R8.64+0x400] ;  /* 0x0004000408047981 */ /* 0x000528000c1e1b00 */
[----:B------:R0:W5:Y:S01]  /*0100*/  LDG.E.64 R2, [R16.64+0x400] ;  /* 0x0004000410027981 */ /* 0x000162000c1e1b00 */
[----:B--2---:R-:W-:-:S02]  /*0110*/  PRMT R8, RZ, 0x5410, R10 ;  /* 0x00005410ff087816 */ /* 0x004fc4000000000a */
[----:B------:R-:W-:Y:S02]  /*0120*/  PRMT R10, RZ, 0x7610, R10 ;  /* 0x00007610ff0a7816 */ /* 0x000fe4000000000a */
[--C-:B---3--:R-:W-:Y:S02]  /*0130*/  PRMT R9, RZ, 0x5410, R6.reuse ;  /* 0x00005410ff097816 */ /* 0x108fe40000000006 */
[----:B------:R-:W-:Y:S01]  /*0140*/  PRMT R12, RZ, 0x7610, R6 ;  /* 0x00007610ff0c7816 */ /* 0x000fe20000000006 */
[----:B------:R-:W-:Y:S02]  /*0150*/  FADD.FTZ R6, |R8|, -RZ ;  /* 0x800000ff08067221 */ /* 0x000fe40000010200 */
[----:B------:R-:W-:Y:S02]  /*0160*/  FADD.FTZ R19, |R9|, -RZ ;  /* 0x800000ff09137221 */ /* 0x000fe40000010200 */
[----:B------:R-:W-:Y:S02]  /*0170*/  FADD.FTZ R10, |R10|, -RZ ;  /* 0x800000ff0a0a7221 */ /* 0x000fe40000010200 */
[----:B------:R-:W-:Y:S01]  /*0180*/  FADD.FTZ R21, |R12|, -RZ ;  /* 0x800000ff0c157221 */ /* 0x000fe20000010200 */
[----:B------:R-:W-:-:S02]  /*0190*/  IMNMX R14, R6, R19, PT ;  /* 0x00000013060e7217 */ /* 0x000fc40003800200 */
[----:B------:R-:W-:Y:S02]  /*01a0*/  IMNMX R8, R6, R19, !PT ;  /* 0x0000001306087217 */ /* 0x000fe40007800200 */
[CC--:B0-----:R-:W-:Y:S02]  /*01b0*/  IMNMX R17, R10.reuse, R21.reuse, PT ;  /* 0x000000150a117217 */ /* 0x0c1fe40003800200 */
[----:B------:R-:W-:Y:S02]  /*01c0*/  IMNMX R9, R10, R21, !PT ;  /* 0x000000150a097217 */ /* 0x000fe40007800200 */
[----:B------:R-:W-:Y:S02]  /*01d0*/  PRMT R6, RZ, 0x5410, R11 ;  /* 0x00005410ff067816 */ /* 0x000fe4000000000b */
[----:B------:R-:W-:Y:S02]  /*01e0*/  PRMT R10, RZ, 0x5410, R7 ;  /* 0x00005410ff0a7816 */ /* 0x000fe40000000007 */
[----:B------:R-:W-:Y:S01]  /*01f0*/  LOP3.LUT R16, R8, 0xfe000000, RZ, 0xc0, !PT ;  /* 0xfe00000008107812 */ /* 0x000fe200078ec0ff */
[----:B------:R-:W-:Y:S01]  /*0200*/  FADD.FTZ R24, |R6|, -RZ ;  /* 0x800000ff06187221 */ /* 0x000fe20000010200 */
[----:B------:R-:W-:Y:S01]  /*0210*/  LOP3.LUT R18, R9, 0xfe000000, RZ, 0xc0, !PT ;  /* 0xfe00000009127812 */ /* 0x000fe200078ec0ff */
[----:B------:R-:W-:Y:S01]  /*0220*/  FADD.FTZ R25, |R10|, -RZ ;  /* 0x800000ff0a197221 */ /* 0x000fe20000010200 */
[----:B------:R-:W-:-:S02]  /*0230*/  IADD3 R19, -R16, 0x7e800000, RZ ;  /* 0x7e80000010137810 */ /* 0x000fc40007ffe1ff */
[----:B------:R-:W-:Y:S02]  /*0240*/  IADD3 R20, -R18, 0x7e800000, RZ ;  /* 0x7e80000012147810 */ /* 0x000fe40007ffe1ff */
[----:B------:R-:W-:Y:S01]  /*0250*/  IMNMX R10, R24, R25, !PT ;  /* 0x00000019180a7217 */ /* 0x000fe20007800200 */
[CC--:B------:R-:W-:Y:S01]  /*0260*/  FMUL.FTZ R6, R14.reuse, R19.reuse ;  /* 0x000000130e067220 */ /* 0x0c0fe20000410000 */
[----:B------:R-:W-:Y:S01]  /*0270*/  PRMT R7, RZ, 0x7610, R7 ;  /* 0x00007610ff077816 */ /* 0x000fe20000000007 */
[-C--:B------:R-:W-:Y:S01]  /*0280*/  FMUL.FTZ R22, R17, R20.reuse ;  /* 0x0000001411167220 */ /* 0x080fe20000410000 */
[----:B------:R-:W-:Y:S01]  /*0290*/  FSETP.NEU.FTZ.AND P3, PT, R14, RZ, PT ;  /* 0x000000ff0e00720b */ /* 0x000fe20003f7d000 */
[----:B------:R-:W-:Y:S01]  /*02a0*/  FMUL.FTZ R23, R9, R20 ;  /* 0x0000001409177220 */ /* 0x000fe20000410000 */
[----:B------:R-:W-:Y:S01]  /*02b0*/  LOP3.LUT R20, R10, 0xfe000000, RZ, 0xc0, !PT ;  /* 0xfe0000000a147812 */ /* 0x000fe200078ec0ff */
[----:B------:R-:W-:Y:S01]  /*02c0*/  FMUL.FTZ R21, R6, R6 ;  /* 0x0000000606157220 */ /* 0x000fe20000410000 */
[----:B------:R-:W-:Y:S01]  /*02d0*/  PRMT R6, RZ, 0x7610, R11 ;  /* 0x00007610ff067816 */ /* 0x000fe2000000000b */
[----:B------:R-:W-:Y:S01]  /*02e0*/  FMUL.FTZ R12, R8, R19 ;  /* 0x00000013080c7220 */ /* 0x000fe20000410000 */
[----:B------:R-:W-:Y:S01]  /*02f0*/  IMNMX R19, R24, R25, PT ;  /* 0x0000001918137217 */ /* 0x000fe20003800200 */
[----:B------:R-:W-:Y:S01]  /*0300*/  FMUL.FTZ R22, R22, R22 ;  /* 0x0000001616167220 */ /* 0x000fe20000410000 */
[----:B------:R-:W-:Y:S01]  /*0310*/  IADD3 R11, -R20, 0x7e800000, RZ ;  /* 0x7e800000140b7810 */ /* 0x000fe20007ffe1ff */
[----:B------:R-:W-:Y:S01]  /*0320*/  FFMA.FTZ R21, R12, R12, R21 ;  /* 0x0000000c0c157223 */ /* 0x000fe20000010015 */
[----:B------:R-:W-:Y:S01]  /*0330*/  FSETP.NEU.FTZ.AND P5, PT, R19, RZ, PT ;  /* 0x000000ff1300720b */ /* 0x000fe20003fbd000 */
[----:B------:R-:W-:Y:S01]  /*0340*/  IMAD.WIDE.U32 R12, R0, R13, c[0x0][0x168] ;  /* 0x00005a00000c7625 */ /* 0x000fe200078e000d */
[----:B------:R-:W-:-:S02]  /*0350*/  FSETP.NEU.FTZ.AND P2, PT, R17, RZ, PT ;  /* 0x000000ff1100720b */ /* 0x000fc40003f5d000 */
[----:B------:R-:W-:Y:S01]  /*0360*/  LOP3.LUT R16, R16, 0x800000, RZ, 0xfc, !PT ;  /* 0x0080000010107812 */ /* 0x000fe200078efcff */
[----:B------:R-:W-:Y:S01]  /*0370*/  FMUL.FTZ R0, R19, R11 ;  /* 0x0000000b13007220 */ /* 0x000fe20000410000 */
[----:B------:R-:W0:Y:S01]  /*0380*/  MUFU.SQRT R21, R21 ;  /* 0x0000001500157308 */ /* 0x000e220000002000 */
[----:B------:R-:W-:Y:S01]  /*0390*/  FFMA.FTZ R22, R23, R23, R22 ;  /* 0x0000001717167223 */ /* 0x000fe20000010016 */
[----:B------:R-:W-:Y:S01]  /*03a0*/  FSETP.NEU.FTZ.AND P1, PT, R14, +INF , PT ;  /* 0x7f8000000e00780b */ /* 0x000fe20003f3d000 */
[----:B------:R-:W-:Y:S01]  /*03b0*/  FADD.FTZ R23, |R6|, -RZ ;  /* 0x800000ff06177221 */ /* 0x000fe20000010200 */
[----:B------:R-:W-:Y:S01]  /*03c0*/  FSETP.NEU.FTZ.AND P0, PT, R17, +INF , PT ;  /* 0x7f8000001100780b */ /* 0x000fe20003f1d000 */
[----:B------:R-:W-:Y:S01]  /*03d0*/  FADD.FTZ R26, |R7|, -RZ ;  /* 0x800000ff071a7221 */ /* 0x000fe20000010200 */
[----:B------:R-:W-:Y:S01]  /*03e0*/  FSETP.NEU.FTZ.AND P4, PT, R19, +INF , PT ;  /* 0x7f8000001300780b */ /* 0x000fe20003f9d000 */
[----:B------:R-:W-:Y:S01]  /*03f0*/  FMUL.FTZ R11, R10, R11 ;  /* 0x0000000b0a0b7220 */ /* 0x000fe20000410000 */
[----:B------:R-:W1:Y:S01]  /*0400*/  MUFU.SQRT R22, R22 ;  /* 0x0000001600167308 */ /* 0x000e620000002000 */
[----:B------:R-:W-:Y:S01]  /*0410*/  FMUL.FTZ R24, R0, R0 ;  /* 0x0000000000187220 */ /* 0x000fe20000410000 */
[-C--:B------:R-:W-:Y:S01]  /*0420*/  IMNMX R0, R23, R26.reuse, !PT ;  /* 0x0000001a17007217 */ /* 0x080fe20007800200 */
[----:B------:R-:W-:Y:S01]  /*0430*/  IMAD.WIDE R6, R15, 0x8, R12 ;  /* 0x000000080f067825 */ /* 0x000fe200078e020c */
[----:B------:R-:W-:-:S02]  /*0440*/  IMNMX R12, R23, R26, PT ;  /* 0x0000001a170c7217 */ /* 0x000fc40003800200 */
[----:B------:R-:W-:Y:S01]  /*0450*/  LOP3.LUT R13, R18, 0x800000, RZ, 0xfc, !PT ;  /* 0x00800000120d7812 */ /* 0x000fe200078efcff */
[----:B------:R-:W-:Y:S01]  /*0460*/  FFMA.FTZ R24, R11, R11, R24 ;  /* 0x0000000b0b187223 */ /* 0x000fe20000010018 */
[----:B------:R-:W-:Y:S01]  /*0470*/  LOP3.LUT R11, R0, 0xfe000000, RZ, 0xc0, !PT ;  /* 0xfe000000000b7812 */ /* 0x000fe200078ec0ff */
[----:B0-----:R-:W-:Y:S01]  /*0480*/  @P3 FMUL.FTZ R8, R21, R16 ;  /* 0x0000001015083220 */ /* 0x001fe20000410000 */
[C---:B------:R-:W-:Y:S02]  /*0490*/  FSETP.NEU.FTZ.AND P6, PT, R12.reuse, RZ, PT ;  /* 0x000000ff0c00720b */ /* 0x040fe40003fdd000 */
[----:B------:R-:W-:Y:S01]  /*04a0*/  IADD3 R15, -R11, 0x7e800000, RZ ;  /* 0x7e8000000b0f7810 */ /* 0x000fe20007ffe1ff */
[----:B------:R-:W0:Y:S01]  /*04b0*/  MUFU.SQRT R24, R24 ;  /* 0x0000001800187308 */ /* 0x000e220000002000 */
[----:B------:R-:W-:Y:S01]  /*04c0*/  FSETP.NEU.FTZ.AND P3, PT, R12, +INF , PT ;  /* 0x7f8000000c00780b */ /* 0x000fe20003f7d000 */
[----:B-1----:R-:W-:Y:S01]  /*04d0*/  @P2 FMUL.FTZ R9, R22, R13 ;  /* 0x0000000d16092220 */ /* 0x002fe20000410000 */
[----:B-----5:R-:W-:Y:S01]  /*04e0*/  PRMT R16, RZ, 0x5410, R3 ;  /* 0x00005410ff107816 */ /* 0x020fe20000000003 */
[-C--:B------:R-:W-:Y:S01]  /*04f0*/  FMUL.FTZ R14, R12, R15.reuse ;  /* 0x0000000f0c0e7220 */ /* 0x080fe20000410000 */
[--C-:B----4-:R-:W-:Y:S01]  /*0500*/  PRMT R12, RZ, 0x5410, R4.reuse ;  /* 0x00005410ff0c7816 */ /* 0x110fe20000000004 */
[----:B------:R-:W-:Y:S01]  /*0510*/  FMUL.FTZ R18, R0, R15 ;  /* 0x0000000f00127220 */ /* 0x000fe20000410000 */
[----:B------:R-:W-:Y:S01]  /*0520*/  LOP3.LUT R15, R20, 0x800000, RZ, 0xfc, !PT ;  /* 0x00800000140f7812 */ /* 0x000fe200078efcff */
[----:B------:R-:W-:Y:S01]  /*0530*/  FMUL.FTZ R17, R14, R14 ;  /* 0x0000000e0e117220 */ /* 0x000fe20000410000 */
[----:B------:R-:W-:Y:S01]  /*0540*/  PRMT R14, RZ, 0x7610, R4 ;  /* 0x00007610ff0e7816 */ /* 0x000fe20000000004 */
[----:B------:R-:W-:Y:S01]  /*0550*/  FADD.FTZ R12, |R12|, -RZ ;  /* 0x800000ff0c0c7221 */ /* 0x000fe20000010200 */
[--C-:B------:R-:W-:Y:S01]  /*0560*/  PRMT R4, RZ, 0x5410, R2.reuse ;  /* 0x00005410ff047816 */ /* 0x100fe20000000002 */
[----:B------:R-:W-:Y:S01]  /*0570*/  FFMA.FTZ R18, R18, R18, R17 ;  /* 0x0000001212127223 */ /* 0x000fe20000010011 */
[----:B------:R-:W-:Y:S01]  /*0580*/  PRMT R2, RZ, 0x7610, R2 ;  /* 0x00007610ff027816 */ /* 0x000fe20000000002 */
[----:B------:R-:W-:Y:S01]  /*0590*/  FADD.FTZ R14, |R14|, -RZ ;  /* 0x800000ff0e0e7221 */ /* 0x000fe20000010200 */
[----:B------:R-:W-:Y:S01]  /*05a0*/  FSEL R8, R8, +INF , P1 ;  /* 0x7f80000008087808 */ /* 0x000fe20000800000 */
[----:B0-----:R-:W-:Y:S01]  /*05b0*/  @P5 FMUL.FTZ R10, R24, R15 ;  /* 0x0000000f180a5220 */ /* 0x001fe20000410000 */
[--C-:B------:R-:W-:Y:S01]  /*05c0*/  PRMT R15, RZ, 0x5410, R5.reuse ;  /* 0x00005410ff0f7816 */ /* 0x100fe20000000005 */
[----:B------:R-:W-:Y:S01]  /*05d0*/  FADD.FTZ R13, |R4|, -RZ ;  /* 0x800000ff040d7221 */ /* 0x000fe20000010200 */
[----:B------:R-:W-:Y:S01]  /*05e0*/  PRMT R24, RZ, 0x7610, R5 ;  /* 0x00007610ff187816 */ /* 0x000fe20000000005 */
[----:B------:R-:W-:Y:S01]  /*05f0*/  FADD.FTZ R17, |R2|, -RZ ;  /* 0x800000ff02117221 */ /* 0x000fe20000010200 */
[----:B------:R-:W0:Y:S01]  /*0600*/  MUFU.SQRT R18, R18 ;  /* 0x0000001200127308 */ /* 0x000e220000002000 */
[----:B------:R-:W-:Y:S01]  /*0610*/  FADD.FTZ R2, |R15|, -RZ ;  /* 0x800000ff0f027221 */ /* 0x000fe20000010200 */
[-C--:B------:R-:W-:Y:S01]  /*0620*/  IMNMX R15, R12, R13.reuse, PT ;  /* 0x0000000d0c0f7217 */ /* 0x080fe20003800200 */
[----:B------:R-:W-:Y:S01]  /*0630*/  FADD.FTZ R19, |R16|, -RZ ;  /* 0x800000ff10137221 */ /* 0x000fe20000010200 */
[----:B------:R-:W-:Y:S01]  /*0640*/  IMNMX R4, R12, R13, !PT ;  /* 0x0000000d0c047217 */ /* 0x000fe20007800200 */
[----:B------:R-:W-:Y:S01]  /*0650*/  FADD.FTZ R24, |R24|, -RZ ;  /* 0x800000ff18187221 */ /* 0x000fe20000010200 */
[----:B------:R-:W-:-:S02]  /*0660*/  IMNMX R12, R14, R17, !PT ;  /* 0x000000110e0c7217 */ /* 0x000fc40007800200 */
[----:B------:R-:W-:Y:S02]  /*0670*/  LOP3.LUT R5, R4, 0xfe000000, RZ, 0xc0, !PT ;  /* 0xfe00000004057812 */ /* 0x000fe400078ec0ff */
[----:B------:R-:W-:Y:S02]  /*0680*/  IMNMX R13, R14, R17, PT ;  /* 0x000000110e0d7217 */ /* 0x000fe40003800200 */
[----:B------:R-:W-:Y:S02]  /*0690*/  LOP3.LUT R16, R12, 0xfe000000, RZ, 0xc0, !PT ;  /* 0xfe0000000c107812 */ /* 0x000fe400078ec0ff */
[CC--:B------:R-:W-:Y:S02]  /*06a0*/  IMNMX R14, R2.reuse, R19.reuse, PT ;  /* 0x00000013020e7217 */ /* 0x0c0fe40003800200 */
[----:B------:R-:W-:Y:S02]  /*06b0*/  IMNMX R2, R2, R19, !PT ;  /* 0x0000001302027217 */ /* 0x000fe40007800200 */
[----:B------:R-:W-:-:S02]  /*06c0*/  PRMT R19, RZ, 0x7610, R3 ;  /* 0x00007610ff137816 */ /* 0x000fc40000000003 */
[----:B------:R-:W-:Y:S02]  /*06d0*/  IADD3 R22, -R5, 0x7e800000, RZ ;  /* 0x7e80000005167810 */ /* 0x000fe40007ffe1ff */
[----:B------:R-:W-:Y:S01]  /*06e0*/  IADD3 R20, -R16, 0x7e800000, RZ ;  /* 0x7e80000010147810 */ /* 0x000fe20007ffe1ff */
[----:B------:R-:W-:Y:S01]  /*06f0*/  FADD.FTZ R19, |R19|, -RZ ;  /* 0x800000ff13137221 */ /* 0x000fe20000010200 */
[----:B------:R-:W-:Y:S01]  /*0700*/  LOP3.LUT R3, R2, 0xfe000000, RZ, 0xc0, !PT ;  /* 0xfe00000002037812 */ /* 0x000fe200078ec0ff */
[C---:B------:R-:W-:Y:S01]  /*0710*/  FMUL.FTZ R17, R15.reuse, R22 ;  /* 0x000000160f117220 */ /* 0x040fe20000410000 */
[----:B------:R-:W-:Y:S01]  /*0720*/  FSETP.NEU.FTZ.AND P5, PT, R15, RZ, PT ;  /* 0x000000ff0f00720b */ /* 0x000fe20003fbd000 */
[----:B------:R-:W-:Y:S01]  /*0730*/  FMUL.FTZ R25, R13, R20 ;  /* 0x000000140d197220 */ /* 0x000fe20000410000 */
[----:B------:R-:W-:Y:S01]  /*0740*/  IADD3 R21, -R3, 0x7e800000, RZ ;  /* 0x7e80000003157810 */ /* 0x000fe20007ffe1ff */
[----:B------:R-:W-:Y:S01]  /*0750*/  FMUL.FTZ R23, R17, R17 ;  /* 0x0000001111177220 */ /* 0x000fe20000410000 */
[-C--:B------:R-:W-:Y:S01]  /*0760*/  IMNMX R17, R24, R19.reuse, PT ;  /* 0x0000001318117217 */ /* 0x080fe20003800200 */
[----:B------:R-:W-:Y:S01]  /*0770*/  FMUL.FTZ R22, R4, R22 ;  /* 0x0000001604167220 */ /* 0x000fe20000410000 */
[----:B------:R-:W-:Y:S01]  /*0780*/  IMNMX R19, R24, R19, !PT ;  /* 0x0000001318137217 */ /* 0x000fe20007800200 */
[----:B------:R-:W-:Y:S01]  /*0790*/  FMUL.FTZ R20, R12, R20 ;  /* 0x000000140c147220 */ /* 0x000fe20000410000 */
[----:B------:R-:W-:Y:S01]  /*07a0*/  FSETP.NEU.FTZ.AND P2, PT, R13, RZ, PT ;  /* 0x000000ff0d00720b */ /* 0x000fe20003f5d000 */
[----:B------:R-:W-:Y:S01]  /*07b0*/  FMUL.FTZ R25, R25, R25 ;  /* 0x0000001919197220 */ /* 0x000fe20000410000 */
[----:B------:R-:W-:Y:S01]  /*07c0*/  FSEL R9, R9, +INF , P0 ;  /* 0x7f80000009097808 */ /* 0x000fe20000000000 */
[----:B------:R-:W-:Y:S01]  /*07d0*/  FFMA.FTZ R22, R22, R22, R23 ;  /* 0x0000001616167223 */ /* 0x000fe20000010017 */
[----:B------:R-:W-:Y:S01]  /*07e0*/  FSETP.NEU.FTZ.AND P1, PT, R14, RZ, PT ;  /* 0x000000ff0e00720b */ /* 0x000fe20003f3d000 */
[----:B------:R-:W-:Y:S01]  /*07f0*/  FFMA.FTZ R25, R20, R20, R25 ;  /* 0x0000001414197223 */ /* 0x000fe20000010019 */
[----:B------:R-:W-:Y:S01]  /*0800*/  LOP3.LUT R20, R19, 0xfe000000, RZ, 0xc0, !PT ;  /* 0xfe00000013147812 */ /* 0x000fe200078ec0ff */
[-C--:B------:R-:W-:Y:S01]  /*0810*/  FMUL.FTZ R23, R14, R21.reuse ;  /* 0x000000150e177220 */ /* 0x080fe20000410000 */
[----:B------:R-:W-:Y:S01]  /*0820*/  FSETP.NEU.FTZ.AND P0, PT, R17, RZ, PT ;  /* 0x000000ff1100720b */ /* 0x000fe20003f1d000 */
[----:B------:R-:W-:Y:S01]  /*0830*/  FMUL.FTZ R21, R2, R21 ;  /* 0x0000001502157220 */ /* 0x000fe20000410000 */
[----:B------:R-:W-:Y:S01]  /*0840*/  IADD3 R26, -R20, 0x7e800000, RZ ;  /* 0x7e800000141a7810 */ /* 0x000fe20007ffe1ff */
[----:B------:R-:W-:Y:S01]  /*0850*/  FMUL.FTZ R24, R23, R23 ;  /* 0x0000001717187220 */ /* 0x000fe20000410000 */
[----:B------:R-:W1:Y:S01]  /*0860*/  MUFU.SQRT R22, R22 ;  /* 0x0000001600167308 */ /* 0x000e620000002000 */
[----:B------:R-:W-:-:S02]  /*0870*/  LOP3.LUT R11, R11, 0x800000, RZ, 0xfc, !PT ;  /* 0x008000000b0b7812 */ /* 0x000fc400078efcff */
[----:B------:R-:W-:Y:S01]  /*0880*/  FFMA.FTZ R23, R21, R21, R24 ;  /* 0x0000001515177223 */ /* 0x000fe20000010018 */
[----:B------:R-:W-:Y:S01]  /*0890*/  LOP3.LUT R5, R5, 0x800000, RZ, 0xfc, !PT ;  /* 0x0080000005057812 */ /* 0x000fe200078efcff */
[-C--:B------:R-:W-:Y:S01]  /*08a0*/  FMUL.FTZ R24, R17, R26.reuse ;  /* 0x0000001a11187220 */ /* 0x080fe20000410000 */
[----:B------:R-:W-:Y:S01]  /*08b0*/  LOP3.LUT R16, R16, 0x800000, RZ, 0xfc, !PT ;  /* 0x0080000010107812 */ /* 0x000fe200078efcff */
[----:B------:R-:W-:Y:S01]  /*08c0*/  FMUL.FTZ R26, R19, R26 ;  /* 0x0000001a131a7220 */ /* 0x000fe20000410000 */
[----:B------:R-:W2:Y:S01]  /*08d0*/  MUFU.SQRT R21, R25 ;  /* 0x0000001900157308 */ /* 0x000ea20000002000 */
[----:B------:R-:W-:Y:S01]  /*08e0*/  FMUL.FTZ R27, R24, R24 ;  /* 0x00000018181b7220 */ /* 0x000fe20000410000 */
[----:B------:R-:W-:Y:S01]  /*08f0*/  LOP3.LUT R20, R20, 0x800000, RZ, 0xfc, !PT ;  /* 0x0080000014147812 */ /* 0x000fe200078efcff */
[----:B0-----:R-:W-:Y:S01]  /*0900*/  @P6 FMUL.FTZ R0, R18, R11 ;  /* 0x0000000b12006220 */ /* 0x001fe20000410000 */
[----:B------:R-:W-:Y:S01]  /*0910*/  LOP3.LUT R18, R3, 0x800000, RZ, 0xfc, !PT ;  /* 0x0080000003127812 */ /* 0x000fe200078efcff */
[----:B------:R-:W-:Y:S01]  /*0920*/  FFMA.FTZ R27, R26, R26, R27 ;  /* 0x0000001a1a1b7223 */ /* 0x000fe2000001001b */
[----:B------:R-:W-:-:S02]  /*0930*/  FSETP.NEU.FTZ.AND P6, PT, R15, +INF , PT ;  /* 0x7f8000000f00780b */ /* 0x000fc40003fdd000 */
[----:B------:R-:W0:Y:S01]  /*0940*/  MUFU.SQRT R23, R23 ;  /* 0x0000001700177308 */ /* 0x000e220000002000 */
[----:B-1----:R-:W-:Y:S01]  /*0950*/  @P5 FMUL.FTZ R4, R22, R5 ;  /* 0x0000000516045220 */ /* 0x002fe20000410000 */
[----:B------:R-:W-:Y:S02]  /*0960*/  FSETP.NEU.FTZ.AND P5, PT, R13, +INF , PT ;  /* 0x7f8000000d00780b */ /* 0x000fe40003fbd000 */
[----:B------:R-:W-:Y:S02]  /*0970*/  FSEL R10, R10, +INF , P4 ;  /* 0x7f8000000a0a7808 */ /* 0x000fe40002000000 */
[----:B------:R-:W-:Y:S02]  /*0980*/  FSEL R4, R4, +INF , P6 ;  /* 0x7f80000004047808 */ /* 0x000fe40003000000 */
[----:B------:R-:W1:Y:S01]  /*0990*/  MUFU.SQRT R27, R27 ;  /* 0x0000001b001b7308 */ /* 0x000e620000002000 */
[----:B--2---:R-:W-:Y:S01]  /*09a0*/  @P2 FMUL.FTZ R12, R21, R16 ;  /* 0x00000010150c2220 */ /* 0x004fe20000410000 */
[----:B------:R-:W-:-:S02]  /*09b0*/  FSETP.NEU.FTZ.AND P2, PT, R14, +INF , PT ;  /* 0x7f8000000e00780b */ /* 0x000fc40003f5d000 */
[----:B------:R-:W-:Y:S02]  /*09c0*/  FSEL R3, R0, +INF , P3 ;  /* 0x7f80000000037808 */ /* 0x000fe40001800000 */
[----:B------:R-:W-:Y:S01]  /*09d0*/  FSEL R5, R12, +INF , P5 ;  /* 0x7f8000000c057808 */ /* 0x000fe20002800000 */
[----:B0-----:R-:W-:Y:S01]  /*09e0*/  @P1 FMUL.FTZ R2, R23, R18 ;  /* 0x0000001217021220 */ /* 0x001fe20000410000 */
[----:B------:R-:W-:Y:S02]  /*09f0*/  FSETP.NEU.FTZ.AND P1, PT, R17, +INF , PT ;  /* 0x7f8000001100780b */ /* 0x000fe40003f3d000 */
[----:B------:R-:W-:Y:S02]  /*0a00*/  F2FP.BF16.PACK_AB R8, R9, R8 ;  /* 0x000000080908723e */ /* 0x000fe400000010ff */
[----:B------:R-:W-:Y:S02]  /*0a10*/  FSEL R2, R2, +INF , P2 ;  /* 0x7f80000002027808 */ /* 0x000fe40001000000 */
[----:B------:R-:W-:Y:S01]  /*0a20*/  F2FP.BF16.PACK_AB R4, R5, R4 ;  /* 0x000000040504723e */ /* 0x000fe200000010ff */
[----:B-1----:R-:W-:Y:S01]  /*0a30*/  @P0 FMUL.FTZ R19, R27, R20 ;  /* 0x000000141b130220 */ /* 0x002fe20000410000 */
[----:B------:R-:W-:-:S04]  /*0a40*/  F2FP.BF16.PACK_AB R9, R3, R10 ;  /* 0x0000000a0309723e */ /* 0x000fc800000010ff */
[----:B------:R-:W-:Y:S01]  /*0a50*/  FSEL R19, R19, +INF , P1 ;  /* 0x7f80000013137808 */ /* 0x000fe20000800000 */
[----:B------:R-:W-:Y:S03]  /*0a60*/  STG.E.64 [R6.64], R8 ;  /* 0x0000000806007986 */ /* 0x000fe6000c101b04 */
[----:B------:R-:W-:-:S05]  /*0a70*/  F2FP.BF16.PACK_AB R5, R19, R2 ;  /* 0x000000021305723e */ /* 0x000fca00000010ff */
[----:B------:R-:W-:Y:S01]  /*0a80*/  STG.E.64 [R6.64+0x400], R4 ;  /* 0x0004000406007986 */ /* 0x000fe2000c101b04 */
[----:B------:R-:W-:Y:S05]  /*0a90*/  EXIT ;  /* 0x000000000000794d */ /* 0x000fea0003800000 */
.L_x_1464:
[----:B------:R-:W0:Y:S01]  /*0aa0*/  S2R R9, SR_TID.X ;  /* 0x0000000000097919 */ /* 0x000e220000002100 */
[----:B------:R-:W-:Y:S02]  /*0ab0*/  PRMT R12, RZ, 0x7610, R12 ;  /* 0x00007610ff0c7816 */ /* 0x000fe4000000000c */
        /* <DEDUP_REMOVED lines=100> */
.L_x_1466:
[----:B------:R-:W-:Y:S05]  /*1100*/  BSYNC B0 ;  /* 0x0000000000007941 */ /* 0x000fea0003800000 */
.L_x_1465:
        /* <DEDUP_REMOVED lines=27> */
.L_x_1468:
[----:B------:R-:W-:Y:S05]  /*12c0*/  BSYNC B0 ;  /* 0x0000000000007941 */ /* 0x000fea0003800000 */
.L_x_1467:
        /* <DEDUP_REMOVED lines=32> */
.L_x_1470:
[----:B------:R-:W-:Y:S05]  /*14d0*/  BSYNC B0 ;  /* 0x0000000000007941 */ /* 0x000fea0003800000 */
.L_x_1469:
        /* <DEDUP_REMOVED lines=21> */
.L_x_1472:
[----:B------:R-:W-:Y:S05]  /*1630*/  BSYNC B0 ;  /* 0x0000000000007941 */ /* 0x000fea0003800000 */
.L_x_1471:
        /* <DEDUP_REMOVED lines=21> */
.L_x_1474:
[----:B------:R-:W-:Y:S05]  /*1790*/  BSYNC B0 ;  /* 0x0000000000007941 */ /* 0x000fea0003800000 */
.L_x_1473:
        /* <DEDUP_REMOVED lines=21> */
.L_x_1476:
[----:B------:R-:W-:Y:S05]  /*18f0*/  BSYNC B0 ;  /* 0x0000000000007941 */ /* 0x000fea0003800000 */
.L_x_1475:
        /* <DEDUP_REMOVED lines=21> */
.L_x_1478:
[----:B------:R-:W-:Y:S05]  /*1a50*/  BSYNC B0 ;  /* 0x0000000000007941 */ /* 0x000fea0003800000 */
.L_x_1477:
        /* <DEDUP_REMOVED lines=21> */
.L_x_1480:
[----:B------:R-:W-:Y:S05]  /*1bb0*/  BSYNC B0 ;  /* 0x0000000000007941 */ /* 0x000fea0003800000 */
.L_x_1479:
        /* <DEDUP_REMOVED lines=18> */
.L_x_1483:
[----:B0-----:R-:W-:-:S13]  /*1ce0*/  ISETP.GE.AND P0, PT, R9, R8, PT ;  /* 0x000000080900720c */ /* 0x001fda0003f06270 */
[----:B------:R-:W-:Y:S05]  /*1cf0*/  @P0 BRA `(.L_x_1485) ;  /* 0x000000c000000947 */ /* 0x000fea0003800000 */
[----:B------:R-:W-:Y:S01]  /*1d00*/  IMAD.IADD R2, R0, 0x1, R9 ;  /* 0x0000000100027824 */ /* 0x000fe200078e0209 */
[----:B------:R-:W-:Y:S01]  /*1d10*/  IADD3 R9, R9, 0x80, RZ ;  /* 0x0000008009097810 */ /* 0x000fe20007ffe0ff */
[----:B------:R-:W-:-:S04]  /*1d20*/  IMAD.MOV.U32 R3, RZ, RZ, 0x2 ;  /* 0x00000002ff037424 */ /* 0x000fc800078e00ff */
[----:B------:R-:W-:-:S05]  /*1d30*/  IMAD.WIDE.U32 R2, R2, R3, c[0x0][0x168] ;  /* 0x00005a0002027625 */ /* 0x000fca00078e0003 */
[----:B------:R0:W-:Y:S02]  /*1d40*/  STG.E.U16 [R2.64], R10 ;  /* 0x0000000a02007986 */ /* 0x0001e4000c101504 */
.L_x_1484:
[----:B------:R-:W-:-:S13]  /*1d50*/  ISETP.GE.AND P0, PT, R9, R8, PT ;  /* 0x000000080900720c */ /* 0x000fda0003f06270 */
[----:B------:R-:W-:Y:S05]  /*1d60*/  @P0 BRA `(.L_x_1486) ;  /* 0x000000d000000947 */ /* 0x000fea0003800000 */
[----:B0-----:R-:W-:Y:S01]  /*1d70*/  IMAD.IADD R2, R0, 0x1, R9 ;  /* 0x0000000100027824 */ /* 0x001fe200078e0209 */
[----:B------:R-:W-:Y:S01]  /*1d80*/  IADD3 R9, R9, 0x80, RZ ;  /* 0x0000008009097810 */ /* 0x000fe20007ffe0ff */
[----:B------:R-:W-:-:S04]  /*1d90*/  IMAD.MOV.U32 R3, RZ, RZ, 0x2 ;  /* 0x00000002ff037424 */ /* 0x000fc800078e00ff */
[----:B------:R-:W-:-:S05]  /*1da0*/  IMAD.WIDE.U32 R2, R2, R3, c[0x0][0x168] ;  /* 0x00005a0002027625 */ /* 0x000fca00078e0003 */
[----:B------:R0:W-:Y:S02]  /*1db0*/  STG.E.U16 [R2.64], R11 ;  /* 0x0000000b02007986 */ /* 0x0001e4000c101504 */
.L_x_1485:
        /* <DEDUP_REMOVED lines=8> */
.L_x_1486:
[----:B------:R-:W-:Y:S05]  /*1e40*/  BSYNC B1 ;  /* 0x0000000000017941 */ /* 0x000fea0003800000 */
.L_x_1482:
[----:B------:R-:W-:-:S13]  /*1e50*/  ISETP.GE.AND P0, PT, R9, R8, PT ;  /* 0x000000080900720c */ /* 0x000fda0003f06270 */
[----:B0-----:R-:W-:Y:S01]  /*1e60*/  @!P0 IMAD.IADD R2, R0, 0x1, R9 ;  /* 0x0000000100028824 */ /* 0x001fe200078e0209 */
[----:B------:R-:W-:Y:S01]  /*1e70*/  @!P0 IADD3 R9, R9, 0x80, RZ ;  /* 0x0000008009098810 */ /* 0x000fe20007ffe0ff */
[----:B------:R-:W-:-:S04]  /*1e80*/  @!P0 IMAD.MOV.U32 R3, RZ, RZ, 0x2 ;  /* 0x00000002ff038424 */ /* 0x000fc800078e00ff */
[----:B------:R-:W-:-:S05]  /*1e90*/  @!P0 IMAD.WIDE.U32 R2, R2, R3, c[0x0][0x168] ;  /* 0x00005a0002028625 */ /* 0x000fca00078e0003 */
[----:B------:R0:W-:Y:S02]  /*1ea0*/  @!P0 STG.E.U16 [R2.64], R13 ;  /* 0x0000000d02008986 */ /* 0x0001e4000c101504 */
.L_x_1487:
[----:B------:R-:W-:Y:S05]  /*1eb0*/  BSYNC B0 ;  /* 0x0000000000007941 */ /* 0x000fea0003800000 */
.L_x_1481:
        /* <DEDUP_REMOVED lines=8> */
.L_x_1488:
        /* <DEDUP_REMOVED lines=12> */
.L_x_17738:


//--------------------- .text._ZN2at6native29vectorized_elementwise_kernelILi8ENS0_13BinaryFunctorIN3c108BFloat16ES4_S4_ZZZNS0_17hypot_kernel_cudaERNS_18TensorIteratorBaseEENKUlvE_clEvENKUlvE2_clEvEUlS4_S4_E_EESt5arrayIPcLm3EEEEviT0_T1_ --------------------------
	.section	.text._ZN2at6native29vectorized_elementwise_kernelILi8ENS0_13BinaryFunctorIN3c108BFloat16ES4_S4_ZZZNS0_17hypot_kernel_cudaERNS_18TensorIteratorBaseEENKUlvE_clEvENKUlvE2_clEvEUlS4_S4_E_EESt5arrayIPcLm3EEEEviT0_T1_,"ax",@progbits
	.sectioninfo	@"SHI_REGISTERS=4"
	.align	128
        .global         _ZN2at6native29vectorized_elementwise_kernelILi8ENS0_13BinaryFunctorIN3c108BFloat16ES4_S4_ZZZNS0_17hypot_kernel_cudaERNS_18TensorIteratorBaseEENKUlvE_clEvENKUlvE2_clEvEUlS4_S4_E_EESt5arrayIPcLm3EEEEviT0_T1_
        .type           _ZN2at6native29vectorized_elementwise_kernelILi8ENS0_13BinaryFunctorIN3c108BFloat16ES4_S4_ZZZNS0_17hypot_kernel_cudaERNS_18TensorIteratorBaseEENKUlvE_clEvENKUlvE2_clEvEUlS4_S4_E_EESt5arrayIPcLm3EEEEviT0_T1_,@function
        .size           _ZN2at6native29vectorized_elementwise_kernelILi8ENS0_13BinaryFunctorIN3c108BFloat16ES4_S4_ZZZNS0_17hypot_kernel_cudaERNS_18TensorIteratorBaseEENKUlvE_clEvENKUlvE2_clEvEUlS4_S4_E_EESt5arrayIPcLm3EEEEviT0_T1_,(.L_x_17739 - _ZN2at6native29vectorized_elementwise_kernelILi8ENS0_13BinaryFunctorIN3c108BFloat16ES4_S4_ZZZNS0_17hypot_kernel_cudaERNS_18TensorIteratorBaseEENKUlvE_clEvENKUlvE2_clEvEUlS4_S4_E_EESt5arrayIPcLm3EEEEviT0_T1_)
        .other          _ZN2at6native29vectorized_elementwise_kernelILi8ENS0_13BinaryFunctorIN3c108BFloat16ES4_S4_ZZZNS0_17hypot_kernel_cudaERNS_18TensorIteratorBaseEENKUlvE_clEvENKUlvE2_clEvEUlS4_S4_E_EESt5arrayIPcLm3EEEEviT0_T1_,@"STO_CUDA_ENTRY STV_DEFAULT"
_ZN2at6native29vectorized_elementwise_kernelILi8ENS0_13BinaryFunctorIN3c108BFloat16ES4_S4_ZZZNS0_17hypot_kernel_cudaERNS_18TensorIteratorBaseEENKUlvE_clEvENKUlvE2_clEvEUlS4_S4_E_EESt5arrayIPcLm3EEEEviT0_T1_:
.text._ZN2at6native29vectorized_elementwise_kernelILi8ENS0_13BinaryFunctorIN3c108BFloat16ES4_S4_ZZZNS0_17hypot_kernel_cudaERNS_18TensorIteratorBaseEENKUlvE_clEvENKUlvE2_clEvEUlS4_S4_E_EESt5arrayIPcLm3EEEEviT0_T1_:
[----:B------:R-:W-:Y:S02]  /*0000*/  MOV R1, c[0x0][0x28] ;  /* 0x00000a0000017a02 */ /* 0x000fe40000000f00 */
[----:B------:R-:W-:Y:S05]  /*0010*/  EXIT ;  /* 0x000000000000794d */ /* 0x000fea0003800000 */
.L_x_1489:
        /* <DEDUP_REMOVED lines=14> */
.L_x_17739:


//--------------------- .text._ZN2at6native18elementwise_kernelILi128ELi4EZNS0_15gpu_kernel_implINS0_13AUnaryFunctorIN3c104HalfES5_S5_ZZZNS0_17hypot_kernel_cudaERNS_18TensorIteratorBaseEENKUlvE_clEvENKUlvE1_clEvEUlS5_S5_E_EEEEvS7_RKT_EUliE_EEviT1_ --------------------------
	.section	.text._ZN2at6native18elementwise_kernelILi128ELi4EZNS0_15gpu_kernel_implINS0_13AUnaryFunctorIN3c104HalfES5_S5_ZZZNS0_17hypot_kernel_cudaERNS_18TensorIteratorBaseEENKUlvE_clEvENKUlvE1_clEvEUlS5_S5_E_EEEEvS7_RKT_EUliE_EEviT1_,"ax",@progbits
	.sectioninfo	@"SHI_REGISTERS=26"
	.align	128
        .global         _ZN2at6native18elementwise_kernelILi128ELi4EZNS0_15gpu_kernel_implINS0_13AUnaryFunctorIN3c104HalfES5_S5_ZZZNS0_17hypot_kernel_cudaERNS_18TensorIteratorBaseEENKUlvE_clEvENKUlvE1_clEvEUlS5_S5_E_EEEEvS7_RKT_EUliE_EEviT1_
        .type           _ZN2at6native18elementwise_kernelILi128ELi4EZNS0_15gpu_kernel_implINS0_13AUnaryFunctorIN3c104HalfES5_S5_ZZZNS0_17hypot_kernel_cudaERNS_18TensorIteratorBaseEENKUlvE_clEvENKUlvE1_clEvEUlS5_S5_E_EEEEvS7_RKT_EUliE_EEviT1_,@function
        .size           _ZN2at6native18elementwise_kernelILi128ELi4EZNS0_15gpu_kernel_implINS0_13AUnaryFunctorIN3c104HalfES5_S5_ZZZNS0_17hypot_kernel_cudaERNS_18TensorIteratorBaseEENKUlvE_clEvENKUlvE1_clEvEUlS5_S5_E_EEEEvS7_RKT_EUliE_EEviT1_,(.L_x_17740 - _ZN2at6native18elementwise_kernelILi128ELi4EZNS0_15gpu_kernel_implINS0_13AUnaryFunctorIN3c104HalfES5_S5_ZZZNS0_17hypot_kernel_cudaERNS_18TensorIteratorBaseEENKUlvE_clEvENKUlvE1_clEvEUlS5_S5_E_EEEEvS7_RKT_EUliE_EEviT1_)
        .other          _ZN2at6native18elementwise_kernelILi128ELi4EZNS0_15gpu_kernel_implINS0_13AUnaryFunctorIN3c104HalfES5_S5_ZZZNS0_17hypot_kernel_cudaERNS_18TensorIteratorBaseEENKUlvE_clEvENKUlvE1_clEvEUlS5_S5_E_EEEEvS7_RKT_EUliE_EEviT1_,@"STO_CUDA_ENTRY STV_DEFAULT"
_ZN2at6native18elementwise_kernelILi128ELi4EZNS0_15gpu_kernel_implINS0_13AUnaryFunctorIN3c104HalfES5_S5_ZZZNS0_17hypot_kernel_cudaERNS_18TensorIteratorBaseEENKUlvE_clEvENKUlvE1_clEvEUlS5_S5_E_EEEEvS7_RKT_EUliE_EEviT1_:
.text._ZN2at6native18elementwise_kernelILi128ELi4EZNS0_15gpu_kernel_implINS0_13AUnaryFunctorIN3c104HalfES5_S5_ZZZNS0_17hypot_kernel_cudaERNS_18TensorIteratorBaseEENKUlvE_clEvENKUlvE1_clEvEUlS5_S5_E_EEEEvS7_RKT_EUliE_EEviT1_:
        /* <DEDUP_REMOVED lines=237> */
.L_x_1492:
        /* <DEDUP_REMOVED lines=18> */
[----:B0-----:R-:W-:Y:S01]  /*0ff0*/  F2FP.PACK_AB R0, RZ, R0 ;  /* 0x00000000ff00723e */ /* 0x001fe200000000ff */
[----:B------:R-:W-:Y:S05]  /*1000*/  BRA `(.L_x_1498) ;  /* 0x00000e5000007947 */ /* 0x000fea0003800000 */
.L_x_1496:
[----:B------:R-:W2:Y:S02]  /*1010*/  LDG.E.U8 R2, [R2.64] ;  /* 0x0000002402027981 */ /* 0x000ea4000c1e1100 */
[----:B--2---:R-:W0:Y:S02]  /*1020*/  I2F.U16 R0, R2 ;  /* 0x0000000200007306 */ /* 0x004e240000101000 */
[----:B0-----:R-:W-:Y:S01]  /*1030*/  F2FP.PACK_AB R0, RZ, R0 ;  /* 0x00000000ff00723e */ /* 0x001fe200000000ff */
[----:B------:R-:W-:Y:S05]  /*1040*/  BRA `(.L_x_1498) ;  /* 0x00000e1000007947 */ /* 0x000fea0003800000 */
.L_x_1495:
        /* <DEDUP_REMOVED lines=8> */
[----:B0-----:R-:W-:Y:S01]  /*10d0*/  F2FP.PACK_AB R0, RZ, R0 ;  /* 0x00000000ff00723e */ /* 0x001fe200000000ff */
[----:B------:R-:W-:Y:S05]  /*10e0*/  BRA `(.L_x_1498) ;  /* 0x00000d7000007947 */ /* 0x000fea0003800000 */
.L_x_1500:
[----:B------:R-:W2:Y:S02]  /*10f0*/  LDG.E R2, [R2.64] ;  /* 0x0000002402027981 */ /* 0x000ea4000c1e1900 */
[----:B--2---:R-:W0:Y:S02]  /*1100*/  I2F R0, R2 ;  /* 0x0000000200007306 */ /* 0x004e240000201400 */
[----:B0-----:R-:W-:Y:S01]  /*1110*/  F2FP.PACK_AB R0, RZ, R0 ;  /* 0x00000000ff00723e */ /* 0x001fe200000000ff */
[----:B------:R-:W-:Y:S05]  /*1120*/  BRA `(.L_x_1498) ;  /* 0x00000d3000007947 */ /* 0x000fea0003800000 */
.L_x_1499:
[----:B------:R-:W2:Y:S02]  /*1130*/  LDG.E.U16 R2, [R2.64] ;  /* 0x0000002402027981 */ /* 0x000ea4000c1e1500 */
[----:B--2---:R-:W0:Y:S02]  /*1140*/  I2F.S16 R0, R2 ;  /* 0x0000000200007306 */ /* 0x004e240000101400 */
[----:B0-----:R-:W-:Y:S01]  /*1150*/  F2FP.PACK_AB R0, RZ, R0 ;  /* 0x00000000ff00723e */ /* 0x001fe200000000ff */
[----:B------:R-:W-:Y:S05]  /*1160*/  BRA `(.L_x_1498) ;  /* 0x00000cf000007947 */ /* 0x000fea0003800000 */
.L_x_1494:
[----:B------:R-:W-:-:S13]  /*1170*/  ISETP.GT.AND P0, PT, R4, 0x6, PT ;  /* 0x000000060400780c */ /* 0x000fda0003f04270 */
[----:B------:R-:W-:Y:S05]  /*1180*/  @P0 BRA `(.L_x_1501) ;  /* 0x0000009000000947 */ /* 0x000fea0003800000 */
[----:B------:R-:W-:-:S13]  /*1190*/  ISETP.NE.AND P0, PT, R4, 0x5, PT ;  /* 0x000000050400780c */ /* 0x000fda0003f05270 */
[----:B------:R-:W-:Y:S05]  /*11a0*/  @!P0 BRA `(.L_x_1502) ;  /* 0x0000005000008947 */ /* 0x000fea0003800000 */
[----:B------:R-:W-:-:S13]  /*11b0*/  ISETP.NE.AND P0, PT, R4, 0x6, PT ;  /* 0x000000060400780c */ /* 0x000fda0003f05270 */
[----:B------:R-:W-:Y:S05]  /*11c0*/  @P0 BRA `(.L_x_1497) ;  /* 0x00000ad000000947 */ /* 0x000fea0003800000 */
[----:B------:R-:W2:Y:S02]  /*11d0*/  LDG.E R2, [R2.64] ;  /* 0x0000002402027981 */ /* 0x000ea4000c1e1900 */
[----:B--2---:R-:W-:Y:S01]  /*11e0*/  F2FP.PACK_AB R0, RZ, R2 ;  /* 0x00000002ff00723e */ /* 0x004fe200000000ff */
[----:B------:R-:W-:Y:S05]  /*11f0*/  BRA `(.L_x_1498) ;  /* 0x00000c6000007947 */ /* 0x000fea0003800000 */
.L_x_1502:
[----:B------:R0:W5:Y:S01]  /*1200*/  LDG.E.U16 R0, [R2.64] ;  /* 0x0000002402007981 */ /* 0x000162000c1e1500 */
[----:B------:R-:W-:Y:S05]  /*1210*/  BRA `(.L_x_1498) ;  /* 0x00000c4000007947 */ /* 0x000fea0003800000 */
.L_x_1501:
[----:B------:R-:W-:-:S13]  /*1220*/  ISETP.NE.AND P0, PT, R4, 0x7, PT ;  /* 0x000000070400780c */ /* 0x000fda0003f05270 */
[----:B------:R-:W-:Y:S05]  /*1230*/  @!P0 BRA `(.L_x_1503) ;  /* 0x0000009000008947 */ /* 0x000fea0003800000 */
[----:B------:R-:W-:-:S13]  /*1240*/  ISETP.NE.AND P0, PT, R4, 0x8, PT ;  /* 0x000000080400780c */ /* 0x000fda0003f05270 */
[----:B------:R-:W-:Y:S05]  /*1250*/  @!P0 BRA `(.L_x_1504) ;  /* 0x0000005000008947 */ /* 0x000fea0003800000 */
[----:B------:R-:W-:-:S13]  /*1260*/  ISETP.NE.AND P0, PT, R4, 0x9, PT ;  /* 0x000000090400780c */ /* 0x000fda0003f05270 */
[----:B------:R-:W-:Y:S05]  /*1270*/  @P0 BRA `(.L_x_1497) ;  /* 0x00000a2000000947 */ /* 0x000fea0003800000 */
[----:B------:R-:W2:Y:S02]  /*1280*/  LDG.E R2, [R2.64] ;  /* 0x0000002402027981 */ /* 0x000ea4000c1e1900 */
[----:B--2---:R-:W-:Y:S01]  /*1290*/  F2FP.PACK_AB R0, RZ, R2 ;  /* 0x00000002ff00723e */ /* 0x004fe200000000ff */
[----:B------:R-:W-:Y:S05]  /*12a0*/  BRA `(.L_x_1498) ;  /* 0x00000bb000007947 */ /* 0x000fea0003800000 */
.L_x_1504:
[----:B------:R0:W5:Y:S01]  /*12b0*/  LDG.E.U16 R0, [R2.64] ;  /* 0x0000002402007981 */ /* 0x000162000c1e1500 */
[----:B------:R-:W-:Y:S05]  /*12c0*/  BRA `(.L_x_1498) ;  /* 0x00000b9000007947 */ /* 0x000fea0003800000 */
.L_x_1503:
[----:B------:R-:W2:Y:S02]  /*12d0*/  LDG.E.64 R2, [R2.64] ;  /* 0x0000002402027981 */ /* 0x000ea4000c1e1b00 */
[----:B--2---:R-:W0:Y:S01]  /*12e0*/  F2F.F32.F64 R0, R2 ;  /* 0x0000000200007310 */ /* 0x004e220000301000 */
[----:B------:R-:W0:-:S14]  /*12f0*/  DSETP.GEU.AND P0, PT, |R2|, c[0x2][0x0], PT ;  /* 0x008000000200762a */ /* 0x000e1c0003f0e200 */
[----:B0-----:R-:W-:-:S05]  /*1300*/  @!P0 FMUL R0, R0, 1.175494350822287508e-38 ;  /* 0x0080000000008820 */ /* 0x001fca0000400000 */
[----:B------:R-:W-:Y:S01]  /*1310*/  F2FP.PACK_AB R0, RZ, R0 ;  /* 0x00000000ff00723e */ /* 0x000fe200000000ff */
[----:B------:R-:W-:Y:S05]  /*1320*/  BRA `(.L_x_1498) ;  /* 0x00000b3000007947 */ /* 0x000fea0003800000 */
.L_x_1493:
        /* <DEDUP_REMOVED lines=11> */
[----:B------:R-:W-:Y:S01]  /*13e0*/  F2FP.PACK_AB R0, RZ, R0 ;  /* 0x00000000ff00723e */ /* 0x000fe200000000ff */
[----:B------:R-:W-:Y:S05]  /*13f0*/  BRA `(.L_x_1498) ;  /* 0x00000a6000007947 */ /* 0x000fea0003800000 */
.L_x_1507:
[----:B------:R-:W2:Y:S02]  /*1400*/  LDG.E.64 R2, [R2.64] ;  /* 0x0000002402027981 */ /* 0x000ea4000c1e1b00 */
[----:B--2---:R-:W0:Y:S01]  /*1410*/  F2F.F32.F64 R0, R2 ;  /* 0x0000000200007310 */ /* 0x004e220000301000 */
[----:B------:R-:W0:-:S14]  /*1420*/  DSETP.GEU.AND P0, PT, |R2|, c[0x2][0x0], PT ;  /* 0x008000000200762a */ /* 0x000e1c0003f0e200 */
[----:B0-----:R-:W-:-:S05]  /*1430*/  @!P0 FMUL R0, R0, 1.175494350822287508e-38 ;  /* 0x0080000000008820 */ /* 0x001fca0000400000 */
[----:B------:R-:W-:Y:S01]  /*1440*/  F2FP.PACK_AB R0, RZ, R0 ;  /* 0x00000000ff00723e */ /* 0x000fe200000000ff */
[----:B------:R-:W-:Y:S05]  /*1450*/  BRA `(.L_x_1498) ;  /* 0x00000a0000007947 */ /* 0x000fea0003800000 */
.L_x_1506:
        /* <DEDUP_REMOVED lines=25> */
[----:B------:R-:W-:-:S04]  /*15f0*/  F2FP.PACK_AB R5, RZ, R5 ;  /* 0x00000005ff05723e */ /* 0x000fc800000000ff */
[----:B------:R-:W-:Y:S01]  /*1600*/  PRMT R0, R5, 0x7610, R0 ;  /* 0x0000761005007816 */ /* 0x000fe20000000000 */
[----:B------:R-:W-:Y:S05]  /*1610*/  BRA `(.L_x_1498) ;  /* 0x0000084000007947 */ /* 0x000fea0003800000 */
.L_x_1509:
        /* <DEDUP_REMOVED lines=12> */
[----:B------:R-:W-:-:S04]  /*16e0*/  F2FP.PACK_AB R4, RZ, R4 ;  /* 0x00000004ff04723e */ /* 0x000fc800000000ff */
[----:B------:R-:W-:Y:S01]  /*16f0*/  PRMT R0, R4, 0x7610, R0 ;  /* 0x0000761004007816 */ /* 0x000fe20000000000 */
[----:B------:R-:W-:Y:S05]  /*1700*/  BRA `(.L_x_1498) ;  /* 0x0000075000007947 */ /* 0x000fea0003800000 */
.L_x_1508:
[----:B------:R-:W2:Y:S02]  /*1710*/  LDG.E.U16 R0, [R2.64] ;  /* 0x0000002402007981 */ /* 0x000ea4000c1e1500 */
[----:B--2---:R-:W-:-:S04]  /*1720*/  PRMT R0, RZ, 0x5410, R0 ;  /* 0x00005410ff007816 */ /* 0x004fc80000000000 */
[----:B------:R-:W-:Y:S01]  /*1730*/  F2FP.PACK_AB R0, RZ, R0 ;  /* 0x00000000ff00723e */ /* 0x000fe200000000ff */
[----:B------:R-:W-:Y:S05]  /*1740*/  BRA `(.L_x_1498) ;  /* 0x0000071000007947 */ /* 0x000fea0003800000 */
.L_x_1505:
        /* <DEDUP_REMOVED lines=10> */
[----:B0-----:R-:W-:Y:S01]  /*17f0*/  F2FP.PACK_AB R0, RZ, R0 ;  /* 0x00000000ff00723e */ /* 0x001fe200000000ff */
[----:B------:R-:W-:Y:S05]  /*1800*/  BRA `(.L_x_1498) ;  /* 0x0000065000007947 */ /* 0x000fea0003800000 */
.L_x_1512:
        /* <DEDUP_REMOVED lines=21> */
.L_x_1516:
[----:B------:R-:W-:Y:S05]  /*1960*/  BSYNC B1 ;  /* 0x0000000000017941 */ /* 0x000fea0003800000 */
.L_x_1515:
[----:B------:R-:W-:Y:S01]  /*1970*/  LEA R3, R0, 0x3b800000, 0x17 ;  /* 0x3b80000000037811 */ /* 0x000fe200078eb8ff */
[----:B------:R-:W-:-:S05]  /*1980*/  IMAD.SHL.U32 R0, R2, 0x100000, RZ ;  /* 0x0010000002007824 */ /* 0x000fca00078e00ff */
[----:B------:R-:W-:Y:S02]  /*1990*/  LOP3.LUT R0, R3, R0, R4, 0xfe, !PT ;  /* 0x0000000003007212 */ /* 0x000fe400078efe04 */
.L_x_1514:
[----:B------:R-:W-:Y:S05]  /*19a0*/  BSYNC B0 ;  /* 0x0000000000007941 */ /* 0x000fea0003800000 */
.L_x_1513:
[----:B------:R-:W-:Y:S01]  /*19b0*/  F2FP.PACK_AB R0, RZ, R0 ;  /* 0x00000000ff00723e */ /* 0x000fe200000000ff */
[----:B------:R-:W-:Y:S05]  /*19c0*/  BRA `(.L_x_1498) ;  /* 0x0000049000007947 */ /* 0x000fea0003800000 */
.L_x_1511:
        /* <DEDUP_REMOVED lines=21> */
.L_x_1520:
[----:B------:R-:W-:Y:S05]  /*1b20*/  BSYNC B1 ;  /* 0x0000000000017941 */ /* 0x000fea0003800000 */
.L_x_1519:
[----:B------:R-:W-:Y:S01]  /*1b30*/  LEA R3, R0, 0x37800000, 0x17 ;  /* 0x3780000000037811 */ /* 0x000fe200078eb8ff */
[----:B------:R-:W-:-:S05]  /*1b40*/  IMAD.SHL.U32 R0, R2, 0x200000, RZ ;  /* 0x0020000002007824 */ /* 0x000fca00078e00ff */
[----:B------:R-:W-:Y:S02]  /*1b50*/  LOP3.LUT R0, R3, R0, R4, 0xfe, !PT ;  /* 0x0000000003007212 */ /* 0x000fe400078efe04 */
.L_x_1518:
[----:B------:R-:W-:Y:S05]  /*1b60*/  BSYNC B0 ;  /* 0x0000000000007941 */ /* 0x000fea0003800000 */
.L_x_1517:
[----:B------:R-:W-:Y:S01]  /*1b70*/  F2FP.PACK_AB R0, RZ, R0 ;  /* 0x00000000ff00723e */ /* 0x000fe200000000ff */
[----:B------:R-:W-:Y:S05]  /*1b80*/  BRA `(.L_x_1498) ;  /* 0x000002d000007947 */ /* 0x000fea0003800000 */
.L_x_1510:
        /* <DEDUP_REMOVED lines=14> */
.L_x_1524:
[----:B------:R-:W-:Y:S05]  /*1c70*/  BSYNC B0 ;  /* 0x0000000000007941 */ /* 0x000fea0003800000 */
.L_x_1523:
[----:B------:R-:W-:Y:S01]  /*1c80*/  F2FP.PACK_AB R0, RZ, R0 ;  /* 0x00000000ff00723e */ /* 0x000fe200000000ff */
[----:B------:R-:W-:Y:S05]  /*1c90*/  BRA `(.L_x_1498) ;  /* 0x000001c000007947 */ /* 0x000fea0003800000 */
.L_x_1497:
        /* <DEDUP_REMOVED lines=21> */
.L_x_1522:
[----:B------:R-:W2:Y:S02]  /*1df0*/  LDG.E.64 R2, [R2.64] ;  /* 0x0000002402027981 */ /* 0x000ea4000c1e1b00 */
[----:B--2---:R-:W0:Y:S02]  /*1e00*/  I2F.U64 R0, R2 ;  /* 0x0000000200007312 */ /* 0x004e240000301000 */
[----:B0-----:R-:W-:Y:S01]  /*1e10*/  F2FP.PACK_AB R0, RZ, R0 ;  /* 0x00000000ff00723e */ /* 0x001fe200000000ff */
[----:B------:R-:W-:Y:S05]  /*1e20*/  BRA `(.L_x_1498) ;  /* 0x0000003000007947 */ /* 0x000fea0003800000 */
.L_x_1521:
[----:B------:R-:W2:Y:S02]  /*1e30*/  LDG.E R2, [R2.64] ;  /* 0x0000002402027981 */ /* 0x000ea4000c1e1900 */
[----:B--2---:R-:W0:Y:S02]  /*1e40*/  I2F.U32 R0, R2 ;  /* 0x0000000200007306 */ /* 0x004e240000201000 */
[----:B0-----:R-:W-:-:S06]  /*1e50*/  F2FP.PACK_AB R0, RZ, R0 ;  /* 0x00000000ff00723e */ /* 0x001fcc00000000ff */
.L_x_1498:
[----:B0-----:R-:W0:Y:S01]  /*1e60*/  LDC.U16 R3, c[0x0][0x372] ;  /* 0x0000dc80ff037b82 */ /* 0x001e220000000400 */
[----:B-----5:R-:W-:-:S07]  /*1e70*/  HADD2.F32 R2, -RZ, R0.H0_H0 ;  /* 0x20000000ff027230 */ /* 0x020fce0000004100 */
[----:B------:R-:W1:Y:S01]  /*1e80*/  LDC.U8 R7, c[0x0][0x374] ;  /* 0x0000dd00ff077b82 */ /* 0x000e620000000000 */
[----:B0-----:R-:W-:Y:S01]  /*1e90*/  HADD2.F32 R0, -RZ, R3.H0_H0 ;  /* 0x20000003ff007230 */ /* 0x001fe20000004100 */
[----:B------:R-:W-:-:S04]  /*1ea0*/  FADD.FTZ R3, |R2|, -RZ ;  /* 0x800000ff02037221 */ /* 0x000fc80000010200 */
        /* <DEDUP_REMOVED lines=18> */
[----:B------:R-:W-:-:S03]  /*1fd0*/  F2FP.PACK_AB R2, RZ, R2 ;  /* 0x00000002ff02723e */ /* 0x000fc600000000ff */
        /* <DEDUP_REMOVED lines=9> */
[----:B------:R-:W-:-:S04]  /*2070*/  HADD2.F32 R0, -RZ, R2.H0_H0 ;  /* 0x20000002ff007230 */ /* 0x000fc80000004100 */
[----:B------:R-:W0:Y:S02]  /*2080*/  F2I.FTZ.TRUNC.NTZ R3, R0 ;  /* 0x0000000000037305 */ /* 0x000e24000021f100 */
[----:B0-----:R0:W-:Y:S01]  /*2090*/  STG.E.U8 [R16.64], R3 ;  /* 0x0000000310007986 */ /* 0x0011e2000c101124 */
[----:B------:R-:W-:Y:S05]  /*20a0*/  BRA `(.L_x_1530) ;  /* 0x00000e8000007947 */ /* 0x000fea0003800000 */
.L_x_1528:
[----:B------:R-:W-:-:S06]  /*20b0*/  HADD2.F32 R3, -RZ, R2.H0_H0 ;  /* 0x20000002ff037230 */ /* 0x000fcc0000004100 */
[----:B------:R-:W0:Y:S02]  /*20c0*/  F2I.S64.TRUNC R2, R3 ;  /* 0x0000000300027311 */ /* 0x000e24000020d900 */
[----:B0-----:R0:W-:Y:S01]  /*20d0*/  STG.E.U8 [R16.64], R2 ;  /* 0x0000000210007986 */ /* 0x0011e2000c101124 */
[----:B------:R-:W-:Y:S05]  /*20e0*/  BRA `(.L_x_1530) ;  /* 0x00000e4000007947 */ /* 0x000fea0003800000 */
.L_x_1527:
[----:B------:R-:W-:-:S13]  /*20f0*/  ISETP.NE.AND P0, PT, R4, 0x2, PT ;  /* 0x000000020400780c */ /* 0x000fda0003f05270 */
[----:B------:R-:W-:Y:S05]  /*2100*/  @!P0 BRA `(.L_x_1531) ;  /* 0x000000c000008947 */ /* 0x000fea0003800000 */
[----:B------:R-:W-:-:S13]  /*2110*/  ISETP.NE.AND P0, PT, R4, 0x3, PT ;  /* 0x000000030400780c */ /* 0x000fda0003f05270 */
[----:B------:R-:W-:Y:S05]  /*2120*/  @!P0 BRA `(.L_x_1532) ;  /* 0x0000006000008947 */ /* 0x000fea0003800000 */
[----:B------:R-:W-:-:S13]  /*2130*/  ISETP.NE.AND P0, PT, R4, 0x4, PT ;  /* 0x000000040400780c */ /* 0x000fda0003f05270 */
[----:B------:R-:W-:Y:S05]  /*2140*/  @P0 BRA `(.L_x_1529) ;  /* 0x00000c3000000947 */ /* 0x000fea0003800000 */
[----:B------:R-:W-:-:S06]  /*2150*/  HADD2.F32 R2, -RZ, R2.H0_H0 ;  /* 0x20000002ff027230 */ /* 0x000fcc0000004100 */
[----:B------:R-:W0:Y:S02]  /*2160*/  F2I.S64.TRUNC R2, R2 ;  /* 0x0000000200027311 */ /* 0x000e24000020d900 */
[----:B0-----:R0:W-:Y:S01]  /*2170*/  STG.E.64 [R16.64], R2 ;  /* 0x0000000210007986 */ /* 0x0011e2000c101b24 */
[----:B------:R-:W-:Y:S05]  /*2180*/  BRA `(.L_x_1530) ;  /* 0x00000da000007947 */ /* 0x000fea0003800000 */
.L_x_1532:
[----:B------:R-:W-:-:S04]  /*2190*/  HADD2.F32 R2, -RZ, R2.H0_H0 ;  /* 0x20000002ff027230 */ /* 0x000fc80000004100 */
[----:B------:R-:W0:Y:S02]  /*21a0*/  F2I.FTZ.TRUNC.NTZ R3, R2 ;  /* 0x0000000200037305 */ /* 0x000e24000021f100 */
[----:B0-----:R0:W-:Y:S01]  /*21b0*/  STG.E [R16.64], R3 ;  /* 0x0000000310007986 */ /* 0x0011e2000c101924 */
[----:B------:R-:W-:Y:S05]  /*21c0*/  BRA `(.L_x_1530) ;  /* 0x00000d6000007947 */ /* 0x000fea0003800000 */
.L_x_1531:
[----:B------:R-:W-:-:S04]  /*21d0*/  HADD2.F32 R2, -RZ, R2.H0_H0 ;  /* 0x20000002ff027230 */ /* 0x000fc80000004100 */
[----:B------:R-:W0:Y:S02]  /*21e0*/  F2I.FTZ.TRUNC.NTZ R3, R2 ;  /* 0x0000000200037305 */ /* 0x000e24000021f100 */
[----:B0-----:R0:W-:Y:S01]  /*21f0*/  STG.E.U16 [R16.64], R3 ;  /* 0x0000000310007986 */ /* 0x0011e2000c101524 */
[----:B------:R-:W-:Y:S05]  /*2200*/  BRA `(.L_x_1530) ;  /* 0x00000d2000007947 */ /* 0x000fea0003800000 */
.L_x_1526:
[----:B------:R-:W-:-:S13]  /*2210*/  ISETP.GT.AND P0, PT, R4, 0x6, PT ;  /* 0x000000060400780c */ /* 0x000fda0003f04270 */
[----:B------:R-:W-:Y:S05]  /*2220*/  @P0 BRA `(.L_x_1533) ;  /* 0x0000009000000947 */ /* 0x000fea0003800000 */
[----:B------:R-:W-:-:S13]  /*2230*/  ISETP.NE.AND P0, PT, R4, 0x5, PT ;  /* 0x000000050400780c */ /* 0x000fda0003f05270 */
[----:B------:R-:W-:Y:S05]  /*2240*/  @!P0 BRA `(.L_x_1534) ;  /* 0x0000005000008947 */ /* 0x000fea0003800000 */
[----:B------:R-:W-:-:S13]  /*2250*/  ISETP.NE.AND P0, PT, R4, 0x6, PT ;  /* 0x000000060400780c */ /* 0x000fda0003f05270 */
[----:B------:R-:W-:Y:S05]  /*2260*/  @P0 BRA `(.L_x_1529) ;  /* 0x00000b1000000947 */ /* 0x000fea0003800000 */
[----:B------:R-:W-:-:S05]  /*2270*/  HADD2.F32 R3, -RZ, R2.H0_H0 ;  /* 0x20000002ff037230 */ /* 0x000fca0000004100 */
[----:B------:R0:W-:Y:S01]  /*2280*/  STG.E [R16.64], R3 ;  /* 0x0000000310007986 */ /* 0x0001e2000c101924 */
[----:B------:R-:W-:Y:S05]  /*2290*/  BRA `(.L_x_1530) ;  /* 0x00000c9000007947 */ /* 0x000fea0003800000 */
.L_x_1534:
[----:B------:R0:W-:Y:S01]  /*22a0*/  STG.E.U16 [R16.64], R2 ;  /* 0x0000000210007986 */ /* 0x0001e2000c101524 */
[----:B------:R-:W-:Y:S05]  /*22b0*/  BRA `(.L_x_1530) ;  /* 0x00000c7000007947 */ /* 0x000fea0003800000 */
.L_x_1533:
[----:B------:R-:W-:-:S13]  /*22c0*/  ISETP.NE.AND P0, PT, R4, 0x7, PT ;  /* 0x000000070400780c */ /* 0x000fda0003f05270 */
[----:B------:R-:W-:Y:S05]  /*22d0*/  @!P0 BRA `(.L_x_1535) ;  /* 0x000000d000008947 */ /* 0x000fea0003800000 */
[----:B------:R-:W-:-:S13]  /*22e0*/  ISETP.NE.AND P0, PT, R4, 0x8, PT ;  /* 0x000000080400780c */ /* 0x000fda0003f05270 */
[----:B------:R-:W-:Y:S05]  /*22f0*/  @!P0 BRA `(.L_x_1536) ;  /* 0x0000006000008947 */ /* 0x000fea0003800000 */
[----:B------:R-:W-:-:S13]  /*2300*/  ISETP.NE.AND P0, PT, R4, 0x9, PT ;  /* 0x000000090400780c */ /* 0x000fda0003f05270 */
[----:B------:R-:W-:Y:S05]  /*2310*/  @P0 BRA `(.L_x_1529) ;  /* 0x00000a6000000947 */ /* 0x000fea0003800000 */
[----:B------:R-:W-:Y:S01]  /*2320*/  HADD2.F32 R2, -RZ, R2.H0_H0 ;  /* 0x20000002ff027230 */ /* 0x000fe20000004100 */
[----:B------:R-:W-:-:S05]  /*2330*/  IMAD.MOV.U32 R3, RZ, RZ, RZ ;  /* 0x000000ffff037224 */ /* 0x000fca00078e00ff */
[----:B------:R0:W-:Y:S01]  /*2340*/  STG.E.64 [R16.64], R2 ;  /* 0x0000000210007986 */ /* 0x0001e2000c101b24 */
[----:B------:R-:W-:Y:S05]  /*2350*/  BRA `(.L_x_1530) ;  /* 0x00000bd000007947 */ /* 0x000fea0003800000 */
.L_x_1536:
[----:B------:R-:W-:-:S05]  /*2360*/  HADD2.F32 R0, -RZ, R2.H0_H0 ;  /* 0x20000002ff007230 */ /* 0x000fca0000004100 */
[----:B------:R-:W-:-:S04]  /*2370*/  F2FP.PACK_AB R0, RZ, R0 ;  /* 0x00000000ff00723e */ /* 0x000fc800000000ff */
[----:B------:R-:W-:-:S05]  /*2380*/  PRMT R0, R0, 0x5410, RZ ;  /* 0x0000541000007816 */ /* 0x000fca00000000ff */
[----:B------:R0:W-:Y:S01]  /*2390*/  STG.E [R16.64], R0 ;  /* 0x0000000010007986 */ /* 0x0001e2000c101924 */
[----:B------:R-:W-:Y:S05]  /*23a0*/  BRA `(.L_x_1530) ;  /* 0x00000b8000007947 */ /* 0x000fea0003800000 */
.L_x_1535:
[----:B------:R-:W-:-:S05]  /*23b0*/  HADD2.F32 R2, -RZ, R2.H0_H0 ;  /* 0x20000002ff027230 */ /* 0x000fca0000004100 */
[----:B------:R-:W-:-:S06]  /*23c0*/  FMUL.FTZ R2, R2, 1 ;  /* 0x3f80000002027820 */ /* 0x000fcc0000410000 */
[----:B------:R-:W0:Y:S02]  /*23d0*/  F2F.F64.F32 R2, R2 ;  /* 0x0000000200027310 */ /* 0x000e240000201800 */
[----:B0-----:R0:W-:Y:S01]  /*23e0*/  STG.E.64 [R16.64], R2 ;  /* 0x0000000210007986 */ /* 0x0011e2000c101b24 */
[----:B------:R-:W-:Y:S05]  /*23f0*/  BRA `(.L_x_1530) ;  /* 0x00000b3000007947 */ /* 0x000fea0003800000 */
.L_x_1525:
        /* <DEDUP_REMOVED lines=8> */
[----:B------:R-:W-:-:S05]  /*2480*/  HADD2.F32 R2, -RZ, R2.H0_H0 ;  /* 0x20000002ff027230 */ /* 0x000fca0000004100 */
[----:B------:R-:W-:-:S04]  /*2490*/  FSETP.NEU.FTZ.AND P0, PT, R2, RZ, PT ;  /* 0x000000ff0200720b */ /* 0x000fc80003f1d000 */
[----:B------:R-:W-:-:S05]  /*24a0*/  SEL R3, RZ, 0x1, !P0 ;  /* 0x00000001ff037807 */ /* 0x000fca0004000000 */
[----:B------:R0:W-:Y:S01]  /*24b0*/  STG.E.U8 [R16.64], R3 ;  /* 0x0000000310007986 */ /* 0x0001e2000c101124 */
[----:B------:R-:W-:Y:S05]  /*24c0*/  BRA `(.L_x_1530) ;  /* 0x00000a6000007947 */ /* 0x000fea0003800000 */
.L_x_1539:
[----:B------:R-:W-:Y:S01]  /*24d0*/  HADD2.F32 R2, -RZ, R2.H0_H0 ;  /* 0x20000002ff027230 */ /* 0x000fe20000004100 */
[----:B------:R-:W-:-:S04]  /*24e0*/  CS2R R6, SRZ ;  /* 0x0000000000067805 */ /* 0x000fc8000001ff00 */
[----:B------:R-:W-:-:S04]  /*24f0*/  FMUL.FTZ R2, R2, 1 ;  /* 0x3f80000002027820 */ /* 0x000fc80000410000 */
[----:B------:R-:W0:Y:S02]  /*2500*/  F2F.F64.F32 R4, R2 ;  /* 0x0000000200047310 */ /* 0x000e240000201800 */
[----:B0-----:R0:W-:Y:S01]  /*2510*/  STG.E.128 [R16.64], R4 ;  /* 0x0000000410007986 */ /* 0x0011e2000c101d24 */
[----:B------:R-:W-:Y:S05]  /*2520*/  BRA `(.L_x_1530) ;  /* 0x00000a0000007947 */ /* 0x000fea0003800000 */
.L_x_1538:
[----:B------:R-:W-:-:S13]  /*2530*/  ISETP.NE.AND P0, PT, R4, 0xf, PT ;  /* 0x0000000f0400780c */ /* 0x000fda0003f05270 */
[----:B------:R-:W-:Y:S05]  /*2540*/  @!P0 BRA `(.L_x_1540) ;  /* 0x000002d000008947 */ /* 0x000fea0003800000 */
[----:B------:R-:W-:-:S13]  /*2550*/  ISETP.NE.AND P0, PT, R4, 0x17, PT ;  /* 0x000000170400780c */ /* 0x000fda0003f05270 */
[----:B------:R-:W-:Y:S05]  /*2560*/  @!P0 BRA `(.L_x_1541) ;  /* 0x0000015000008947 */ /* 0x000fea0003800000 */
[----:B------:R-:W-:-:S13]  /*2570*/  ISETP.NE.AND P0, PT, R4, 0x18, PT ;  /* 0x000000180400780c */ /* 0x000fda0003f05270 */
[----:B------:R-:W-:Y:S05]  /*2580*/  @P0 BRA `(.L_x_1529) ;  /* 0x000007f000000947 */ /* 0x000fea0003800000 */
[----:B------:R-:W-:Y:S01]  /*2590*/  HADD2.F32 R5, -RZ, R2.H0_H0 ;  /* 0x20000002ff057230 */ /* 0x000fe20000004100 */
[----:B------:R-:W-:Y:S04]  /*25a0*/  BSSY B0, `(.L_x_1542) ;  /* 0x000000e000007945 */ /* 0x000fe80003800000 */
        /* <DEDUP_REMOVED lines=13> */
.L_x_1543:
[----:B------:R-:W-:Y:S05]  /*2680*/  BSYNC B0 ;  /* 0x0000000000007941 */ /* 0x000fea0003800000 */
.L_x_1542:
[----:B------:R-:W-:-:S05]  /*2690*/  LOP3.LUT R3, R0, R3, RZ, 0xfc, !PT ;  /* 0x0000000300037212 */ /* 0x000fca00078efcff */
[----:B------:R0:W-:Y:S01]  /*26a0*/  STG.E.U8 [R16.64], R3 ;  /* 0x0000000310007986 */ /* 0x0001e2000c101124 */
[----:B------:R-:W-:Y:S05]  /*26b0*/  BRA `(.L_x_1530) ;  /* 0x0000087000007947 */ /* 0x000fea0003800000 */
.L_x_1541:
[----:B------:R-:W-:Y:S01]  /*26c0*/  HADD2.F32 R3, -RZ, R2.H0_H0 ;  /* 0x20000002ff037230 */ /* 0x000fe20000004100 */
[----:B------:R-:W-:Y:S04]  /*26d0*/  BSSY B0, `(.L_x_1544) ;  /* 0x000000f000007945 */ /* 0x000fe80003800000 */
        /* <DEDUP_REMOVED lines=11> */
.L_x_1545:
[----:B------:R-:W-:Y:S01]  /*2790*/  IMAD.MOV.U32 R0, RZ, RZ, 0x7f ;  /* 0x0000007fff007424 */ /* 0x000fe200078e00ff */
[----:B------:R-:W-:-:S04]  /*27a0*/  ISETP.GT.U32.AND P0, PT, R2, 0x7f800000, PT ;  /* 0x7f8000000200780c */ /* 0x000fc80003f04070 */
[----:B------:R-:W-:-:S04]  /*27b0*/  SEL R0, R0, 0x7c, P0 ;  /* 0x0000007c00007807 */ /* 0x000fc80000000000 */
.L_x_1546:
[----:B------:R-:W-:Y:S05]  /*27c0*/  BSYNC B0 ;  /* 0x0000000000007941 */ /* 0x000fea0003800000 */
.L_x_1544:
[----:B------:R-:W-:-:S04]  /*27d0*/  LOP3.LUT R2, R3, 0x80000000, RZ, 0xc0, !PT ;  /* 0x8000000003027812 */ /* 0x000fc800078ec0ff */
[----:B------:R-:W-:-:S04]  /*27e0*/  SHF.R.U32.HI R3, RZ, 0x18, R2 ;  /* 0x00000018ff037819 */ /* 0x000fc80000011602 */
[----:B------:R-:W-:-:S05]  /*27f0*/  LOP3.LUT R3, R0, R3, RZ, 0xfc, !PT ;  /* 0x0000000300037212 */ /* 0x000fca00078efcff */
[----:B------:R0:W-:Y:S01]  /*2800*/  STG.E.U8 [R16.64], R3 ;  /* 0x0000000310007986 */ /* 0x0001e2000c101124 */
[----:B------:R-:W-:Y:S05]  /*2810*/  BRA `(.L_x_1530) ;  /* 0x0000071000007947 */ /* 0x000fea0003800000 */
.L_x_1540:
[----:B------:R-:W-:-:S05]  /*2820*/  HADD2.F32 R0, -RZ, R2.H0_H0 ;  /* 0x20000002ff007230 */ /* 0x000fca0000004100 */
[----:B------:R-:W-:-:S05]  /*2830*/  F2FP.BF16.PACK_AB R0, RZ, R0 ;  /* 0x00000000ff00723e */ /* 0x000fca00000010ff */
[----:B------:R0:W-:Y:S01]  /*2840*/  STG.E.U16 [R16.64], R0 ;  /* 0x0000000010007986 */ /* 0x0001e2000c101524 */
[----:B------:R-:W-:Y:S05]  /*2850*/  BRA `(.L_x_1530) ;  /* 0x000006d000007947 */ /* 0x000fea0003800000 */
.L_x_1537:
        /* <DEDUP_REMOVED lines=8> */
[----:B------:R-:W-:-:S06]  /*28e0*/  HADD2.F32 R3, -RZ, R2.H0_H0 ;  /* 0x20000002ff037230 */ /* 0x000fcc0000004100 */
[----:B------:R-:W0:Y:S02]  /*28f0*/  F2I.FTZ.U32.TRUNC.NTZ R3, R3 ;  /* 0x0000000300037305 */ /* 0x000e24000021f000 */
[----:B0-----:R0:W-:Y:S01]  /*2900*/  STG.E.U16 [R16.64], R3 ;  /* 0x0000000310007986 */ /* 0x0011e2000c101524 */
[----:B------:R-:W-:Y:S05]  /*2910*/  BRA `(.L_x_1530) ;  /* 0x0000061000007947 */ /* 0x000fea0003800000 */
.L_x_1549:
[----:B------:R-:W-:Y:S01]  /*2920*/  HADD2.F32 R3, -RZ, R2.H0_H0 ;  /* 0x20000002ff037230 */ /* 0x000fe20000004100 */
[----:B------:R-:W-:Y:S01]  /*2930*/  BSSY B0, `(.L_x_1550) ;  /* 0x0000014000007945 */ /* 0x000fe20003800000 */
[----:B------:R-:W-:-:S03]  /*2940*/  IMAD.MOV.U32 R8, RZ, RZ, 0x80 ;  /* 0x00000080ff087424 */ /* 0x000fc600078e00ff */
        /* <DEDUP_REMOVED lines=14> */
.L_x_1552:
[----:B------:R-:W-:-:S04]  /*2a30*/  LOP3.LUT R2, R3, 0x80000000, RZ, 0xc0, !PT ;  /* 0x8000000003027812 */ /* 0x000fc800078ec0ff */
[----:B------:R-:W-:-:S04]  /*2a40*/  SHF.R.U32.HI R3, RZ, 0x18, R2 ;  /* 0x00000018ff037819 */ /* 0x000fc80000011602 */
[----:B------:R-:W-:-:S04]  /*2a50*/  LOP3.LUT R0, R0, R3, RZ, 0xfc, !PT ;  /* 0x0000000300007212 */ /* 0x000fc800078efcff */
[----:B------:R-:W-:Y:S02]  /*2a60*/  PRMT R8, R0, 0x7610, R8 ;  /* 0x0000761000087816 */ /* 0x000fe40000000008 */
.L_x_1551:
[----:B------:R-:W-:Y:S05]  /*2a70*/  BSYNC B0 ;  /* 0x0000000000007941 */ /* 0x000fea0003800000 */
.L_x_1550:
[----:B------:R0:W-:Y:S01]  /*2a80*/  STG.E.U8 [R16.64], R8 ;  /* 0x0000000810007986 */ /* 0x0001e2000c101124 */
[----:B------:R-:W-:Y:S05]  /*2a90*/  BRA `(.L_x_1530) ;  /* 0x0000049000007947 */ /* 0x000fea0003800000 */
.L_x_1548:
        /* <DEDUP_REMOVED lines=17> */
.L_x_1555:
[----:B------:R-:W-:-:S04]  /*2bb0*/  LOP3.LUT R2, R3, 0x80000000, RZ, 0xc0, !PT ;  /* 0x8000000003027812 */ /* 0x000fc800078ec0ff */
[----:B------:R-:W-:-:S04]  /*2bc0*/  SHF.R.U32.HI R3, RZ, 0x18, R2 ;  /* 0x00000018ff037819 */ /* 0x000fc80000011602 */
[----:B------:R-:W-:-:S04]  /*2bd0*/  LOP3.LUT R0, R0, R3, RZ, 0xfc, !PT ;  /* 0x0000000300007212 */ /* 0x000fc800078efcff */
[----:B------:R-:W-:Y:S02]  /*2be0*/  PRMT R8, R0, 0x7610, R8 ;  /* 0x0000761000087816 */ /* 0x000fe40000000008 */
.L_x_1554:
[----:B------:R-:W-:Y:S05]  /*2bf0*/  BSYNC B0 ;  /* 0x0000000000007941 */ /* 0x000fea0003800000 */
.L_x_1553:
[----:B------:R0:W-:Y:S01]  /*2c00*/  STG.E.U8 [R16.64], R8 ;  /* 0x0000000810007986 */ /* 0x0001e2000c101124 */
[----:B------:R-:W-:Y:S05]  /*2c10*/  BRA `(.L_x_1530) ;  /* 0x0000031000007947 */ /* 0x000fea0003800000 */
.L_x_1547:
[----:B------:R-:W-:-:S13]  /*2c20*/  ISETP.NE.AND P0, PT, R4, 0x1c, PT ;  /* 0x0000001c0400780c */ /* 0x000fda0003f05270 */
[----:B------:R-:W-:Y:S05]  /*2c30*/  @!P0 BRA `(.L_x_1556) ;  /* 0x000002c000008947 */ /* 0x000fea0003800000 */
[----:B------:R-:W-:-:S13]  /*2c40*/  ISETP.NE.AND P0, PT, R4, 0x1d, PT ;  /* 0x0000001d0400780c */ /* 0x000fda0003f05270 */
[----:B------:R-:W-:Y:S05]  /*2c50*/  @!P0 BRA `(.L_x_1557) ;  /* 0x0000026000008947 */ /* 0x000fea0003800000 */
[----:B------:R-:W-:-:S13]  /*2c60*/  ISETP.NE.AND P0, PT, R4, 0x2c, PT ;  /* 0x0000002c0400780c */ /* 0x000fda0003f05270 */
[----:B------:R-:W-:Y:S05]  /*2c70*/  @P0 BRA `(.L_x_1529) ;  /* 0x0000010000000947 */ /* 0x000fea0003800000 */
[----:B------:R-:W-:Y:S01]  /*2c80*/  HADD2.F32 R3, -RZ, R2.H0_H0 ;  /* 0x20000002ff037230 */ /* 0x000fe20000004100 */
[----:B------:R-:W-:-:S04]  /*2c90*/  PLOP3.LUT P0, PT, PT, PT, PT, 0x80, 0x0 ;  /* 0x000000000000781c */ /* 0x000fc80003f0f070 */
        /* <DEDUP_REMOVED lines=14> */
.L_x_1529:
        /* <DEDUP_REMOVED lines=20> */
.L_x_1557:
[----:B------:R-:W-:-:S06]  /*2ec0*/  HADD2.F32 R2, -RZ, R2.H0_H0 ;  /* 0x20000002ff027230 */ /* 0x000fcc0000004100 */
[----:B------:R-:W0:Y:S02]  /*2ed0*/  F2I.U64.TRUNC R2, R2 ;  /* 0x0000000200027311 */ /* 0x000e24000020d800 */
[----:B0-----:R0:W-:Y:S01]  /*2ee0*/  STG.E.64 [R16.64], R2 ;  /* 0x0000000210007986 */ /* 0x0011e2000c101b24 */
[----:B------:R-:W-:Y:S05]  /*2ef0*/  BRA `(.L_x_1530) ;  /* 0x0000003000007947 */ /* 0x000fea0003800000 */
.L_x_1556:
[----:B------:R-:W-:-:S04]  /*2f00*/  HADD2.F32 R2, -RZ, R2.H0_H0 ;  /* 0x20000002ff027230 */ /* 0x000fc80000004100 */
[----:B------:R-:W0:Y:S02]  /*2f10*/  F2I.FTZ.U32.TRUNC.NTZ R3, R2 ;  /* 0x0000000200037305 */ /* 0x000e24000021f000 */
[----:B0-----:R0:W-:Y:S02]  /*2f20*/  STG.E [R16.64], R3 ;  /* 0x0000000310007986 */ /* 0x0011e4000c101924 */
.L_x_1530:
[----:B------:R-:W-:-:S05]  /*2f30*/  IMAD R18, R18, 0x200, R23 ;  /* 0x0000020012127824 */ /* 0x000fca00078e0217 */
[----:B------:R-:W-:Y:S02]  /*2f40*/  IADD3 R19, R18, 0x80, RZ ;  /* 0x0000008012137810 */ /* 0x000fe40007ffe0ff */
.L_x_1491:
[----:B------:R-:W-:Y:S05]  /*2f50*/  BSYNC B6 ;  /* 0x0000000000067941 */ /* 0x000fea0003800000 */
.L_x_1490:
        /* <DEDUP_REMOVED lines=231> */
.L_x_1560:
        /* <DEDUP_REMOVED lines=20> */
.L_x_1564:
[----:B------:R-:W2:Y:S02]  /*3f10*/  LDG.E.U8 R2, [R2.64] ;  /* 0x0000002402027981 */ /* 0x000ea4000c1e1100 */
[----:B--2---:R-:W0:Y:S02]  /*3f20*/  I2F.U16 R0, R2 ;  /* 0x0000000200007306 */ /* 0x004e240000101000 */
[----:B0-----:R-:W-:Y:S01]  /*3f30*/  F2FP.PACK_AB R0, RZ, R0 ;  /* 0x00000000ff00723e */ /* 0x001fe200000000ff */
[----:B------:R-:W-:Y:S05]  /*3f40*/  BRA `(.L_x_1566) ;  /* 0x00000e1000007947 */ /* 0x000fea0003800000 */
.L_x_1563:
        /* <DEDUP_REMOVED lines=10> */
.L_x_1568:
[----:B------:R-:W2:Y:S02]  /*3ff0*/  LDG.E R2, [R2.64] ;  /* 0x0000002402027981 */ /* 0x000ea4000c1e1900 */
[----:B--2---:R-:W0:Y:S02]  /*4000*/  I2F R0, R2 ;  /* 0x0000000200007306 */ /* 0x004e240000201400 */
[----:B0-----:R-:W-:Y:S01]  /*4010*/  F2FP.PACK_AB R0, RZ, R0 ;  /* 0x00000000ff00723e */ /* 0x001fe200000000ff */
[----:B------:R-:W-:Y:S05]  /*4020*/  BRA `(.L_x_1566) ;  /* 0x00000d3000007947 */ /* 0x000fea0003800000 */
.L_x_1567:
[----:B------:R-:W2:Y:S02]  /*4030*/  LDG.E.U16 R2, [R2.64] ;  /* 0x0000002402027981 */ /* 0x000ea4000c1e1500 */
[----:B--2---:R-:W0:Y:S02]  /*4040*/  I2F.S16 R0, R2 ;  /* 0x0000000200007306 */ /* 0x004e240000101400 */
[----:B0-----:R-:W-:Y:S01]  /*4050*/  F2FP.PACK_AB R0, RZ, R0 ;  /* 0x00000000ff00723e */ /* 0x001fe200000000ff */
[----:B------:R-:W-:Y:S05]  /*4060*/  BRA `(.L_x_1566) ;  /* 0x00000cf000007947 */ /* 0x000fea0003800000 */
.L_x_1562:
        /* <DEDUP_REMOVED lines=9> */
.L_x_1570:
[----:B------:R0:W5:Y:S01]  /*4100*/  LDG.E.U16 R0, [R2.64] ;  /* 0x0000002402007981 */ /* 0x000162000c1e1500 */
[----:B------:R-:W-:Y:S05]  /*4110*/  BRA `(.L_x_1566) ;  /* 0x00000c4000007947 */ /* 0x000fea0003800000 */
.L_x_1569:
        /* <DEDUP_REMOVED lines=9> */
.L_x_1572:
[----:B------:R0:W5:Y:S01]  /*41b0*/  LDG.E.U16 R0, [R2.64] ;  /* 0x0000002402007981 */ /* 0x000162000c1e1500 */
[----:B------:R-:W-:Y:S05]  /*41c0*/  BRA `(.L_x_1566) ;  /* 0x00000b9000007947 */ /* 0x000fea0003800000 */
.L_x_1571:
[----:B------:R-:W2:Y:S02]  /*41d0*/  LDG.E.64 R2, [R2.64] ;  /* 0x0000002402027981 */ /* 0x000ea4000c1e1b00 */
[----:B--2---:R-:W0:Y:S01]  /*41e0*/  F2F.F32.F64 R0, R2 ;  /* 0x0000000200007310 */ /* 0x004e220000301000 */
[----:B------:R-:W0:-:S14]  /*41f0*/  DSETP.GEU.AND P0, PT, |R2|, c[0x2][0x0], PT ;  /* 0x008000000200762a */ /* 0x000e1c0003f0e200 */
[----:B0-----:R-:W-:-:S05]  /*4200*/  @!P0 FMUL R0, R0, 1.175494350822287508e-38 ;  /* 0x0080000000008820 */ /* 0x001fca0000400000 */
[----:B------:R-:W-:Y:S01]  /*4210*/  F2FP.PACK_AB R0, RZ, R0 ;  /* 0x00000000ff00723e */ /* 0x000fe200000000ff */
[----:B------:R-:W-:Y:S05]  /*4220*/  BRA `(.L_x_1566) ;  /* 0x00000b3000007947 */ /* 0x000fea0003800000 */
.L_x_1561:
        /* <DEDUP_REMOVED lines=13> */
.L_x_1575:
[----:B------:R-:W2:Y:S02]  /*4300*/  LDG.E.64 R2, [R2.64] ;  /* 0x0000002402027981 */ /* 0x000ea4000c1e1b00 */
[----:B--2---:R-:W0:Y:S01]  /*4310*/  F2F.F32.F64 R0, R2 ;  /* 0x0000000200007310 */ /* 0x004e220000301000 */
[----:B------:R-:W0:-:S14]  /*4320*/  DSETP.GEU.AND P0, PT, |R2|, c[0x2][0x0], PT ;  /* 0x008000000200762a */ /* 0x000e1c0003f0e200 */
[----:B0-----:R-:W-:-:S05]  /*4330*/  @!P0 FMUL R0, R0, 1.175494350822287508e-38 ;  /* 0x0080000000008820 */ /* 0x001fca0000400000 */
[----:B------:R-:W-:Y:S01]  /*4340*/  F2FP.PACK_AB R0, RZ, R0 ;  /* 0x00000000ff00723e */ /* 0x000fe200000000ff */
[----:B------:R-:W-:Y:S05]  /*4350*/  BRA `(.L_x_1566) ;  /* 0x00000a0000007947 */ /* 0x000fea0003800000 */
.L_x_1574:
        /* <DEDUP_REMOVED lines=28> */
.L_x_1577:
        /* <DEDUP_REMOVED lines=15> */
.L_x_1576:
[----:B------:R-:W2:Y:S02]  /*4610*/  LDG.E.U16 R0, [R2.64] ;  /* 0x0000002402007981 */ /* 0x000ea4000c1e1500 */
[----:B--2---:R-:W-:-:S04]  /*4620*/  PRMT R0, RZ, 0x5410, R0 ;  /* 0x00005410ff007816 */ /* 0x004fc80000000000 */
[----:B------:R-:W-:Y:S01]  /*4630*/  F2FP.PACK_AB R0, RZ, R0 ;  /* 0x00000000ff00723e */ /* 0x000fe200000000ff */
[----:B------:R-:W-:Y:S05]  /*4640*/  BRA `(.L_x_1566) ;  /* 0x0000071000007947 */ /* 0x000fea0003800000 */
.L_x_1573:
        /* <DEDUP_REMOVED lines=12> */
.L_x_1580:
        /* <DEDUP_REMOVED lines=21> */
.L_x_1584:
[----:B------:R-:W-:Y:S05]  /*4860*/  BSYNC B1 ;  /* 0x0000000000017941 */ /* 0x000fea0003800000 */
.L_x_1583:
[----:B------:R-:W-:Y:S01]  /*4870*/  LEA R3, R0, 0x3b800000, 0x17 ;  /* 0x3b80000000037811 */ /* 0x000fe200078eb8ff */
[----:B------:R-:W-:-:S05]  /*4880*/  IMAD.SHL.U32 R0, R2, 0x100000, RZ ;  /* 0x0010000002007824 */ /* 0x000fca00078e00ff */
[----:B------:R-:W-:Y:S02]  /*4890*/  LOP3.LUT R0, R3, R0, R4, 0xfe, !PT ;  /* 0x0000000003007212 */ /* 0x000fe400078efe04 */
.L_x_1582:
[----:B------:R-:W-:Y:S05]  /*48a0*/  BSYNC B0 ;  /* 0x0000000000007941 */ /* 0x000fea0003800000 */
.L_x_1581:
[----:B------:R-:W-:Y:S01]  /*48b0*/  F2FP.PACK_AB R0, RZ, R0 ;  /* 0x00000000ff00723e */ /* 0x000fe200000000ff */
[----:B------:R-:W-:Y:S05]  /*48c0*/  BRA `(.L_x_1566) ;  /* 0x0000049000007947 */ /* 0x000fea0003800000 */
.L_x_1579:
        /* <DEDUP_REMOVED lines=21> */
.L_x_1588:
[----:B------:R-:W-:Y:S05]  /*4a20*/  BSYNC B1 ;  /* 0x0000000000017941 */ /* 0x000fea0003800000 */
.L_x_1587:
[----:B------:R-:W-:Y:S01]  /*4a30*/  LEA R3, R0, 0x37800000, 0x17 ;  /* 0x3780000000037811 */ /* 0x000fe200078eb8ff */
[----:B------:R-:W-:-:S05]  /*4a40*/  IMAD.SHL.U32 R0, R2, 0x200000, RZ ;  /* 0x0020000002007824 */ /* 0x000fca00078e00ff */
[----:B------:R-:W-:Y:S02]  /*4a50*/  LOP3.LUT R0, R3, R0, R4, 0xfe, !PT ;  /* 0x0000000003007212 */ /* 0x000fe400078efe04 */
.L_x_1586:
[----:B------:R-:W-:Y:S05]  /*4a60*/  BSYNC B0 ;  /* 0x0000000000007941 */ /* 0x000fea0003800000 */
.L_x_1585:
[----:B------:R-:W-:Y:S01]  /*4a70*/  F2FP.PACK_AB R0, RZ, R0 ;  /* 0x00000000ff00723e */ /* 0x000fe200000000ff */
[----:B------:R-:W-:Y:S05]  /*4a80*/  BRA `(.L_x_1566) ;  /* 0x000002d000007947 */ /* 0x000fea0003800000 */
.L_x_1578:
        /* <DEDUP_REMOVED lines=14> */
.L_x_1592:
[----:B------:R-:W-:Y:S05]  /*4b70*/  BSYNC B0 ;  /* 0x0000000000007941 */ /* 0x000fea0003800000 */
.L_x_1591:
[----:B------:R-:W-:Y:S01]  /*4b80*/  F2FP.PACK_AB R0, RZ, R0 ;  /* 0x00000000ff00723e */ /* 0x000fe200000000ff */
[----:B------:R-:W-:Y:S05]  /*4b90*/  BRA `(.L_x_1566) ;  /* 0x000001c000007947 */ /* 0x000fea0003800000 */
.L_x_1565:
        /* <DEDUP_REMOVED lines=21> */
.L_x_1590:
[----:B------:R-:W2:Y:S02]  /*4cf0*/  LDG.E.64 R2, [R2.64] ;  /* 0x0000002402027981 */ /* 0x000ea4000c1e1b00 */
[----:B--2---:R-:W0:Y:S02]  /*4d00*/  I2F.U64 R0, R2 ;  /* 0x0000000200007312 */ /* 0x004e240000301000 */
[----:B0-----:R-:W-:Y:S01]  /*4d10*/  F2FP.PACK_AB R0, RZ, R0 ;  /* 0x00000000ff00723e */ /* 0x001fe200000000ff */
[----:B------:R-:W-:Y:S05]  /*4d20*/  BRA `(.L_x_1566) ;  /* 0x0000003000007947 */ /* 0x000fea0003800000 */
.L_x_1589:
[----:B------:R-:W2:Y:S02]  /*4d30*/  LDG.E R2, [R2.64] ;  /* 0x0000002402027981 */ /* 0x000ea4000c1e1900 */
[----:B--2---:R-:W0:Y:S02]  /*4d40*/  I2F.U32 R0, R2 ;  /* 0x0000000200007306 */ /* 0x004e240000201000 */
[----:B0-----:R-:W-:-:S06]  /*4d50*/  F2FP.PACK_AB R0, RZ, R0 ;  /* 0x00000000ff00723e */ /* 0x001fcc00000000ff */
.L_x_1566:
[----:B0-----:R-:W0:Y:S01]  /*4d60*/  LDC.U16 R2, c[0x0][0x372] ;  /* 0x0000dc80ff027b82 */ /* 0x001e220000000400 */
[----:B-----5:R-:W-:-:S05]  /*4d70*/  HADD2.F32 R0, -RZ, R0.H0_H0 ;  /* 0x20000000ff007230 */ /* 0x020fca0000004100 */
[----:B------:R-:W-:Y:S02]  /*4d80*/  FADD.FTZ R0, |R0|, -RZ ;  /* 0x800000ff00007221 */ /* 0x000fe40000010200 */
[----:B------:R-:W1:Y:S01]  /*4d90*/  LDC.U8 R6, c[0x0][0x374] ;  /* 0x0000dd00ff067b82 */ /* 0x000e620000000000 */
[----:B0-----:R-:W-:-:S05]  /*4da0*/  HADD2.F32 R2, -RZ, R2.H0_H0 ;  /* 0x20000002ff027230 */ /* 0x001fca0000004100 */
        /* <DEDUP_REMOVED lines=17> */
[----:B------:R-:W-:Y:S01]  /*4ec0*/  F2FP.PACK_AB R2, RZ, R2 ;  /* 0x00000002ff02723e */ /* 0x000fe200000000ff */
        /* <DEDUP_REMOVED lines=13> */
.L_x_1596:
[----:B------:R-:W-:-:S06]  /*4fa0*/  HADD2.F32 R3, -RZ, R2.H0_H0 ;  /* 0x20000002ff037230 */ /* 0x000fcc0000004100 */
[----:B------:R-:W0:Y:S02]  /*4fb0*/  F2I.S64.TRUNC R2, R3 ;  /* 0x0000000300027311 */ /* 0x000e24000020d900 */
[----:B0-----:R0:W-:Y:S01]  /*4fc0*/  STG.E.U8 [R16.64], R2 ;  /* 0x0000000210007986 */ /* 0x0011e2000c101124 */
[----:B------:R-:W-:Y:S05]  /*4fd0*/  BRA `(.L_x_1598) ;  /* 0x00000e4000007947 */ /* 0x000fea0003800000 */
.L_x_1595:
        /* <DEDUP_REMOVED lines=10> */
.L_x_1600:
[----:B------:R-:W-:-:S04]  /*5080*/  HADD2.F32 R2, -RZ, R2.H0_H0 ;  /* 0x20000002ff027230 */ /* 0x000fc80000004100 */
[----:B------:R-:W0:Y:S02]  /*5090*/  F2I.FTZ.TRUNC.NTZ R3, R2 ;  /* 0x0000000200037305 */ /* 0x000e24000021f100 */
[----:B0-----:R0:W-:Y:S01]  /*50a0*/  STG.E [R16.64], R3 ;  /* 0x0000000310007986 */ /* 0x0011e2000c101924 */
[----:B------:R-:W-:Y:S05]  /*50b0*/  BRA `(.L_x_1598) ;  /* 0x00000d6000007947 */ /* 0x000fea0003800000 */
.L_x_1599:
[----:B------:R-:W-:-:S04]  /*50c0*/  HADD2.F32 R2, -RZ, R2.H0_H0 ;  /* 0x20000002ff027230 */ /* 0x000fc80000004100 */
[----:B------:R-:W0:Y:S02]  /*50d0*/  F2I.FTZ.TRUNC.NTZ R3, R2 ;  /* 0x0000000200037305 */ /* 0x000e24000021f100 */
[----:B0-----:R0:W-:Y:S01]  /*50e0*/  STG.E.U16 [R16.64], R3 ;  /* 0x0000000310007986 */ /* 0x0011e2000c101524 */
[----:B------:R-:W-:Y:S05]  /*50f0*/  BRA `(.L_x_1598) ;  /* 0x00000d2000007947 */ /* 0x000fea0003800000 */
.L_x_1594:
        /* <DEDUP_REMOVED lines=9> */
.L_x_1602:
[----:B------:R0:W-:Y:S01]  /*5190*/  STG.E.U16 [R16.64], R2 ;  /* 0x0000000210007986 */ /* 0x0001e2000c101524 */
[----:B------:R-:W-:Y:S05]  /*51a0*/  BRA `(.L_x_1598) ;  /* 0x00000c7000007947 */ /* 0x000fea0003800000 */
.L_x_1601:
        /* <DEDUP_REMOVED lines=10> */
.L_x_1604:
[----:B------:R-:W-:-:S05]  /*5250*/  HADD2.F32 R0, -RZ, R2.H0_H0 ;  /* 0x20000002ff007230 */ /* 0x000fca0000004100 */
[----:B------:R-:W-:-:S04]  /*5260*/  F2FP.PACK_AB R0, RZ, R0 ;  /* 0x00000000ff00723e */ /* 0x000fc800000000ff */
[----:B------:R-:W-:-:S05]  /*5270*/  PRMT R0, R0, 0x5410, RZ ;  /* 0x0000541000007816 */ /* 0x000fca00000000ff */
[----:B------:R0:W-:Y:S01]  /*5280*/  STG.E [R16.64], R0 ;  /* 0x0000000010007986 */ /* 0x0001e2000c101924 */
[----:B------:R-:W-:Y:S05]  /*5290*/  BRA `(.L_x_1598) ;  /* 0x00000b8000007947 */ /* 0x000fea0003800000 */
.L_x_1603:
[----:B------:R-:W-:-:S05]  /*52a0*/  HADD2.F32 R2, -RZ, R2.H0_H0 ;  /* 0x20000002ff027230 */ /* 0x000fca0000004100 */
[----:B------:R-:W-:-:S06]  /*52b0*/  FMUL.FTZ R2, R2, 1 ;  /* 0x3f80000002027820 */ /* 0x000fcc0000410000 */
[----:B------:R-:W0:Y:S02]  /*52c0*/  F2F.F64.F32 R2, R2 ;  /* 0x0000000200027310 */ /* 0x000e240000201800 */
[----:B0-----:R0:W-:Y:S01]  /*52d0*/  STG.E.64 [R16.64], R2 ;  /* 0x0000000210007986 */ /* 0x0011e2000c101b24 */
[----:B------:R-:W-:Y:S05]  /*52e0*/  BRA `(.L_x_1598) ;  /* 0x00000b3000007947 */ /* 0x000fea0003800000 */
.L_x_1593:
        /* <DEDUP_REMOVED lines=13> */
.L_x_1607:
[----:B------:R-:W-:Y:S01]  /*53c0*/  HADD2.F32 R2, -RZ, R2.H0_H0 ;  /* 0x20000002ff027230 */ /* 0x000fe20000004100 */
[----:B------:R-:W-:-:S04]  /*53d0*/  CS2R R6, SRZ ;  /* 0x0000000000067805 */ /* 0x000fc8000001ff00 */
[----:B------:R-:W-:-:S04]  /*53e0*/  FMUL.FTZ R2, R2, 1 ;  /* 0x3f80000002027820 */ /* 0x000fc80000410000 */
[----:B------:R-:W0:Y:S02]  /*53f0*/  F2F.F64.F32 R4, R2 ;  /* 0x0000000200047310 */ /* 0x000e240000201800 */
[----:B0-----:R0:W-:Y:S01]  /*5400*/  STG.E.128 [R16.64], R4 ;  /* 0x0000000410007986 */ /* 0x0011e2000c101d24 */
[----:B------:R-:W-:Y:S05]  /*5410*/  BRA `(.L_x_1598) ;  /* 0x00000a0000007947 */ /* 0x000fea0003800000 */
.L_x_1606:
        /* <DEDUP_REMOVED lines=21> */
.L_x_1611:
[----:B------:R-:W-:Y:S05]  /*5570*/  BSYNC B0 ;  /* 0x0000000000007941 */ /* 0x000fea0003800000 */
.L_x_1610:
[----:B------:R-:W-:-:S05]  /*5580*/  LOP3.LUT R3, R0, R3, RZ, 0xfc, !PT ;  /* 0x0000000300037212 */ /* 0x000fca00078efcff */
[----:B------:R0:W-:Y:S01]  /*5590*/  STG.E.U8 [R16.64], R3 ;  /* 0x0000000310007986 */ /* 0x0001e2000c101124 */
[----:B------:R-:W-:Y:S05]  /*55a0*/  BRA `(.L_x_1598) ;  /* 0x0000087000007947 */ /* 0x000fea0003800000 */
.L_x_1609:
        /* <DEDUP_REMOVED lines=13> */
.L_x_1613:
[----:B------:R-:W-:Y:S01]  /*5680*/  IMAD.MOV.U32 R0, RZ, RZ, 0x7f ;  /* 0x0000007fff007424 */ /* 0x000fe200078e00ff */
[----:B------:R-:W-:-:S04]  /*5690*/  ISETP.GT.U32.AND P0, PT, R2, 0x7f800000, PT ;  /* 0x7f8000000200780c */ /* 0x000fc80003f04070 */
[----:B------:R-:W-:-:S04]  /*56a0*/  SEL R0, R0, 0x7c, P0 ;  /* 0x0000007c00007807 */ /* 0x000fc80000000000 */
.L_x_1614:
[----:B------:R-:W-:Y:S05]  /*56b0*/  BSYNC B0 ;  /* 0x0000000000007941 */ /* 0x000fea0003800000 */
.L_x_1612:
[----:B------:R-:W-:-:S04]  /*56c0*/  LOP3.LUT R2, R3, 0x80000000, RZ, 0xc0, !PT ;  /* 0x8000000003027812 */ /* 0x000fc800078ec0ff */
[----:B------:R-:W-:-:S04]  /*56d0*/  SHF.R.U32.HI R3, RZ, 0x18, R2 ;  /* 0x00000018ff037819 */ /* 0x000fc80000011602 */
[----:B------:R-:W-:-:S05]  /*56e0*/  LOP3.LUT R3, R0, R3, RZ, 0xfc, !PT ;  /* 0x0000000300037212 */ /* 0x000fca00078efcff */
[----:B------:R0:W-:Y:S01]  /*56f0*/  STG.E.U8 [R16.64], R3 ;  /* 0x0000000310007986 */ /* 0x0001e2000c101124 */
[----:B------:R-:W-:Y:S05]  /*5700*/  BRA `(.L_x_1598) ;  /* 0x0000071000007947 */ /* 0x000fea0003800000 */
.L_x_1608:
[----:B------:R-:W-:-:S05]  /*5710*/  HADD2.F32 R0, -RZ, R2.H0_H0 ;  /* 0x20000002ff007230 */ /* 0x000fca0000004100 */
[----:B------:R-:W-:-:S05]  /*5720*/  F2FP.BF16.PACK_AB R0, RZ, R0 ;  /* 0x00000000ff00723e */ /* 0x000fca00000010ff */
[----:B------:R0:W-:Y:S01]  /*5730*/  STG.E.U16 [R16.64], R0 ;  /* 0x0000000010007986 */ /* 0x0001e2000c101524 */
[----:B------:R-:W-:Y:S05]  /*5740*/  BRA `(.L_x_1598) ;  /* 0x000006d000007947 */ /* 0x000fea0003800000 */
.L_x_1605:
        /* <DEDUP_REMOVED lines=12> */
.L_x_1617:
        /* <DEDUP_REMOVED lines=17> */
.L_x_1620:
[----:B------:R-:W-:-:S04]  /*5920*/  LOP3.LUT R2, R3, 0x80000000, RZ, 0xc0, !PT ;  /* 0x8000000003027812 */ /* 0x000fc800078ec0ff */
[----:B------:R-:W-:-:S04]  /*5930*/  SHF.R.U32.HI R3, RZ, 0x18, R2 ;  /* 0x00000018ff037819 */ /* 0x000fc80000011602 */
[----:B------:R-:W-:-:S04]  /*5940*/  LOP3.LUT R0, R0, R3, RZ, 0xfc, !PT ;  /* 0x0000000300007212 */ /* 0x000fc800078efcff */
[----:B------:R-:W-:Y:S02]  /*5950*/  PRMT R8, R0, 0x7610, R8 ;  /* 0x0000761000087816 */ /* 0x000fe40000000008 */
.L_x_1619:
[----:B------:R-:W-:Y:S05]  /*5960*/  BSYNC B0 ;  /* 0x0000000000007941 */ /* 0x000fea0003800000 */
.L_x_1618:
[----:B------:R0:W-:Y:S01]  /*5970*/  STG.E.U8 [R16.64], R8 ;  /* 0x0000000810007986 */ /* 0x0001e2000c101124 */
[----:B------:R-:W-:Y:S05]  /*5980*/  BRA `(.L_x_1598) ;  /* 0x0000049000007947 */ /* 0x000fea0003800000 */
.L_x_1616:
        /* <DEDUP_REMOVED lines=17> */
.L_x_1623:
[----:B------:R-:W-:-:S04]  /*5aa0*/  LOP3.LUT R2, R3, 0x80000000, RZ, 0xc0, !PT ;  /* 0x8000000003027812 */ /* 0x000fc800078ec0ff */
[----:B------:R-:W-:-:S04]  /*5ab0*/  SHF.R.U32.HI R3, RZ, 0x18, R2 ;  /* 0x00000018ff037819 */ /* 0x000fc80000011602 */
[----:B------:R-:W-:-:S04]  /*5ac0*/  LOP3.LUT R0, R0, R3, RZ, 0xfc, !PT ;  /* 0x0000000300007212 */ /* 0x000fc800078efcff */
[----:B------:R-:W-:Y:S02]  /*5ad0*/  PRMT R8, R0, 0x7610, R8 ;  /* 0x0000761000087816 */ /* 0x000fe40000000008 */
.L_x_1622:
[----:B------:R-:W-:Y:S05]  /*5ae0*/  BSYNC B0 ;  /* 0x0000000000007941 */ /* 0x000fea0003800000 */
.L_x_1621:
[----:B------:R0:W-:Y:S01]  /*5af0*/  STG.E.U8 [R16.64], R8 ;  /* 0x0000000810007986 */ /* 0x0001e2000c101124 */
[----:B------:R-:W-:Y:S05]  /*5b00*/  BRA `(.L_x_1598) ;  /* 0x0000031000007947 */ /* 0x000fea0003800000 */
.L_x_1615:
        /* <DEDUP_REMOVED lines=22> */
.L_x_1597:
        /* <DEDUP_REMOVED lines=20> */
.L_x_1625:
[----:B------:R-:W-:-:S06]  /*5db0*/  HADD2.F32 R2, -RZ, R2.H0_H0 ;  /* 0x20000002ff027230 */ /* 0x000fcc0000004100 */
[----:B------:R-:W0:Y:S02]  /*5dc0*/  F2I.U64.TRUNC R2, R2 ;  /* 0x0000000200027311 */ /* 0x000e24000020d800 */
[----:B0-----:R0:W-:Y:S01]  /*5dd0*/  STG.E.64 [R16.64], R2 ;  /* 0x0000000210007986 */ /* 0x0011e2000c101b24 */
[----:B------:R-:W-:Y:S05]  /*5de0*/  BRA `(.L_x_1598) ;  /* 0x0000003000007947 */ /* 0x000fea0003800000 */
.L_x_1624:
[----:B------:R-:W-:-:S04]  /*5df0*/  HADD2.F32 R2, -RZ, R2.H0_H0 ;  /* 0x20000002ff027230 */ /* 0x000fc80000004100 */
[----:B------:R-:W0:Y:S02]  /*5e00*/  F2I.FTZ.U32.TRUNC.NTZ R3, R2 ;  /* 0x0000000200037305 */ /* 0x000e24000021f000 */
[----:B0-----:R0:W-:Y:S02]  /*5e10*/  STG.E [R16.64], R3 ;  /* 0x0000000310007986 */ /* 0x0011e4000c101924 */
.L_x_1598:
        /* <DEDUP_REMOVED lines=231> */
.L_x_1626:
        /* <DEDUP_REMOVED lines=20> */
.L_x_1630:
[----:B------:R-:W2:Y:S02]  /*6dd0*/  LDG.E.U8 R2, [R2.64] ;  /* 0x0000002402027981 */ /* 0x000ea4000c1e1100 */
[----:B--2---:R-:W0:Y:S02]  /*6de0*/  I2F.U16 R0, R2 ;  /* 0x0000000200007306 */ /* 0x004e240000101000 */
[----:B0-----:R-:W-:Y:S01]  /*6df0*/  F2FP.PACK_AB R0, RZ, R0 ;  /* 0x00000000ff00723e */ /* 0x001fe200000000ff */
[----:B------:R-:W-:Y:S05]  /*6e00*/  BRA `(.L_x_1632) ;  /* 0x00000e1000007947 */ /* 0x000fea0003800000 */
.L_x_1629:
        /* <DEDUP_REMOVED lines=10> */
.L_x_1634:
[----:B------:R-:W2:Y:S02]  /*6eb0*/  LDG.E R2, [R2.64] ;  /* 0x0000002402027981 */ /* 0x000ea4000c1e1900 */
[----:B--2---:R-:W0:Y:S02]  /*6ec0*/  I2F R0, R2 ;  /* 0x0000000200007306 */ /* 0x004e240000201400 */
[----:B0-----:R-:W-:Y:S01]  /*6ed0*/  F2FP.PACK_AB R0, RZ, R0 ;  /* 0x00000000ff00723e */ /* 0x001fe200000000ff */
[----:B------:R-:W-:Y:S05]  /*6ee0*/  BRA `(.L_x_1632) ;  /* 0x00000d3000007947 */ /* 0x000fea0003800000 */
.L_x_1633:
[----:B------:R-:W2:Y:S02]  /*6ef0*/  LDG.E.U16 R2, [R2.64] ;  /* 0x0000002402027981 */ /* 0x000ea4000c1e1500 */
[----:B--2---:R-:W0:Y:S02]  /*6f00*/  I2F.S16 R0, R2 ;  /* 0x0000000200007306 */ /* 0x004e240000101400 */
[----:B0-----:R-:W-:Y:S01]  /*6f10*/  F2FP.PACK_AB R0, RZ, R0 ;  /* 0x00000000ff00723e */ /* 0x001fe200000000ff */
[----:B------:R-:W-:Y:S05]  /*6f20*/  BRA `(.L_x_1632) ;  /* 0x00000cf000007947 */ /* 0x000fea0003800000 */
.L_x_1628:
        /* <DEDUP_REMOVED lines=9> */
.L_x_1636:
[----:B------:R0:W5:Y:S01]  /*6fc0*/  LDG.E.U16 R0, [R2.64] ;  /* 0x0000002402007981 */ /* 0x000162000c1e1500 */
[----:B------:R-:W-:Y:S05]  /*6fd0*/  BRA `(.L_x_1632) ;  /* 0x00000c4000007947 */ /* 0x000fea0003800000 */
.L_x_1635:
        /* <DEDUP_REMOVED lines=9> */
.L_x_1638:
[----:B------:R0:W5:Y:S01]  /*7070*/  LDG.E.U16 R0, [R2.64] ;  /* 0x0000002402007981 */ /* 0x000162000c1e1500 */
[----:B------:R-:W-:Y:S05]  /*7080*/  BRA `(.L_x_1632) ;  /* 0x00000b9000007947 */ /* 0x000fea0003800000 */
.L_x_1637:
[----:B------:R-:W2:Y:S02]  /*7090*/  LDG.E.64 R2, [R2.64] ;  /* 0x0000002402027981 */ /* 0x000ea4000c1e1b00 */
[----:B--2---:R-:W0:Y:S01]  /*70a0*/  F2F.F32.F64 R0, R2 ;  /* 0x0000000200007310 */ /* 0x004e220000301000 */
[----:B------:R-:W0:-:S14]  /*70b0*/  DSETP.GEU.AND P0, PT, |R2|, c[0x2][0x0], PT ;  /* 0x008000000200762a */ /* 0x000e1c0003f0e200 */
[----:B0-----:R-:W-:-:S05]  /*70c0*/  @!P0 FMUL R0, R0, 1.175494350822287508e-38 ;  /* 0x0080000000008820 */ /* 0x001fca0000400000 */
[----:B------:R-:W-:Y:S01]  /*70d0*/  F2FP.PACK_AB R0, RZ, R0 ;  /* 0x00000000ff00723e */ /* 0x000fe200000000ff */
[----:B------:R-:W-:Y:S05]  /*70e0*/  BRA `(.L_x_1632) ;  /* 0x00000b3000007947 */ /* 0x000fea0003800000 */
.L_x_1627:
        /* <DEDUP_REMOVED lines=13> */
.L_x_1641:
[----:B------:R-:W2:Y:S02]  /*71c0*/  LDG.E.64 R2, [R2.64] ;  /* 0x0000002402027981 */ /* 0x000ea4000c1e1b00 */
[----:B--2---:R-:W0:Y:S01]  /*71d0*/  F2F.F32.F64 R0, R2 ;  /* 0x0000000200007310 */ /* 0x004e220000301000 */
[----:B------:R-:W0:-:S14]  /*71e0*/  DSETP.GEU.AND P0, PT, |R2|, c[0x2][0x0], PT ;  /* 0x008000000200762a */ /* 0x000e1c0003f0e200 */
[----:B0-----:R-:W-:-:S05]  /*71f0*/  @!P0 FMUL R0, R0, 1.175494350822287508e-38 ;  /* 0x0080000000008820 */ /* 0x001fca0000400000 */
[----:B------:R-:W-:Y:S01]  /*7200*/  F2FP.PACK_AB R0, RZ, R0 ;  /* 0x00000000ff00723e */ /* 0x000fe200000000ff */
[----:B------:R-:W-:Y:S05]  /*7210*/  BRA `(.L_x_1632) ;  /* 0x00000a0000007947 */ /* 0x000fea0003800000 */
.L_x_1640:
        /* <DEDUP_REMOVED lines=28> */
.L_x_1643:
        /* <DEDUP_REMOVED lines=15> */
.L_x_1642:
[----:B------:R-:W2:Y:S02]  /*74d0*/  LDG.E.U16 R0, [R2.64] ;  /* 0x0000002402007981 */ /* 0x000ea4000c1e1500 */
[----:B--2---:R-:W-:-:S04]  /*74e0*/  PRMT R0, RZ, 0x5410, R0 ;  /* 0x00005410ff007816 */ /* 0x004fc80000000000 */
[----:B------:R-:W-:Y:S01]  /*74f0*/  F2FP.PACK_AB R0, RZ, R0 ;  /* 0x00000000ff00723e */ /* 0x000fe200000000ff */
[----:B------:R-:W-:Y:S05]  /*7500*/  BRA `(.L_x_1632) ;  /* 0x0000071000007947 */ /* 0x000fea0003800000 */
.L_x_1639:
        /* <DEDUP_REMOVED lines=12> */
.L_x_1646:
        /* <DEDUP_REMOVED lines=21> */
.L_x_1650:
[----:B------:R-:W-:Y:S05]  /*7720*/  BSYNC B1 ;  /* 0x0000000000017941 */ /* 0x000fea0003800000 */
.L_x_1649:
[----:B------:R-:W-:Y:S01]  /*7730*/  LEA R3, R0, 0x3b800000, 0x17 ;  /* 0x3b80000000037811 */ /* 0x000fe200078eb8ff */
[----:B------:R-:W-:-:S05]  /*7740*/  IMAD.SHL.U32 R0, R2, 0x100000, RZ ;  /* 0x0010000002007824 */ /* 0x000fca00078e00ff */
[----:B------:R-:W-:Y:S02]  /*7750*/  LOP3.LUT R0, R3, R0, R4, 0xfe, !PT ;  /* 0x0000000003007212 */ /* 0x000fe400078efe04 */
.L_x_1648:
[----:B------:R-:W-:Y:S05]  /*7760*/  BSYNC B0 ;  /* 0x0000000000007941 */ /* 0x000fea0003800000 */
.L_x_1647:
[----:B------:R-:W-:Y:S01]  /*7770*/  F2FP.PACK_AB R0, RZ, R0 ;  /* 0x00000000ff00723e */ /* 0x000fe200000000ff */
[----:B------:R-:W-:Y:S05]  /*7780*/  BRA `(.L_x_1632) ;  /* 0x0000049000007947 */ /* 0x000fea0003800000 */
.L_x_1645:
        /* <DEDUP_REMOVED lines=21> */
.L_x_1654:
[----:B------:R-:W-:Y:S05]  /*78e0*/  BSYNC B1 ;  /* 0x0000000000017941 */ /* 0x000fea0003800000 */
.L_x_1653:
[----:B------:R-:W-:Y:S01]  /*78f0*/  LEA R3, R0, 0x37800000, 0x17 ;  /* 0x3780000000037811 */ /* 0x000fe200078eb8ff */
[----:B------:R-:W-:-:S05]  /*7900*/  IMAD.SHL.U32 R0, R2, 0x200000, RZ ;  /* 0x0020000002007824 */ /* 0x000fca00078e00ff */
[----:B------:R-:W-:Y:S02]  /*7910*/  LOP3.LUT R0, R3, R0, R4, 0xfe, !PT ;  /* 0x0000000003007212 */ /* 0x000fe400078efe04 */
.L_x_1652:
[----:B------:R-:W-:Y:S05]  /*7920*/  BSYNC B0 ;  /* 0x0000000000007941 */ /* 0x000fea0003800000 */
.L_x_1651:
[----:B------:R-:W-:Y:S01]  /*7930*/  F2FP.PACK_AB R0, RZ, R0 ;  /* 0x00000000ff00723e */ /* 0x000fe200000000ff */
[----:B------:R-:W-:Y:S05]  /*7940*/  BRA `(.L_x_1632) ;  /* 0x000002d000007947 */ /* 0x000fea0003800000 */
.L_x_1644:
        /* <DEDUP_REMOVED lines=14> */
.L_x_1658:
[----:B------:R-:W-:Y:S05]  /*7a30*/  BSYNC B0 ;  /* 0x0000000000007941 */ /* 0x000fea0003800000 */
.L_x_1657:
[----:B------:R-:W-:Y:S01]  /*7a40*/  F2FP.PACK_AB R0, RZ, R0 ;  /* 0x00000000ff00723e */ /* 0x000fe200000000ff */
[----:B------:R-:W-:Y:S05]  /*7a50*/  BRA `(.L_x_1632) ;  /* 0x000001c000007947 */ /* 0x000fea0003800000 */
.L_x_1631:
        /* <DEDUP_REMOVED lines=21> */
.L_x_1656:
[----:B------:R-:W2:Y:S02]  /*7bb0*/  LDG.E.64 R2, [R2.64] ;  /* 0x0000002402027981 */ /* 0x000ea4000c1e1b00 */
[----:B--2---:R-:W0:Y:S02]  /*7bc0*/  I2F.U64 R0, R2 ;  /* 0x0000000200007312 */ /* 0x004e240000301000 */
[----:B0-----:R-:W-:Y:S01]  /*7bd0*/  F2FP.PACK_AB R0, RZ, R0 ;  /* 0x00000000ff00723e */ /* 0x001fe200000000ff */
[----:B------:R-:W-:Y:S05]  /*7be0*/  BRA `(.L_x_1632) ;  /* 0x0000003000007947 */ /* 0x000fea0003800000 */
.L_x_1655:
[----:B------:R-:W2:Y:S02]  /*7bf0*/  LDG.E R2, [R2.64] ;  /* 0x0000002402027981 */ /* 0x000ea4000c1e1900 */
[----:B--2---:R-:W0:Y:S02]  /*7c00*/  I2F.U32 R0, R2 ;  /* 0x0000000200007306 */ /* 0x004e240000201000 */
[----:B0-----:R-:W-:-:S06]  /*7c10*/  F2FP.PACK_AB R0, RZ, R0 ;  /* 0x00000000ff00723e */ /* 0x001fcc00000000ff */
.L_x_1632:
        /* <DEDUP_REMOVED lines=36> */
.L_x_1662:
[----:B------:R-:W-:-:S06]  /*7e60*/  HADD2.F32 R3, -RZ, R2.H0_H0 ;  /* 0x20000002ff037230 */ /* 0x000fcc0000004100 */
[----:B------:R-:W0:Y:S02]  /*7e70*/  F2I.S64.TRUNC R2, R3 ;  /* 0x0000000300027311 */ /* 0x000e24000020d900 */
[----:B0-----:R0:W-:Y:S01]  /*7e80*/  STG.E.U8 [R16.64], R2 ;  /* 0x0000000210007986 */ /* 0x0011e2000c101124 */
[----:B------:R-:W-:Y:S05]  /*7e90*/  BRA `(.L_x_1664) ;  /* 0x00000e4000007947 */ /* 0x000fea0003800000 */
.L_x_1661:
        /* <DEDUP_REMOVED lines=10> */
.L_x_1666:
[----:B------:R-:W-:-:S04]  /*7f40*/  HADD2.F32 R2, -RZ, R2.H0_H0 ;  /* 0x20000002ff027230 */ /* 0x000fc80000004100 */
[----:B------:R-:W0:Y:S02]  /*7f50*/  F2I.FTZ.TRUNC.NTZ R3, R2 ;  /* 0x0000000200037305 */ /* 0x000e24000021f100 */
[----:B0-----:R0:W-:Y:S01]  /*7f60*/  STG.E [R16.64], R3 ;  /* 0x0000000310007986 */ /* 0x0011e2000c101924 */
[----:B------:R-:W-:Y:S05]  /*7f70*/  BRA `(.L_x_1664) ;  /* 0x00000d6000007947 */ /* 0x000fea0003800000 */
.L_x_1665:
[----:B------:R-:W-:-:S04]  /*7f80*/  HADD2.F32 R2, -RZ, R2.H0_H0 ;  /* 0x20000002ff027230 */ /* 0x000fc80000004100 */
[----:B------:R-:W0:Y:S02]  /*7f90*/  F2I.FTZ.TRUNC.NTZ R3, R2 ;  /* 0x0000000200037305 */ /* 0x000e24000021f100 */
[----:B0-----:R0:W-:Y:S01]  /*7fa0*/  STG.E.U16 [R16.64], R3 ;  /* 0x0000000310007986 */ /* 0x0011e2000c101524 */
[----:B------:R-:W-:Y:S05]  /*7fb0*/  BRA `(.L_x_1664) ;  /* 0x00000d2000007947 */ /* 0x000fea0003800000 */
.L_x_1660:
        /* <DEDUP_REMOVED lines=9> */
.L_x_1668:
[----:B------:R0:W-:Y:S01]  /*8050*/  STG.E.U16 [R16.64], R2 ;  /* 0x0000000210007986 */ /* 0x0001e2000c101524 */
[----:B------:R-:W-:Y:S05]  /*8060*/  BRA `(.L_x_1664) ;  /* 0x00000c7000007947 */ /* 0x000fea0003800000 */
.L_x_1667:
        /* <DEDUP_REMOVED lines=10> */
.L_x_1670:
[----:B------:R-:W-:-:S05]  /*8110*/  HADD2.F32 R0, -RZ, R2.H0_H0 ;  /* 0x20000002ff007230 */ /* 0x000fca0000004100 */
[----:B------:R-:W-:-:S04]  /*8120*/  F2FP.PACK_AB R0, RZ, R0 ;  /* 0x00000000ff00723e */ /* 0x000fc800000000ff */
[----:B------:R-:W-:-:S05]  /*8130*/  PRMT R0, R0, 0x5410, RZ ;  /* 0x0000541000007816 */ /* 0x000fca00000000ff */
[----:B------:R0:W-:Y:S01]  /*8140*/  STG.E [R16.64], R0 ;  /* 0x0000000010007986 */ /* 0x0001e2000c101924 */
[----:B------:R-:W-:Y:S05]  /*8150*/  BRA `(.L_x_1664) ;  /* 0x00000b8000007947 */ /* 0x000fea0003800000 */
.L_x_1669:
[----:B------:R-:W-:-:S05]  /*8160*/  HADD2.F32 R2, -RZ, R2.H0_H0 ;  /* 0x20000002ff027230 */ /* 0x000fca0000004100 */
[----:B------:R-:W-:-:S06]  /*8170*/  FMUL.FTZ R2, R2, 1 ;  /* 0x3f80000002027820 */ /* 0x000fcc0000410000 */
[----:B------:R-:W0:Y:S02]  /*8180*/  F2F.F64.F32 R2, R2 ;  /* 0x0000000200027310 */ /* 0x000e240000201800 */
[----:B0-----:R0:W-:Y:S01]  /*8190*/  STG.E.64 [R16.64], R2 ;  /* 0x0000000210007986 */ /* 0x0011e2000c101b24 */
[----:B------:R-:W-:Y:S05]  /*81a0*/  BRA `(.L_x_1664) ;  /* 0x00000b3000007947 */ /* 0x000fea0003800000 */
.L_x_1659:
        /* <DEDUP_REMOVED lines=13> */
.L_x_1673:
[----:B------:R-:W-:Y:S01]  /*8280*/  HADD2.F32 R2, -RZ, R2.H0_H0 ;  /* 0x20000002ff027230 */ /* 0x000fe20000004100 */
[----:B------:R-:W-:-:S04]  /*8290*/  CS2R R6, SRZ ;  /* 0x0000000000067805 */ /* 0x000fc8000001ff00 */
[----:B------:R-:W-:-:S04]  /*82a0*/  FMUL.FTZ R2, R2, 1 ;  /* 0x3f80000002027820 */ /* 0x000fc80000410000 */
[----:B------:R-:W0:Y:S02]  /*82b0*/  F2F.F64.F32 R4, R2 ;  /* 0x0000000200047310 */ /* 0x000e240000201800 */
[----:B0-----:R0:W-:Y:S01]  /*82c0*/  STG.E.128 [R16.64], R4 ;  /* 0x0000000410007986 */ /* 0x0011e2000c101d24 */
[----:B------:R-:W-:Y:S05]  /*82d0*/  BRA `(.L_x_1664) ;  /* 0x00000a0000007947 */ /* 0x000fea0003800000 */
.L_x_1672:
        /* <DEDUP_REMOVED lines=21> */
.L_x_1677:
[----:B------:R-:W-:Y:S05]  /*8430*/  BSYNC B0 ;  /* 0x0000000000007941 */ /* 0x000fea0003800000 */
.L_x_1676:
[----:B------:R-:W-:-:S05]  /*8440*/  LOP3.LUT R3, R0, R3, RZ, 0xfc, !PT ;  /* 0x0000000300037212 */ /* 0x000fca00078efcff */
[----:B------:R0:W-:Y:S01]  /*8450*/  STG.E.U8 [R16.64], R3 ;  /* 0x0000000310007986 */ /* 0x0001e2000c101124 */
[----:B------:R-:W-:Y:S05]  /*8460*/  BRA `(.L_x_1664) ;  /* 0x0000087000007947 */ /* 0x000fea0003800000 */
.L_x_1675:
        /* <DEDUP_REMOVED lines=13> */
.L_x_1679:
[----:B------:R-:W-:Y:S01]  /*8540*/  IMAD.MOV.U32 R0, RZ, RZ, 0x7f ;  /* 0x0000007fff007424 */ /* 0x000fe200078e00ff */
[----:B------:R-:W-:-:S04]  /*8550*/  ISETP.GT.U32.AND P0, PT, R2, 0x7f800000, PT ;  /* 0x7f8000000200780c */ /* 0x000fc80003f04070 */
[----:B------:R-:W-:-:S04]  /*8560*/  SEL R0, R0, 0x7c, P0 ;  /* 0x0000007c00007807 */ /* 0x000fc80000000000 */
.L_x_1680:
[----:B------:R-:W-:Y:S05]  /*8570*/  BSYNC B0 ;  /* 0x0000000000007941 */ /* 0x000fea0003800000 */
.L_x_1678:
[----:B------:R-:W-:-:S04]  /*8580*/  LOP3.LUT R2, R3, 0x80000000, RZ, 0xc0, !PT ;  /* 0x8000000003027812 */ /* 0x000fc800078ec0ff */
[----:B------:R-:W-:-:S04]  /*8590*/  SHF.R.U32.HI R3, RZ, 0x18, R2 ;  /* 0x00000018ff037819 */ /* 0x000fc80000011602 */
[----:B------:R-:W-:-:S05]  /*85a0*/  LOP3.LUT R3, R0, R3, RZ, 0xfc, !PT ;  /* 0x0000000300037212 */ /* 0x000fca00078efcff */
[----:B------:R0:W-:Y:S01]  /*85b0*/  STG.E.U8 [R16.64], R3 ;  /* 0x0000000310007986 */ /* 0x0001e2000c101124 */
[----:B------:R-:W-:Y:S05]  /*85c0*/  BRA `(.L_x_1664) ;  /* 0x0000071000007947 */ /* 0x000fea0003800000 */
.L_x_1674:
[----:B------:R-:W-:-:S05]  /*85d0*/  HADD2.F32 R0, -RZ, R2.H0_H0 ;  /* 0x20000002ff007230 */ /* 0x000fca0000004100 */
[----:B------:R-:W-:-:S05]  /*85e0*/  F2FP.BF16.PACK_AB R0, RZ, R0 ;  /* 0x00000000ff00723e */ /* 0x000fca00000010ff */
[----:B------:R0:W-:Y:S01]  /*85f0*/  STG.E.U16 [R16.64], R0 ;  /* 0x0000000010007986 */ /* 0x0001e2000c101524 */
[----:B------:R-:W-:Y:S05]  /*8600*/  BRA `(.L_x_1664) ;  /* 0x000006d000007947 */ /* 0x000fea0003800000 */
.L_x_1671:
        /* <DEDUP_REMOVED lines=12> */
.L_x_1683:
        /* <DEDUP_REMOVED lines=17> */
.L_x_1686:
[----:B------:R-:W-:-:S04]  /*87e0*/  LOP3.LUT R2, R3, 0x80000000, RZ, 0xc0, !PT ;  /* 0x8000000003027812 */ /* 0x000fc800078ec0ff */
[----:B------:R-:W-:-:S04]  /*87f0*/  SHF.R.U32.HI R3, RZ, 0x18, R2 ;  /* 0x00000018ff037819 */ /* 0x000fc80000011602 */
[----:B------:R-:W-:-:S04]  /*8800*/  LOP3.LUT R0, R0, R3, RZ, 0xfc, !PT ;  /* 0x0000000300007212 */ /* 0x000fc800078efcff */
[----:B------:R-:W-:Y:S02]  /*8810*/  PRMT R8, R0, 0x7610, R8 ;  /* 0x0000761000087816 */ /* 0x000fe40000000008 */
.L_x_1685:
[----:B------:R-:W-:Y:S05]  /*8820*/  BSYNC B0 ;  /* 0x0000000000007941 */ /* 0x000fea0003800000 */
.L_x_1684:
[----:B------:R0:W-:Y:S01]  /*8830*/  STG.E.U8 [R16.64], R8 ;  /* 0x0000000810007986 */ /* 0x0001e2000c101124 */
[----:B------:R-:W-:Y:S05]  /*8840*/  BRA `(.L_x_1664) ;  /* 0x0000049000007947 */ /* 0x000fea0003800000 */
.L_x_1682:
        /* <DEDUP_REMOVED lines=17> */
.L_x_1689:
[----:B------:R-:W-:-:S04]  /*8960*/  LOP3.LUT R2, R3, 0x80000000, RZ, 0xc0, !PT ;  /* 0x8000000003027812 */ /* 0x000fc800078ec0ff */
[----:B------:R-:W-:-:S04]  /*8970*/  SHF.R.U32.HI R3, RZ, 0x18, R2 ;  /* 0x00000018ff037819 */ /* 0x000fc80000011602 */
[----:B------:R-:W-:-:S04]  /*8980*/  LOP3.LUT R0, R0, R3, RZ, 0xfc, !PT ;  /* 0x0000000300007212 */ /* 0x000fc800078efcff */
[----:B------:R-:W-:Y:S02]  /*8990*/  PRMT R8, R0, 0x7610, R8 ;  /* 0x0000761000087816 */ /* 0x000fe40000000008 */
.L_x_1688:
[----:B------:R-:W-:Y:S05]  /*89a0*/  BSYNC B0 ;  /* 0x0000000000007941 */ /* 0x000fea0003800000 */
.L_x_1687:
[----:B------:R0:W-:Y:S01]  /*89b0*/  STG.E.U8 [R16.64], R8 ;  /* 0x0000000810007986 */ /* 0x0001e2000c101124 */
[----:B------:R-:W-:Y:S05]  /*89c0*/  BRA `(.L_x_1664) ;  /* 0x0000031000007947 */ /* 0x000fea0003800000 */
.L_x_1681:
        /* <DEDUP_REMOVED lines=22> */
.L_x_1663:
        /* <DEDUP_REMOVED lines=20> */
.L_x_1691:
[----:B------:R-:W-:-:S06]  /*8c70*/  HADD2.F32 R2, -RZ, R2.H0_H0 ;  /* 0x20000002ff027230 */ /* 0x000fcc0000004100 */
[----:B------:R-:W0:Y:S02]  /*8c80*/  F2I.U64.TRUNC R2, R2 ;  /* 0x0000000200027311 */ /* 0x000e24000020d800 */
[----:B0-----:R0:W-:Y:S01]  /*8c90*/  STG.E.64 [R16.64], R2 ;  /* 0x0000000210007986 */ /* 0x0011e2000c101b24 */
[----:B------:R-:W-:Y:S05]  /*8ca0*/  BRA `(.L_x_1664) ;  /* 0x0000003000007947 */ /* 0x000fea0003800000 */
.L_x_1690:
[----:B------:R-:W-:-:S04]  /*8cb0*/  HADD2.F32 R2, -RZ, R2.H0_H0 ;  /* 0x20000002ff027230 */ /* 0x000fc80000004100 */
[----:B------:R-:W0:Y:S02]  /*8cc0*/  F2I.FTZ.U32.TRUNC.NTZ R3, R2 ;  /* 0x0000000200037305 */ /* 0x000e24000021f000 */
[----:B0-----:R0:W-:Y:S02]  /*8cd0*/  STG.E [R16.64], R3 ;  /* 0x0000000310007986 */ /* 0x0011e4000c101924 */
.L_x_1664:
[----:B------:R-:W-:Y:S02]  /*8ce0*/  IADD3 R19, R19, 0x80, RZ ;  /* 0x0000008013137810 */ /* 0x000fe40007ffe0ff */
.L_x_1559:
[----:B------:R-:W-:Y:S05]  /*8cf0*/  BSYNC B6 ;  /* 0x0000000000067941 */ /* 0x000fea0003800000 */
.L_x_1558:
        /* <DEDUP_REMOVED lines=230> */
.L_x_1692:
        /* <DEDUP_REMOVED lines=20> */
.L_x_1696:
[----:B------:R-:W2:Y:S02]  /*9ca0*/  LDG.E.U8 R2, [R2.64] ;  /* 0x0000002402027981 */ /* 0x000ea4000c1e1100 */
[----:B--2---:R-:W0:Y:S02]  /*9cb0*/  I2F.U16 R0, R2 ;  /* 0x0000000200007306 */ /* 0x004e240000101000 */
[----:B0-----:R-:W-:Y:S01]  /*9cc0*/  F2FP.PACK_AB R0, RZ, R0 ;  /* 0x00000000ff00723e */ /* 0x001fe200000000ff */
[----:B------:R-:W-:Y:S05]  /*9cd0*/  BRA `(.L_x_1698) ;  /* 0x00000e1000007947 */ /* 0x000fea0003800000 */
.L_x_1695:
        /* <DEDUP_REMOVED lines=10> */
.L_x_1700:
[----:B------:R-:W2:Y:S02]  /*9d80*/  LDG.E R2, [R2.64] ;  /* 0x0000002402027981 */ /* 0x000ea4000c1e1900 */
[----:B--2---:R-:W0:Y:S02]  /*9d90*/  I2F R0, R2 ;  /* 0x0000000200007306 */ /* 0x004e240000201400 */
[----:B0-----:R-:W-:Y:S01]  /*9da0*/  F2FP.PACK_AB R0, RZ, R0 ;  /* 0x00000000ff00723e */ /* 0x001fe200000000ff */
[----:B------:R-:W-:Y:S05]  /*9db0*/  BRA `(.L_x_1698) ;  /* 0x00000d3000007947 */ /* 0x000fea0003800000 */
.L_x_1699:
[----:B------:R-:W2:Y:S02]  /*9dc0*/  LDG.E.U16 R2, [R2.64] ;  /* 0x0000002402027981 */ /* 0x000ea4000c1e1500 */
[----:B--2---:R-:W0:Y:S02]  /*9dd0*/  I2F.S16 R0, R2 ;  /* 0x0000000200007306 */ /* 0x004e240000101400 */
[----:B0-----:R-:W-:Y:S01]  /*9de0*/  F2FP.PACK_AB R0, RZ, R0 ;  /* 0x00000000ff00723e */ /* 0x001fe200000000ff */
[----:B------:R-:W-:Y:S05]  /*9df0*/  BRA `(.L_x_1698) ;  /* 0x00000cf000007947 */ /* 0x000fea0003800000 */
.L_x_1694:
        /* <DEDUP_REMOVED lines=9> */
.L_x_1702:
[----:B------:R0:W5:Y:S01]  /*9e90*/  LDG.E.U16 R0, [R2.64] ;  /* 0x0000002402007981 */ /* 0x000162000c1e1500 */
[----:B------:R-:W-:Y:S05]  /*9ea0*/  BRA `(.L_x_1698) ;  /* 0x00000c4000007947 */ /* 0x000fea0003800000 */
.L_x_1701:
        /* <DEDUP_REMOVED lines=9> */
.L_x_1704:
[----:B------:R0:W5:Y:S01]  /*9f40*/  LDG.E.U16 R0, [R2.64] ;  /* 0x0000002402007981 */ /* 0x000162000c1e1500 */
[----:B------:R-:W-:Y:S05]  /*9f50*/  BRA `(.L_x_1698) ;  /* 0x00000b9000007947 */ /* 0x000fea0003800000 */
.L_x_1703:
[----:B------:R-:W2:Y:S02]  /*9f60*/  LDG.E.64 R2, [R2.64] ;  /* 0x0000002402027981 */ /* 0x000ea4000c1e1b00 */
[----:B--2---:R-:W0:Y:S01]  /*9f70*/  F2F.F32.F64 R0, R2 ;  /* 0x0000000200007310 */ /* 0x004e220000301000 */
[----:B------:R-:W0:-:S14]  /*9f80*/  DSETP.GEU.AND P0, PT, |R2|, c[0x2][0x0], PT ;  /* 0x008000000200762a */ /* 0x000e1c0003f0e200 */
[----:B0-----:R-:W-:-:S05]  /*9f90*/  @!P0 FMUL R0, R0, 1.175494350822287508e-38 ;  /* 0x0080000000008820 */ /* 0x001fca0000400000 */
[----:B------:R-:W-:Y:S01]  /*9fa0*/  F2FP.PACK_AB R0, RZ, R0 ;  /* 0x00000000ff00723e */ /* 0x000fe200000000ff */
[----:B------:R-:W-:Y:S05]  /*9fb0*/  BRA `(.L_x_1698) ;  /* 0x00000b3000007947 */ /* 0x000fea0003800000 */
.L_x_1693:
        /* <DEDUP_REMOVED lines=13> */
.L_x_1707:
[----:B------:R-:W2:Y:S02]  /*a090*/  LDG.E.64 R2, [R2.64] ;  /* 0x0000002402027981 */ /* 0x000ea4000c1e1b00 */
[----:B--2---:R-:W0:Y:S01]  /*a0a0*/  F2F.F32.F64 R0, R2 ;  /* 0x0000000200007310 */ /* 0x004e220000301000 */
[----:B------:R-:W0:-:S14]  /*a0b0*/  DSETP.GEU.AND P0, PT, |R2|, c[0x2][0x0], PT ;  /* 0x008000000200762a */ /* 0x000e1c0003f0e200 */
[----:B0-----:R-:W-:-:S05]  /*a0c0*/  @!P0 FMUL R0, R0, 1.175494350822287508e-38 ;  /* 0x0080000000008820 */ /* 0x001fca0000400000 */
[----:B------:R-:W-:Y:S01]  /*a0d0*/  F2FP.PACK_AB R0, RZ, R0 ;  /* 0x00000000ff00723e */ /* 0x000fe200000000ff */
[----:B------:R-:W-:Y:S05]  /*a0e0*/  BRA `(.L_x_1698) ;  /* 0x00000a0000007947 */ /* 0x000fea0003800000 */
.L_x_1706:
        /* <DEDUP_REMOVED lines=28> */
.L_x_1709:
        /* <DEDUP_REMOVED lines=15> */
.L_x_1708:
[----:B------:R-:W2:Y:S02]  /*a3a0*/  LDG.E.U16 R0, [R2.64] ;  /* 0x0000002402007981 */ /* 0x000ea4000c1e1500 */
[----:B--2---:R-:W-:-:S04]  /*a3b0*/  PRMT R0, RZ, 0x5410, R0 ;  /* 0x00005410ff007816 */ /* 0x004fc80000000000 */
[----:B------:R-:W-:Y:S01]  /*a3c0*/  F2FP.PACK_AB R0, RZ, R0 ;  /* 0x00000000ff00723e */ /* 0x000fe200000000ff */
[----:B------:R-:W-:Y:S05]  /*a3d0*/  BRA `(.L_x_1698) ;  /* 0x0000071000007947 */ /* 0x000fea0003800000 */
.L_x_1705:
        /* <DEDUP_REMOVED lines=12> */
.L_x_1712:
        /* <DEDUP_REMOVED lines=21> */
.L_x_1716:
[----:B------:R-:W-:Y:S05]  /*a5f0*/  BSYNC B1 ;  /* 0x0000000000017941 */ /* 0x000fea0003800000 */
.L_x_1715:
[----:B------:R-:W-:Y:S01]  /*a600*/  LEA R3, R0, 0x3b800000, 0x17 ;  /* 0x3b80000000037811 */ /* 0x000fe200078eb8ff */
[----:B------:R-:W-:-:S05]  /*a610*/  IMAD.SHL.U32 R0, R2, 0x100000, RZ ;  /* 0x0010000002007824 */ /* 0x000fca00078e00ff */
[----:B------:R-:W-:Y:S02]  /*a620*/  LOP3.LUT R0, R3, R0, R4, 0xfe, !PT ;  /* 0x0000000003007212 */ /* 0x000fe400078efe04 */
.L_x_1714:
[----:B------:R-:W-:Y:S05]  /*a630*/  BSYNC B0 ;  /* 0x0000000000007941 */ /* 0x000fea0003800000 */
.L_x_1713:
[----:B------:R-:W-:Y:S01]  /*a640*/  F2FP.PACK_AB R0, RZ, R0 ;  /* 0x00000000ff00723e */ /* 0x000fe200000000ff */
[----:B------:R-:W-:Y:S05]  /*a650*/  BRA `(.L_x_1698) ;  /* 0x0000049000007947 */ /* 0x000fea0003800000 */
.L_x_1711:
        /* <DEDUP_REMOVED lines=21> */
.L_x_1720:
[----:B------:R-:W-:Y:S05]  /*a7b0*/  BSYNC B1 ;  /* 0x0000000000017941 */ /* 0x000fea0003800000 */
.L_x_1719:
[----:B------:R-:W-:Y:S01]  /*a7c0*/  LEA R3, R0, 0x37800000, 0x17 ;  /* 0x3780000000037811 */ /* 0x000fe200078eb8ff */
[----:B------:R-:W-:-:S05]  /*a7d0*/  IMAD.SHL.U32 R0, R2, 0x200000, RZ ;  /* 0x0020000002007824 */ /* 0x000fca00078e00ff */
[----:B------:R-:W-:Y:S02]  /*a7e0*/  LOP3.LUT R0, R3, R0, R4, 0xfe, !PT ;  /* 0x0000000003007212 */ /* 0x000fe400078efe04 */
.L_x_1718:
[----:B------:R-:W-:Y:S05]  /*a7f0*/  BSYNC B0 ;  /* 0x0000000000007941 */ /* 0x000fea0003800000 */
.L_x_1717:
[----:B------:R-:W-:Y:S01]  /*a800*/  F2FP.PACK_AB R0, RZ, R0 ;  /* 0x00000000ff00723e */ /* 0x000fe200000000ff */
[----:B------:R-:W-:Y:S05]  /*a810*/  BRA `(.L_x_1698) ;  /* 0x000002d000007947 */ /* 0x000fea0003800000 */
.L_x_1710:
        /* <DEDUP_REMOVED lines=14> */
.L_x_1724:
[----:B------:R-:W-:Y:S05]  /*a900*/  BSYNC B0 ;  /* 0x0000000000007941 */ /* 0x000fea0003800000 */
.L_x_1723:
[----:B------:R-:W-:Y:S01]  /*a910*/  F2FP.PACK_AB R0, RZ, R0 ;  /* 0x00000000ff00723e */ /* 0x000fe200000000ff */
[----:B------:R-:W-:Y:S05]  /*a920*/  BRA `(.L_x_1698) ;  /* 0x000001c000007947 */ /* 0x000fea0003800000 */
.L_x_1697:
        /* <DEDUP_REMOVED lines=21> */
.L_x_1722:
[----:B------:R-:W2:Y:S02]  /*aa80*/  LDG.E.64 R2, [R2.64] ;  /* 0x0000002402027981 */ /* 0x000ea4000c1e1b00 */
[----:B--2---:R-:W0:Y:S02]  /*aa90*/  I2F.U64 R0, R2 ;  /* 0x0000000200007312 */ /* 0x004e240000301000 */
[----:B0-----:R-:W-:Y:S01]  /*aaa0*/  F2FP.PACK_AB R0, RZ, R0 ;  /* 0x00000000ff00723e */ /* 0x001fe200000000ff */
[----:B------:R-:W-:Y:S05]  /*aab0*/  BRA `(.L_x_1698) ;  /* 0x0000003000007947 */ /* 0x000fea0003800000 */
.L_x_1721:
[----:B------:R-:W2:Y:S02]  /*aac0*/  LDG.E R2, [R2.64] ;  /* 0x0000002402027981 */ /* 0x000ea4000c1e1900 */
[----:B--2---:R-:W0:Y:S02]  /*aad0*/  I2F.U32 R0, R2 ;  /* 0x0000000200007306 */ /* 0x004e240000201000 */
[----:B0-----:R-:W-:-:S06]  /*aae0*/  F2FP.PACK_AB R0, RZ, R0 ;  /* 0x00000000ff00723e */ /* 0x001fcc00000000ff */
.L_x_1698:
        /* <DEDUP_REMOVED lines=34> */
[----:B0-----:R-:W-:Y:S01]  /*ad10*/  STG.E.U8 [R16.64], R3 ;  /* 0x0000000310007986 */ /* 0x001fe2000c101124 */
[----:B------:R-:W-:Y:S05]  /*ad20*/  EXIT ;  /* 0x000000000000794d */ /* 0x000fea0003800000 */
.L_x_1728:
[----:B------:R-:W-:-:S06]  /*ad30*/  HADD2.F32 R3, -RZ, R2.H0_H0 ;  /* 0x20000002ff037230 */ /* 0x000fcc0000004100 */
[----:B------:R-:W0:Y:S02]  /*ad40*/  F2I.S64.TRUNC R2, R3 ;  /* 0x0000000300027311 */ /* 0x000e24000020d900 */
[----:B0-----:R-:W-:Y:S01]  /*ad50*/  STG.E.U8 [R16.64], R2 ;  /* 0x0000000210007986 */ /* 0x001fe2000c101124 */
[----:B------:R-:W-:Y:S05]  /*ad60*/  EXIT ;  /* 0x000000000000794d */ /* 0x000fea0003800000 */
.L_x_1727:
        /* <DEDUP_REMOVED lines=8> */
[----:B0-----:R-:W-:Y:S01]  /*adf0*/  STG.E.64 [R16.64], R2 ;  /* 0x0000000210007986 */ /* 0x001fe2000c101b24 */
[----:B------:R-:W-:Y:S05]  /*ae00*/  EXIT ;  /* 0x000000000000794d */ /* 0x000fea0003800000 */
.L_x_1731:
[----:B------:R-:W-:-:S04]  /*ae10*/  HADD2.F32 R2, -RZ, R2.H0_H0 ;  /* 0x20000002ff027230 */ /* 0x000fc80000004100 */
[----:B------:R-:W0:Y:S02]  /*ae20*/  F2I.FTZ.TRUNC.NTZ R3, R2 ;  /* 0x0000000200037305 */ /* 0x000e24000021f100 */
[----:B0-----:R-:W-:Y:S01]  /*ae30*/  STG.E [R16.64], R3 ;  /* 0x0000000310007986 */ /* 0x001fe2000c101924 */
[----:B------:R-:W-:Y:S05]  /*ae40*/  EXIT ;  /* 0x000000000000794d */ /* 0x000fea0003800000 */
.L_x_1730:
[----:B------:R-:W-:-:S04]  /*ae50*/  HADD2.F32 R2, -RZ, R2.H0_H0 ;  /* 0x20000002ff027230 */ /* 0x000fc80000004100 */
[----:B------:R-:W0:Y:S02]  /*ae60*/  F2I.FTZ.TRUNC.NTZ R3, R2 ;  /* 0x0000000200037305 */ /* 0x000e24000021f100 */
[----:B0-----:R-:W-:Y:S01]  /*ae70*/  STG.E.U16 [R16.64], R3 ;  /* 0x0000000310007986 */ /* 0x001fe2000c101524 */
[----:B------:R-:W-:Y:S05]  /*ae80*/  EXIT ;  /* 0x000000000000794d */ /* 0x000fea0003800000 */
.L_x_1726:
[----:B------:R-:W-:-:S13]  /*ae90*/  ISETP.GT.AND P0, PT, R5, 0x6, PT ;  /* 0x000000060500780c */ /* 0x000fda0003f04270 */
[----:B------:R-:W-:Y:S05]  /*aea0*/  @P0 BRA `(.L_x_1732) ;  /* 0x0000009000000947 */ /* 0x000fea0003800000 */
[----:B------:R-:W-:-:S13]  /*aeb0*/  ISETP.NE.AND P0, PT, R5, 0x5, PT ;  /* 0x000000050500780c */ /* 0x000fda0003f05270 */
[----:B------:R-:W-:Y:S05]  /*aec0*/  @!P0 BRA `(.L_x_1733) ;  /* 0x0000005000008947 */ /* 0x000fea0003800000 */
[----:B------:R-:W-:-:S13]  /*aed0*/  ISETP.NE.AND P0, PT, R5, 0x6, PT ;  /* 0x000000060500780c */ /* 0x000fda0003f05270 */
[----:B------:R-:W-:Y:S05]  /*aee0*/  @P0 BRA `(.L_x_1729) ;  /* 0x00000b1000000947 */ /* 0x000fea0003800000 */
[----:B------:R-:W-:-:S05]  /*aef0*/  HADD2.F32 R3, -RZ, R2.H0_H0 ;  /* 0x20000002ff037230 */ /* 0x000fca0000004100 */
[----:B------:R-:W-:Y:S01]  /*af00*/  STG.E [R16.64], R3 ;  /* 0x0000000310007986 */ /* 0x000fe2000c101924 */
[----:B------:R-:W-:Y:S05]  /*af10*/  EXIT ;  /* 0x000000000000794d */ /* 0x000fea0003800000 */
.L_x_1733:
[----:B------:R-:W-:Y:S01]  /*af20*/  STG.E.U16 [R16.64], R2 ;  /* 0x0000000210007986 */ /* 0x000fe2000c101524 */
[----:B------:R-:W-:Y:S05]  /*af30*/  EXIT ;  /* 0x000000000000794d */ /* 0x000fea0003800000 */
.L_x_1732:
        /* <DEDUP_REMOVED lines=8> */
[----:B------:R-:W-:Y:S01]  /*afc0*/  STG.E.64 [R16.64], R2 ;  /* 0x0000000210007986 */ /* 0x000fe2000c101b24 */
[----:B------:R-:W-:Y:S05]  /*afd0*/  EXIT ;  /* 0x000000000000794d */ /* 0x000fea0003800000 */
.L_x_1735:
[----:B------:R-:W-:-:S05]  /*afe0*/  HADD2.F32 R0, -RZ, R2.H0_H0 ;  /* 0x20000002ff007230 */ /* 0x000fca0000004100 */
[----:B------:R-:W-:-:S04]  /*aff0*/  F2FP.PACK_AB R0, RZ, R0 ;  /* 0x00000000ff00723e */ /* 0x000fc800000000ff */
[----:B------:R-:W-:-:S05]  /*b000*/  PRMT R0, R0, 0x5410, RZ ;  /* 0x0000541000007816 */ /* 0x000fca00000000ff */
[----:B------:R-:W-:Y:S01]  /*b010*/  STG.E [R16.64], R0 ;  /* 0x0000000010007986 */ /* 0x000fe2000c101924 */
[----:B------:R-:W-:Y:S05]  /*b020*/  EXIT ;  /* 0x000000000000794d */ /* 0x000fea0003800000 */
.L_x_1734:
[----:B------:R-:W-:-:S05]  /*b030*/  HADD2.F32 R2, -RZ, R2.H0_H0 ;  /* 0x20000002ff027230 */ /* 0x000fca0000004100 */
[----:B------:R-:W-:-:S06]  /*b040*/  FMUL.FTZ R2, R2, 1 ;  /* 0x3f80000002027820 */ /* 0x000fcc0000410000 */
[----:B------:R-:W0:Y:S02]  /*b050*/  F2F.F64.F32 R2, R2 ;  /* 0x0000000200027310 */ /* 0x000e240000201800 */
[----:B0-----:R-:W-:Y:S01]  /*b060*/  STG.E.64 [R16.64], R2 ;  /* 0x0000000210007986 */ /* 0x001fe2000c101b24 */
[----:B------:R-:W-:Y:S05]  /*b070*/  EXIT ;  /* 0x000000000000794d */ /* 0x000fea0003800000 */
.L_x_1725:
        /* <DEDUP_REMOVED lines=11> */
[----:B------:R-:W-:Y:S01]  /*b130*/  STG.E.U8 [R16.64], R3 ;  /* 0x0000000310007986 */ /* 0x000fe2000c101124 */
[----:B------:R-:W-:Y:S05]  /*b140*/  EXIT ;  /* 0x000000000000794d */ /* 0x000fea0003800000 */
.L_x_1738:
[----:B------:R-:W-:Y:S01]  /*b150*/  HADD2.F32 R2, -RZ, R2.H0_H0 ;  /* 0x20000002ff027230 */ /* 0x000fe20000004100 */
[----:B------:R-:W-:-:S04]  /*b160*/  CS2R R6, SRZ ;  /* 0x0000000000067805 */ /* 0x000fc8000001ff00 */
[----:B------:R-:W-:-:S04]  /*b170*/  FMUL.FTZ R2, R2, 1 ;  /* 0x3f80000002027820 */ /* 0x000fc80000410000 */
[----:B------:R-:W0:Y:S02]  /*b180*/  F2F.F64.F32 R4, R2 ;  /* 0x0000000200047310 */ /* 0x000e240000201800 */
[----:B0-----:R-:W-:Y:S01]  /*b190*/  STG.E.128 [R16.64], R4 ;  /* 0x0000000410007986 */ /* 0x001fe2000c101d24 */
[----:B------:R-:W-:Y:S05]  /*b1a0*/  EXIT ;  /* 0x000000000000794d */ /* 0x000fea0003800000 */
.L_x_1737:
        /* <DEDUP_REMOVED lines=21> */
.L_x_1742:
[----:B------:R-:W-:Y:S05]  /*b300*/  BSYNC B0 ;  /* 0x0000000000007941 */ /* 0x000fea0003800000 */
.L_x_1741:
[----:B------:R-:W-:-:S05]  /*b310*/  LOP3.LUT R3, R0, R3, RZ, 0xfc, !PT ;  /* 0x0000000300037212 */ /* 0x000fca00078efcff */
[----:B------:R-:W-:Y:S01]  /*b320*/  STG.E.U8 [R16.64], R3 ;  /* 0x0000000310007986 */ /* 0x000fe2000c101124 */
[----:B------:R-:W-:Y:S05]  /*b330*/  EXIT ;  /* 0x000000000000794d */ /* 0x000fea0003800000 */
.L_x_1740:
        /* <DEDUP_REMOVED lines=13> */
.L_x_1744:
[----:B------:R-:W-:Y:S01]  /*b410*/  IMAD.MOV.U32 R0, RZ, RZ, 0x7f ;  /* 0x0000007fff007424 */ /* 0x000fe200078e00ff */
[----:B------:R-:W-:-:S04]  /*b420*/  ISETP.GT.U32.AND P0, PT, R2, 0x7f800000, PT ;  /* 0x7f8000000200780c */ /* 0x000fc80003f04070 */
[----:B------:R-:W-:-:S04]  /*b430*/  SEL R0, R0, 0x7c, P0 ;  /* 0x0000007c00007807 */ /* 0x000fc80000000000 */
.L_x_1745:
[----:B------:R-:W-:Y:S05]  /*b440*/  BSYNC B0 ;  /* 0x0000000000007941 */ /* 0x000fea0003800000 */
.L_x_1743:
[----:B------:R-:W-:-:S04]  /*b450*/  LOP3.LUT R2, R3, 0x80000000, RZ, 0xc0, !PT ;  /* 0x8000000003027812 */ /* 0x000fc800078ec0ff */
[----:B------:R-:W-:-:S04]  /*b460*/  SHF.R.U32.HI R3, RZ, 0x18, R2 ;  /* 0x00000018ff037819 */ /* 0x000fc80000011602 */
[----:B------:R-:W-:-:S05]  /*b470*/  LOP3.LUT R3, R0, R3, RZ, 0xfc, !PT ;  /* 0x0000000300037212 */ /* 0x000fca00078efcff */
[----:B------:R-:W-:Y:S01]  /*b480*/  STG.E.U8 [R16.64], R3 ;  /* 0x0000000310007986 */ /* 0x000fe2000c101124 */
[----:B------:R-:W-:Y:S05]  /*b490*/  EXIT ;  /* 0x000000000000794d */ /* 0x000fea0003800000 */
.L_x_1739:
[----:B------:R-:W-:-:S05]  /*b4a0*/  HADD2.F32 R0, -RZ, R2.H0_H0 ;  /* 0x20000002ff007230 */ /* 0x000fca0000004100 */
[----:B------:R-:W-:-:S05]  /*b4b0*/  F2FP.BF16.PACK_AB R0, RZ, R0 ;  /* 0x00000000ff00723e */ /* 0x000fca00000010ff */
[----:B------:R-:W-:Y:S01]  /*b4c0*/  STG.E.U16 [R16.64], R0 ;  /* 0x0000000010007986 */ /* 0x000fe2000c101524 */
[----:B------:R-:W-:Y:S05]  /*b4d0*/  EXIT ;  /* 0x000000000000794d */ /* 0x000fea0003800000 */
.L_x_1736:
        /* <DEDUP_REMOVED lines=10> */
[----:B0-----:R-:W-:Y:S01]  /*b580*/  STG.E.U16 [R16.64], R3 ;  /* 0x0000000310007986 */ /* 0x001fe2000c101524 */
[----:B------:R-:W-:Y:S05]  /*b590*/  EXIT ;  /* 0x000000000000794d */ /* 0x000fea0003800000 */
.L_x_1748:
        /* <DEDUP_REMOVED lines=17> */
.L_x_1751:
[----:B------:R-:W-:-:S04]  /*b6b0*/  LOP3.LUT R2, R3, 0x80000000, RZ, 0xc0, !PT ;  /* 0x8000000003027812 */ /* 0x000fc800078ec0ff */
[----:B------:R-:W-:-:S04]  /*b6c0*/  SHF.R.U32.HI R3, RZ, 0x18, R2 ;  /* 0x00000018ff037819 */ /* 0x000fc80000011602 */
[----:B------:R-:W-:-:S04]  /*b6d0*/  LOP3.LUT R0, R0, R3, RZ, 0xfc, !PT ;  /* 0x0000000300007212 */ /* 0x000fc800078efcff */
[----:B------:R-:W-:Y:S02]  /*b6e0*/  PRMT R8, R0, 0x7610, R8 ;  /* 0x0000761000087816 */ /* 0x000fe40000000008 */
.L_x_1750:
[----:B------:R-:W-:Y:S05]  /*b6f0*/  BSYNC B0 ;  /* 0x0000000000007941 */ /* 0x000fea0003800000 */
.L_x_1749:
[----:B------:R-:W-:Y:S01]  /*b700*/  STG.E.U8 [R16.64], R8 ;  /* 0x0000000810007986 */ /* 0x000fe2000c101124 */
[----:B------:R-:W-:Y:S05]  /*b710*/  EXIT ;  /* 0x000000000000794d */ /* 0x000fea0003800000 */
.L_x_1747:
        /* <DEDUP_REMOVED lines=17> */
.L_x_1754:
[----:B------:R-:W-:-:S04]  /*b830*/  LOP3.LUT R2, R3, 0x80000000, RZ, 0xc0, !PT ;  /* 0x8000000003027812 */ /* 0x000fc800078ec0ff */
[----:B------:R-:W-:-:S04]  /*b840*/  SHF.R.U32.HI R3, RZ, 0x18, R2 ;  /* 0x00000018ff037819 */ /* 0x000fc80000011602 */
[----:B------:R-:W-:-:S04]  /*b850*/  LOP3.LUT R0, R0, R3, RZ, 0xfc, !PT ;  /* 0x0000000300007212 */ /* 0x000fc800078efcff */
[----:B------:R-:W-:Y:S02]  /*b860*/  PRMT R8, R0, 0x7610, R8 ;  /* 0x0000761000087816 */ /* 0x000fe40000000008 */
.L_x_1753:
[----:B------:R-:W-:Y:S05]  /*b870*/  BSYNC B0 ;  /* 0x0000000000007941 */ /* 0x000fea0003800000 */
.L_x_1752:
[----:B------:R-:W-:Y:S01]  /*b880*/  STG.E.U8 [R16.64], R8 ;  /* 0x0000000810007986 */ /* 0x000fe2000c101124 */
[----:B------:R-:W-:Y:S05]  /*b890*/  EXIT ;  /* 0x000000000000794d */ /* 0x000fea0003800000 */
.L_x_1746:
        /* <DEDUP_REMOVED lines=22> */
.L_x_1729:
        /* <DEDUP_REMOVED lines=20> */
.L_x_1756:
[----:B------:R-:W-:-:S06]  /*bb40*/  HADD2.F32 R2, -RZ, R2.H0_H0 ;  /* 0x20000002ff027230 */ /* 0x000fcc0000004100 */
[----:B------:R-:W0:Y:S02]  /*bb50*/  F2I.U64.TRUNC R2, R2 ;  /* 0x0000000200027311 */ /* 0x000e24000020d800 */
[----:B0-----:R-:W-:Y:S01]  /*bb60*/  STG.E.64 [R16.64], R2 ;  /* 0x0000000210007986 */ /* 0x001fe2000c101b24 */
[----:B------:R-:W-:Y:S05]  /*bb70*/  EXIT ;  /* 0x000000000000794d */ /* 0x000fea0003800000 */
.L_x_1755:
[----:B------:R-:W-:-:S04]  /*bb80*/  HADD2.F32 R2, -RZ, R2.H0_H0 ;  /* 0x20000002ff027230 */ /* 0x000fc80000004100 */
[----:B------:R-:W0:Y:S02]  /*bb90*/  F2I.FTZ.U32.TRUNC.NTZ R3, R2 ;  /* 0x0000000200037305 */ /* 0x000e24000021f000 */
[----:B0-----:R-:W-:Y:S01]  /*bba0*/  STG.E [R16.64], R3 ;  /* 0x0000000310007986 */ /* 0x001fe2000c101924 */
[----:B------:R-:W-:Y:S05]  /*bbb0*/  EXIT ;  /* 0x000000000000794d */ /* 0x000fea0003800000 */
.L_x_1757:
        /* <DEDUP_REMOVED lines=12> */
.L_x_17740:


//--------------------- .text._ZN2at6native27unrolled_elementwise_kernelINS0_13AUnaryFunctorIN3c104HalfES4_S4_ZZZNS0_17hypot_kernel_cudaERNS_18TensorIteratorBaseEENKUlvE_clEvENKUlvE1_clEvEUlS4_S4_E_EESt5arrayIPcLm2EELi4E23TrivialOffsetCalculatorILi1EjESF_NS0_6memory12LoadWithCastILi1EEENSG_13StoreWithCastILi1EEEEEviT_T0_T2_T3_T4_T5_ --------------------------
	.section	.text._ZN2at6native27unrolled_elementwise_kernelINS0_13AUnaryFunctorIN3c104HalfES4_S4_ZZZNS0_17hypot_kernel_cudaERNS_18TensorIteratorBaseEENKUlvE_clEvENKUlvE1_clEvEUlS4_S4_E_EESt5arrayIPcLm2EELi4E23TrivialOffsetCalculatorILi1EjESF_NS0_6memory12LoadWithCastILi1EEENSG_13StoreWithCastILi1EEEEEviT_T0_T2_T3_T4_T5_,"ax",@progbits
	.sectioninfo	@"SHI_REGISTERS=29"
	.align	128
        .global         _ZN2at6native27unrolled_elementwise_kernelINS0_13AUnaryFunctorIN3c104HalfES4_S4_ZZZNS0_17hypot_kernel_cudaERNS_18TensorIteratorBaseEENKUlvE_clEvENKUlvE1_clEvEUlS4_S4_E_EESt5arrayIPcLm2EELi4E23TrivialOffsetCalculatorILi1EjESF_NS0_6memory12LoadWithCastILi1EEENSG_13StoreWithCastILi1EEEEEviT_T0_T2_T3_T4_T5_
        .type           _ZN2at6native27unrolled_elementwise_kernelINS0_13AUnaryFunctorIN3c104HalfES4_S4_ZZZNS0_17hypot_kernel_cudaERNS_18TensorIteratorBaseEENKUlvE_clEvENKUlvE1_clEvEUlS4_S4_E_EESt5arrayIPcLm2EELi4E23TrivialOffsetCalculatorILi1EjESF_NS0_6memory12LoadWithCastILi1EEENSG_13StoreWithCastILi1EEEEEviT_T0_T2_T3_T4_T5_,@function
        .size           _ZN2at6native27unrolled_elementwise_kernelINS0_13AUnaryFunctorIN3c104HalfES4_S4_ZZZNS0_17hypot_kernel_cudaERNS_18TensorIteratorBaseEENKUlvE_clEvENKUlvE1_clEvEUlS4_S4_E_EESt5arrayIPcLm2EELi4E23TrivialOffsetCalculatorILi1EjESF_NS0_6memory12LoadWithCastILi1EEENSG_13StoreWithCastILi1EEEEEviT_T0_T2_T3_T4_T5_,(.L_x_17741 - _ZN2at6native27unrolled_elementwise_kernelINS0_13AUnaryFunctorIN3c104HalfES4_S4_ZZZNS0_17hypot_kernel_cudaERNS_18TensorIteratorBaseEENKUlvE_clEvENKUlvE1_clEvEUlS4_S4_E_EESt5arrayIPcLm2EELi4E23TrivialOffsetCalculatorILi1EjESF_NS0_6memory12LoadWithCastILi1EEENSG_13StoreWithCastILi1EEEEEviT_T0_T2_T3_T4_T5_)
        .other          _ZN2at6native27unrolled_elementwise_kernelINS0_13AUnaryFunctorIN3c104HalfES4_S4_ZZZNS0_17hypot_kernel_cudaERNS_18TensorIteratorBaseEENKUlvE_clEvENKUlvE1_clEvEUlS4_S4_E_EESt5arrayIPcLm2EELi4E23TrivialOffsetCalculatorILi1EjESF_NS0_6memory12LoadWithCastILi1EEENSG_13StoreWithCastILi1EEEEEviT_T0_T2_T3_T4_T5_,@"STO_CUDA_ENTRY STV_DEFAULT"
_ZN2at6native27unrolled_elementwise_kernelINS0_13AUnaryFunctorIN3c104HalfES4_S4_ZZZNS0_17hypot_kernel_cudaERNS_18TensorIteratorBaseEENKUlvE_clEvENKUlvE1_clEvEUlS4_S4_E_EESt5arrayIPcLm2EELi4E23TrivialOffsetCalculatorILi1EjESF_NS0_6memory12LoadWithCastILi1EEENSG_13StoreWithCastILi1EEEEEviT_T0_T2_T3_T4_T5_:
.text._ZN2at6native27unrolled_elementwise_kernelINS0_13AUnaryFunctorIN3c104HalfES4_S4_ZZZNS0_17hypot_kernel_cudaERNS_18TensorIteratorBaseEENKUlvE_clEvENKUlvE1_clEvEUlS4_S4_E_EESt5arrayIPcLm2EELi4E23TrivialOffsetCalculatorILi1EjESF_NS0_6memory12LoadWithCastILi1EEENSG_13StoreWithCastILi1EEEEEviT_T0_T2_T3_T4_T5_:
        /* <DEDUP_REMOVED lines=29> */
[----:B0-----:R-:W-:-:S04]  /*01d0*/  F2FP.PACK_AB R0, RZ, R0 ;  /* 0x00000000ff00723e */ /* 0x001fc800000000ff */
[----:B------:R-:W-:Y:S01]  /*01e0*/  PRMT R25, R0, 0x7610, R25 ;  /* 0x0000761000197816 */ /* 0x000fe20000000019 */
[----:B------:R-:W-:Y:S05]  /*01f0*/  BRA `(.L_x_1765) ;  /* 0x00000f3000007947 */ /* 0x000fea0003800000 */
.L_x_1763:
[----:B------:R-:W2:Y:S02]  /*0200*/  LDG.E.U8 R2, [R2.64] ;  /* 0x0000002402027981 */ /* 0x000ea4000c1e1100 */
[----:B--2---:R-:W0:Y:S02]  /*0210*/  I2F.U16 R0, R2 ;  /* 0x0000000200007306 */ /* 0x004e240000101000 */
[----:B0-----:R-:W-:-:S04]  /*0220*/  F2FP.PACK_AB R0, RZ, R0 ;  /* 0x00000000ff00723e */ /* 0x001fc800000000ff */
[----:B------:R-:W-:Y:S01]  /*0230*/  PRMT R25, R0, 0x7610, R25 ;  /* 0x0000761000197816 */ /* 0x000fe20000000019 */
[----:B------:R-:W-:Y:S05]  /*0240*/  BRA `(.L_x_1765) ;  /* 0x00000ee000007947 */ /* 0x000fea0003800000 */
.L_x_1762:
        /* <DEDUP_REMOVED lines=8> */
[----:B0-----:R-:W-:-:S04]  /*02d0*/  F2FP.PACK_AB R0, RZ, R0 ;  /* 0x00000000ff00723e */ /* 0x001fc800000000ff */
[----:B------:R-:W-:Y:S01]  /*02e0*/  PRMT R25, R0, 0x7610, R25 ;  /* 0x0000761000197816 */ /* 0x000fe20000000019 */
[----:B------:R-:W-:Y:S05]  /*02f0*/  BRA `(.L_x_1765) ;  /* 0x00000e3000007947 */ /* 0x000fea0003800000 */
.L_x_1767:
[----:B------:R-:W2:Y:S02]  /*0300*/  LDG.E R2, [R2.64] ;  /* 0x0000002402027981 */ /* 0x000ea4000c1e1900 */
[----:B--2---:R-:W0:Y:S02]  /*0310*/  I2F R0, R2 ;  /* 0x0000000200007306 */ /* 0x004e240000201400 */
[----:B0-----:R-:W-:-:S04]  /*0320*/  F2FP.PACK_AB R0, RZ, R0 ;  /* 0x00000000ff00723e */ /* 0x001fc800000000ff */
[----:B------:R-:W-:Y:S01]  /*0330*/  PRMT R25, R0, 0x7610, R25 ;  /* 0x0000761000197816 */ /* 0x000fe20000000019 */
[----:B------:R-:W-:Y:S05]  /*0340*/  BRA `(.L_x_1765) ;  /* 0x00000de000007947 */ /* 0x000fea0003800000 */
.L_x_1766:
[----:B------:R-:W2:Y:S02]  /*0350*/  LDG.E.U16 R2, [R2.64] ;  /* 0x0000002402027981 */ /* 0x000ea4000c1e1500 */
[----:B--2---:R-:W0:Y:S02]  /*0360*/  I2F.S16 R0, R2 ;  /* 0x0000000200007306 */ /* 0x004e240000101400 */
[----:B0-----:R-:W-:-:S04]  /*0370*/  F2FP.PACK_AB R0, RZ, R0 ;  /* 0x00000000ff00723e */ /* 0x001fc800000000ff */
[----:B------:R-:W-:Y:S01]  /*0380*/  PRMT R25, R0, 0x7610, R25 ;  /* 0x0000761000197816 */ /* 0x000fe20000000019 */
[----:B------:R-:W-:Y:S05]  /*0390*/  BRA `(.L_x_1765) ;  /* 0x00000d9000007947 */ /* 0x000fea0003800000 */
.L_x_1761:
        /* <DEDUP_REMOVED lines=9> */
.L_x_1769:
[----:B------:R0:W5:Y:S01]  /*0430*/  LDG.E.U16 R25, [R2.64] ;  /* 0x0000002402197981 */ /* 0x000162000c1e1500 */
[----:B------:R-:W-:Y:S05]  /*0440*/  BRA `(.L_x_1765) ;  /* 0x00000ce000007947 */ /* 0x000fea0003800000 */
.L_x_1768:
        /* <DEDUP_REMOVED lines=9> */
.L_x_1771:
[----:B------:R0:W5:Y:S01]  /*04e0*/  LDG.E.U16 R25, [R2.64] ;  /* 0x0000002402197981 */ /* 0x000162000c1e1500 */
[----:B------:R-:W-:Y:S05]  /*04f0*/  BRA `(.L_x_1765) ;  /* 0x00000c3000007947 */ /* 0x000fea0003800000 */
.L_x_1770:
[----:B------:R-:W2:Y:S02]  /*0500*/  LDG.E.64 R2, [R2.64] ;  /* 0x0000002402027981 */ /* 0x000ea4000c1e1b00 */
[----:B--2---:R-:W0:Y:S01]  /*0510*/  F2F.F32.F64 R0, R2 ;  /* 0x0000000200007310 */ /* 0x004e220000301000 */
[----:B------:R-:W0:-:S14]  /*0520*/  DSETP.GEU.AND P0, PT, |R2|, c[0x2][0x0], PT ;  /* 0x008000000200762a */ /* 0x000e1c0003f0e200 */
[----:B0-----:R-:W-:-:S05]  /*0530*/  @!P0 FMUL R0, R0, 1.175494350822287508e-38 ;  /* 0x0080000000008820 */ /* 0x001fca0000400000 */
[----:B------:R-:W-:-:S04]  /*0540*/  F2FP.PACK_AB R0, RZ, R0 ;  /* 0x00000000ff00723e */ /* 0x000fc800000000ff */
[----:B------:R-:W-:Y:S01]  /*0550*/  PRMT R25, R0, 0x7610, R25 ;  /* 0x0000761000197816 */ /* 0x000fe20000000019 */
[----:B------:R-:W-:Y:S05]  /*0560*/  BRA `(.L_x_1765) ;  /* 0x00000bc000007947 */ /* 0x000fea0003800000 */
.L_x_1760:
        /* <DEDUP_REMOVED lines=11> */
[----:B------:R-:W-:-:S04]  /*0620*/  F2FP.PACK_AB R0, RZ, R0 ;  /* 0x00000000ff00723e */ /* 0x000fc800000000ff */
[----:B------:R-:W-:Y:S01]  /*0630*/  PRMT R25, R0, 0x7610, R25 ;  /* 0x0000761000197816 */ /* 0x000fe20000000019 */
[----:B------:R-:W-:Y:S05]  /*0640*/  BRA `(.L_x_1765) ;  /* 0x00000ae000007947 */ /* 0x000fea0003800000 */
.L_x_1774:
[----:B------:R-:W2:Y:S02]  /*0650*/  LDG.E.64 R2, [R2.64] ;  /* 0x0000002402027981 */ /* 0x000ea4000c1e1b00 */
[----:B--2---:R-:W0:Y:S01]  /*0660*/  F2F.F32.F64 R0, R2 ;  /* 0x0000000200007310 */ /* 0x004e220000301000 */
[----:B------:R-:W0:-:S14]  /*0670*/  DSETP.GEU.AND P0, PT, |R2|, c[0x2][0x0], PT ;  /* 0x008000000200762a */ /* 0x000e1c0003f0e200 */
[----:B0-----:R-:W-:-:S05]  /*0680*/  @!P0 FMUL R0, R0, 1.175494350822287508e-38 ;  /* 0x0080000000008820 */ /* 0x001fca0000400000 */
[----:B------:R-:W-:-:S04]  /*0690*/  F2FP.PACK_AB R0, RZ, R0 ;  /* 0x00000000ff00723e */ /* 0x000fc800000000ff */
[----:B------:R-:W-:Y:S01]  /*06a0*/  PRMT R25, R0, 0x7610, R25 ;  /* 0x0000761000197816 */ /* 0x000fe20000000019 */
[----:B------:R-:W-:Y:S05]  /*06b0*/  BRA `(.L_x_1765) ;  /* 0x00000a7000007947 */ /* 0x000fea0003800000 */
.L_x_1773:
        /* <DEDUP_REMOVED lines=28> */
.L_x_1776:
        /* <DEDUP_REMOVED lines=16> */
.L_x_1775:
[----:B------:R-:W2:Y:S02]  /*0980*/  LDG.E.U16 R0, [R2.64] ;  /* 0x0000002402007981 */ /* 0x000ea4000c1e1500 */
[----:B--2---:R-:W-:-:S04]  /*0990*/  PRMT R0, RZ, 0x5410, R0 ;  /* 0x00005410ff007816 */ /* 0x004fc80000000000 */
[----:B------:R-:W-:-:S04]  /*09a0*/  F2FP.PACK_AB R0, RZ, R0 ;  /* 0x00000000ff00723e */ /* 0x000fc800000000ff */
[----:B------:R-:W-:Y:S01]  /*09b0*/  PRMT R25, R0, 0x7610, R25 ;  /* 0x0000761000197816 */ /* 0x000fe20000000019 */
[----:B------:R-:W-:Y:S05]  /*09c0*/  BRA `(.L_x_1765) ;  /* 0x0000076000007947 */ /* 0x000fea0003800000 */
.L_x_1772:
        /* <DEDUP_REMOVED lines=12> */
.L_x_1779:
        /* <DEDUP_REMOVED lines=21> */
.L_x_1783:
[----:B------:R-:W-:Y:S05]  /*0be0*/  BSYNC B1 ;  /* 0x0000000000017941 */ /* 0x000fea0003800000 */
.L_x_1782:
[----:B------:R-:W-:Y:S01]  /*0bf0*/  LEA R3, R0, 0x3b800000, 0x17 ;  /* 0x3b80000000037811 */ /* 0x000fe200078eb8ff */
[----:B------:R-:W-:-:S05]  /*0c00*/  IMAD.SHL.U32 R0, R2, 0x100000, RZ ;  /* 0x0010000002007824 */ /* 0x000fca00078e00ff */
[----:B------:R-:W-:Y:S02]  /*0c10*/  LOP3.LUT R0, R3, R0, R4, 0xfe, !PT ;  /* 0x0000000003007212 */ /* 0x000fe400078efe04 */
.L_x_1781:
[----:B------:R-:W-:Y:S05]  /*0c20*/  BSYNC B0 ;  /* 0x0000000000007941 */ /* 0x000fea0003800000 */
.L_x_1780:
[----:B------:R-:W-:-:S04]  /*0c30*/  F2FP.PACK_AB R0, RZ, R0 ;  /* 0x00000000ff00723e */ /* 0x000fc800000000ff */
[----:B------:R-:W-:Y:S01]  /*0c40*/  PRMT R25, R0, 0x7610, R25 ;  /* 0x0000761000197816 */ /* 0x000fe20000000019 */
[----:B------:R-:W-:Y:S05]  /*0c50*/  BRA `(.L_x_1765) ;  /* 0x000004d000007947 */ /* 0x000fea0003800000 */
.L_x_1778:
        /* <DEDUP_REMOVED lines=21> */
.L_x_1787:
[----:B------:R-:W-:Y:S05]  /*0db0*/  BSYNC B1 ;  /* 0x0000000000017941 */ /* 0x000fea0003800000 */
.L_x_1786:
[----:B------:R-:W-:Y:S01]  /*0dc0*/  LEA R3, R0, 0x37800000, 0x17 ;  /* 0x3780000000037811 */ /* 0x000fe200078eb8ff */
[----:B------:R-:W-:-:S05]  /*0dd0*/  IMAD.SHL.U32 R0, R2, 0x200000, RZ ;  /* 0x0020000002007824 */ /* 0x000fca00078e00ff */
[----:B------:R-:W-:Y:S02]  /*0de0*/  LOP3.LUT R0, R3, R0, R4, 0xfe, !PT ;  /* 0x0000000003007212 */ /* 0x000fe400078efe04 */
.L_x_1785:
[----:B------:R-:W-:Y:S05]  /*0df0*/  BSYNC B0 ;  /* 0x0000000000007941 */ /* 0x000fea0003800000 */
.L_x_1784:
[----:B------:R-:W-:-:S04]  /*0e00*/  F2FP.PACK_AB R0, RZ, R0 ;  /* 0x00000000ff00723e */ /* 0x000fc800000000ff */
[----:B------:R-:W-:Y:S01]  /*0e10*/  PRMT R25, R0, 0x7610, R25 ;  /* 0x0000761000197816 */ /* 0x000fe20000000019 */
[----:B------:R-:W-:Y:S05]  /*0e20*/  BRA `(.L_x_1765) ;  /* 0x0000030000007947 */ /* 0x000fea0003800000 */
.L_x_1777:
        /* <DEDUP_REMOVED lines=14> */
.L_x_1791:
[----:B------:R-:W-:Y:S05]  /*0f10*/  BSYNC B0 ;  /* 0x0000000000007941 */ /* 0x000fea0003800000 */
.L_x_1790:
[----:B------:R-:W-:-:S04]  /*0f20*/  F2FP.PACK_AB R0, RZ, R0 ;  /* 0x00000000ff00723e */ /* 0x000fc800000000ff */
[----:B------:R-:W-:Y:S01]  /*0f30*/  PRMT R25, R0, 0x7610, R25 ;  /* 0x0000761000197816 */ /* 0x000fe20000000019 */
[----:B------:R-:W-:Y:S05]  /*0f40*/  BRA `(.L_x_1765) ;  /* 0x000001e000007947 */ /* 0x000fea0003800000 */
.L_x_1764:
        /* <DEDUP_REMOVED lines=21> */
.L_x_1789:
[----:B------:R-:W2:Y:S02]  /*10a0*/  LDG.E.64 R2, [R2.64] ;  /* 0x0000002402027981 */ /* 0x000ea4000c1e1b00 */
[----:B--2---:R-:W0:Y:S02]  /*10b0*/  I2F.U64 R0, R2 ;  /* 0x0000000200007312 */ /* 0x004e240000301000 */
[----:B0-----:R-:W-:-:S04]  /*10c0*/  F2FP.PACK_AB R0, RZ, R0 ;  /* 0x00000000ff00723e */ /* 0x001fc800000000ff */
[----:B------:R-:W-:Y:S01]  /*10d0*/  PRMT R25, R0, 0x7610, R25 ;  /* 0x0000761000197816 */ /* 0x000fe20000000019 */
[----:B------:R-:W-:Y:S05]  /*10e0*/  BRA `(.L_x_1765) ;  /* 0x0000004000007947 */ /* 0x000fea0003800000 */
.L_x_1788:
[----:B------:R-:W2:Y:S02]  /*10f0*/  LDG.E R2, [R2.64] ;  /* 0x0000002402027981 */ /* 0x000ea4000c1e1900 */
[----:B--2---:R-:W0:Y:S02]  /*1100*/  I2F.U32 R0, R2 ;  /* 0x0000000200007306 */ /* 0x004e240000201000 */
[----:B0-----:R-:W-:-:S04]  /*1110*/  F2FP.PACK_AB R0, RZ, R0 ;  /* 0x00000000ff00723e */ /* 0x001fc800000000ff */
[----:B------:R-:W-:Y:S02]  /*1120*/  PRMT R25, R0, 0x7610, R25 ;  /* 0x0000761000197816 */ /* 0x000fe40000000019 */
.L_x_1765:
[----:B------:R-:W1:Y:S02]  /*1130*/  S2R R19, SR_TID.X ;  /* 0x0000000000137919 */ /* 0x000e640000002100 */
[----:B-1----:R-:W-:-:S03]  /*1140*/  IADD3 R19, R19, 0x80, RZ ;  /* 0x0000008013137810 */ /* 0x002fc60007ffe0ff */
.L_x_1759:
[----:B-1----:R-:W-:Y:S05]  /*1150*/  BSYNC B6 ;  /* 0x0000000000067941 */ /* 0x002fea0003800000 */
.L_x_1758:
        /* <DEDUP_REMOVED lines=24> */
.L_x_1797:
[----:B------:R-:W2:Y:S02]  /*12e0*/  LDG.E.U8 R2, [R2.64] ;  /* 0x0000002402027981 */ /* 0x000ea4000c1e1100 */
[----:B--2---:R-:W0:Y:S02]  /*12f0*/  I2F.U16 R0, R2 ;  /* 0x0000000200007306 */ /* 0x004e240000101000 */
[----:B0-----:R-:W-:-:S04]  /*1300*/  F2FP.PACK_AB R0, RZ, R0 ;  /* 0x00000000ff00723e */ /* 0x001fc800000000ff */
[----:B------:R-:W-:Y:S01]  /*1310*/  PRMT R22, R0, 0x7610, R22 ;  /* 0x0000761000167816 */ /* 0x000fe20000000016 */
[----:B------:R-:W-:Y:S05]  /*1320*/  BRA `(.L_x_1799) ;  /* 0x00000ed000007947 */ /* 0x000fea0003800000 */
.L_x_1796:
        /* <DEDUP_REMOVED lines=11> */
.L_x_1801:
[----:B------:R-:W2:Y:S02]  /*13e0*/  LDG.E R2, [R2.64] ;  /* 0x0000002402027981 */ /* 0x000ea4000c1e1900 */
[----:B--2---:R-:W0:Y:S02]  /*13f0*/  I2F R0, R2 ;  /* 0x0000000200007306 */ /* 0x004e240000201400 */
[----:B0-----:R-:W-:-:S04]  /*1400*/  F2FP.PACK_AB R0, RZ, R0 ;  /* 0x00000000ff00723e */ /* 0x001fc800000000ff */
[----:B------:R-:W-:Y:S01]  /*1410*/  PRMT R22, R0, 0x7610, R22 ;  /* 0x0000761000167816 */ /* 0x000fe20000000016 */
[----:B------:R-:W-:Y:S05]  /*1420*/  BRA `(.L_x_1799) ;  /* 0x00000dd000007947 */ /* 0x000fea0003800000 */
.L_x_1800:
[----:B------:R-:W2:Y:S02]  /*1430*/  LDG.E.U16 R2, [R2.64] ;  /* 0x0000002402027981 */ /* 0x000ea4000c1e1500 */
[----:B--2---:R-:W0:Y:S02]  /*1440*/  I2F.S16 R0, R2 ;  /* 0x0000000200007306 */ /* 0x004e240000101400 */
[----:B0-----:R-:W-:-:S04]  /*1450*/  F2FP.PACK_AB R0, RZ, R0 ;  /* 0x00000000ff00723e */ /* 0x001fc800000000ff */
[----:B------:R-:W-:Y:S01]  /*1460*/  PRMT R22, R0, 0x7610, R22 ;  /* 0x0000761000167816 */ /* 0x000fe20000000016 */
[----:B------:R-:W-:Y:S05]  /*1470*/  BRA `(.L_x_1799) ;  /* 0x00000d8000007947 */ /* 0x000fea0003800000 */
.L_x_1795:
        /* <DEDUP_REMOVED lines=9> */
.L_x_1803:
[----:B------:R0:W5:Y:S01]  /*1510*/  LDG.E.U16 R22, [R2.64] ;  /* 0x0000002402167981 */ /* 0x000162000c1e1500 */
[----:B------:R-:W-:Y:S05]  /*1520*/  BRA `(.L_x_1799) ;  /* 0x00000cd000007947 */ /* 0x000fea0003800000 */
.L_x_1802:
        /* <DEDUP_REMOVED lines=9> */
.L_x_1805:
[----:B------:R0:W5:Y:S01]  /*15c0*/  LDG.E.U16 R22, [R2.64] ;  /* 0x0000002402167981 */ /* 0x000162000c1e1500 */
[----:B------:R-:W-:Y:S05]  /*15d0*/  BRA `(.L_x_1799) ;  /* 0x00000c2000007947 */ /* 0x000fea0003800000 */
.L_x_1804:
[----:B------:R-:W2:Y:S02]  /*15e0*/  LDG.E.64 R2, [R2.64] ;  /* 0x0000002402027981 */ /* 0x000ea4000c1e1b00 */
[----:B--2---:R-:W0:Y:S01]  /*15f0*/  F2F.F32.F64 R0, R2 ;  /* 0x0000000200007310 */ /* 0x004e220000301000 */
[----:B------:R-:W0:-:S14]  /*1600*/  DSETP.GEU.AND P0, PT, |R2|, c[0x2][0x0], PT ;  /* 0x008000000200762a */ /* 0x000e1c0003f0e200 */
[----:B0-----:R-:W-:-:S05]  /*1610*/  @!P0 FMUL R0, R0, 1.175494350822287508e-38 ;  /* 0x0080000000008820 */ /* 0x001fca0000400000 */
[----:B------:R-:W-:-:S04]  /*1620*/  F2FP.PACK_AB R0, RZ, R0 ;  /* 0x00000000ff00723e */ /* 0x000fc800000000ff */
[----:B------:R-:W-:Y:S01]  /*1630*/  PRMT R22, R0, 0x7610, R22 ;  /* 0x0000761000167816 */ /* 0x000fe20000000016 */
[----:B------:R-:W-:Y:S05]  /*1640*/  BRA `(.L_x_1799) ;  /* 0x00000bb000007947 */ /* 0x000fea0003800000 */
.L_x_1794:
        /* <DEDUP_REMOVED lines=14> */
.L_x_1808:
[----:B------:R-:W2:Y:S02]  /*1730*/  LDG.E.64 R2, [R2.64] ;  /* 0x0000002402027981 */ /* 0x000ea4000c1e1b00 */
[----:B--2---:R-:W0:Y:S01]  /*1740*/  F2F.F32.F64 R0, R2 ;  /* 0x0000000200007310 */ /* 0x004e220000301000 */
[----:B------:R-:W0:-:S14]  /*1750*/  DSETP.GEU.AND P0, PT, |R2|, c[0x2][0x0], PT ;  /* 0x008000000200762a */ /* 0x000e1c0003f0e200 */
[----:B0-----:R-:W-:-:S05]  /*1760*/  @!P0 FMUL R0, R0, 1.175494350822287508e-38 ;  /* 0x0080000000008820 */ /* 0x001fca0000400000 */
[----:B------:R-:W-:-:S04]  /*1770*/  F2FP.PACK_AB R0, RZ, R0 ;  /* 0x00000000ff00723e */ /* 0x000fc800000000ff */
[----:B------:R-:W-:Y:S01]  /*1780*/  PRMT R22, R0, 0x7610, R22 ;  /* 0x0000761000167816 */ /* 0x000fe20000000016 */
[----:B------:R-:W-:Y:S05]  /*1790*/  BRA `(.L_x_1799) ;  /* 0x00000a6000007947 */ /* 0x000fea0003800000 */
.L_x_1807:
        /* <DEDUP_REMOVED lines=28> */
.L_x_1810:
        /* <DEDUP_REMOVED lines=15> */
.L_x_1809:
[----:B------:R-:W2:Y:S02]  /*1a50*/  LDG.E.U16 R0, [R2.64] ;  /* 0x0000002402007981 */ /* 0x000ea4000c1e1500 */
[----:B--2---:R-:W-:-:S04]  /*1a60*/  PRMT R0, RZ, 0x5410, R0 ;  /* 0x00005410ff007816 */ /* 0x004fc80000000000 */
[----:B------:R-:W-:-:S04]  /*1a70*/  F2FP.PACK_AB R0, RZ, R0 ;  /* 0x00000000ff00723e */ /* 0x000fc800000000ff */
[----:B------:R-:W-:Y:S01]  /*1a80*/  PRMT R22, R0, 0x7610, R22 ;  /* 0x0000761000167816 */ /* 0x000fe20000000016 */
[----:B------:R-:W-:Y:S05]  /*1a90*/  BRA `(.L_x_1799) ;  /* 0x0000076000007947 */ /* 0x000fea0003800000 */
.L_x_1806:
        /* <DEDUP_REMOVED lines=12> */
.L_x_1813:
        /* <DEDUP_REMOVED lines=21> */
.L_x_1817:
[----:B------:R-:W-:Y:S05]  /*1cb0*/  BSYNC B1 ;  /* 0x0000000000017941 */ /* 0x000fea0003800000 */
.L_x_1816:
[----:B------:R-:W-:Y:S01]  /*1cc0*/  LEA R3, R0, 0x3b800000, 0x17 ;  /* 0x3b80000000037811 */ /* 0x000fe200078eb8ff */
[----:B------:R-:W-:-:S05]  /*1cd0*/  IMAD.SHL.U32 R0, R2, 0x100000, RZ ;  /* 0x0010000002007824 */ /* 0x000fca00078e00ff */
[----:B------:R-:W-:Y:S02]  /*1ce0*/  LOP3.LUT R0, R3, R0, R4, 0xfe, !PT ;  /* 0x0000000003007212 */ /* 0x000fe400078efe04 */
.L_x_1815:
[----:B------:R-:W-:Y:S05]  /*1cf0*/  BSYNC B0 ;  /* 0x0000000000007941 */ /* 0x000fea0003800000 */
.L_x_1814:
[----:B------:R-:W-:-:S04]  /*1d00*/  F2FP.PACK_AB R0, RZ, R0 ;  /* 0x00000000ff00723e */ /* 0x000fc800000000ff */
[----:B------:R-:W-:Y:S01]  /*1d10*/  PRMT R22, R0, 0x7610, R22 ;  /* 0x0000761000167816 */ /* 0x000fe20000000016 */
[----:B------:R-:W-:Y:S05]  /*1d20*/  BRA `(.L_x_1799) ;  /* 0x000004d000007947 */ /* 0x000fea0003800000 */
.L_x_1812:
        /* <DEDUP_REMOVED lines=21> */
.L_x_1821:
[----:B------:R-:W-:Y:S05]  /*1e80*/  BSYNC B1 ;  /* 0x0000000000017941 */ /* 0x000fea0003800000 */
.L_x_1820:
[----:B------:R-:W-:Y:S01]  /*1e90*/  LEA R3, R0, 0x37800000, 0x17 ;  /* 0x3780000000037811 */ /* 0x000fe200078eb8ff */
[----:B------:R-:W-:-:S05]  /*1ea0*/  IMAD.SHL.U32 R0, R2, 0x200000, RZ ;  /* 0x0020000002007824 */ /* 0x000fca00078e00ff */
[----:B------:R-:W-:Y:S02]  /*1eb0*/  LOP3.LUT R0, R3, R0, R4, 0xfe, !PT ;  /* 0x0000000003007212 */ /* 0x000fe400078efe04 */
.L_x_1819:
[----:B------:R-:W-:Y:S05]  /*1ec0*/  BSYNC B0 ;  /* 0x0000000000007941 */ /* 0x000fea0003800000 */
.L_x_1818:
[----:B------:R-:W-:-:S04]  /*1ed0*/  F2FP.PACK_AB R0, RZ, R0 ;  /* 0x00000000ff00723e */ /* 0x000fc800000000ff */
[----:B------:R-:W-:Y:S01]  /*1ee0*/  PRMT R22, R0, 0x7610, R22 ;  /* 0x0000761000167816 */ /* 0x000fe20000000016 */
[----:B------:R-:W-:Y:S05]  /*1ef0*/  BRA `(.L_x_1799) ;  /* 0x0000030000007947 */ /* 0x000fea0003800000 */
.L_x_1811:
        /* <DEDUP_REMOVED lines=14> */
.L_x_1825:
[----:B------:R-:W-:Y:S05]  /*1fe0*/  BSYNC B0 ;  /* 0x0000000000007941 */ /* 0x000fea0003800000 */
.L_x_1824:
[----:B------:R-:W-:-:S04]  /*1ff0*/  F2FP.PACK_AB R0, RZ, R0 ;  /* 0x00000000ff00723e */ /* 0x000fc800000000ff */
[----:B------:R-:W-:Y:S01]  /*2000*/  PRMT R22, R0, 0x7610, R22 ;  /* 0x0000761000167816 */ /* 0x000fe20000000016 */
[----:B------:R-:W-:Y:S05]  /*2010*/  BRA `(.L_x_1799) ;  /* 0x000001e000007947 */ /* 0x000fea0003800000 */
.L_x_1798:
        /* <DEDUP_REMOVED lines=21> */
.L_x_1823:
[----:B------:R-:W2:Y:S02]  /*2170*/  LDG.E.64 R2, [R2.64] ;  /* 0x0000002402027981 */ /* 0x000ea4000c1e1b00 */
[----:B--2---:R-:W0:Y:S02]  /*2180*/  I2F.U64 R0, R2 ;  /* 0x0000000200007312 */ /* 0x004e240000301000 */
[----:B0-----:R-:W-:-:S04]  /*2190*/  F2FP.PACK_AB R0, RZ, R0 ;  /* 0x00000000ff00723e */ /* 0x001fc800000000ff */
[----:B------:R-:W-:Y:S01]  /*21a0*/  PRMT R22, R0, 0x7610, R22 ;  /* 0x0000761000167816 */ /* 0x000fe20000000016 */
[----:B------:R-:W-:Y:S05]  /*21b0*/  BRA `(.L_x_1799) ;  /* 0x0000004000007947 */ /* 0x000fea0003800000 */
.L_x_1822:
[----:B------:R-:W2:Y:S02]  /*21c0*/  LDG.E R2, [R2.64] ;  /* 0x0000002402027981 */ /* 0x000ea4000c1e1900 */
[----:B--2---:R-:W0:Y:S02]  /*21d0*/  I2F.U32 R0, R2 ;  /* 0x0000000200007306 */ /* 0x004e240000201000 */
[----:B0-----:R-:W-:-:S04]  /*21e0*/  F2FP.PACK_AB R0, RZ, R0 ;  /* 0x00000000ff00723e */ /* 0x001fc800000000ff */
[----:B------:R-:W-:Y:S02]  /*21f0*/  PRMT R22, R0, 0x7610, R22 ;  /* 0x0000761000167816 */ /* 0x000fe40000000016 */
.L_x_1799:
[----:B------:R-:W-:-:S05]  /*2200*/  IADD3 R19, R19, 0x80, RZ ;  /* 0x0000008013137810 */ /* 0x000fca0007ffe0ff */
.L_x_1793:
[----:B------:R-:W-:Y:S05]  /*2210*/  BSYNC B6 ;  /* 0x0000000000067941 */ /* 0x000fea0003800000 */
.L_x_1792:
        /* <DEDUP_REMOVED lines=26> */
.L_x_1831:
[----:B------:R-:W2:Y:S02]  /*23c0*/  LDG.E.U8 R2, [R2.64] ;  /* 0x0000002402027981 */ /* 0x000ea4000c1e1100 */
[----:B--2---:R-:W0:Y:S02]  /*23d0*/  I2F.U16 R0, R2 ;  /* 0x0000000200007306 */ /* 0x004e240000101000 */
[----:B0-----:R-:W-:-:S04]  /*23e0*/  F2FP.PACK_AB R0, RZ, R0 ;  /* 0x00000000ff00723e */ /* 0x001fc800000000ff */
[----:B------:R-:W-:Y:S01]  /*23f0*/  PRMT R26, R0, 0x7610, R26 ;  /* 0x00007610001a7816 */ /* 0x000fe2000000001a */
[----:B------:R-:W-:Y:S05]  /*2400*/  BRA `(.L_x_1833) ;  /* 0x00000ed000007947 */ /* 0x000fea0003800000 */
.L_x_1830:
        /* <DEDUP_REMOVED lines=11> */
.L_x_1835:
[----:B------:R-:W2:Y:S02]  /*24c0*/  LDG.E R2, [R2.64] ;  /* 0x0000002402027981 */ /* 0x000ea4000c1e1900 */
[----:B--2---:R-:W0:Y:S02]  /*24d0*/  I2F R0, R2 ;  /* 0x0000000200007306 */ /* 0x004e240000201400 */
[----:B0-----:R-:W-:-:S04]  /*24e0*/  F2FP.PACK_AB R0, RZ, R0 ;  /* 0x00000000ff00723e */ /* 0x001fc800000000ff */
[----:B------:R-:W-:Y:S01]  /*24f0*/  PRMT R26, R0, 0x7610, R26 ;  /* 0x00007610001a7816 */ /* 0x000fe2000000001a */
[----:B------:R-:W-:Y:S05]  /*2500*/  BRA `(.L_x_1833) ;  /* 0x00000dd000007947 */ /* 0x000fea0003800000 */
.L_x_1834:
[----:B------:R-:W2:Y:S02]  /*2510*/  LDG.E.U16 R2, [R2.64] ;  /* 0x0000002402027981 */ /* 0x000ea4000c1e1500 */
[----:B--2---:R-:W0:Y:S02]  /*2520*/  I2F.S16 R0, R2 ;  /* 0x0000000200007306 */ /* 0x004e240000101400 */
[----:B0-----:R-:W-:-:S04]  /*2530*/  F2FP.PACK_AB R0, RZ, R0 ;  /* 0x00000000ff00723e */ /* 0x001fc800000000ff */
[----:B------:R-:W-:Y:S01]  /*2540*/  PRMT R26, R0, 0x7610, R26 ;  /* 0x00007610001a7816 */ /* 0x000fe2000000001a */
[----:B------:R-:W-:Y:S05]  /*2550*/  BRA `(.L_x_1833) ;  /* 0x00000d8000007947 */ /* 0x000fea0003800000 */
.L_x_1829:
        /* <DEDUP_REMOVED lines=9> */
.L_x_1837:
[----:B------:R0:W5:Y:S01]  /*25f0*/  LDG.E.U16 R26, [R2.64] ;  /* 0x00000024021a7981 */ /* 0x000162000c1e1500 */
[----:B------:R-:W-:Y:S05]  /*2600*/  BRA `(.L_x_1833) ;  /* 0x00000cd000007947 */ /* 0x000fea0003800000 */
.L_x_1836:
        /* <DEDUP_REMOVED lines=9> */
.L_x_1839:
[----:B------:R0:W5:Y:S01]  /*26a0*/  LDG.E.U16 R26, [R2.64] ;  /* 0x00000024021a7981 */ /* 0x000162000c1e1500 */
[----:B------:R-:W-:Y:S05]  /*26b0*/  BRA `(.L_x_1833) ;  /* 0x00000c2000007947 */ /* 0x000fea0003800000 */
.L_x_1838:
[----:B------:R-:W2:Y:S02]  /*26c0*/  LDG.E.64 R2, [R2.64] ;  /* 0x0000002402027981 */ /* 0x000ea4000c1e1b00 */
[----:B--2---:R-:W0:Y:S01]  /*26d0*/  F2F.F32.F64 R0, R2 ;  /* 0x0000000200007310 */ /* 0x004e220000301000 */
[----:B------:R-:W0:-:S14]  /*26e0*/  DSETP.GEU.AND P0, PT, |R2|, c[0x2][0x0], PT ;  /* 0x008000000200762a */ /* 0x000e1c0003f0e200 */
[----:B0-----:R-:W-:-:S05]  /*26f0*/  @!P0 FMUL R0, R0, 1.175494350822287508e-38 ;  /* 0x0080000000008820 */ /* 0x001fca0000400000 */
[----:B------:R-:W-:-:S04]  /*2700*/  F2FP.PACK_AB R0, RZ, R0 ;  /* 0x00000000ff00723e */ /* 0x000fc800000000ff */
[----:B------:R-:W-:Y:S01]  /*2710*/  PRMT R26, R0, 0x7610, R26 ;  /* 0x00007610001a7816 */ /* 0x000fe2000000001a */
[----:B------:R-:W-:Y:S05]  /*2720*/  BRA `(.L_x_1833) ;  /* 0x00000bb000007947 */ /* 0x000fea0003800000 */
.L_x_1828:
        /* <DEDUP_REMOVED lines=14> */
.L_x_1842:
[----:B------:R-:W2:Y:S02]  /*2810*/  LDG.E.64 R2, [R2.64] ;  /* 0x0000002402027981 */ /* 0x000ea4000c1e1b00 */
[----:B--2---:R-:W0:Y:S01]  /*2820*/  F2F.F32.F64 R0, R2 ;  /* 0x0000000200007310 */ /* 0x004e220000301000 */
[----:B------:R-:W0:-:S14]  /*2830*/  DSETP.GEU.AND P0, PT, |R2|, c[0x2][0x0], PT ;  /* 0x008000000200762a */ /* 0x000e1c0003f0e200 */
[----:B0-----:R-:W-:-:S05]  /*2840*/  @!P0 FMUL R0, R0, 1.175494350822287508e-38 ;  /* 0x0080000000008820 */ /* 0x001fca0000400000 */
[----:B------:R-:W-:-:S04]  /*2850*/  F2FP.PACK_AB R0, RZ, R0 ;  /* 0x00000000ff00723e */ /* 0x000fc800000000ff */
[----:B------:R-:W-:Y:S01]  /*2860*/  PRMT R26, R0, 0x7610, R26 ;  /* 0x00007610001a7816 */ /* 0x000fe2000000001a */
[----:B------:R-:W-:Y:S05]  /*2870*/  BRA `(.L_x_1833) ;  /* 0x00000a6000007947 */ /* 0x000fea0003800000 */
.L_x_1841:
        /* <DEDUP_REMOVED lines=28> */
.L_x_1844:
        /* <DEDUP_REMOVED lines=15> */
.L_x_1843:
[----:B------:R-:W2:Y:S02]  /*2b30*/  LDG.E.U16 R0, [R2.64] ;  /* 0x0000002402007981 */ /* 0x000ea4000c1e1500 */
[----:B--2---:R-:W-:-:S04]  /*2b40*/  PRMT R0, RZ, 0x5410, R0 ;  /* 0x00005410ff007816 */ /* 0x004fc80000000000 */
[----:B------:R-:W-:-:S04]  /*2b50*/  F2FP.PACK_AB R0, RZ, R0 ;  /* 0x00000000ff00723e */ /* 0x000fc800000000ff */
[----:B------:R-:W-:Y:S01]  /*2b60*/  PRMT R26, R0, 0x7610, R26 ;  /* 0x00007610001a7816 */ /* 0x000fe2000000001a */
[----:B------:R-:W-:Y:S05]  /*2b70*/  BRA `(.L_x_1833) ;  /* 0x0000076000007947 */ /* 0x000fea0003800000 */
.L_x_1840:
        /* <DEDUP_REMOVED lines=12> */
.L_x_1847:
        /* <DEDUP_REMOVED lines=21> */
.L_x_1851:
[----:B------:R-:W-:Y:S05]  /*2d90*/  BSYNC B1 ;  /* 0x0000000000017941 */ /* 0x000fea0003800000 */
.L_x_1850:
[----:B------:R-:W-:Y:S01]  /*2da0*/  LEA R3, R0, 0x3b800000, 0x17 ;  /* 0x3b80000000037811 */ /* 0x000fe200078eb8ff */
[----:B------:R-:W-:-:S05]  /*2db0*/  IMAD.SHL.U32 R0, R2, 0x100000, RZ ;  /* 0x0010000002007824 */ /* 0x000fca00078e00ff */
[----:B------:R-:W-:Y:S02]  /*2dc0*/  LOP3.LUT R0, R3, R0, R4, 0xfe, !PT ;  /* 0x0000000003007212 */ /* 0x000fe400078efe04 */
.L_x_1849:
[----:B------:R-:W-:Y:S05]  /*2dd0*/  BSYNC B0 ;  /* 0x0000000000007941 */ /* 0x000fea0003800000 */
.L_x_1848:
[----:B------:R-:W-:-:S04]  /*2de0*/  F2FP.PACK_AB R0, RZ, R0 ;  /* 0x00000000ff00723e */ /* 0x000fc800000000ff */
[----:B------:R-:W-:Y:S01]  /*2df0*/  PRMT R26, R0, 0x7610, R26 ;  /* 0x00007610001a7816 */ /* 0x000fe2000000001a */
[----:B------:R-:W-:Y:S05]  /*2e00*/  BRA `(.L_x_1833) ;  /* 0x000004d000007947 */ /* 0x000fea0003800000 */
.L_x_1846:
        /* <DEDUP_REMOVED lines=21> */
.L_x_1855:
[----:B------:R-:W-:Y:S05]  /*2f60*/  BSYNC B1 ;  /* 0x0000000000017941 */ /* 0x000fea0003800000 */
.L_x_1854:
[----:B------:R-:W-:Y:S01]  /*2f70*/  LEA R3, R0, 0x37800000, 0x17 ;  /* 0x3780000000037811 */ /* 0x000fe200078eb8ff */
[----:B------:R-:W-:-:S05]  /*2f80*/  IMAD.SHL.U32 R0, R2, 0x200000, RZ ;  /* 0x0020000002007824 */ /* 0x000fca00078e00ff */
[----:B------:R-:W-:Y:S02]  /*2f90*/  LOP3.LUT R0, R3, R0, R4, 0xfe, !PT ;  /* 0x0000000003007212 */ /* 0x000fe400078efe04 */
.L_x_1853:
[----:B------:R-:W-:Y:S05]  /*2fa0*/  BSYNC B0 ;  /* 0x0000000000007941 */ /* 0x000fea0003800000 */
.L_x_1852:
[----:B------:R-:W-:-:S04]  /*2fb0*/  F2FP.PACK_AB R0, RZ, R0 ;  /* 0x00000000ff00723e */ /* 0x000fc800000000ff */
[----:B------:R-:W-:Y:S01]  /*2fc0*/  PRMT R26, R0, 0x7610, R26 ;  /* 0x00007610001a7816 */ /* 0x000fe2000000001a */
[----:B------:R-:W-:Y:S05]  /*2fd0*/  BRA `(.L_x_1833) ;  /* 0x0000030000007947 */ /* 0x000fea0003800000 */
.L_x_1845:
        /* <DEDUP_REMOVED lines=14> */
.L_x_1859:
[----:B------:R-:W-:Y:S05]  /*30c0*/  BSYNC B0 ;  /* 0x0000000000007941 */ /* 0x000fea0003800000 */
.L_x_1858:
[----:B------:R-:W-:-:S04]  /*30d0*/  F2FP.PACK_AB R0, RZ, R0 ;  /* 0x00000000ff00723e */ /* 0x000fc800000000ff */
[----:B------:R-:W-:Y:S01]  /*30e0*/  PRMT R26, R0, 0x7610, R26 ;  /* 0x00007610001a7816 */ /* 0x000fe2000000001a */
[----:B------:R-:W-:Y:S05]  /*30f0*/  BRA `(.L_x_1833) ;  /* 0x000001e000007947 */ /* 0x000fea0003800000 */
.L_x_1832:
        /* <DEDUP_REMOVED lines=21> */
.L_x_1857:
[----:B------:R-:W2:Y:S02]  /*3250*/  LDG.E.64 R2, [R2.64] ;  /* 0x0000002402027981 */ /* 0x000ea4000c1e1b00 */
[----:B--2---:R-:W0:Y:S02]  /*3260*/  I2F.U64 R0, R2 ;  /* 0x0000000200007312 */ /* 0x004e240000301000 */
[----:B0-----:R-:W-:-:S04]  /*3270*/  F2FP.PACK_AB R0, RZ, R0 ;  /* 0x00000000ff00723e */ /* 0x001fc800000000ff */
[----:B------:R-:W-:Y:S01]  /*3280*/  PRMT R26, R0, 0x7610, R26 ;  /* 0x00007610001a7816 */ /* 0x000fe2000000001a */
[----:B------:R-:W-:Y:S05]  /*3290*/  BRA `(.L_x_1833) ;  /* 0x0000004000007947 */ /* 0x000fea0003800000 */
.L_x_1856:
[----:B------:R-:W2:Y:S02]  /*32a0*/  LDG.E R2, [R2.64] ;  /* 0x0000002402027981 */ /* 0x000ea4000c1e1900 */
[----:B--2---:R-:W0:Y:S02]  /*32b0*/  I2F.U32 R0, R2 ;  /* 0x0000000200007306 */ /* 0x004e240000201000 */
[----:B0-----:R-:W-:-:S04]  /*32c0*/  F2FP.PACK_AB R0, RZ, R0 ;  /* 0x00000000ff00723e */ /* 0x001fc800000000ff */
[----:B------:R-:W-:Y:S02]  /*32d0*/  PRMT R26, R0, 0x7610, R26 ;  /* 0x00007610001a7816 */ /* 0x000fe4000000001a */
.L_x_1833:
[----:B------:R-:W-:-:S05]  /*32e0*/  IADD3 R19, R19, 0x80, RZ ;  /* 0x0000008013137810 */ /* 0x000fca0007ffe0ff */
.L_x_1827:
[----:B------:R-:W-:Y:S05]  /*32f0*/  BSYNC B6 ;  /* 0x0000000000067941 */ /* 0x000fea0003800000 */
.L_x_1826:
        /* <DEDUP_REMOVED lines=23> */
.L_x_1865:
[----:B------:R-:W2:Y:S02]  /*3470*/  LDG.E.U8 R2, [R2.64] ;  /* 0x0000002402027981 */ /* 0x000ea4000c1e1100 */
[----:B--2---:R-:W0:Y:S02]  /*3480*/  I2F.U16 R0, R2 ;  /* 0x0000000200007306 */ /* 0x004e240000101000 */
[----:B0-----:R-:W-:-:S04]  /*3490*/  F2FP.PACK_AB R0, RZ, R0 ;  /* 0x00000000ff00723e */ /* 0x001fc800000000ff */
[----:B------:R-:W-:Y:S01]  /*34a0*/  PRMT R23, R0, 0x7610, R23 ;  /* 0x0000761000177816 */ /* 0x000fe20000000017 */
[----:B------:R-:W-:Y:S05]  /*34b0*/  BRA `(.L_x_1861) ;  /* 0x00000ed000007947 */ /* 0x000fea0003800000 */
.L_x_1864:
        /* <DEDUP_REMOVED lines=11> */
.L_x_1868:
[----:B------:R-:W2:Y:S02]  /*3570*/  LDG.E R2, [R2.64] ;  /* 0x0000002402027981 */ /* 0x000ea4000c1e1900 */
[----:B--2---:R-:W0:Y:S02]  /*3580*/  I2F R0, R2 ;  /* 0x0000000200007306 */ /* 0x004e240000201400 */
[----:B0-----:R-:W-:-:S04]  /*3590*/  F2FP.PACK_AB R0, RZ, R0 ;  /* 0x00000000ff00723e */ /* 0x001fc800000000ff */
[----:B------:R-:W-:Y:S01]  /*35a0*/  PRMT R23, R0, 0x7610, R23 ;  /* 0x0000761000177816 */ /* 0x000fe20000000017 */
[----:B------:R-:W-:Y:S05]  /*35b0*/  BRA `(.L_x_1861) ;  /* 0x00000dd000007947 */ /* 0x000fea0003800000 */
.L_x_1867:
[----:B------:R-:W2:Y:S02]  /*35c0*/  LDG.E.U16 R2, [R2.64] ;  /* 0x0000002402027981 */ /* 0x000ea4000c1e1500 */
[----:B--2---:R-:W0:Y:S02]  /*35d0*/  I2F.S16 R0, R2 ;  /* 0x0000000200007306 */ /* 0x004e240000101400 */
[----:B0-----:R-:W-:-:S04]  /*35e0*/  F2FP.PACK_AB R0, RZ, R0 ;  /* 0x00000000ff00723e */ /* 0x001fc800000000ff */
[----:B------:R-:W-:Y:S01]  /*35f0*/  PRMT R23, R0, 0x7610, R23 ;  /* 0x0000761000177816 */ /* 0x000fe20000000017 */
[----:B------:R-:W-:Y:S05]  /*3600*/  BRA `(.L_x_1861) ;  /* 0x00000d8000007947 */ /* 0x000fea0003800000 */
.L_x_1863:
        /* <DEDUP_REMOVED lines=9> */
.L_x_1870:
[----:B------:R0:W5:Y:S01]  /*36a0*/  LDG.E.U16 R23, [R2.64] ;  /* 0x0000002402177981 */ /* 0x000162000c1e1500 */
[----:B------:R-:W-:Y:S05]  /*36b0*/  BRA `(.L_x_1861) ;  /* 0x00000cd000007947 */ /* 0x000fea0003800000 */
.L_x_1869:
        /* <DEDUP_REMOVED lines=9> */
.L_x_1872:
[----:B------:R0:W5:Y:S01]  /*3750*/  LDG.E.U16 R23, [R2.64] ;  /* 0x0000002402177981 */ /* 0x000162000c1e1500 */
[----:B------:R-:W-:Y:S05]  /*3760*/  BRA `(.L_x_1861) ;  /* 0x00000c2000007947 */ /* 0x000fea0003800000 */
.L_x_1871:
[----:B------:R-:W2:Y:S02]  /*3770*/  LDG.E.64 R2, [R2.64] ;  /* 0x0000002402027981 */ /* 0x000ea4000c1e1b00 */
[----:B--2---:R-:W0:Y:S01]  /*3780*/  F2F.F32.F64 R0, R2 ;  /* 0x0000000200007310 */ /* 0x004e220000301000 */
[----:B------:R-:W0:-:S14]  /*3790*/  DSETP.GEU.AND P0, PT, |R2|, c[0x2][0x0], PT ;  /* 0x008000000200762a */ /* 0x000e1c0003f0e200 */
[----:B0-----:R-:W-:-:S05]  /*37a0*/  @!P0 FMUL R0, R0, 1.175494350822287508e-38 ;  /* 0x0080000000008820 */ /* 0x001fca0000400000 */
[----:B------:R-:W-:-:S04]  /*37b0*/  F2FP.PACK_AB R0, RZ, R0 ;  /* 0x00000000ff00723e */ /* 0x000fc800000000ff */
[----:B------:R-:W-:Y:S01]  /*37c0*/  PRMT R23, R0, 0x7610, R23 ;  /* 0x0000761000177816 */ /* 0x000fe20000000017 */
[----:B------:R-:W-:Y:S05]  /*37d0*/  BRA `(.L_x_1861) ;  /* 0x00000bb000007947 */ /* 0x000fea0003800000 */
.L_x_1862:
        /* <DEDUP_REMOVED lines=14> */
.L_x_1875:
[----:B------:R-:W2:Y:S02]  /*38c0*/  LDG.E.64 R2, [R2.64] ;  /* 0x0000002402027981 */ /* 0x000ea4000c1e1b00 */
[----:B--2---:R-:W0:Y:S01]  /*38d0*/  F2F.F32.F64 R0, R2 ;  /* 0x0000000200007310 */ /* 0x004e220000301000 */
[----:B------:R-:W0:-:S14]  /*38e0*/  DSETP.GEU.AND P0, PT, |R2|, c[0x2][0x0], PT ;  /* 0x008000000200762a */ /* 0x000e1c0003f0e200 */
[----:B0-----:R-:W-:-:S05]  /*38f0*/  @!P0 FMUL R0, R0, 1.175494350822287508e-38 ;  /* 0x0080000000008820 */ /* 0x001fca0000400000 */
[----:B------:R-:W-:-:S04]  /*3900*/  F2FP.PACK_AB R0, RZ, R0 ;  /* 0x00000000ff00723e */ /* 0x000fc800000000ff */
[----:B------:R-:W-:Y:S01]  /*3910*/  PRMT R23, R0, 0x7610, R23 ;  /* 0x0000761000177816 */ /* 0x000fe20000000017 */
[----:B------:R-:W-:Y:S05]  /*3920*/  BRA `(.L_x_1861) ;  /* 0x00000a6000007947 */ /* 0x000fea0003800000 */
.L_x_1874:
        /* <DEDUP_REMOVED lines=28> */
.L_x_1877:
        /* <DEDUP_REMOVED lines=15> */
.L_x_1876:
[----:B------:R-:W2:Y:S02]  /*3be0*/  LDG.E.U16 R0, [R2.64] ;  /* 0x0000002402007981 */ /* 0x000ea4000c1e1500 */
[----:B--2---:R-:W-:-:S04]  /*3bf0*/  PRMT R0, RZ, 0x5410, R0 ;  /* 0x00005410ff007816 */ /* 0x004fc80000000000 */
[----:B------:R-:W-:-:S04]  /*3c00*/  F2FP.PACK_AB R0, RZ, R0 ;  /* 0x00000000ff00723e */ /* 0x000fc800000000ff */
[----:B------:R-:W-:Y:S01]  /*3c10*/  PRMT R23, R0, 0x7610, R23 ;  /* 0x0000761000177816 */ /* 0x000fe20000000017 */
[----:B------:R-:W-:Y:S05]  /*3c20*/  BRA `(.L_x_1861) ;  /* 0x0000076000007947 */ /* 0x000fea0003800000 */
.L_x_1873:
        /* <DEDUP_REMOVED lines=12> */
.L_x_1880:
        /* <DEDUP_REMOVED lines=21> */
.L_x_1884:
[----:B------:R-:W-:Y:S05]  /*3e40*/  BSYNC B1 ;  /* 0x0000000000017941 */ /* 0x000fea0003800000 */
.L_x_1883:
[----:B------:R-:W-:Y:S01]  /*3e50*/  LEA R3, R0, 0x3b800000, 0x17 ;  /* 0x3b80000000037811 */ /* 0x000fe200078eb8ff */
[----:B------:R-:W-:-:S05]  /*3e60*/  IMAD.SHL.U32 R0, R2, 0x100000, RZ ;  /* 0x0010000002007824 */ /* 0x000fca00078e00ff */
[----:B------:R-:W-:Y:S02]  /*3e70*/  LOP3.LUT R0, R3, R0, R4, 0xfe, !PT ;  /* 0x0000000003007212 */ /* 0x000fe400078efe04 */
.L_x_1882:
[----:B------:R-:W-:Y:S05]  /*3e80*/  BSYNC B0 ;  /* 0x0000000000007941 */ /* 0x000fea0003800000 */
.L_x_1881:
[----:B------:R-:W-:-:S04]  /*3e90*/  F2FP.PACK_AB R0, RZ, R0 ;  /* 0x00000000ff00723e */ /* 0x000fc800000000ff */
[----:B------:R-:W-:Y:S01]  /*3ea0*/  PRMT R23, R0, 0x7610, R23 ;  /* 0x0000761000177816 */ /* 0x000fe20000000017 */
[----:B------:R-:W-:Y:S05]  /*3eb0*/  BRA `(.L_x_1861) ;  /* 0x000004d000007947 */ /* 0x000fea0003800000 */
.L_x_1879:
        /* <DEDUP_REMOVED lines=21> */
.L_x_1888:
[----:B------:R-:W-:Y:S05]  /*4010*/  BSYNC B1 ;  /* 0x0000000000017941 */ /* 0x000fea0003800000 */
.L_x_1887:
[----:B------:R-:W-:Y:S01]  /*4020*/  LEA R3, R0, 0x37800000, 0x17 ;  /* 0x3780000000037811 */ /* 0x000fe200078eb8ff */
[----:B------:R-:W-:-:S05]  /*4030*/  IMAD.SHL.U32 R0, R2, 0x200000, RZ ;  /* 0x0020000002007824 */ /* 0x000fca00078e00ff */
[----:B------:R-:W-:Y:S02]  /*4040*/  LOP3.LUT R0, R3, R0, R4, 0xfe, !PT ;  /* 0x0000000003007212 */ /* 0x000fe400078efe04 */
.L_x_1886:
[----:B------:R-:W-:Y:S05]  /*4050*/  BSYNC B0 ;  /* 0x0000000000007941 */ /* 0x000fea0003800000 */
.L_x_1885:
[----:B------:R-:W-:-:S04]  /*4060*/  F2FP.PACK_AB R0, RZ, R0 ;  /* 0x00000000ff00723e */ /* 0x000fc800000000ff */
[----:B------:R-:W-:Y:S01]  /*4070*/  PRMT R23, R0, 0x7610, R23 ;  /* 0x0000761000177816 */ /* 0x000fe20000000017 */
[----:B------:R-:W-:Y:S05]  /*4080*/  BRA `(.L_x_1861) ;  /* 0x0000030000007947 */ /* 0x000fea0003800000 */
.L_x_1878:
        /* <DEDUP_REMOVED lines=14> */
.L_x_1892:
[----:B------:R-:W-:Y:S05]  /*4170*/  BSYNC B0 ;  /* 0x0000000000007941 */ /* 0x000fea0003800000 */
.L_x_1891:
[----:B------:R-:W-:-:S04]  /*4180*/  F2FP.PACK_AB R0, RZ, R0 ;  /* 0x00000000ff00723e */ /* 0x000fc800000000ff */
[----:B------:R-:W-:Y:S01]  /*4190*/  PRMT R23, R0, 0x7610, R23 ;  /* 0x0000761000177816 */ /* 0x000fe20000000017 */
[----:B------:R-:W-:Y:S05]  /*41a0*/  BRA `(.L_x_1861) ;  /* 0x000001e000007947 */ /* 0x000fea0003800000 */
.L_x_1866:
        /* <DEDUP_REMOVED lines=21> */
.L_x_1890:
[----:B------:R-:W2:Y:S02]  /*4300*/  LDG.E.64 R2, [R2.64] ;  /* 0x0000002402027981 */ /* 0x000ea4000c1e1b00 */
[----:B--2---:R-:W0:Y:S02]  /*4310*/  I2F.U64 R0, R2 ;  /* 0x0000000200007312 */ /* 0x004e240000301000 */
[----:B0-----:R-:W-:-:S04]  /*4320*/  F2FP.PACK_AB R0, RZ, R0 ;  /* 0x00000000ff00723e */ /* 0x001fc800000000ff */
[----:B------:R-:W-:Y:S01]  /*4330*/  PRMT R23, R0, 0x7610, R23 ;  /* 0x0000761000177816 */ /* 0x000fe20000000017 */
[----:B------:R-:W-:Y:S05]  /*4340*/  BRA `(.L_x_1861) ;  /* 0x0000004000007947 */ /* 0x000fea0003800000 */
.L_x_1889:
[----:B------:R-:W2:Y:S02]  /*4350*/  LDG.E R2, [R2.64] ;  /* 0x0000002402027981 */ /* 0x000ea4000c1e1900 */
[----:B--2---:R-:W0:Y:S02]  /*4360*/  I2F.U32 R0, R2 ;  /* 0x0000000200007306 */ /* 0x004e240000201000 */
[----:B0-----:R-:W-:-:S04]  /*4370*/  F2FP.PACK_AB R0, RZ, R0 ;  /* 0x00000000ff00723e */ /* 0x001fc800000000ff */
[----:B------:R-:W-:Y:S02]  /*4380*/  PRMT R23, R0, 0x7610, R23 ;  /* 0x0000761000177816 */ /* 0x000fe40000000017 */
.L_x_1861:
[----:B------:R-:W-:Y:S05]  /*4390*/  BSYNC B6 ;  /* 0x0000000000067941 */ /* 0x000fea0003800000 */
.L_x_1860:
        /* <DEDUP_REMOVED lines=11> */
[----:B--2---:R-:W0:Y:S01]  /*4450*/  LDC.U16 R0, c[0x0][0x166] ;  /* 0x00005980ff007b82 */ /* 0x004e220000000400 */
[----:B-----5:R-:W-:-:S05]  /*4460*/  HADD2.F32 R25, -RZ, R25.H0_H0 ;  /* 0x20000019ff197230 */ /* 0x020fca0000004100 */
[----:B------:R-:W-:Y:S01]  /*4470*/  FADD.FTZ R25, |R25|, -RZ ;  /* 0x800000ff19197221 */ /* 0x000fe20000010200 */
        /* <DEDUP_REMOVED lines=16> */
[----:B------:R-:W-:Y:S02]  /*4580*/  F2FP.PACK_AB R0, RZ, R0 ;  /* 0x00000000ff00723e */ /* 0x000fe400000000ff */
.L_x_1894:
[----:B--2---:R-:W-:Y:S05]  /*4590*/  BSYNC B0 ;  /* 0x0000000000007941 */ /* 0x004fea0003800000 */
.L_x_1893:
[----:B------:R-:W-:Y:S01]  /*45a0*/  BSSY B0, `(.L_x_1895) ;  /* 0x0000016000007945 */ /* 0x000fe20003800000 */
[----:B------:R-:W-:Y:S05]  /*45b0*/  @P3 BRA `(.L_x_1896) ;  /* 0x0000014000003947 */ /* 0x000fea0003800000 */
[----:B------:R-:W0:Y:S01]  /*45c0*/  LDC.U16 R2, c[0x0][0x166] ;  /* 0x00005980ff027b82 */ /* 0x000e220000000400 */
        /* <DEDUP_REMOVED lines=19> */
.L_x_1896:
[----:B------:R-:W-:Y:S05]  /*4700*/  BSYNC B0 ;  /* 0x0000000000007941 */ /* 0x000fea0003800000 */
.L_x_1895:
        /* <DEDUP_REMOVED lines=22> */
.L_x_1898:
[----:B------:R-:W-:Y:S05]  /*4870*/  BSYNC B0 ;  /* 0x0000000000007941 */ /* 0x000fea0003800000 */
.L_x_1897:
        /* <DEDUP_REMOVED lines=21> */
[----:B------:R-:W-:Y:S02]  /*49d0*/  F2FP.PACK_AB R23, RZ, R23 ;  /* 0x00000017ff17723e */ /* 0x000fe400000000ff */
.L_x_1900:
[----:B------:R-:W-:Y:S05]  /*49e0*/  BSYNC B0 ;  /* 0x0000000000007941 */ /* 0x000fea0003800000 */
.L_x_1899:
        /* <DEDUP_REMOVED lines=17> */
[----:B------:R-:W-:Y:S01]  /*4b00*/  HADD2.F32 R0, -RZ, R0.H0_H0 ;  /* 0x20000000ff007230 */ /* 0x000fe20000004100 */
[----:B------:R-:W-:-:S03]  /*4b10*/  IMAD.MOV.U32 R19, RZ, RZ, R24 ;  /* 0x000000ffff137224 */ /* 0x000fc600078e0018 */
[----:B------:R-:W0:Y:S02]  /*4b20*/  F2I.FTZ.TRUNC.NTZ R5, R0 ;  /* 0x0000000000057305 */ /* 0x000e24000021f100 */
[----:B0-----:R0:W-:Y:S01]  /*4b30*/  STG.E.U8 [R2.64], R5 ;  /* 0x0000000502007986 */ /* 0x0011e2000c101124 */
[----:B------:R-:W-:Y:S05]  /*4b40*/  BRA `(.L_x_1902) ;  /* 0x00000fd000007947 */ /* 0x000fea0003800000 */
.L_x_1906:
[----:B------:R-:W-:Y:S01]  /*4b50*/  HADD2.F32 R5, -RZ, R0.H0_H0 ;  /* 0x20000000ff057230 */ /* 0x000fe20000004100 */
[----:B------:R-:W-:-:S05]  /*4b60*/  IMAD.MOV.U32 R19, RZ, RZ, R24 ;  /* 0x000000ffff137224 */ /* 0x000fca00078e0018 */
[----:B------:R-:W0:Y:S02]  /*4b70*/  F2I.S64.TRUNC R4, R5 ;  /* 0x0000000500047311 */ /* 0x000e24000020d900 */
[----:B0-----:R0:W-:Y:S01]  /*4b80*/  STG.E.U8 [R2.64], R4 ;  /* 0x0000000402007986 */ /* 0x0011e2000c101124 */
[----:B------:R-:W-:Y:S05]  /*4b90*/  BRA `(.L_x_1902) ;  /* 0x00000f8000007947 */ /* 0x000fea0003800000 */
.L_x_1905:
[----:B------:R-:W-:-:S13]  /*4ba0*/  ISETP.NE.AND P0, PT, R4, 0x2, PT ;  /* 0x000000020400780c */ /* 0x000fda0003f05270 */
[----:B------:R-:W-:Y:S05]  /*4bb0*/  @!P0 BRA `(.L_x_1908) ;  /* 0x000000e000008947 */ /* 0x000fea0003800000 */
[----:B------:R-:W-:-:S13]  /*4bc0*/  ISETP.NE.AND P0, PT, R4, 0x3, PT ;  /* 0x000000030400780c */ /* 0x000fda0003f05270 */
[----:B------:R-:W-:Y:S05]  /*4bd0*/  @!P0 BRA `(.L_x_1909) ;  /* 0x0000007000008947 */ /* 0x000fea0003800000 */
[----:B------:R-:W-:-:S13]  /*4be0*/  ISETP.NE.AND P0, PT, R4, 0x4, PT ;  /* 0x000000040400780c */ /* 0x000fda0003f05270 */
[----:B------:R-:W-:Y:S05]  /*4bf0*/  @P0 BRA `(.L_x_1907) ;  /* 0x00000d4000000947 */ /* 0x000fea0003800000 */
[----:B------:R-:W-:Y:S01]  /*4c00*/  HADD2.F32 R4, -RZ, R0.H0_H0 ;  /* 0x20000000ff047230 */ /* 0x000fe20000004100 */
[----:B------:R-:W-:-:S05]  /*4c10*/  IMAD.MOV.U32 R19, RZ, RZ, R24 ;  /* 0x000000ffff137224 */ /* 0x000fca00078e0018 */
[----:B------:R-:W0:Y:S02]  /*4c20*/  F2I.S64.TRUNC R4, R4 ;  /* 0x0000000400047311 */ /* 0x000e24000020d900 */
[----:B0-----:R0:W-:Y:S01]  /*4c30*/  STG.E.64 [R2.64], R4 ;  /* 0x0000000402007986 */ /* 0x0011e2000c101b24 */
[----:B------:R-:W-:Y:S05]  /*4c40*/  BRA `(.L_x_1902) ;  /* 0x00000ed000007947 */ /* 0x000fea0003800000 */
.L_x_1909:
[----:B------:R-:W-:Y:S01]  /*4c50*/  HADD2.F32 R0, -RZ, R0.H0_H0 ;  /* 0x20000000ff007230 */ /* 0x000fe20000004100 */
[----:B------:R-:W-:-:S03]  /*4c60*/  IMAD.MOV.U32 R19, RZ, RZ, R24 ;  /* 0x000000ffff137224 */ /* 0x000fc600078e0018 */
[----:B------:R-:W0:Y:S02]  /*4c70*/  F2I.FTZ.TRUNC.NTZ R5, R0 ;  /* 0x0000000000057305 */ /* 0x000e24000021f100 */
[----:B0-----:R0:W-:Y:S01]  /*4c80*/  STG.E [R2.64], R5 ;  /* 0x0000000502007986 */ /* 0x0011e2000c101924 */
[----:B------:R-:W-:Y:S05]  /*4c90*/  BRA `(.L_x_1902) ;  /* 0x00000e8000007947 */ /* 0x000fea0003800000 */
.L_x_1908:
[----:B------:R-:W-:Y:S01]  /*4ca0*/  HADD2.F32 R0, -RZ, R0.H0_H0 ;  /* 0x20000000ff007230 */ /* 0x000fe20000004100 */
[----:B------:R-:W-:-:S03]  /*4cb0*/  IMAD.MOV.U32 R19, RZ, RZ, R24 ;  /* 0x000000ffff137224 */ /* 0x000fc600078e0018 */
[----:B------:R-:W0:Y:S02]  /*4cc0*/  F2I.FTZ.TRUNC.NTZ R5, R0 ;  /* 0x0000000000057305 */ /* 0x000e24000021f100 */
[----:B0-----:R0:W-:Y:S01]  /*4cd0*/  STG.E.U16 [R2.64], R5 ;  /* 0x0000000502007986 */ /* 0x0011e2000c101524 */
[----:B------:R-:W-:Y:S05]  /*4ce0*/  BRA `(.L_x_1902) ;  /* 0x00000e3000007947 */ /* 0x000fea0003800000 */
.L_x_1904:
[----:B------:R-:W-:-:S13]  /*4cf0*/  ISETP.GT.AND P0, PT, R4, 0x6, PT ;  /* 0x000000060400780c */ /* 0x000fda0003f04270 */
[----:B------:R-:W-:Y:S05]  /*4d00*/  @P0 BRA `(.L_x_1910) ;  /* 0x000000b000000947 */ /* 0x000fea0003800000 */
[----:B------:R-:W-:-:S13]  /*4d10*/  ISETP.NE.AND P0, PT, R4, 0x5, PT ;  /* 0x000000050400780c */ /* 0x000fda0003f05270 */
[----:B------:R-:W-:Y:S05]  /*4d20*/  @!P0 BRA `(.L_x_1911) ;  /* 0x0000006000008947 */ /* 0x000fea0003800000 */
[----:B------:R-:W-:-:S13]  /*4d30*/  ISETP.NE.AND P0, PT, R4, 0x6, PT ;  /* 0x000000060400780c */ /* 0x000fda0003f05270 */
[----:B------:R-:W-:Y:S05]  /*4d40*/  @P0 BRA `(.L_x_1907) ;  /* 0x00000bf000000947 */ /* 0x000fea0003800000 */
[----:B------:R-:W-:Y:S01]  /*4d50*/  HADD2.F32 R5, -RZ, R0.H0_H0 ;  /* 0x20000000ff057230 */ /* 0x000fe20000004100 */
[----:B------:R-:W-:-:S04]  /*4d60*/  IMAD.MOV.U32 R19, RZ, RZ, R24 ;  /* 0x000000ffff137224 */ /* 0x000fc800078e0018 */
[----:B------:R0:W-:Y:S01]  /*4d70*/  STG.E [R2.64], R5 ;  /* 0x0000000502007986 */ /* 0x0001e2000c101924 */
[----:B------:R-:W-:Y:S05]  /*4d80*/  BRA `(.L_x_1902) ;  /* 0x00000d9000007947 */ /* 0x000fea0003800000 */
.L_x_1911:
[----:B------:R0:W-:Y:S01]  /*4d90*/  STG.E.U16 [R2.64], R0 ;  /* 0x0000000002007986 */ /* 0x0001e2000c101524 */
[----:B------:R-:W-:Y:S01]  /*4da0*/  IMAD.MOV.U32 R19, RZ, RZ, R24 ;  /* 0x000000ffff137224 */ /* 0x000fe200078e0018 */
[----:B------:R-:W-:Y:S05]  /*4db0*/  BRA `(.L_x_1902) ;  /* 0x00000d6000007947 */ /* 0x000fea0003800000 */
.L_x_1910:
[----:B------:R-:W-:-:S13]  /*4dc0*/  ISETP.NE.AND P0, PT, R4, 0x7, PT ;  /* 0x000000070400780c */ /* 0x000fda0003f05270 */
[----:B------:R-:W-:Y:S05]  /*4dd0*/  @!P0 BRA `(.L_x_1912) ;  /* 0x000000f000008947 */ /* 0x000fea0003800000 */
[----:B------:R-:W-:-:S13]  /*4de0*/  ISETP.NE.AND P0, PT, R4, 0x8, PT ;  /* 0x000000080400780c */ /* 0x000fda0003f05270 */
[----:B------:R-:W-:Y:S05]  /*4df0*/  @!P0 BRA `(.L_x_1913) ;  /* 0x0000007000008947 */ /* 0x000fea0003800000 */
[----:B------:R-:W-:-:S13]  /*4e00*/  ISETP.NE.AND P0, PT, R4, 0x9, PT ;  /* 0x000000090400780c */ /* 0x000fda0003f05270 */
[----:B------:R-:W-:Y:S05]  /*4e10*/  @P0 BRA `(.L_x_1907) ;  /* 0x00000b2000000947 */ /* 0x000fea0003800000 */
[----:B------:R-:W-:Y:S01]  /*4e20*/  HADD2.F32 R4, -RZ, R0.H0_H0 ;  /* 0x20000000ff047230 */ /* 0x000fe20000004100 */
[----:B------:R-:W-:Y:S02]  /*4e30*/  IMAD.MOV.U32 R5, RZ, RZ, RZ ;  /* 0x000000ffff057224 */ /* 0x000fe400078e00ff */
[----:B------:R-:W-:-:S03]  /*4e40*/  IMAD.MOV.U32 R19, RZ, RZ, R24 ;  /* 0x000000ffff137224 */ /* 0x000fc600078e0018 */
[----:B------:R0:W-:Y:S01]  /*4e50*/  STG.E.64 [R2.64], R4 ;  /* 0x0000000402007986 */ /* 0x0001e2000c101b24 */
[----:B------:R-:W-:Y:S05]  /*4e60*/  BRA `(.L_x_1902) ;  /* 0x00000cb000007947 */ /* 0x000fea0003800000 */
.L_x_1913:
[----:B------:R-:W-:Y:S01]  /*4e70*/  HADD2.F32 R0, -RZ, R0.H0_H0 ;  /* 0x20000000ff007230 */ /* 0x000fe20000004100 */
[----:B------:R-:W-:-:S04]  /*4e80*/  IMAD.MOV.U32 R19, RZ, RZ, R24 ;  /* 0x000000ffff137224 */ /* 0x000fc800078e0018 */
[----:B------:R-:W-:-:S04]  /*4e90*/  F2FP.PACK_AB R0, RZ, R0 ;  /* 0x00000000ff00723e */ /* 0x000fc800000000ff */
[----:B------:R-:W-:-:S05]  /*4ea0*/  PRMT R0, R0, 0x5410, RZ ;  /* 0x0000541000007816 */ /* 0x000fca00000000ff */
[----:B------:R0:W-:Y:S01]  /*4eb0*/  STG.E [R2.64], R0 ;  /* 0x0000000002007986 */ /* 0x0001e2000c101924 */
[----:B------:R-:W-:Y:S05]  /*4ec0*/  BRA `(.L_x_1902) ;  /* 0x00000c5000007947 */ /* 0x000fea0003800000 */
.L_x_1912:
[----:B------:R-:W-:Y:S01]  /*4ed0*/  HADD2.F32 R4, -RZ, R0.H0_H0 ;  /* 0x20000000ff047230 */ /* 0x000fe20000004100 */
[----:B------:R-:W-:-:S04]  /*4ee0*/  IMAD.MOV.U32 R19, RZ, RZ, R24 ;  /* 0x000000ffff137224 */ /* 0x000fc800078e0018 */
[----:B------:R-:W-:-:S06]  /*4ef0*/  FMUL.FTZ R4, R4, 1 ;  /* 0x3f80000004047820 */ /* 0x000fcc0000410000 */
[----:B------:R-:W0:Y:S02]  /*4f00*/  F2F.F64.F32 R4, R4 ;  /* 0x0000000400047310 */ /* 0x000e240000201800 */
[----:B0-----:R0:W-:Y:S01]  /*4f10*/  STG.E.64 [R2.64], R4 ;  /* 0x0000000402007986 */ /* 0x0011e2000c101b24 */
[----:B------:R-:W-:Y:S05]  /*4f20*/  BRA `(.L_x_1902) ;  /* 0x00000bf000007947 */ /* 0x000fea0003800000 */
.L_x_1903:
        /* <DEDUP_REMOVED lines=10> */
[----:B------:R-:W-:-:S04]  /*4fd0*/  FSETP.NEU.FTZ.AND P0, PT, R0, RZ, PT ;  /* 0x000000ff0000720b */ /* 0x000fc80003f1d000 */
[----:B------:R-:W-:-:S05]  /*4fe0*/  SEL R5, RZ, 0x1, !P0 ;  /* 0x00000001ff057807 */ /* 0x000fca0004000000 */
[----:B------:R0:W-:Y:S01]  /*4ff0*/  STG.E.U8 [R2.64], R5 ;  /* 0x0000000502007986 */ /* 0x0001e2000c101124 */
[----:B------:R-:W-:Y:S05]  /*5000*/  BRA `(.L_x_1902) ;  /* 0x00000b1000007947 */ /* 0x000fea0003800000 */
.L_x_1916:
[----:B------:R-:W-:Y:S01]  /*5010*/  HADD2.F32 R0, -RZ, R0.H0_H0 ;  /* 0x20000000ff007230 */ /* 0x000fe20000004100 */
[----:B------:R-:W-:Y:S01]  /*5020*/  CS2R R6, SRZ ;  /* 0x0000000000067805 */ /* 0x000fe2000001ff00 */
[----:B------:R-:W-:-:S03]  /*5030*/  IMAD.MOV.U32 R19, RZ, RZ, R24 ;  /* 0x000000ffff137224 */ /* 0x000fc600078e0018 */
[----:B------:R-:W-:-:S04]  /*5040*/  FMUL.FTZ R0, R0, 1 ;  /* 0x3f80000000007820 */ /* 0x000fc80000410000 */
[----:B------:R-:W0:Y:S02]  /*5050*/  F2F.F64.F32 R4, R0 ;  /* 0x0000000000047310 */ /* 0x000e240000201800 */
[----:B0-----:R0:W-:Y:S01]  /*5060*/  STG.E.128 [R2.64], R4 ;  /* 0x0000000402007986 */ /* 0x0011e2000c101d24 */
[----:B------:R-:W-:Y:S05]  /*5070*/  BRA `(.L_x_1902) ;  /* 0x00000aa000007947 */ /* 0x000fea0003800000 */
.L_x_1915:
        /* <DEDUP_REMOVED lines=21> */
.L_x_1920:
[----:B------:R-:W-:Y:S05]  /*51d0*/  BSYNC B0 ;  /* 0x0000000000007941 */ /* 0x000fea0003800000 */
.L_x_1919:
[----:B------:R-:W-:Y:S01]  /*51e0*/  LOP3.LUT R5, R0, R5, RZ, 0xfc, !PT ;  /* 0x0000000500057212 */ /* 0x000fe200078efcff */
[----:B------:R-:W-:-:S04]  /*51f0*/  IMAD.MOV.U32 R19, RZ, RZ, R24 ;  /* 0x000000ffff137224 */ /* 0x000fc800078e0018 */
[----:B------:R0:W-:Y:S01]  /*5200*/  STG.E.U8 [R2.64], R5 ;  /* 0x0000000502007986 */ /* 0x0001e2000c101124 */
[----:B------:R-:W-:Y:S05]  /*5210*/  BRA `(.L_x_1902) ;  /* 0x0000090000007947 */ /* 0x000fea0003800000 */
.L_x_1918:
        /* <DEDUP_REMOVED lines=13> */
.L_x_1922:
[----:B------:R-:W-:Y:S01]  /*52f0*/  IMAD.MOV.U32 R0, RZ, RZ, 0x7f ;  /* 0x0000007fff007424 */ /* 0x000fe200078e00ff */
[----:B------:R-:W-:-:S04]  /*5300*/  ISETP.GT.U32.AND P0, PT, R4, 0x7f800000, PT ;  /* 0x7f8000000400780c */ /* 0x000fc80003f04070 */
[----:B------:R-:W-:-:S04]  /*5310*/  SEL R0, R0, 0x7c, P0 ;  /* 0x0000007c00007807 */ /* 0x000fc80000000000 */
.L_x_1923:
[----:B------:R-:W-:Y:S05]  /*5320*/  BSYNC B0 ;  /* 0x0000000000007941 */ /* 0x000fea0003800000 */
.L_x_1921:
[----:B------:R-:W-:Y:S01]  /*5330*/  LOP3.LUT R4, R5, 0x80000000, RZ, 0xc0, !PT ;  /* 0x8000000005047812 */ /* 0x000fe200078ec0ff */
[----:B------:R-:W-:-:S03]  /*5340*/  IMAD.MOV.U32 R19, RZ, RZ, R24 ;  /* 0x000000ffff137224 */ /* 0x000fc600078e0018 */
[----:B------:R-:W-:-:S04]  /*5350*/  SHF.R.U32.HI R5, RZ, 0x18, R4 ;  /* 0x00000018ff057819 */ /* 0x000fc80000011604 */
[----:B------:R-:W-:-:S05]  /*5360*/  LOP3.LUT R5, R0, R5, RZ, 0xfc, !PT ;  /* 0x0000000500057212 */ /* 0x000fca00078efcff */
[----:B------:R0:W-:Y:S01]  /*5370*/  STG.E.U8 [R2.64], R5 ;  /* 0x0000000502007986 */ /* 0x0001e2000c101124 */
[----:B------:R-:W-:Y:S05]  /*5380*/  BRA `(.L_x_1902) ;  /* 0x0000079000007947 */ /* 0x000fea0003800000 */
.L_x_1917:
[----:B------:R-:W-:Y:S01]  /*5390*/  HADD2.F32 R0, -RZ, R0.H0_H0 ;  /* 0x20000000ff007230 */ /* 0x000fe20000004100 */
[----:B------:R-:W-:-:S04]  /*53a0*/  IMAD.MOV.U32 R19, RZ, RZ, R24 ;  /* 0x000000ffff137224 */ /* 0x000fc800078e0018 */
[----:B------:R-:W-:-:S05]  /*53b0*/  F2FP.BF16.PACK_AB R0, RZ, R0 ;  /* 0x00000000ff00723e */ /* 0x000fca00000010ff */
[----:B------:R0:W-:Y:S01]  /*53c0*/  STG.E.U16 [R2.64], R0 ;  /* 0x0000000002007986 */ /* 0x0001e2000c101524 */
[----:B------:R-:W-:Y:S05]  /*53d0*/  BRA `(.L_x_1902) ;  /* 0x0000074000007947 */ /* 0x000fea0003800000 */
.L_x_1914:
        /* <DEDUP_REMOVED lines=10> */
[----:B------:R-:W0:Y:S02]  /*5480*/  F2I.FTZ.U32.TRUNC.NTZ R5, R5 ;  /* 0x0000000500057305 */ /* 0x000e24000021f000 */
[----:B0-----:R0:W-:Y:S01]  /*5490*/  STG.E.U16 [R2.64], R5 ;  /* 0x0000000502007986 */ /* 0x0011e2000c101524 */
[----:B------:R-:W-:Y:S05]  /*54a0*/  BRA `(.L_x_1902) ;  /* 0x0000067000007947 */ /* 0x000fea0003800000 */
.L_x_1926:
        /* <DEDUP_REMOVED lines=17> */
.L_x_1929:
[----:B------:R-:W-:-:S04]  /*55c0*/  LOP3.LUT R0, R7, 0x80000000, RZ, 0xc0, !PT ;  /* 0x8000000007007812 */ /* 0x000fc800078ec0ff */
[----:B------:R-:W-:-:S04]  /*55d0*/  SHF.R.U32.HI R5, RZ, 0x18, R0 ;  /* 0x00000018ff057819 */ /* 0x000fc80000011600 */
[----:B------:R-:W-:-:S04]  /*55e0*/  LOP3.LUT R4, R4, R5, RZ, 0xfc, !PT ;  /* 0x0000000504047212 */ /* 0x000fc800078efcff */
[----:B------:R-:W-:Y:S02]  /*55f0*/  PRMT R0, R4, 0x7610, R0 ;  /* 0x0000761004007816 */ /* 0x000fe40000000000 */
.L_x_1928:
[----:B------:R-:W-:Y:S05]  /*5600*/  BSYNC B0 ;  /* 0x0000000000007941 */ /* 0x000fea0003800000 */
.L_x_1927:
[----:B------:R0:W-:Y:S01]  /*5610*/  STG.E.U8 [R2.64], R0 ;  /* 0x0000000002007986 */ /* 0x0001e2000c101124 */
[----:B------:R-:W-:Y:S01]  /*5620*/  IMAD.MOV.U32 R19, RZ, RZ, R24 ;  /* 0x000000ffff137224 */ /* 0x000fe200078e0018 */
[----:B------:R-:W-:Y:S05]  /*5630*/  BRA `(.L_x_1902) ;  /* 0x000004e000007947 */ /* 0x000fea0003800000 */
.L_x_1925:
        /* <DEDUP_REMOVED lines=17> */
.L_x_1932:
[----:B------:R-:W-:-:S04]  /*5750*/  LOP3.LUT R0, R7, 0x80000000, RZ, 0xc0, !PT ;  /* 0x8000000007007812 */ /* 0x000fc800078ec0ff */
[----:B------:R-:W-:-:S04]  /*5760*/  SHF.R.U32.HI R5, RZ, 0x18, R0 ;  /* 0x00000018ff057819 */ /* 0x000fc80000011600 */
[----:B------:R-:W-:-:S04]  /*5770*/  LOP3.LUT R4, R4, R5, RZ, 0xfc, !PT ;  /* 0x0000000504047212 */ /* 0x000fc800078efcff */
[----:B------:R-:W-:Y:S02]  /*5780*/  PRMT R0, R4, 0x7610, R0 ;  /* 0x0000761004007816 */ /* 0x000fe40000000000 */
.L_x_1931:
[----:B------:R-:W-:Y:S05]  /*5790*/  BSYNC B0 ;  /* 0x0000000000007941 */ /* 0x000fea0003800000 */
.L_x_1930:
[----:B------:R0:W-:Y:S01]  /*57a0*/  STG.E.U8 [R2.64], R0 ;  /* 0x0000000002007986 */ /* 0x0001e2000c101124 */
[----:B------:R-:W-:Y:S01]  /*57b0*/  IMAD.MOV.U32 R19, RZ, RZ, R24 ;  /* 0x000000ffff137224 */ /* 0x000fe200078e0018 */
[----:B------:R-:W-:Y:S05]  /*57c0*/  BRA `(.L_x_1902) ;  /* 0x0000035000007947 */ /* 0x000fea0003800000 */
.L_x_1924:
[----:B------:R-:W-:-:S13]  /*57d0*/  ISETP.NE.AND P0, PT, R4, 0x1c, PT ;  /* 0x0000001c0400780c */ /* 0x000fda0003f05270 */
[----:B------:R-:W-:Y:S05]  /*57e0*/  @!P0 BRA `(.L_x_1933) ;  /* 0x000002f000008947 */ /* 0x000fea0003800000 */
[----:B------:R-:W-:-:S13]  /*57f0*/  ISETP.NE.AND P0, PT, R4, 0x1d, PT ;  /* 0x0000001d0400780c */ /* 0x000fda0003f05270 */
[----:B------:R-:W-:Y:S05]  /*5800*/  @!P0 BRA `(.L_x_1934) ;  /* 0x0000028000008947 */ /* 0x000fea0003800000 */
[----:B------:R-:W-:-:S13]  /*5810*/  ISETP.NE.AND P0, PT, R4, 0x2c, PT ;  /* 0x0000002c0400780c */ /* 0x000fda0003f05270 */
[----:B------:R-:W-:Y:S05]  /*5820*/  @P0 BRA `(.L_x_1907) ;  /* 0x0000011000000947 */ /* 0x000fea0003800000 */
[----:B------:R-:W-:Y:S01]  /*5830*/  HADD2.F32 R5, -RZ, R0.H0_H0 ;  /* 0x20000000ff057230 */ /* 0x000fe20000004100 */
[----:B------:R-:W-:Y:S01]  /*5840*/  PLOP3.LUT P0, PT, PT, PT, PT, 0x80, 0x0 ;  /* 0x000000000000781c */ /* 0x000fe20003f0f070 */
[----:B------:R-:W-:-:S03]  /*5850*/  IMAD.MOV.U32 R19, RZ, RZ, R24 ;  /* 0x000000ffff137224 */ /* 0x000fc600078e0018 */
        /* <DEDUP_REMOVED lines=14> */
.L_x_1907:
        /* <DEDUP_REMOVED lines=21> */
.L_x_1934:
[----:B------:R-:W-:Y:S01]  /*5a90*/  HADD2.F32 R4, -RZ, R0.H0_H0 ;  /* 0x20000000ff047230 */ /* 0x000fe20000004100 */
[----:B------:R-:W-:-:S05]  /*5aa0*/  IMAD.MOV.U32 R19, RZ, RZ, R24 ;  /* 0x000000ffff137224 */ /* 0x000fca00078e0018 */
[----:B------:R-:W0:Y:S02]  /*5ab0*/  F2I.U64.TRUNC R4, R4 ;  /* 0x0000000400047311 */ /* 0x000e24000020d800 */
[----:B0-----:R0:W-:Y:S01]  /*5ac0*/  STG.E.64 [R2.64], R4 ;  /* 0x0000000402007986 */ /* 0x0011e2000c101b24 */
[----:B------:R-:W-:Y:S05]  /*5ad0*/  BRA `(.L_x_1902) ;  /* 0x0000004000007947 */ /* 0x000fea0003800000 */
.L_x_1933:
[----:B------:R-:W-:Y:S01]  /*5ae0*/  HADD2.F32 R0, -RZ, R0.H0_H0 ;  /* 0x20000000ff007230 */ /* 0x000fe20000004100 */
[----:B------:R-:W-:-:S03]  /*5af0*/  IMAD.MOV.U32 R19, RZ, RZ, R24 ;  /* 0x000000ffff137224 */ /* 0x000fc600078e0018 */
[----:B------:R-:W0:Y:S02]  /*5b00*/  F2I.FTZ.U32.TRUNC.NTZ R5, R0 ;  /* 0x0000000000057305 */ /* 0x000e24000021f000 */
[----:B0-----:R0:W-:Y:S02]  /*5b10*/  STG.E [R2.64], R5 ;  /* 0x0000000502007986 */ /* 0x0011e4000c101924 */
.L_x_1902:
[----:B------:R-:W-:Y:S05]  /*5b20*/  BSYNC B6 ;  /* 0x0000000000067941 */ /* 0x000fea0003800000 */
.L_x_1901:
        /* <DEDUP_REMOVED lines=19> */
[----:B-----5:R-:W-:-:S06]  /*5c60*/  HADD2.F32 R25, -RZ, R25.H0_H0 ;  /* 0x20000019ff197230 */ /* 0x020fcc0000004100 */
[----:B------:R-:W0:Y:S02]  /*5c70*/  F2I.FTZ.TRUNC.NTZ R25, R25 ;  /* 0x0000001900197305 */ /* 0x000e24000021f100 */
[----:B0-----:R0:W-:Y:S01]  /*5c80*/  STG.E.U8 [R2.64], R25 ;  /* 0x0000001902007986 */ /* 0x0011e2000c101124 */
[----:B------:R-:W-:Y:S05]  /*5c90*/  BRA `(.L_x_1942) ;  /* 0x00000e8000007947 */ /* 0x000fea0003800000 */
.L_x_1940:
[----:B-----5:R-:W-:-:S06]  /*5ca0*/  HADD2.F32 R5, -RZ, R25.H0_H0 ;  /* 0x20000019ff057230 */ /* 0x020fcc0000004100 */
[----:B------:R-:W0:Y:S02]  /*5cb0*/  F2I.S64.TRUNC R4, R5 ;  /* 0x0000000500047311 */ /* 0x000e24000020d900 */
[----:B0-----:R0:W-:Y:S01]  /*5cc0*/  STG.E.U8 [R2.64], R4 ;  /* 0x0000000402007986 */ /* 0x0011e2000c101124 */
[----:B------:R-:W-:Y:S05]  /*5cd0*/  BRA `(.L_x_1942) ;  /* 0x00000e4000007947 */ /* 0x000fea0003800000 */
.L_x_1939:
[----:B------:R-:W-:-:S13]  /*5ce0*/  ISETP.NE.AND P0, PT, R0, 0x2, PT ;  /* 0x000000020000780c */ /* 0x000fda0003f05270 */
[----:B------:R-:W-:Y:S05]  /*5cf0*/  @!P0 BRA `(.L_x_1943) ;  /* 0x000000c000008947 */ /* 0x000fea0003800000 */
[----:B------:R-:W-:-:S13]  /*5d00*/  ISETP.NE.AND P0, PT, R0, 0x3, PT ;  /* 0x000000030000780c */ /* 0x000fda0003f05270 */
[----:B------:R-:W-:Y:S05]  /*5d10*/  @!P0 BRA `(.L_x_1944) ;  /* 0x0000006000008947 */ /* 0x000fea0003800000 */
[----:B------:R-:W-:-:S13]  /*5d20*/  ISETP.NE.AND P0, PT, R0, 0x4, PT ;  /* 0x000000040000780c */ /* 0x000fda0003f05270 */
[----:B------:R-:W-:Y:S05]  /*5d30*/  @P0 BRA `(.L_x_1941) ;  /* 0x00000c3000000947 */ /* 0x000fea0003800000 */
[----:B-----5:R-:W-:-:S06]  /*5d40*/  HADD2.F32 R4, -RZ, R25.H0_H0 ;  /* 0x20000019ff047230 */ /* 0x020fcc0000004100 */
[----:B------:R-:W0:Y:S02]  /*5d50*/  F2I.S64.TRUNC R4, R4 ;  /* 0x0000000400047311 */ /* 0x000e24000020d900 */
[----:B0-----:R0:W-:Y:S01]  /*5d60*/  STG.E.64 [R2.64], R4 ;  /* 0x0000000402007986 */ /* 0x0011e2000c101b24 */
[----:B------:R-:W-:Y:S05]  /*5d70*/  BRA `(.L_x_1942) ;  /* 0x00000da000007947 */ /* 0x000fea0003800000 */
.L_x_1944:
[----:B-----5:R-:W-:-:S06]  /*5d80*/  HADD2.F32 R25, -RZ, R25.H0_H0 ;  /* 0x20000019ff197230 */ /* 0x020fcc0000004100 */
[----:B------:R-:W0:Y:S02]  /*5d90*/  F2I.FTZ.TRUNC.NTZ R25, R25 ;  /* 0x0000001900197305 */ /* 0x000e24000021f100 */
[----:B0-----:R0:W-:Y:S01]  /*5da0*/  STG.E [R2.64], R25 ;  /* 0x0000001902007986 */ /* 0x0011e2000c101924 */
[----:B------:R-:W-:Y:S05]  /*5db0*/  BRA `(.L_x_1942) ;  /* 0x00000d6000007947 */ /* 0x000fea0003800000 */
.L_x_1943:
[----:B-----5:R-:W-:-:S06]  /*5dc0*/  HADD2.F32 R25, -RZ, R25.H0_H0 ;  /* 0x20000019ff197230 */ /* 0x020fcc0000004100 */
[----:B------:R-:W0:Y:S02]  /*5dd0*/  F2I.FTZ.TRUNC.NTZ R25, R25 ;  /* 0x0000001900197305 */ /* 0x000e24000021f100 */
[----:B0-----:R0:W-:Y:S01]  /*5de0*/  STG.E.U16 [R2.64], R25 ;  /* 0x0000001902007986 */ /* 0x0011e2000c101524 */
[----:B------:R-:W-:Y:S05]  /*5df0*/  BRA `(.L_x_1942) ;  /* 0x00000d2000007947 */ /* 0x000fea0003800000 */
.L_x_1938:
[----:B------:R-:W-:-:S13]  /*5e00*/  ISETP.GT.AND P0, PT, R0, 0x6, PT ;  /* 0x000000060000780c */ /* 0x000fda0003f04270 */
[----:B------:R-:W-:Y:S05]  /*5e10*/  @P0 BRA `(.L_x_1945) ;  /* 0x0000009000000947 */ /* 0x000fea0003800000 */
[----:B------:R-:W-:-:S13]  /*5e20*/  ISETP.NE.AND P0, PT, R0, 0x5, PT ;  /* 0x000000050000780c */ /* 0x000fda0003f05270 */
[----:B------:R-:W-:Y:S05]  /*5e30*/  @!P0 BRA `(.L_x_1946) ;  /* 0x0000005000008947 */ /* 0x000fea0003800000 */
[----:B------:R-:W-:-:S13]  /*5e40*/  ISETP.NE.AND P0, PT, R0, 0x6, PT ;  /* 0x000000060000780c */ /* 0x000fda0003f05270 */
[----:B------:R-:W-:Y:S05]  /*5e50*/  @P0 BRA `(.L_x_1941) ;  /* 0x00000b1000000947 */ /* 0x000fea0003800000 */
[----:B-----5:R-:W-:-:S05]  /*5e60*/  HADD2.F32 R25, -RZ, R25.H0_H0 ;  /* 0x20000019ff197230 */ /* 0x020fca0000004100 */
[----:B------:R0:W-:Y:S01]  /*5e70*/  STG.E [R2.64], R25 ;  /* 0x0000001902007986 */ /* 0x0001e2000c101924 */
[----:B------:R-:W-:Y:S05]  /*5e80*/  BRA `(.L_x_1942) ;  /* 0x00000c9000007947 */ /* 0x000fea0003800000 */
.L_x_1946:
[----:B-----5:R0:W-:Y:S01]  /*5e90*/  STG.E.U16 [R2.64], R25 ;  /* 0x0000001902007986 */ /* 0x0201e2000c101524 */
[----:B------:R-:W-:Y:S05]  /*5ea0*/  BRA `(.L_x_1942) ;  /* 0x00000c7000007947 */ /* 0x000fea0003800000 */
.L_x_1945:
[----:B------:R-:W-:-:S13]  /*5eb0*/  ISETP.NE.AND P0, PT, R0, 0x7, PT ;  /* 0x000000070000780c */ /* 0x000fda0003f05270 */
[----:B------:R-:W-:Y:S05]  /*5ec0*/  @!P0 BRA `(.L_x_1947) ;  /* 0x000000d000008947 */ /* 0x000fea0003800000 */
[----:B------:R-:W-:-:S13]  /*5ed0*/  ISETP.NE.AND P0, PT, R0, 0x8, PT ;  /* 0x000000080000780c */ /* 0x000fda0003f05270 */
[----:B------:R-:W-:Y:S05]  /*5ee0*/  @!P0 BRA `(.L_x_1948) ;  /* 0x0000006000008947 */ /* 0x000fea0003800000 */
[----:B------:R-:W-:-:S13]  /*5ef0*/  ISETP.NE.AND P0, PT, R0, 0x9, PT ;  /* 0x000000090000780c */ /* 0x000fda0003f05270 */
[----:B------:R-:W-:Y:S05]  /*5f00*/  @P0 BRA `(.L_x_1941) ;  /* 0x00000a6000000947 */ /* 0x000fea0003800000 */
[----:B-----5:R-:W-:Y:S01]  /*5f10*/  HADD2.F32 R4, -RZ, R25.H0_H0 ;  /* 0x20000019ff047230 */ /* 0x020fe20000004100 */
[----:B------:R-:W-:-:S05]  /*5f20*/  IMAD.MOV.U32 R5, RZ, RZ, RZ ;  /* 0x000000ffff057224 */ /* 0x000fca00078e00ff */
[----:B------:R0:W-:Y:S01]  /*5f30*/  STG.E.64 [R2.64], R4 ;  /* 0x0000000402007986 */ /* 0x0001e2000c101b24 */
[----:B------:R-:W-:Y:S05]  /*5f40*/  BRA `(.L_x_1942) ;  /* 0x00000bd000007947 */ /* 0x000fea0003800000 */
.L_x_1948:
[----:B-----5:R-:W-:-:S05]  /*5f50*/  HADD2.F32 R0, -RZ, R25.H0_H0 ;  /* 0x20000019ff007230 */ /* 0x020fca0000004100 */
[----:B------:R-:W-:-:S04]  /*5f60*/  F2FP.PACK_AB R0, RZ, R0 ;  /* 0x00000000ff00723e */ /* 0x000fc800000000ff */
[----:B------:R-:W-:-:S05]  /*5f70*/  PRMT R0, R0, 0x5410, RZ ;  /* 0x0000541000007816 */ /* 0x000fca00000000ff */
[----:B------:R0:W-:Y:S01]  /*5f80*/  STG.E [R2.64], R0 ;  /* 0x0000000002007986 */ /* 0x0001e2000c101924 */
[----:B------:R-:W-:Y:S05]  /*5f90*/  BRA `(.L_x_1942) ;  /* 0x00000b8000007947 */ /* 0x000fea0003800000 */
.L_x_1947:
[----:B-----5:R-:W-:-:S05]  /*5fa0*/  HADD2.F32 R4, -RZ, R25.H0_H0 ;  /* 0x20000019ff047230 */ /* 0x020fca0000004100 */
[----:B------:R-:W-:-:S06]  /*5fb0*/  FMUL.FTZ R4, R4, 1 ;  /* 0x3f80000004047820 */ /* 0x000fcc0000410000 */
[----:B------:R-:W0:Y:S02]  /*5fc0*/  F2F.F64.F32 R4, R4 ;  /* 0x0000000400047310 */ /* 0x000e240000201800 */
[----:B0-----:R0:W-:Y:S01]  /*5fd0*/  STG.E.64 [R2.64], R4 ;  /* 0x0000000402007986 */ /* 0x0011e2000c101b24 */
[----:B------:R-:W-:Y:S05]  /*5fe0*/  BRA `(.L_x_1942) ;  /* 0x00000b3000007947 */ /* 0x000fea0003800000 */
.L_x_1937:
        /* <DEDUP_REMOVED lines=8> */
[----:B-----5:R-:W-:-:S05]  /*6070*/  HADD2.F32 R25, -RZ, R25.H0_H0 ;  /* 0x20000019ff197230 */ /* 0x020fca0000004100 */
[----:B------:R-:W-:-:S04]  /*6080*/  FSETP.NEU.FTZ.AND P0, PT, R25, RZ, PT ;  /* 0x000000ff1900720b */ /* 0x000fc80003f1d000 */
[----:B------:R-:W-:-:S05]  /*6090*/  SEL R5, RZ, 0x1, !P0 ;  /* 0x00000001ff057807 */ /* 0x000fca0004000000 */
[----:B------:R0:W-:Y:S01]  /*60a0*/  STG.E.U8 [R2.64], R5 ;  /* 0x0000000502007986 */ /* 0x0001e2000c101124 */
[----:B------:R-:W-:Y:S05]  /*60b0*/  BRA `(.L_x_1942) ;  /* 0x00000a6000007947 */ /* 0x000fea0003800000 */
.L_x_1951:
[----:B-----5:R-:W-:Y:S01]  /*60c0*/  HADD2.F32 R25, -RZ, R25.H0_H0 ;  /* 0x20000019ff197230 */ /* 0x020fe20000004100 */
[----:B------:R-:W-:-:S04]  /*60d0*/  CS2R R6, SRZ ;  /* 0x0000000000067805 */ /* 0x000fc8000001ff00 */
[----:B------:R-:W-:-:S06]  /*60e0*/  FMUL.FTZ R4, R25, 1 ;  /* 0x3f80000019047820 */ /* 0x000fcc0000410000 */
[----:B------:R-:W0:Y:S02]  /*60f0*/  F2F.F64.F32 R4, R4 ;  /* 0x0000000400047310 */ /* 0x000e240000201800 */
[----:B0-----:R0:W-:Y:S01]  /*6100*/  STG.E.128 [R2.64], R4 ;  /* 0x0000000402007986 */ /* 0x0011e2000c101d24 */
[----:B------:R-:W-:Y:S05]  /*6110*/  BRA `(.L_x_1942) ;  /* 0x00000a0000007947 */ /* 0x000fea0003800000 */
.L_x_1950:
[----:B------:R-:W-:-:S13]  /*6120*/  ISETP.NE.AND P0, PT, R0, 0xf, PT ;  /* 0x0000000f0000780c */ /* 0x000fda0003f05270 */
[----:B------:R-:W-:Y:S05]  /*6130*/  @!P0 BRA `(.L_x_1952) ;  /* 0x000002d000008947 */ /* 0x000fea0003800000 */
[----:B------:R-:W-:-:S13]  /*6140*/  ISETP.NE.AND P0, PT, R0, 0x17, PT ;  /* 0x000000170000780c */ /* 0x000fda0003f05270 */
[----:B------:R-:W-:Y:S05]  /*6150*/  @!P0 BRA `(.L_x_1953) ;  /* 0x0000015000008947 */ /* 0x000fea0003800000 */
[----:B------:R-:W-:-:S13]  /*6160*/  ISETP.NE.AND P0, PT, R0, 0x18, PT ;  /* 0x000000180000780c */ /* 0x000fda0003f05270 */
[----:B------:R-:W-:Y:S05]  /*6170*/  @P0 BRA `(.L_x_1941) ;  /* 0x000007f000000947 */ /* 0x000fea0003800000 */
[----:B-----5:R-:W-:Y:S01]  /*6180*/  HADD2.F32 R25, -RZ, R25.H0_H0 ;  /* 0x20000019ff197230 */ /* 0x020fe20000004100 */
        /* <DEDUP_REMOVED lines=14> */
.L_x_1955:
[----:B------:R-:W-:Y:S05]  /*6270*/  BSYNC B0 ;  /* 0x0000000000007941 */ /* 0x000fea0003800000 */
.L_x_1954:
[----:B------:R-:W-:-:S05]  /*6280*/  LOP3.LUT R5, R0, R5, RZ, 0xfc, !PT ;  /* 0x0000000500057212 */ /* 0x000fca00078efcff */
[----:B------:R0:W-:Y:S01]  /*6290*/  STG.E.U8 [R2.64], R5 ;  /* 0x0000000502007986 */ /* 0x0001e2000c101124 */
[----:B------:R-:W-:Y:S05]  /*62a0*/  BRA `(.L_x_1942) ;  /* 0x0000087000007947 */ /* 0x000fea0003800000 */
.L_x_1953:
[----:B-----5:R-:W-:Y:S01]  /*62b0*/  HADD2.F32 R25, -RZ, R25.H0_H0 ;  /* 0x20000019ff197230 */ /* 0x020fe20000004100 */
        /* <DEDUP_REMOVED lines=12> */
.L_x_1957:
[----:B------:R-:W-:Y:S01]  /*6380*/  IMAD.MOV.U32 R0, RZ, RZ, 0x7f ;  /* 0x0000007fff007424 */ /* 0x000fe200078e00ff */
[----:B------:R-:W-:-:S04]  /*6390*/  ISETP.GT.U32.AND P0, PT, R4, 0x7f800000, PT ;  /* 0x7f8000000400780c */ /* 0x000fc80003f04070 */
[----:B------:R-:W-:-:S04]  /*63a0*/  SEL R0, R0, 0x7c, P0 ;  /* 0x0000007c00007807 */ /* 0x000fc80000000000 */
.L_x_1958:
[----:B------:R-:W-:Y:S05]  /*63b0*/  BSYNC B0 ;  /* 0x0000000000007941 */ /* 0x000fea0003800000 */
.L_x_1956:
[----:B------:R-:W-:-:S04]  /*63c0*/  LOP3.LUT R4, R25, 0x80000000, RZ, 0xc0, !PT ;  /* 0x8000000019047812 */ /* 0x000fc800078ec0ff */
[----:B------:R-:W-:-:S04]  /*63d0*/  SHF.R.U32.HI R5, RZ, 0x18, R4 ;  /* 0x00000018ff057819 */ /* 0x000fc80000011604 */
[----:B------:R-:W-:-:S05]  /*63e0*/  LOP3.LUT R5, R0, R5, RZ, 0xfc, !PT ;  /* 0x0000000500057212 */ /* 0x000fca00078efcff */
[----:B------:R0:W-:Y:S01]  /*63f0*/  STG.E.U8 [R2.64], R5 ;  /* 0x0000000502007986 */ /* 0x0001e2000c101124 */
[----:B------:R-:W-:Y:S05]  /*6400*/  BRA `(.L_x_1942) ;  /* 0x0000071000007947 */ /* 0x000fea0003800000 */
.L_x_1952:
[----:B-----5:R-:W-:-:S05]  /*6410*/  HADD2.F32 R0, -RZ, R25.H0_H0 ;  /* 0x20000019ff007230 */ /* 0x020fca0000004100 */
[----:B------:R-:W-:-:S05]  /*6420*/  F2FP.BF16.PACK_AB R0, RZ, R0 ;  /* 0x00000000ff00723e */ /* 0x000fca00000010ff */
[----:B------:R0:W-:Y:S01]  /*6430*/  STG.E.U16 [R2.64], R0 ;  /* 0x0000000002007986 */ /* 0x0001e2000c101524 */
[----:B------:R-:W-:Y:S05]  /*6440*/  BRA `(.L_x_1942) ;  /* 0x000006d000007947 */ /* 0x000fea0003800000 */
.L_x_1949:
        /* <DEDUP_REMOVED lines=8> */
[----:B-----5:R-:W-:-:S06]  /*64d0*/  HADD2.F32 R5, -RZ, R25.H0_H0 ;  /* 0x20000019ff057230 */ /* 0x020fcc0000004100 */
[----:B------:R-:W0:Y:S02]  /*64e0*/  F2I.FTZ.U32.TRUNC.NTZ R5, R5 ;  /* 0x0000000500057305 */ /* 0x000e24000021f000 */
[----:B0-----:R0:W-:Y:S01]  /*64f0*/  STG.E.U16 [R2.64], R5 ;  /* 0x0000000502007986 */ /* 0x0011e2000c101524 */
[----:B------:R-:W-:Y:S05]  /*6500*/  BRA `(.L_x_1942) ;  /* 0x0000061000007947 */ /* 0x000fea0003800000 */
.L_x_1961:
[----:B-----5:R-:W-:Y:S01]  /*6510*/  HADD2.F32 R25, -RZ, R25.H0_H0 ;  /* 0x20000019ff197230 */ /* 0x020fe20000004100 */
        /* <DEDUP_REMOVED lines=16> */
.L_x_1964:
[----:B------:R-:W-:-:S04]  /*6620*/  LOP3.LUT R0, R25, 0x80000000, RZ, 0xc0, !PT ;  /* 0x8000000019007812 */ /* 0x000fc800078ec0ff */
[----:B------:R-:W-:-:S04]  /*6630*/  SHF.R.U32.HI R5, RZ, 0x18, R0 ;  /* 0x00000018ff057819 */ /* 0x000fc80000011600 */
[----:B------:R-:W-:-:S04]  /*6640*/  LOP3.LUT R4, R4, R5, RZ, 0xfc, !PT ;  /* 0x0000000504047212 */ /* 0x000fc800078efcff */
[----:B------:R-:W-:Y:S02]  /*6650*/  PRMT R0, R4, 0x7610, R0 ;  /* 0x0000761004007816 */ /* 0x000fe40000000000 */
.L_x_1963:
[----:B------:R-:W-:Y:S05]  /*6660*/  BSYNC B0 ;  /* 0x0000000000007941 */ /* 0x000fea0003800000 */
.L_x_1962:
[----:B------:R0:W-:Y:S01]  /*6670*/  STG.E.U8 [R2.64], R0 ;  /* 0x0000000002007986 */ /* 0x0001e2000c101124 */
[----:B------:R-:W-:Y:S05]  /*6680*/  BRA `(.L_x_1942) ;  /* 0x0000049000007947 */ /* 0x000fea0003800000 */
.L_x_1960:
        /* <DEDUP_REMOVED lines=17> */
.L_x_1967:
[----:B------:R-:W-:-:S04]  /*67a0*/  LOP3.LUT R0, R25, 0x80000000, RZ, 0xc0, !PT ;  /* 0x8000000019007812 */ /* 0x000fc800078ec0ff */
[----:B------:R-:W-:-:S04]  /*67b0*/  SHF.R.U32.HI R5, RZ, 0x18, R0 ;  /* 0x00000018ff057819 */ /* 0x000fc80000011600 */
[----:B------:R-:W-:-:S04]  /*67c0*/  LOP3.LUT R4, R4, R5, RZ, 0xfc, !PT ;  /* 0x0000000504047212 */ /* 0x000fc800078efcff */
[----:B------:R-:W-:Y:S02]  /*67d0*/  PRMT R0, R4, 0x7610, R0 ;  /* 0x0000761004007816 */ /* 0x000fe40000000000 */
.L_x_1966:
[----:B------:R-:W-:Y:S05]  /*67e0*/  BSYNC B0 ;  /* 0x0000000000007941 */ /* 0x000fea0003800000 */
.L_x_1965:
[----:B------:R0:W-:Y:S01]  /*67f0*/  STG.E.U8 [R2.64], R0 ;  /* 0x0000000002007986 */ /* 0x0001e2000c101124 */
[----:B------:R-:W-:Y:S05]  /*6800*/  BRA `(.L_x_1942) ;  /* 0x0000031000007947 */ /* 0x000fea0003800000 */
.L_x_1959:
[----:B------:R-:W-:-:S13]  /*6810*/  ISETP.NE.AND P0, PT, R0, 0x1c, PT ;  /* 0x0000001c0000780c */ /* 0x000fda0003f05270 */
[----:B------:R-:W-:Y:S05]  /*6820*/  @!P0 BRA `(.L_x_1968) ;  /* 0x000002c000008947 */ /* 0x000fea0003800000 */
[----:B------:R-:W-:-:S13]  /*6830*/  ISETP.NE.AND P0, PT, R0, 0x1d, PT ;  /* 0x0000001d0000780c */ /* 0x000fda0003f05270 */
[----:B------:R-:W-:Y:S05]  /*6840*/  @!P0 BRA `(.L_x_1969) ;  /* 0x0000026000008947 */ /* 0x000fea0003800000 */
[----:B------:R-:W-:-:S13]  /*6850*/  ISETP.NE.AND P0, PT, R0, 0x2c, PT ;  /* 0x0000002c0000780c */ /* 0x000fda0003f05270 */
[----:B------:R-:W-:Y:S05]  /*6860*/  @P0 BRA `(.L_x_1941) ;  /* 0x0000010000000947 */ /* 0x000fea0003800000 */
[----:B-----5:R-:W-:Y:S01]  /*6870*/  HADD2.F32 R25, -RZ, R25.H0_H0 ;  /* 0x20000019ff197230 */ /* 0x020fe20000004100 */
[----:B------:R-:W-:Y:S01]  /*6880*/  PLOP3.LUT P0, PT, PT, PT, PT, 0x80, 0x0 ;  /* 0x000000000000781c */ /* 0x000fe20003f0f070 */
[----:B------:R-:W-:-:S03]  /*6890*/  IMAD.MOV.U32 R5, RZ, RZ, 0xff ;  /* 0x000000ffff057424 */ /* 0x000fc600078e00ff */
        /* <DEDUP_REMOVED lines=13> */
.L_x_1941:
        /* <DEDUP_REMOVED lines=20> */
.L_x_1969:
[----:B-----5:R-:W-:-:S06]  /*6ab0*/  HADD2.F32 R4, -RZ, R25.H0_H0 ;  /* 0x20000019ff047230 */ /* 0x020fcc0000004100 */
[----:B------:R-:W0:Y:S02]  /*6ac0*/  F2I.U64.TRUNC R4, R4 ;  /* 0x0000000400047311 */ /* 0x000e24000020d800 */
[----:B0-----:R0:W-:Y:S01]  /*6ad0*/  STG.E.64 [R2.64], R4 ;  /* 0x0000000402007986 */ /* 0x0011e2000c101b24 */
[----:B------:R-:W-:Y:S05]  /*6ae0*/  BRA `(.L_x_1942) ;  /* 0x0000003000007947 */ /* 0x000fea0003800000 */
.L_x_1968:
[----:B-----5:R-:W-:-:S06]  /*6af0*/  HADD2.F32 R25, -RZ, R25.H0_H0 ;  /* 0x20000019ff197230 */ /* 0x020fcc0000004100 */
[----:B------:R-:W0:Y:S02]  /*6b00*/  F2I.FTZ.U32.TRUNC.NTZ R25, R25 ;  /* 0x0000001900197305 */ /* 0x000e24000021f000 */
[----:B0-----:R0:W-:Y:S02]  /*6b10*/  STG.E [R2.64], R25 ;  /* 0x0000001902007986 */ /* 0x0011e4000c101924 */
.L_x_1942:
        /* <DEDUP_REMOVED lines=23> */
.L_x_1973:
[----:B------:R-:W-:-:S06]  /*6c90*/  HADD2.F32 R5, -RZ, R22.H0_H0 ;  /* 0x20000016ff057230 */ /* 0x000fcc0000004100 */
[----:B------:R-:W0:Y:S02]  /*6ca0*/  F2I.S64.TRUNC R4, R5 ;  /* 0x0000000500047311 */ /* 0x000e24000020d900 */
[----:B0-----:R0:W-:Y:S01]  /*6cb0*/  STG.E.U8 [R2.64], R4 ;  /* 0x0000000402007986 */ /* 0x0011e2000c101124 */
[----:B------:R-:W-:Y:S05]  /*6cc0*/  BRA `(.L_x_1975) ;  /* 0x00000e4000007947 */ /* 0x000fea0003800000 */
.L_x_1972:
        /* <DEDUP_REMOVED lines=10> */
.L_x_1977:
[----:B------:R-:W-:-:S04]  /*6d70*/  HADD2.F32 R22, -RZ, R22.H0_H0 ;  /* 0x20000016ff167230 */ /* 0x000fc80000004100 */
[----:B------:R-:W0:Y:S02]  /*6d80*/  F2I.FTZ.TRUNC.NTZ R5, R22 ;  /* 0x0000001600057305 */ /* 0x000e24000021f100 */
[----:B0-----:R0:W-:Y:S01]  /*6d90*/  STG.E [R2.64], R5 ;  /* 0x0000000502007986 */ /* 0x0011e2000c101924 */
[----:B------:R-:W-:Y:S05]  /*6da0*/  BRA `(.L_x_1975) ;  /* 0x00000d6000007947 */ /* 0x000fea0003800000 */
.L_x_1976:
[----:B------:R-:W-:-:S04]  /*6db0*/  HADD2.F32 R22, -RZ, R22.H0_H0 ;  /* 0x20000016ff167230 */ /* 0x000fc80000004100 */
[----:B------:R-:W0:Y:S02]  /*6dc0*/  F2I.FTZ.TRUNC.NTZ R5, R22 ;  /* 0x0000001600057305 */ /* 0x000e24000021f100 */
[----:B0-----:R0:W-:Y:S01]  /*6dd0*/  STG.E.U16 [R2.64], R5 ;  /* 0x0000000502007986 */ /* 0x0011e2000c101524 */
[----:B------:R-:W-:Y:S05]  /*6de0*/  BRA `(.L_x_1975) ;  /* 0x00000d2000007947 */ /* 0x000fea0003800000 */
.L_x_1971:
        /* <DEDUP_REMOVED lines=9> */
.L_x_1979:
[----:B------:R0:W-:Y:S01]  /*6e80*/  STG.E.U16 [R2.64], R22 ;  /* 0x0000001602007986 */ /* 0x0001e2000c101524 */
[----:B------:R-:W-:Y:S05]  /*6e90*/  BRA `(.L_x_1975) ;  /* 0x00000c7000007947 */ /* 0x000fea0003800000 */
.L_x_1978:
        /* <DEDUP_REMOVED lines=10> */
.L_x_1981:
[----:B------:R-:W-:-:S05]  /*6f40*/  HADD2.F32 R0, -RZ, R22.H0_H0 ;  /* 0x20000016ff007230 */ /* 0x000fca0000004100 */
[----:B------:R-:W-:-:S04]  /*6f50*/  F2FP.PACK_AB R0, RZ, R0 ;  /* 0x00000000ff00723e */ /* 0x000fc800000000ff */
[----:B------:R-:W-:-:S05]  /*6f60*/  PRMT R0, R0, 0x5410, RZ ;  /* 0x0000541000007816 */ /* 0x000fca00000000ff */
[----:B------:R0:W-:Y:S01]  /*6f70*/  STG.E [R2.64], R0 ;  /* 0x0000000002007986 */ /* 0x0001e2000c101924 */
[----:B------:R-:W-:Y:S05]  /*6f80*/  BRA `(.L_x_1975) ;  /* 0x00000b8000007947 */ /* 0x000fea0003800000 */
.L_x_1980:
[----:B------:R-:W-:-:S05]  /*6f90*/  HADD2.F32 R4, -RZ, R22.H0_H0 ;  /* 0x20000016ff047230 */ /* 0x000fca0000004100 */
[----:B------:R-:W-:-:S06]  /*6fa0*/  FMUL.FTZ R4, R4, 1 ;  /* 0x3f80000004047820 */ /* 0x000fcc0000410000 */
[----:B------:R-:W0:Y:S02]  /*6fb0*/  F2F.F64.F32 R4, R4 ;  /* 0x0000000400047310 */ /* 0x000e240000201800 */
[----:B0-----:R0:W-:Y:S01]  /*6fc0*/  STG.E.64 [R2.64], R4 ;  /* 0x0000000402007986 */ /* 0x0011e2000c101b24 */
[----:B------:R-:W-:Y:S05]  /*6fd0*/  BRA `(.L_x_1975) ;  /* 0x00000b3000007947 */ /* 0x000fea0003800000 */
.L_x_1970:
        /* <DEDUP_REMOVED lines=13> */
.L_x_1984:
[----:B------:R-:W-:Y:S01]  /*70b0*/  HADD2.F32 R22, -RZ, R22.H0_H0 ;  /* 0x20000016ff167230 */ /* 0x000fe20000004100 */
[----:B------:R-:W-:-:S04]  /*70c0*/  CS2R R6, SRZ ;  /* 0x0000000000067805 */ /* 0x000fc8000001ff00 */
[----:B------:R-:W-:-:S06]  /*70d0*/  FMUL.FTZ R4, R22, 1 ;  /* 0x3f80000016047820 */ /* 0x000fcc0000410000 */
[----:B------:R-:W0:Y:S02]  /*70e0*/  F2F.F64.F32 R4, R4 ;  /* 0x0000000400047310 */ /* 0x000e240000201800 */
[----:B0-----:R0:W-:Y:S01]  /*70f0*/  STG.E.128 [R2.64], R4 ;  /* 0x0000000402007986 */ /* 0x0011e2000c101d24 */
[----:B------:R-:W-:Y:S05]  /*7100*/  BRA `(.L_x_1975) ;  /* 0x00000a0000007947 */ /* 0x000fea0003800000 */
.L_x_1983:
        /* <DEDUP_REMOVED lines=21> */
.L_x_1988:
[----:B------:R-:W-:Y:S05]  /*7260*/  BSYNC B0 ;  /* 0x0000000000007941 */ /* 0x000fea0003800000 */
.L_x_1987:
[----:B------:R-:W-:-:S05]  /*7270*/  LOP3.LUT R5, R0, R5, RZ, 0xfc, !PT ;  /* 0x0000000500057212 */ /* 0x000fca00078efcff */
[----:B------:R0:W-:Y:S01]  /*7280*/  STG.E.U8 [R2.64], R5 ;  /* 0x0000000502007986 */ /* 0x0001e2000c101124 */
[----:B------:R-:W-:Y:S05]  /*7290*/  BRA `(.L_x_1975) ;  /* 0x0000087000007947 */ /* 0x000fea0003800000 */
.L_x_1986:
        /* <DEDUP_REMOVED lines=13> */
.L_x_1990:
[----:B------:R-:W-:Y:S01]  /*7370*/  IMAD.MOV.U32 R0, RZ, RZ, 0x7f ;  /* 0x0000007fff007424 */ /* 0x000fe200078e00ff */
[----:B------:R-:W-:-:S04]  /*7380*/  ISETP.GT.U32.AND P0, PT, R4, 0x7f800000, PT ;  /* 0x7f8000000400780c */ /* 0x000fc80003f04070 */
[----:B------:R-:W-:-:S04]  /*7390*/  SEL R0, R0, 0x7c, P0 ;  /* 0x0000007c00007807 */ /* 0x000fc80000000000 */
.L_x_1991:
[----:B------:R-:W-:Y:S05]  /*73a0*/  BSYNC B0 ;  /* 0x0000000000007941 */ /* 0x000fea0003800000 */
.L_x_1989:
[----:B------:R-:W-:-:S04]  /*73b0*/  LOP3.LUT R4, R5, 0x80000000, RZ, 0xc0, !PT ;  /* 0x8000000005047812 */ /* 0x000fc800078ec0ff */
[----:B------:R-:W-:-:S04]  /*73c0*/  SHF.R.U32.HI R5, RZ, 0x18, R4 ;  /* 0x00000018ff057819 */ /* 0x000fc80000011604 */
[----:B------:R-:W-:-:S05]  /*73d0*/  LOP3.LUT R5, R0, R5, RZ, 0xfc, !PT ;  /* 0x0000000500057212 */ /* 0x000fca00078efcff */
[----:B------:R0:W-:Y:S01]  /*73e0*/  STG.E.U8 [R2.64], R5 ;  /* 0x0000000502007986 */ /* 0x0001e2000c101124 */
[----:B------:R-:W-:Y:S05]  /*73f0*/  BRA `(.L_x_1975) ;  /* 0x0000071000007947 */ /* 0x000fea0003800000 */
.L_x_1985:
[----:B------:R-:W-:-:S05]  /*7400*/  HADD2.F32 R0, -RZ, R22.H0_H0 ;  /* 0x20000016ff007230 */ /* 0x000fca0000004100 */
[----:B------:R-:W-:-:S05]  /*7410*/  F2FP.BF16.PACK_AB R0, RZ, R0 ;  /* 0x00000000ff00723e */ /* 0x000fca00000010ff */
[----:B------:R0:W-:Y:S01]  /*7420*/  STG.E.U16 [R2.64], R0 ;  /* 0x0000000002007986 */ /* 0x0001e2000c101524 */
[----:B------:R-:W-:Y:S05]  /*7430*/  BRA `(.L_x_1975) ;  /* 0x000006d000007947 */ /* 0x000fea0003800000 */
.L_x_1982:
        /* <DEDUP_REMOVED lines=12> */
.L_x_1994:
        /* <DEDUP_REMOVED lines=17> */
.L_x_1997:
[----:B------:R-:W-:-:S04]  /*7610*/  LOP3.LUT R0, R7, 0x80000000, RZ, 0xc0, !PT ;  /* 0x8000000007007812 */ /* 0x000fc800078ec0ff */
[----:B------:R-:W-:-:S04]  /*7620*/  SHF.R.U32.HI R5, RZ, 0x18, R0 ;  /* 0x00000018ff057819 */ /* 0x000fc80000011600 */
[----:B------:R-:W-:-:S04]  /*7630*/  LOP3.LUT R4, R4, R5, RZ, 0xfc, !PT ;  /* 0x0000000504047212 */ /* 0x000fc800078efcff */
[----:B------:R-:W-:Y:S02]  /*7640*/  PRMT R0, R4, 0x7610, R0 ;  /* 0x0000761004007816 */ /* 0x000fe40000000000 */
.L_x_1996:
[----:B------:R-:W-:Y:S05]  /*7650*/  BSYNC B0 ;  /* 0x0000000000007941 */ /* 0x000fea0003800000 */
.L_x_1995:
[----:B------:R0:W-:Y:S01]  /*7660*/  STG.E.U8 [R2.64], R0 ;  /* 0x0000000002007986 */ /* 0x0001e2000c101124 */
[----:B------:R-:W-:Y:S05]  /*7670*/  BRA `(.L_x_1975) ;  /* 0x0000049000007947 */ /* 0x000fea0003800000 */
.L_x_1993:
        /* <DEDUP_REMOVED lines=17> */
.L_x_2000:
[----:B------:R-:W-:-:S04]  /*7790*/  LOP3.LUT R0, R7, 0x80000000, RZ, 0xc0, !PT ;  /* 0x8000000007007812 */ /* 0x000fc800078ec0ff */
[----:B------:R-:W-:-:S04]  /*77a0*/  SHF.R.U32.HI R5, RZ, 0x18, R0 ;  /* 0x00000018ff057819 */ /* 0x000fc80000011600 */
[----:B------:R-:W-:-:S04]  /*77b0*/  LOP3.LUT R4, R4, R5, RZ, 0xfc, !PT ;  /* 0x0000000504047212 */ /* 0x000fc800078efcff */
[----:B------:R-:W-:Y:S02]  /*77c0*/  PRMT R0, R4, 0x7610, R0 ;  /* 0x0000761004007816 */ /* 0x000fe40000000000 */
.L_x_1999:
[----:B------:R-:W-:Y:S05]  /*77d0*/  BSYNC B0 ;  /* 0x0000000000007941 */ /* 0x000fea0003800000 */
.L_x_1998:
[----:B------:R0:W-:Y:S01]  /*77e0*/  STG.E.U8 [R2.64], R0 ;  /* 0x0000000002007986 */ /* 0x0001e2000c101124 */
[----:B------:R-:W-:Y:S05]  /*77f0*/  BRA `(.L_x_1975) ;  /* 0x0000031000007947 */ /* 0x000fea0003800000 */
.L_x_1992:
        /* <DEDUP_REMOVED lines=22> */
.L_x_1974:
        /* <DEDUP_REMOVED lines=20> */
.L_x_2002:
[----:B------:R-:W-:-:S06]  /*7aa0*/  HADD2.F32 R4, -RZ, R22.H0_H0 ;  /* 0x20000016ff047230 */ /* 0x000fcc0000004100 */
[----:B------:R-:W0:Y:S02]  /*7ab0*/  F2I.U64.TRUNC R4, R4 ;  /* 0x0000000400047311 */ /* 0x000e24000020d800 */
[----:B0-----:R0:W-:Y:S01]  /*7ac0*/  STG.E.64 [R2.64], R4 ;  /* 0x0000000402007986 */ /* 0x0011e2000c101b24 */
[----:B------:R-:W-:Y:S05]  /*7ad0*/  BRA `(.L_x_1975) ;  /* 0x0000003000007947 */ /* 0x000fea0003800000 */
.L_x_2001:
[----:B------:R-:W-:-:S04]  /*7ae0*/  HADD2.F32 R22, -RZ, R22.H0_H0 ;  /* 0x20000016ff167230 */ /* 0x000fc80000004100 */
[----:B------:R-:W0:Y:S02]  /*7af0*/  F2I.FTZ.U32.TRUNC.NTZ R5, R22 ;  /* 0x0000001600057305 */ /* 0x000e24000021f000 */
[----:B0-----:R0:W-:Y:S02]  /*7b00*/  STG.E [R2.64], R5 ;  /* 0x0000000502007986 */ /* 0x0011e4000c101924 */
.L_x_1975:
[----:B------:R-:W-:Y:S02]  /*7b10*/  IADD3 R19, R19, 0x80, RZ ;  /* 0x0000008013137810 */ /* 0x000fe40007ffe0ff */
.L_x_1936:
[----:B------:R-:W-:Y:S05]  /*7b20*/  BSYNC B6 ;  /* 0x0000000000067941 */ /* 0x000fea0003800000 */
.L_x_1935:
        /* <DEDUP_REMOVED lines=19> */
[----:B0-----:R-:W-:Y:S01]  /*7c60*/  STG.E.U8 [R2.64], R23 ;  /* 0x0000001702007986 */ /* 0x001fe2000c101124 */
[----:B------:R-:W-:Y:S05]  /*7c70*/  EXIT ;  /* 0x000000000000794d */ /* 0x000fea0003800000 */
.L_x_2006:
[----:B-----5:R-:W-:-:S06]  /*7c80*/  HADD2.F32 R5, -RZ, R23.H0_H0 ;  /* 0x20000017ff057230 */ /* 0x020fcc0000004100 */
[----:B------:R-:W0:Y:S02]  /*7c90*/  F2I.S64.TRUNC R4, R5 ;  /* 0x0000000500047311 */ /* 0x000e24000020d900 */
[----:B0-----:R-:W-:Y:S01]  /*7ca0*/  STG.E.U8 [R2.64], R4 ;  /* 0x0000000402007986 */ /* 0x001fe2000c101124 */
[----:B------:R-:W-:Y:S05]  /*7cb0*/  EXIT ;  /* 0x000000000000794d */ /* 0x000fea0003800000 */
.L_x_2005:
        /* <DEDUP_REMOVED lines=8> */
[----:B0-----:R-:W-:Y:S01]  /*7d40*/  STG.E.64 [R2.64], R4 ;  /* 0x0000000402007986 */ /* 0x001fe2000c101b24 */
[----:B------:R-:W-:Y:S05]  /*7d50*/  EXIT ;  /* 0x000000000000794d */ /* 0x000fea0003800000 */
.L_x_2009:
[----:B-----5:R-:W-:-:S06]  /*7d60*/  HADD2.F32 R23, -RZ, R23.H0_H0 ;  /* 0x20000017ff177230 */ /* 0x020fcc0000004100 */
[----:B------:R-:W0:Y:S02]  /*7d70*/  F2I.FTZ.TRUNC.NTZ R23, R23 ;  /* 0x0000001700177305 */ /* 0x000e24000021f100 */
[----:B0-----:R-:W-:Y:S01]  /*7d80*/  STG.E [R2.64], R23 ;  /* 0x0000001702007986 */ /* 0x001fe2000c101924 */
[----:B------:R-:W-:Y:S05]  /*7d90*/  EXIT ;  /* 0x000000000000794d */ /* 0x000fea0003800000 */
.L_x_2008:
[----:B-----5:R-:W-:-:S06]  /*7da0*/  HADD2.F32 R23, -RZ, R23.H0_H0 ;  /* 0x20000017ff177230 */ /* 0x020fcc0000004100 */
[----:B------:R-:W0:Y:S02]  /*7db0*/  F2I.FTZ.TRUNC.NTZ R23, R23 ;  /* 0x0000001700177305 */ /* 0x000e24000021f100 */
[----:B0-----:R-:W-:Y:S01]  /*7dc0*/  STG.E.U16 [R2.64], R23 ;  /* 0x0000001702007986 */ /* 0x001fe2000c101524 */
[----:B------:R-:W-:Y:S05]  /*7dd0*/  EXIT ;  /* 0x000000000000794d */ /* 0x000fea0003800000 */
.L_x_2004:
[----:B------:R-:W-:-:S13]  /*7de0*/  ISETP.GT.AND P0, PT, R0, 0x6, PT ;  /* 0x000000060000780c */ /* 0x000fda0003f04270 */
[----:B------:R-:W-:Y:S05]  /*7df0*/  @P0 BRA `(.L_x_2010) ;  /* 0x0000009000000947 */ /* 0x000fea0003800000 */
[----:B------:R-:W-:-:S13]  /*7e00*/  ISETP.NE.AND P0, PT, R0, 0x5, PT ;  /* 0x000000050000780c */ /* 0x000fda0003f05270 */
[----:B------:R-:W-:Y:S05]  /*7e10*/  @!P0 BRA `(.L_x_2011) ;  /* 0x0000005000008947 */ /* 0x000fea0003800000 */
[----:B------:R-:W-:-:S13]  /*7e20*/  ISETP.NE.AND P0, PT, R0, 0x6, PT ;  /* 0x000000060000780c */ /* 0x000fda0003f05270 */
[----:B------:R-:W-:Y:S05]  /*7e30*/  @P0 BRA `(.L_x_2007) ;  /* 0x00000b1000000947 */ /* 0x000fea0003800000 */
[----:B-----5:R-:W-:-:S05]  /*7e40*/  HADD2.F32 R23, -RZ, R23.H0_H0 ;  /* 0x20000017ff177230 */ /* 0x020fca0000004100 */
[----:B------:R-:W-:Y:S01]  /*7e50*/  STG.E [R2.64], R23 ;  /* 0x0000001702007986 */ /* 0x000fe2000c101924 */
[----:B------:R-:W-:Y:S05]  /*7e60*/  EXIT ;  /* 0x000000000000794d */ /* 0x000fea0003800000 */
.L_x_2011:
[----:B-----5:R-:W-:Y:S01]  /*7e70*/  STG.E.U16 [R2.64], R23 ;  /* 0x0000001702007986 */ /* 0x020fe2000c101524 */
[----:B------:R-:W-:Y:S05]  /*7e80*/  EXIT ;  /* 0x000000000000794d */ /* 0x000fea0003800000 */
.L_x_2010:
        /* <DEDUP_REMOVED lines=8> */
[----:B------:R-:W-:Y:S01]  /*7f10*/  STG.E.64 [R2.64], R4 ;  /* 0x0000000402007986 */ /* 0x000fe2000c101b24 */
[----:B------:R-:W-:Y:S05]  /*7f20*/  EXIT ;  /* 0x000000000000794d */ /* 0x000fea0003800000 */
.L_x_2013:
[----:B-----5:R-:W-:-:S05]  /*7f30*/  HADD2.F32 R0, -RZ, R23.H0_H0 ;  /* 0x20000017ff007230 */ /* 0x020fca0000004100 */
[----:B------:R-:W-:-:S04]  /*7f40*/  F2FP.PACK_AB R0, RZ, R0 ;  /* 0x00000000ff00723e */ /* 0x000fc800000000ff */
[----:B------:R-:W-:-:S05]  /*7f50*/  PRMT R0, R0, 0x5410, RZ ;  /* 0x0000541000007816 */ /* 0x000fca00000000ff */
[----:B------:R-:W-:Y:S01]  /*7f60*/  STG.E [R2.64], R0 ;  /* 0x0000000002007986 */ /* 0x000fe2000c101924 */
[----:B------:R-:W-:Y:S05]  /*7f70*/  EXIT ;  /* 0x000000000000794d */ /* 0x000fea0003800000 */
.L_x_2012:
[----:B-----5:R-:W-:-:S05]  /*7f80*/  HADD2.F32 R4, -RZ, R23.H0_H0 ;  /* 0x20000017ff047230 */ /* 0x020fca0000004100 */
[----:B------:R-:W-:-:S06]  /*7f90*/  FMUL.FTZ R4, R4, 1 ;  /* 0x3f80000004047820 */ /* 0x000fcc0000410000 */
[----:B------:R-:W0:Y:S02]  /*7fa0*/  F2F.F64.F32 R4, R4 ;  /* 0x0000000400047310 */ /* 0x000e240000201800 */
[----:B0-----:R-:W-:Y:S01]  /*7fb0*/  STG.E.64 [R2.64], R4 ;  /* 0x0000000402007986 */ /* 0x001fe2000c101b24 */
[----:B------:R-:W-:Y:S05]  /*7fc0*/  EXIT ;  /* 0x000000000000794d */ /* 0x000fea0003800000 */
.L_x_2003:
        /* <DEDUP_REMOVED lines=11> */
[----:B------:R-:W-:Y:S01]  /*8080*/  STG.E.U8 [R2.64], R5 ;  /* 0x0000000502007986 */ /* 0x000fe2000c101124 */
[----:B------:R-:W-:Y:S05]  /*8090*/  EXIT ;  /* 0x000000000000794d */ /* 0x000fea0003800000 */
.L_x_2016:
[----:B-----5:R-:W-:Y:S01]  /*80a0*/  HADD2.F32 R23, -RZ, R23.H0_H0 ;  /* 0x20000017ff177230 */ /* 0x020fe20000004100 */
[----:B------:R-:W-:-:S04]  /*80b0*/  CS2R R6, SRZ ;  /* 0x0000000000067805 */ /* 0x000fc8000001ff00 */
[----:B------:R-:W-:-:S06]  /*80c0*/  FMUL.FTZ R4, R23, 1 ;  /* 0x3f80000017047820 */ /* 0x000fcc0000410000 */
[----:B------:R-:W0:Y:S02]  /*80d0*/  F2F.F64.F32 R4, R4 ;  /* 0x0000000400047310 */ /* 0x000e240000201800 */
[----:B0-----:R-:W-:Y:S01]  /*80e0*/  STG.E.128 [R2.64], R4 ;  /* 0x0000000402007986 */ /* 0x001fe2000c101d24 */
[----:B------:R-:W-:Y:S05]  /*80f0*/  EXIT ;  /* 0x000000000000794d */ /* 0x000fea0003800000 */
.L_x_2015:
        /* <DEDUP_REMOVED lines=21> */
.L_x_2020:
[----:B------:R-:W-:Y:S05]  /*8250*/  BSYNC B0 ;  /* 0x0000000000007941 */ /* 0x000fea0003800000 */
.L_x_2019:
[----:B------:R-:W-:-:S05]  /*8260*/  LOP3.LUT R5, R0, R5, RZ, 0xfc, !PT ;  /* 0x0000000500057212 */ /* 0x000fca00078efcff */
[----:B------:R-:W-:Y:S01]  /*8270*/  STG.E.U8 [R2.64], R5 ;  /* 0x0000000502007986 */ /* 0x000fe2000c101124 */
[----:B------:R-:W-:Y:S05]  /*8280*/  EXIT ;  /* 0x000000000000794d */ /* 0x000fea0003800000 */
.L_x_2018:
        /* <DEDUP_REMOVED lines=13> */
.L_x_2022:
[----:B------:R-:W-:Y:S01]  /*8360*/  IMAD.MOV.U32 R0, RZ, RZ, 0x7f ;  /* 0x0000007fff007424 */ /* 0x000fe200078e00ff */
[----:B------:R-:W-:-:S04]  /*8370*/  ISETP.GT.U32.AND P0, PT, R4, 0x7f800000, PT ;  /* 0x7f8000000400780c */ /* 0x000fc80003f04070 */
[----:B------:R-:W-:-:S04]  /*8380*/  SEL R0, R0, 0x7c, P0 ;  /* 0x0000007c00007807 */ /* 0x000fc80000000000 */
.L_x_2023:
[----:B------:R-:W-:Y:S05]  /*8390*/  BSYNC B0 ;  /* 0x0000000000007941 */ /* 0x000fea0003800000 */
.L_x_2021:
[----:B------:R-:W-:-:S04]  /*83a0*/  LOP3.LUT R4, R23, 0x80000000, RZ, 0xc0, !PT ;  /* 0x8000000017047812 */ /* 0x000fc800078ec0ff */
[----:B------:R-:W-:-:S04]  /*83b0*/  SHF.R.U32.HI R5, RZ, 0x18, R4 ;  /* 0x00000018ff057819 */ /* 0x000fc80000011604 */
[----:B------:R-:W-:-:S05]  /*83c0*/  LOP3.LUT R5, R0, R5, RZ, 0xfc, !PT ;  /* 0x0000000500057212 */ /* 0x000fca00078efcff */
[----:B------:R-:W-:Y:S01]  /*83d0*/  STG.E.U8 [R2.64], R5 ;  /* 0x0000000502007986 */ /* 0x000fe2000c101124 */
[----:B------:R-:W-:Y:S05]  /*83e0*/  EXIT ;  /* 0x000000000000794d */ /* 0x000fea0003800000 */
.L_x_2017:
[----:B-----5:R-:W-:-:S05]  /*83f0*/  HADD2.F32 R0, -RZ, R23.H0_H0 ;  /* 0x20000017ff007230 */ /* 0x020fca0000004100 */
[----:B------:R-:W-:-:S05]  /*8400*/  F2FP.BF16.PACK_AB R0, RZ, R0 ;  /* 0x00000000ff00723e */ /* 0x000fca00000010ff */
[----:B------:R-:W-:Y:S01]  /*8410*/  STG.E.U16 [R2.64], R0 ;  /* 0x0000000002007986 */ /* 0x000fe2000c101524 */
[----:B------:R-:W-:Y:S05]  /*8420*/  EXIT ;  /* 0x000000000000794d */ /* 0x000fea0003800000 */
.L_x_2014:
        /* <DEDUP_REMOVED lines=10> */
[----:B0-----:R-:W-:Y:S01]  /*84d0*/  STG.E.U16 [R2.64], R5 ;  /* 0x0000000502007986 */ /* 0x001fe2000c101524 */
[----:B------:R-:W-:Y:S05]  /*84e0*/  EXIT ;  /* 0x000000000000794d */ /* 0x000fea0003800000 */
.L_x_2026:
        /* <DEDUP_REMOVED lines=17> */
.L_x_2029:
[----:B------:R-:W-:-:S04]  /*8600*/  LOP3.LUT R0, R23, 0x80000000, RZ, 0xc0, !PT ;  /* 0x8000000017007812 */ /* 0x000fc800078ec0ff */
[----:B------:R-:W-:-:S04]  /*8610*/  SHF.R.U32.HI R5, RZ, 0x18, R0 ;  /* 0x00000018ff057819 */ /* 0x000fc80000011600 */
[----:B------:R-:W-:-:S04]  /*8620*/  LOP3.LUT R4, R4, R5, RZ, 0xfc, !PT ;  /* 0x0000000504047212 */ /* 0x000fc800078efcff */
[----:B------:R-:W-:Y:S02]  /*8630*/  PRMT R0, R4, 0x7610, R0 ;  /* 0x0000761004007816 */ /* 0x000fe40000000000 */
.L_x_2028:
[----:B------:R-:W-:Y:S05]  /*8640*/  BSYNC B0 ;  /* 0x0000000000007941 */ /* 0x000fea0003800000 */
.L_x_2027:
[----:B------:R-:W-:Y:S01]  /*8650*/  STG.E.U8 [R2.64], R0 ;  /* 0x0000000002007986 */ /* 0x000fe2000c101124 */
[----:B------:R-:W-:Y:S05]  /*8660*/  EXIT ;  /* 0x000000000000794d */ /* 0x000fea0003800000 */
.L_x_2025:
        /* <DEDUP_REMOVED lines=17> */
.L_x_2032:
[----:B------:R-:W-:-:S04]  /*8780*/  LOP3.LUT R0, R23, 0x80000000, RZ, 0xc0, !PT ;  /* 0x8000000017007812 */ /* 0x000fc800078ec0ff */
[----:B------:R-:W-:-:S04]  /*8790*/  SHF.R.U32.HI R5, RZ, 0x18, R0 ;  /* 0x00000018ff057819 */ /* 0x000fc80000011600 */
[----:B------:R-:W-:-:S04]  /*87a0*/  LOP3.LUT R4, R4, R5, RZ, 0xfc, !PT ;  /* 0x0000000504047212 */ /* 0x000fc800078efcff */
[----:B------:R-:W-:Y:S02]  /*87b0*/  PRMT R0, R4, 0x7610, R0 ;  /* 0x0000761004007816 */ /* 0x000fe40000000000 */
.L_x_2031:
[----:B------:R-:W-:Y:S05]  /*87c0*/  BSYNC B0 ;  /* 0x0000000000007941 */ /* 0x000fea0003800000 */
.L_x_2030:
[----:B------:R-:W-:Y:S01]  /*87d0*/  STG.E.U8 [R2.64], R0 ;  /* 0x0000000002007986 */ /* 0x000fe2000c101124 */
[----:B------:R-:W-:Y:S05]  /*87e0*/  EXIT ;  /* 0x000000000000794d */ /* 0x000fea0003800000 */
.L_x_2024:
        /* <DEDUP_REMOVED lines=22> */
.L_x_2007:
        /* <DEDUP_REMOVED lines=20> */
.L_x_2034:
[----:B-----5:R-:W-:-:S06]  /*8a90*/  HADD2.F32 R4, -RZ, R23.H0_H0 ;  /* 0x20000017ff047230 */ /* 0x020fcc0000004100 */
[----:B------:R-:W0:Y:S02]  /*8aa0*/  F2I.U64.TRUNC R4, R4 ;  /* 0x0000000400047311 */ /* 0x000e24000020d800 */
[----:B0-----:R-:W-:Y:S01]  /*8ab0*/  STG.E.64 [R2.64], R4 ;  /* 0x0000000402007986 */ /* 0x001fe2000c101b24 */
[----:B------:R-:W-:Y:S05]  /*8ac0*/  EXIT ;  /* 0x000000000000794d */ /* 0x000fea0003800000 */
.L_x_2033:
[----:B-----5:R-:W-:-:S06]  /*8ad0*/  HADD2.F32 R23, -RZ, R23.H0_H0 ;  /* 0x20000017ff177230 */ /* 0x020fcc0000004100 */
[----:B------:R-:W0:Y:S02]  /*8ae0*/  F2I.FTZ.U32.TRUNC.NTZ R23, R23 ;  /* 0x0000001700177305 */ /* 0x000e24000021f000 */
[----:B0-----:R-:W-:Y:S01]  /*8af0*/  STG.E [R2.64], R23 ;  /* 0x0000001702007986 */ /* 0x001fe2000c101924 */
[----:B------:R-:W-:Y:S05]  /*8b00*/  EXIT ;  /* 0x000000000000794d */ /* 0x000fea0003800000 */
.L_x_2035:
        /* <DEDUP_REMOVED lines=15> */
.L_x_17741:


//--------------------- .text._ZN2at6native18elementwise_kernelILi128ELi4EZNS0_22gpu_kernel_impl_nocastINS0_13AUnaryFunctorIN3c104HalfES5_S5_ZZZNS0_17hypot_kernel_cudaERNS_18TensorIteratorBaseEENKUlvE_clEvENKUlvE1_clEvEUlS5_S5_E_EEEEvS7_RKT_EUliE_EEviT1_ --------------------------
	.section	.text._ZN2at6native18elementwise_kernelILi128ELi4EZNS0_22gpu_kernel_impl_nocastINS0_13AUnaryFunctorIN3c104HalfES5_S5_ZZZNS0_17hypot_kernel_cudaERNS_18TensorIteratorBaseEENKUlvE_clEvENKUlvE1_clEvEUlS5_S5_E_EEEEvS7_RKT_EUliE_EEviT1_,"ax",@progbits
	.sectioninfo	@"SHI_REGISTERS=12"
	.align	128
        .global         _ZN2at6native18elementwise_kernelILi128ELi4EZNS0_22gpu_kernel_impl_nocastINS0_13AUnaryFunctorIN3c104HalfES5_S5_ZZZNS0_17hypot_kernel_cudaERNS_18TensorIteratorBaseEENKUlvE_clEvENKUlvE1_clEvEUlS5_S5_E_EEEEvS7_RKT_EUliE_EEviT1_
        .type           _ZN2at6native18elementwise_kernelILi128ELi4EZNS0_22gpu_kernel_impl_nocastINS0_13AUnaryFunctorIN3c104HalfES5_S5_ZZZNS0_17hypot_kernel_cudaERNS_18TensorIteratorBaseEENKUlvE_clEvENKUlvE1_clEvEUlS5_S5_E_EEEEvS7_RKT_EUliE_EEviT1_,@function
        .size           _ZN2at6native18elementwise_kernelILi128ELi4EZNS0_22gpu_kernel_impl_nocastINS0_13AUnaryFunctorIN3c104HalfES5_S5_ZZZNS0_17hypot_kernel_cudaERNS_18TensorIteratorBaseEENKUlvE_clEvENKUlvE1_clEvEUlS5_S5_E_EEEEvS7_RKT_EUliE_EEviT1_,(.L_x_17742 - _ZN2at6native18elementwise_kernelILi128ELi4EZNS0_22gpu_kernel_impl_nocastINS0_13AUnaryFunctorIN3c104HalfES5_S5_ZZZNS0_17hypot_kernel_cudaERNS_18TensorIteratorBaseEENKUlvE_clEvENKUlvE1_clEvEUlS5_S5_E_EEEEvS7_RKT_EUliE_EEviT1_)
        .other          _ZN2at6native18elementwise_kernelILi128ELi4EZNS0_22gpu_kernel_impl_nocastINS0_13AUnaryFunctorIN3c104HalfES5_S5_ZZZNS0_17hypot_kernel_cudaERNS_18TensorIteratorBaseEENKUlvE_clEvENKUlvE1_clEvEUlS5_S5_E_EEEEvS7_RKT_EUliE_EEviT1_,@"STO_CUDA_ENTRY STV_DEFAULT"
_ZN2at6native18elementwise_kernelILi128ELi4EZNS0_22gpu_kernel_impl_nocastINS0_13AUnaryFunctorIN3c104HalfES5_S5_ZZZNS0_17hypot_kernel_cudaERNS_18TensorIteratorBaseEENKUlvE_clEvENKUlvE1_clEvEUlS5_S5_E_EEEEvS7_RKT_EUliE_EEviT1_:
.text._ZN2at6native18elementwise_kernelILi128ELi4EZNS0_22gpu_kernel_impl_nocastINS0_13AUnaryFunctorIN3c104HalfES5_S5_ZZZNS0_17hypot_kernel_cudaERNS_18TensorIteratorBaseEENKUlvE_clEvENKUlvE1_clEvEUlS5_S5_E_EEEEvS7_RKT_EUliE_EEviT1_:
        /* <DEDUP_REMOVED lines=235> */
.L_x_2038:
[----:B------:R-:W-:-:S04]  /*0eb0*/  IADD3 R4, P0, R3, c[0x0][0x368], RZ ;  /* 0x0000da0003047a10 */ /* 0x000fc80007f1e0ff */
[----:B------:R-:W-:-:S05]  /*0ec0*/  IADD3.X R5, RZ, c[0x0][0x36c], RZ, P0, !PT ;  /* 0x0000db00ff057a10 */ /* 0x000fca00007fe4ff */
[----:B------:R-:W2:Y:S01]  /*0ed0*/  LDG.E.U16 R4, [R4.64] ;  /* 0x0000000404047981 */ /* 0x000ea2000c1e1500 */
[----:B------:R-:W0:Y:S01]  /*0ee0*/  LDC.U16 R3, c[0x0][0x372] ;  /* 0x0000dc80ff037b82 */ /* 0x000e220000000400 */
[----:B------:R-:W-:Y:S01]  /*0ef0*/  IADD3 R0, R0, 0x80, RZ ;  /* 0x0000008000007810 */ /* 0x000fe20007ffe0ff */
[----:B0-----:R-:W-:-:S05]  /*0f00*/  HADD2.F32 R3, -RZ, R3.H0_H0 ;  /* 0x20000003ff037230 */ /* 0x001fca0000004100 */
[----:B------:R-:W-:Y:S01]  /*0f10*/  FADD.FTZ R3, |R3|, -RZ ;  /* 0x800000ff03037221 */ /* 0x000fe20000010200 */
[----:B--2---:R-:W-:-:S05]  /*0f20*/  HADD2.F32 R6, -RZ, R4.H0_H0 ;  /* 0x20000004ff067230 */ /* 0x004fca0000004100 */
        /* <DEDUP_REMOVED lines=16> */
[----:B------:R-:W-:Y:S02]  /*1030*/  F2FP.PACK_AB R7, RZ, R7 ;  /* 0x00000007ff07723e */ /* 0x000fe400000000ff */
[----:B------:R-:W-:-:S05]  /*1040*/  IADD3.X R3, RZ, c[0x0][0x364], RZ, P0, !PT ;  /* 0x0000d900ff037a10 */ /* 0x000fca00007fe4ff */
[----:B------:R0:W-:Y:S04]  /*1050*/  STG.E.U16 [R2.64], R7 ;  /* 0x0000000702007986 */ /* 0x0001e8000c101504 */
.L_x_2037:
[----:B------:R-:W-:Y:S05]  /*1060*/  BSYNC B0 ;  /* 0x0000000000007941 */ /* 0x000fea0003800000 */
.L_x_2036:
[----:B------:R-:W-:Y:S01]  /*1070*/  ISETP.GE.AND P0, PT, R0, c[0x0][0x160], PT ;  /* 0x0000580000007a0c */ /* 0x000fe20003f06270 */
[----:B------:R-:W-:-:S12]  /*1080*/  BSSY B0, `(.L_x_2039) ;  /* 0x0000200000007945 */ /* 0x000fd80003800000 */
[----:B------:R-:W-:Y:S05]  /*1090*/  @P0 BRA `(.L_x_2040) ;  /* 0x00001fe000000947 */ /* 0x000fea0003800000 */
[----:B------:R-:W-:Y:S01]  /*10a0*/  ISETP.NE.AND P0, PT, RZ, c[0x0][0x168], PT ;  /* 0x00005a00ff007a0c */ /* 0x000fe20003f05270 */
[----:B0-----:R-:W-:-:S12]  /*10b0*/  CS2R R2, SRZ ;  /* 0x0000000000027805 */ /* 0x001fd8000001ff00 */
[----:B------:R-:W-:Y:S05]  /*10c0*/  @!P0 BRA `(.L_x_2041) ;  /* 0x00000e0000008947 */ /* 0x000fea0003800000 */
[----:B------:R-:W-:Y:S01]  /*10d0*/  HFMA2.MMA R2, -RZ, RZ, 0, 0 ;  /* 0x00000000ff027435 */ /* 0x000fe200000001ff */
[----:B------:R-:W-:Y:S02]  /*10e0*/  MOV R3, R0 ;  /* 0x0000000000037202 */ /* 0x000fe40000000f00 */
[----:B------:R-:W-:-:S04]  /*10f0*/  MOV R8, c[0x0][0x168] ;  /* 0x00005a0000087a02 */ /* 0x000fc80000000f00 */
[----:B------:R-:W-:-:S03]  /*1100*/  ISETP.NE.AND P0, PT, R8, 0x1, PT ;  /* 0x000000010800780c */ /* 0x000fc60003f05270 */
[----:B------:R-:W-:-:S05]  /*1110*/  IMAD.HI.U32 R4, R0, c[0x0][0x170], R2 ;  /* 0x00005c0000047a27 */ /* 0x000fca00078e0002 */
[----:B------:R-:W-:-:S05]  /*1120*/  SHF.R.U32.HI R5, RZ, c[0x0][0x174], R4 ;  /* 0x00005d00ff057a19 */ /* 0x000fca0000011604 */
[----:B------:R-:W-:-:S04]  /*1130*/  IMAD.MOV R3, RZ, RZ, -R5 ;  /* 0x000000ffff037224 */ /* 0x000fc800078e0a05 */
        /* <DEDUP_REMOVED lines=217> */
.L_x_2041:
        /* <DEDUP_REMOVED lines=24> */
[----:B------:R-:W-:-:S03]  /*2050*/  F2FP.PACK_AB R6, RZ, R6 ;  /* 0x00000006ff06723e */ /* 0x000fc600000000ff */
[----:B------:R-:W-:Y:S01]  /*2060*/  IMAD.X R3, RZ, RZ, c[0x0][0x364], P0 ;  /* 0x0000d900ff037624 */ /* 0x000fe200000e06ff */
[----:B------:R-:W-:-:S04]  /*2070*/  ISETP.GE.AND P0, PT, R0, c[0x0][0x160], PT ;  /* 0x0000580000007a0c */ /* 0x000fc80003f06270 */
[----:B------:R0:W-:Y:S09]  /*2080*/  STG.E.U16 [R2.64], R6 ;  /* 0x0000000602007986 */ /* 0x0001f2000c101504 */
        /* <DEDUP_REMOVED lines=228> */
.L_x_2042:
        /* <DEDUP_REMOVED lines=25> */
[----:B------:R-:W-:-:S05]  /*3060*/  IMAD.X R3, RZ, RZ, c[0x0][0x364], P0 ;  /* 0x0000d900ff037624 */ /* 0x000fca00000e06ff */
[----:B------:R0:W-:Y:S03]  /*3070*/  STG.E.U16 [R2.64], R6 ;  /* 0x0000000602007986 */ /* 0x0001e6000c101504 */
.L_x_2040:
[----:B------:R-:W-:Y:S05]  /*3080*/  BSYNC B0 ;  /* 0x0000000000007941 */ /* 0x000fea0003800000 */
.L_x_2039:
[----:B------:R-:W-:-:S13]  /*3090*/  ISETP.GE.AND P0, PT, R0, c[0x0][0x160], PT ;  /* 0x0000580000007a0c */ /* 0x000fda0003f06270 */
[----:B------:R-:W-:Y:S05]  /*30a0*/  @P0 EXIT ;  /* 0x000000000000094d */ /* 0x000fea0003800000 */
        /* <DEDUP_REMOVED lines=227> */
.L_x_2043:
[----:B------:R-:W-:-:S04]  /*3ee0*/  IADD3 R4, P0, R3, c[0x0][0x368], RZ ;  /* 0x0000da0003047a10 */ /* 0x000fc80007f1e0ff */
[----:B------:R-:W-:-:S05]  /*3ef0*/  IADD3.X R5, RZ, c[0x0][0x36c], RZ, P0, !PT ;  /* 0x0000db00ff057a10 */ /* 0x000fca00007fe4ff */
[----:B------:R-:W2:Y:S01]  /*3f00*/  LDG.E.U16 R4, [R4.64] ;  /* 0x0000000404047981 */ /* 0x000ea2000c1e1500 */
[----:B------:R-:W0:Y:S02]  /*3f10*/  LDC.U16 R0, c[0x0][0x372] ;  /* 0x0000dc80ff007b82 */ /* 0x000e240000000400 */
        /* <DEDUP_REMOVED lines=21> */
[----:B------:R-:W-:Y:S01]  /*4070*/  STG.E.U16 [R2.64], R0 ;  /* 0x0000000002007986 */ /* 0x000fe2000c101504 */
[----:B------:R-:W-:Y:S05]  /*4080*/  EXIT ;  /* 0x000000000000794d */ /* 0x000fea0003800000 */
.L_x_2044:
        /* <DEDUP_REMOVED lines=15> */
.L_x_17742:


//--------------------- .text._ZN2at6native27unrolled_elementwise_kernelINS0_13AUnaryFunctorIN3c104HalfES4_S4_ZZZNS0_17hypot_kernel_cudaERNS_18TensorIteratorBaseEENKUlvE_clEvENKUlvE1_clEvEUlS4_S4_E_EESt5arrayIPcLm2EELi4E23TrivialOffsetCalculatorILi1EjESF_NS0_6memory15LoadWithoutCastENSG_16StoreWithoutCastEEEviT_T0_T2_T3_T4_T5_ --------------------------
	.section	.text._ZN2at6native27unrolled_elementwise_kernelINS0_13AUnaryFunctorIN3c104HalfES4_S4_ZZZNS0_17hypot_kernel_cudaERNS_18TensorIteratorBaseEENKUlvE_clEvENKUlvE1_clEvEUlS4_S4_E_EESt5arrayIPcLm2EELi4E23TrivialOffsetCalculatorILi1EjESF_NS0_6memory15LoadWithoutCastENSG_16StoreWithoutCastEEEviT_T0_T2_T3_T4_T5_,"ax",@progbits
	.sectioninfo	@"SHI_REGISTERS=26"
	.align	128
        .global         _ZN2at6native27unrolled_elementwise_kernelINS0_13AUnaryFunctorIN3c104HalfES4_S4_ZZZNS0_17hypot_kernel_cudaERNS_18TensorIteratorBaseEENKUlvE_clEvENKUlvE1_clEvEUlS4_S4_E_EESt5arrayIPcLm2EELi4E23TrivialOffsetCalculatorILi1EjESF_NS0_6memory15LoadWithoutCastENSG_16StoreWithoutCastEEEviT_T0_T2_T3_T4_T5_
        .type           _ZN2at6native27unrolled_elementwise_kernelINS0_13AUnaryFunctorIN3c104HalfES4_S4_ZZZNS0_17hypot_kernel_cudaERNS_18TensorIteratorBaseEENKUlvE_clEvENKUlvE1_clEvEUlS4_S4_E_EESt5arrayIPcLm2EELi4E23TrivialOffsetCalculatorILi1EjESF_NS0_6memory15LoadWithoutCastENSG_16StoreWithoutCastEEEviT_T0_T2_T3_T4_T5_,@function
        .size           _ZN2at6native27unrolled_elementwise_kernelINS0_13AUnaryFunctorIN3c104HalfES4_S4_ZZZNS0_17hypot_kernel_cudaERNS_18TensorIteratorBaseEENKUlvE_clEvENKUlvE1_clEvEUlS4_S4_E_EESt5arrayIPcLm2EELi4E23TrivialOffsetCalculatorILi1EjESF_NS0_6memory15LoadWithoutCastENSG_16StoreWithoutCastEEEviT_T0_T2_T3_T4_T5_,(.L_x_17743 - _ZN2at6native27unrolled_elementwise_kernelINS0_13AUnaryFunctorIN3c104HalfES4_S4_ZZZNS0_17hypot_kernel_cudaERNS_18TensorIteratorBaseEENKUlvE_clEvENKUlvE1_clEvEUlS4_S4_E_EESt5arrayIPcLm2EELi4E23TrivialOffsetCalculatorILi1EjESF_NS0_6memory15LoadWithoutCastENSG_16StoreWithoutCastEEEviT_T0_T2_T3_T4_T5_)
        .other          _ZN2at6native27unrolled_elementwise_kernelINS0_13AUnaryFunctorIN3c104HalfES4_S4_ZZZNS0_17hypot_kernel_cudaERNS_18TensorIteratorBaseEENKUlvE_clEvENKUlvE1_clEvEUlS4_S4_E_EESt5arrayIPcLm2EELi4E23TrivialOffsetCalculatorILi1EjESF_NS0_6memory15LoadWithoutCastENSG_16StoreWithoutCastEEEviT_T0_T2_T3_T4_T5_,@"STO_CUDA_ENTRY STV_DEFAULT"
_ZN2at6native27unrolled_elementwise_kernelINS0_13AUnaryFunctorIN3c104HalfES4_S4_ZZZNS0_17hypot_kernel_cudaERNS_18TensorIteratorBaseEENKUlvE_clEvENKUlvE1_clEvEUlS4_S4_E_EESt5arrayIPcLm2EELi4E23TrivialOffsetCalculatorILi1EjESF_NS0_6memory15LoadWithoutCastENSG_16StoreWithoutCastEEEviT_T0_T2_T3_T4_T5_:
.text._ZN2at6native27unrolled_elementwise_kernelINS0_13AUnaryFunctorIN3c104HalfES4_S4_ZZZNS0_17hypot_kernel_cudaERNS_18TensorIteratorBaseEENKUlvE_clEvENKUlvE1_clEvEUlS4_S4_E_EESt5arrayIPcLm2EELi4E23TrivialOffsetCalculatorILi1EjESF_NS0_6memory15LoadWithoutCastENSG_16StoreWithoutCastEEEviT_T0_T2_T3_T4_T5_:
        /* <DEDUP_REMOVED lines=48> */
[----:B0-----:R-:W0:Y:S01]  /*0300*/  LDC.U16 R11, c[0x0][0x166] ;  /* 0x00005980ff0b7b82 */ /* 0x001e220000000400 */
        /* <DEDUP_REMOVED lines=19> */
.L_x_2046:
[----:B0-----:R-:W-:Y:S05]  /*0440*/  BSYNC B0 ;  /* 0x0000000000007941 */ /* 0x001fea0003800000 */
.L_x_2045:
        /* <DEDUP_REMOVED lines=22> */
.L_x_2048:
[----:B------:R-:W-:Y:S05]  /*05b0*/  BSYNC B0 ;  /* 0x0000000000007941 */ /* 0x000fea0003800000 */
.L_x_2047:
        /* <DEDUP_REMOVED lines=22> */
.L_x_2050:
[----:B------:R-:W-:Y:S05]  /*0720*/  BSYNC B0 ;  /* 0x0000000000007941 */ /* 0x000fea0003800000 */
.L_x_2049:
        /* <DEDUP_REMOVED lines=22> */
.L_x_2052:
[----:B------:R-:W-:Y:S05]  /*0890*/  BSYNC B0 ;  /* 0x0000000000007941 */ /* 0x000fea0003800000 */
.L_x_2051:
        /* <DEDUP_REMOVED lines=14> */
.L_x_2054:
[----:B------:R-:W-:Y:S05]  /*0980*/  BSYNC B0 ;  /* 0x0000000000007941 */ /* 0x000fea0003800000 */
.L_x_2053:
[----:B------:R-:W-:-:S13]  /*0990*/  ISETP.GE.AND P0, PT, R3, R2, PT ;  /* 0x000000020300720c */ /* 0x000fda0003f06270 */
[----:B------:R-:W-:Y:S05]  /*09a0*/  @P0 EXIT ;  /* 0x000000000000094d */ /* 0x000fea0003800000 */
[----:B------:R-:W-:Y:S02]  /*09b0*/  IMAD R3, R0, 0x200, R3 ;  /* 0x0000020000037824 */ /* 0x000fe400078e0203 */
[----:B------:R-:W-:-:S04]  /*09c0*/  IMAD.MOV.U32 R2, RZ, RZ, 0x2 ;  /* 0x00000002ff027424 */ /* 0x000fc800078e00ff */
[----:B------:R-:W-:-:S05]  /*09d0*/  IMAD.WIDE.U32 R2, R3, R2, c[0x0][0x168] ;  /* 0x00005a0003027625 */ /* 0x000fca00078e0002 */
[----:B------:R-:W-:Y:S01]  /*09e0*/  STG.E.U16 [R2.64], R10 ;  /* 0x0000000a02007986 */ /* 0x000fe2000c101504 */
[----:B------:R-:W-:Y:S05]  /*09f0*/  EXIT ;  /* 0x000000000000794d */ /* 0x000fea0003800000 */
.L_x_2055:
        /* <DEDUP_REMOVED lines=16> */
.L_x_17743:


//--------------------- .text._ZN2at6native29vectorized_elementwise_kernelILi2ENS0_13AUnaryFunctorIN3c104HalfES4_S4_ZZZNS0_17hypot_kernel_cudaERNS_18TensorIteratorBaseEENKUlvE_clEvENKUlvE1_clEvEUlS4_S4_E_EESt5arrayIPcLm2EEEEviT0_T1_ --------------------------
	.section	.text._ZN2at6native29vectorized_elementwise_kernelILi2ENS0_13AUnaryFunctorIN3c104HalfES4_S4_ZZZNS0_17hypot_kernel_cudaERNS_18TensorIteratorBaseEENKUlvE_clEvENKUlvE1_clEvEUlS4_S4_E_EESt5arrayIPcLm2EEEEviT0_T1_,"ax",@progbits
	.sectioninfo	@"SHI_REGISTERS=30"
	.align	128
        .global         _ZN2at6native29vectorized_elementwise_kernelILi2ENS0_13AUnaryFunctorIN3c104HalfES4_S4_ZZZNS0_17hypot_kernel_cudaERNS_18TensorIteratorBaseEENKUlvE_clEvENKUlvE1_clEvEUlS4_S4_E_EESt5arrayIPcLm2EEEEviT0_T1_
        .type           _ZN2at6native29vectorized_elementwise_kernelILi2ENS0_13AUnaryFunctorIN3c104HalfES4_S4_ZZZNS0_17hypot_kernel_cudaERNS_18TensorIteratorBaseEENKUlvE_clEvENKUlvE1_clEvEUlS4_S4_E_EESt5arrayIPcLm2EEEEviT0_T1_,@function
        .size           _ZN2at6native29vectorized_elementwise_kernelILi2ENS0_13AUnaryFunctorIN3c104HalfES4_S4_ZZZNS0_17hypot_kernel_cudaERNS_18TensorIteratorBaseEENKUlvE_clEvENKUlvE1_clEvEUlS4_S4_E_EESt5arrayIPcLm2EEEEviT0_T1_,(.L_x_17744 - _ZN2at6native29vectorized_elementwise_kernelILi2ENS0_13AUnaryFunctorIN3c104HalfES4_S4_ZZZNS0_17hypot_kernel_cudaERNS_18TensorIteratorBaseEENKUlvE_clEvENKUlvE1_clEvEUlS4_S4_E_EESt5arrayIPcLm2EEEEviT0_T1_)
        .other          _ZN2at6native29vectorized_elementwise_kernelILi2ENS0_13AUnaryFunctorIN3c104HalfES4_S4_ZZZNS0_17hypot_kernel_cudaERNS_18TensorIteratorBaseEENKUlvE_clEvENKUlvE1_clEvEUlS4_S4_E_EESt5arrayIPcLm2EEEEviT0_T1_,@"STO_CUDA_ENTRY STV_DEFAULT"
_ZN2at6native29vectorized_elementwise_kernelILi2ENS0_13AUnaryFunctorIN3c104HalfES4_S4_ZZZNS0_17hypot_kernel_cudaERNS_18TensorIteratorBaseEENKUlvE_clEvENKUlvE1_clEvEUlS4_S4_E_EESt5arrayIPcLm2EEEEviT0_T1_:
.text._ZN2at6native29vectorized_elementwise_kernelILi2ENS0_13AUnaryFunctorIN3c104HalfES4_S4_ZZZNS0_17hypot_kernel_cudaERNS_18TensorIteratorBaseEENKUlvE_clEvENKUlvE1_clEvEUlS4_S4_E_EESt5arrayIPcLm2EEEEviT0_T1_:
        /* <DEDUP_REMOVED lines=15> */
[----:B------:R-:W0:Y:S02]  /*00f0*/  LDC.U16 R6, c[0x0][0x166] ;  /* 0x00005980ff067b82 */ /* 0x000e240000000400 */
[----:B0-----:R-:W-:-:S05]  /*0100*/  HADD2.F32 R6, -RZ, R6.H0_H0 ;  /* 0x20000006ff067230 */ /* 0x001fca0000004100 */
[----:B------:R-:W-:Y:S01]  /*0110*/  FADD.FTZ R6, |R6|, -RZ ;  /* 0x800000ff06067221 */ /* 0x000fe20000010200 */
[----:B--2---:R-:W-:Y:S02]  /*0120*/  HADD2.F32 R2, -RZ, R4.H0_H0 ;  /* 0x20000004ff027230 */ /* 0x004fe40000004100 */
[----:B---3--:R-:W-:-:S03]  /*0130*/  HADD2.F32 R16, -RZ, R8.H0_H0 ;  /* 0x20000008ff107230 */ /* 0x008fc60000004100 */
[----:B------:R-:W-:Y:S01]  /*0140*/  FADD.FTZ R15, |R2|, -RZ ;  /* 0x800000ff020f7221 */ /* 0x000fe20000010200 */
[----:B------:R-:W-:Y:S02]  /*0150*/  HADD2.F32 R2, -RZ, R4.H1_H1 ;  /* 0x30000004ff027230 */ /* 0x000fe40000004100 */
[----:B------:R-:W-:Y:S01]  /*0160*/  HADD2.F32 R8, -RZ, R8.H1_H1 ;  /* 0x30000008ff087230 */ /* 0x000fe20000004100 */
[----:B------:R-:W-:Y:S01]  /*0170*/  FADD.FTZ R21, |R16|, -RZ ;  /* 0x800000ff10157221 */ /* 0x000fe20000010200 */
[-C--:B------:R-:W-:Y:S01]  /*0180*/  IMNMX R5, R6, R15.reuse, !PT ;  /* 0x0000000f06057217 */ /* 0x080fe20007800200 */
[----:B------:R-:W-:Y:S01]  /*0190*/  FADD.FTZ R19, |R2|, -RZ ;  /* 0x800000ff02137221 */ /* 0x000fe20000010200 */
[C---:B------:R-:W-:Y:S02]  /*01a0*/  IMNMX R15, R6.reuse, R15, PT ;  /* 0x0000000f060f7217 */ /* 0x040fe40003800200 */
[----:B------:R-:W-:Y:S02]  /*01b0*/  LOP3.LUT R13, R5, 0xfe000000, RZ, 0xc0, !PT ;  /* 0xfe000000050d7812 */ /* 0x000fe400078ec0ff */
[----:B------:R-:W-:-:S02]  /*01c0*/  IMNMX R4, R6, R19, !PT ;  /* 0x0000001306047217 */ /* 0x000fc40007800200 */
[----:B------:R-:W-:Y:S02]  /*01d0*/  IADD3 R2, -R13, 0x7e800000, RZ ;  /* 0x7e8000000d027810 */ /* 0x000fe40007ffe1ff */
[----:B------:R-:W-:Y:S02]  /*01e0*/  LOP3.LUT R12, R4, 0xfe000000, RZ, 0xc0, !PT ;  /* 0xfe000000040c7812 */ /* 0x000fe400078ec0ff */
[----:B------:R-:W-:Y:S01]  /*01f0*/  IMNMX R14, R6, R19, PT ;  /* 0x00000013060e7217 */ /* 0x000fe20003800200 */
[-C--:B------:R-:W-:Y:S01]  /*0200*/  FMUL.FTZ R7, R15, R2.reuse ;  /* 0x000000020f077220 */ /* 0x080fe20000410000 */
[----:B------:R-:W-:Y:S01]  /*0210*/  IADD3 R19, -R12, 0x7e800000, RZ ;  /* 0x7e8000000c137810 */ /* 0x000fe20007ffe1ff */
[----:B------:R-:W-:Y:S01]  /*0220*/  FMUL.FTZ R2, R5, R2 ;  /* 0x0000000205027220 */ /* 0x000fe20000410000 */
[----:B------:R-:W-:Y:S01]  /*0230*/  IMNMX R18, R6, R21, PT ;  /* 0x0000001506127217 */ /* 0x000fe20003800200 */
[----:B------:R-:W-:Y:S01]  /*0240*/  FMUL.FTZ R7, R7, R7 ;  /* 0x0000000707077220 */ /* 0x000fe20000410000 */
[C---:B------:R-:W-:Y:S01]  /*0250*/  FSETP.NEU.FTZ.AND P1, PT, R14.reuse, RZ, PT ;  /* 0x000000ff0e00720b */ /* 0x040fe20003f3d000 */
[----:B------:R-:W-:Y:S01]  /*0260*/  FMUL.FTZ R16, R14, R19 ;  /* 0x000000130e107220 */ /* 0x000fe20000410000 */
[----:B------:R-:W-:Y:S01]  /*0270*/  FSETP.NEU.FTZ.AND P0, PT, R15, RZ, PT ;  /* 0x000000ff0f00720b */ /* 0x000fe20003f1d000 */
[----:B------:R-:W-:Y:S01]  /*0280*/  FFMA.FTZ R17, R2, R2, R7 ;  /* 0x0000000202117223 */ /* 0x000fe20000010007 */
[----:B------:R-:W-:Y:S01]  /*0290*/  IMNMX R7, R6, R21, !PT ;  /* 0x0000001506077217 */ /* 0x000fe20007800200 */
[----:B------:R-:W-:Y:S01]  /*02a0*/  IMAD.WIDE.U32 R2, R0, R3, c[0x0][0x168] ;  /* 0x00005a0000027625 */ /* 0x000fe200078e0003 */
[----:B------:R-:W-:-:S02]  /*02b0*/  LOP3.LUT R20, R13, 0x800000, RZ, 0xfc, !PT ;  /* 0x008000000d147812 */ /* 0x000fc400078efcff */
[----:B------:R-:W-:Y:S01]  /*02c0*/  LOP3.LUT R12, R12, 0x800000, RZ, 0xfc, !PT ;  /* 0x008000000c0c7812 */ /* 0x000fe200078efcff */
[----:B------:R-:W-:Y:S01]  /*02d0*/  FMUL.FTZ R19, R4, R19 ;  /* 0x0000001304137220 */ /* 0x000fe20000410000 */
[----:B------:R-:W0:Y:S01]  /*02e0*/  MUFU.SQRT R17, R17 ;  /* 0x0000001100117308 */ /* 0x000e220000002000 */
[----:B------:R-:W-:Y:S01]  /*02f0*/  FMUL.FTZ R0, R16, R16 ;  /* 0x0000001010007220 */ /* 0x000fe20000410000 */
[----:B------:R-:W-:Y:S01]  /*0300*/  LOP3.LUT R16, R7, 0xfe000000, RZ, 0xc0, !PT ;  /* 0xfe00000007107812 */ /* 0x000fe200078ec0ff */
[----:B------:R-:W-:Y:S01]  /*0310*/  FADD.FTZ R21, |R8|, -RZ ;  /* 0x800000ff08157221 */ /* 0x000fe20000010200 */
[----:B------:R-:W-:Y:S01]  /*0320*/  FSETP.NEU.FTZ.AND P4, PT, R14, +INF , PT ;  /* 0x7f8000000e00780b */ /* 0x000fe20003f9d000 */
[----:B------:R-:W-:Y:S01]  /*0330*/  FFMA.FTZ R19, R19, R19, R0 ;  /* 0x0000001313137223 */ /* 0x000fe20000010000 */
[----:B------:R-:W-:Y:S01]  /*0340*/  IADD3 R0, -R16, 0x7e800000, RZ ;  /* 0x7e80000010007810 */ /* 0x000fe20007ffe1ff */
[----:B------:R-:W-:Y:S01]  /*0350*/  IMAD.WIDE R2, R11, 0x4, R2 ;  /* 0x000000040b027825 */ /* 0x000fe200078e0202 */
[----:B------:R-:W-:Y:S01]  /*0360*/  FSETP.NEU.FTZ.AND P2, PT, R18, RZ, PT ;  /* 0x000000ff1200720b */ /* 0x000fe20003f5d000 */
[--C-:B----4-:R-:W-:Y:S01]  /*0370*/  HADD2.F32 R14, -RZ, R9.reuse.H0_H0 ;  /* 0x20000009ff0e7230 */ /* 0x110fe20000004100 */
[----:B------:R-:W-:Y:S01]  /*0380*/  LOP3.LUT R16, R16, 0x800000, RZ, 0xfc, !PT ;  /* 0x0080000010107812 */ /* 0x000fe200078efcff */
[-C--:B------:R-:W-:Y:S01]  /*0390*/  FMUL.FTZ R8, R18, R0.reuse ;  /* 0x0000000012087220 */ /* 0x080fe20000410000 */
[----:B------:R-:W1:Y:S01]  /*03a0*/  MUFU.SQRT R19, R19 ;  /* 0x0000001300137308 */ /* 0x000e620000002000 */
[----:B------:R-:W-:Y:S01]  /*03b0*/  FMUL.FTZ R11, R7, R0 ;  /* 0x00000000070b7220 */ /* 0x000fe20000410000 */
[-C--:B------:R-:W-:Y:S01]  /*03c0*/  IMNMX R0, R6, R21.reuse, !PT ;  /* 0x0000001506007217 */ /* 0x080fe20007800200 */
[----:B------:R-:W-:Y:S01]  /*03d0*/  FMUL.FTZ R8, R8, R8 ;  /* 0x0000000808087220 */ /* 0x000fe20000410000 */
[----:B------:R-:W-:Y:S01]  /*03e0*/  IMNMX R21, R6, R21, PT ;  /* 0x0000001506157217 */ /* 0x000fe20003800200 */
[----:B------:R-:W-:Y:S01]  /*03f0*/  HADD2.F32 R9, -RZ, R9.H1_H1 ;  /* 0x30000009ff097230 */ /* 0x000fe20000004100 */
[----:B0-----:R-:W-:Y:S01]  /*0400*/  @P0 FMUL.FTZ R5, R17, R20 ;  /* 0x0000001411050220 */ /* 0x001fe20000410000 */
[----:B------:R-:W-:Y:S01]  /*0410*/  FSETP.NEU.FTZ.AND P3, PT, R15, +INF , PT ;  /* 0x7f8000000f00780b */ /* 0x000fe20003f7d000 */
[----:B------:R-:W-:Y:S01]  /*0420*/  FFMA.FTZ R11, R11, R11, R8 ;  /* 0x0000000b0b0b7223 */ /* 0x000fe20000010008 */
[----:B------:R-:W-:Y:S01]  /*0430*/  LOP3.LUT R8, R0, 0xfe000000, RZ, 0xc0, !PT ;  /* 0xfe00000000087812 */ /* 0x000fe200078ec0ff */
[----:B------:R-:W-:Y:S01]  /*0440*/  FADD.FTZ R17, |R14|, -RZ ;  /* 0x800000ff0e117221 */ /* 0x000fe20000010200 */
[----:B------:R-:W-:-:S02]  /*0450*/  FSETP.NEU.FTZ.AND P6, PT, R21, RZ, PT ;  /* 0x000000ff1500720b */ /* 0x000fc40003fdd000 */
[----:B------:R-:W-:Y:S01]  /*0460*/  IADD3 R13, -R8, 0x7e800000, RZ ;  /* 0x7e800000080d7810 */ /* 0x000fe20007ffe1ff */
[----:B------:R-:W0:Y:S01]  /*0470*/  MUFU.SQRT R11, R11 ;  /* 0x0000000b000b7308 */ /* 0x000e220000002000 */
[----:B------:R-:W-:Y:S01]  /*0480*/  FSETP.NEU.FTZ.AND P0, PT, R18, +INF , PT ;  /* 0x7f8000001200780b */ /* 0x000fe20003f1d000 */
[----:B-1----:R-:W-:Y:S01]  /*0490*/  @P1 FMUL.FTZ R4, R19, R12 ;  /* 0x0000000c13041220 */ /* 0x002fe20000410000 */
[C---:B------:R-:W-:Y:S01]  /*04a0*/  FSETP.NEU.FTZ.AND P1, PT, R21.reuse, +INF , PT ;  /* 0x7f8000001500780b */ /* 0x040fe20003f3d000 */
[-C--:B------:R-:W-:Y:S01]  /*04b0*/  FMUL.FTZ R12, R21, R13.reuse ;  /* 0x0000000d150c7220 */ /* 0x080fe20000410000 */
[--C-:B-----5:R-:W-:Y:S01]  /*04c0*/  HADD2.F32 R21, -RZ, R10.reuse.H1_H1 ;  /* 0x3000000aff157230 */ /* 0x120fe20000004100 */
[----:B------:R-:W-:Y:S01]  /*04d0*/  FMUL.FTZ R13, R0, R13 ;  /* 0x0000000d000d7220 */ /* 0x000fe20000410000 */
[----:B------:R-:W-:Y:S01]  /*04e0*/  FSEL R5, R5, +INF , P3 ;  /* 0x7f80000005057808 */ /* 0x000fe20001800000 */
[----:B------:R-:W-:Y:S01]  /*04f0*/  FMUL.FTZ R12, R12, R12 ;  /* 0x0000000c0c0c7220 */ /* 0x000fe20000410000 */
[----:B------:R-:W-:Y:S01]  /*0500*/  FSEL R4, R4, +INF , P4 ;  /* 0x7f80000004047808 */ /* 0x000fe20002000000 */
[----:B------:R-:W-:Y:S01]  /*0510*/  FADD.FTZ R21, |R21|, -RZ ;  /* 0x800000ff15157221 */ /* 0x000fe20000010200 */
[----:B------:R-:W-:Y:S01]  /*0520*/  LOP3.LUT R8, R8, 0x800000, RZ, 0xfc, !PT ;  /* 0x0080000008087812 */ /* 0x000fe200078efcff */
[----:B------:R-:W-:Y:S01]  /*0530*/  FFMA.FTZ R19, R13, R13, R12 ;  /* 0x0000000d0d137223 */ /* 0x000fe2000001000c */
[----:B------:R-:W-:Y:S01]  /*0540*/  HADD2.F32 R12, -RZ, R10.H0_H0 ;  /* 0x2000000aff0c7230 */ /* 0x000fe20000004100 */
[----:B------:R-:W-:Y:S01]  /*0550*/  FADD.FTZ R13, |R9|, -RZ ;  /* 0x800000ff090d7221 */ /* 0x000fe20000010200 */
[CC--:B------:R-:W-:Y:S01]  /*0560*/  IMNMX R10, R6.reuse, R17.reuse, !PT ;  /* 0x00000011060a7217 */ /* 0x0c0fe20007800200 */
[----:B0-----:R-:W-:Y:S01]  /*0570*/  @P2 FMUL.FTZ R7, R11, R16 ;  /* 0x000000100b072220 */ /* 0x001fe20000410000 */
[----:B------:R-:W-:Y:S01]  /*0580*/  IMNMX R17, R6, R17, PT ;  /* 0x0000001106117217 */ /* 0x000fe20003800200 */
[----:B------:R-:W-:Y:S01]  /*0590*/  FADD.FTZ R15, |R12|, -RZ ;  /* 0x800000ff0c0f7221 */ /* 0x000fe20000010200 */
[----:B------:R-:W-:Y:S01]  /*05a0*/  IMNMX R9, R6, R13, !PT ;  /* 0x0000000d06097217 */ /* 0x000fe20007800200 */
[----:B------:R-:W0:Y:S01]  /*05b0*/  MUFU.SQRT R19, R19 ;  /* 0x0000001300137308 */ /* 0x000e220000002000 */
[----:B------:R-:W-:-:S02]  /*05c0*/  LOP3.LUT R11, R10, 0xfe000000, RZ, 0xc0, !PT ;  /* 0xfe0000000a0b7812 */ /* 0x000fc400078ec0ff */
[----:B------:R-:W-:Y:S02]  /*05d0*/  LOP3.LUT R16, R9, 0xfe000000, RZ, 0xc0, !PT ;  /* 0xfe00000009107812 */ /* 0x000fe400078ec0ff */
[----:B------:R-:W-:Y:S02]  /*05e0*/  IADD3 R18, -R11, 0x7e800000, RZ ;  /* 0x7e8000000b127810 */ /* 0x000fe40007ffe1ff */
        /* <DEDUP_REMOVED lines=9> */
[----:B------:R-:W-:Y:S01]  /*0680*/  FSETP.NEU.FTZ.AND P2, PT, R17, RZ, PT ;  /* 0x000000ff1100720b */ /* 0x000fe20003f5d000 */
        /* <DEDUP_REMOVED lines=9> */
[----:B------:R-:W1:Y:S01]  /*0720*/  MUFU.SQRT R21, R25 ;  /* 0x0000001900157308 */ /* 0x000e620000002000 */
[----:B------:R-:W-:Y:S01]  /*0730*/  FMUL.FTZ R23, R12, R23 ;  /* 0x000000170c177220 */ /* 0x000fe20000410000 */
[----:B------:R-:W-:Y:S01]  /*0740*/  IADD3 R27, -R20, 0x7e800000, RZ ;  /* 0x7e800000141b7810 */ /* 0x000fe20007ffe1ff */
[----:B------:R-:W-:Y:S01]  /*0750*/  FMUL.FTZ R24, R24, R24 ;  /* 0x0000001818187220 */ /* 0x000fe20000410000 */
[----:B------:R-:W-:Y:S01]  /*0760*/  FSETP.NEU.FTZ.AND P3, PT, R13, RZ, PT ;  /* 0x000000ff0d00720b */ /* 0x000fe20003f7d000 */
[----:B0-----:R-:W-:Y:S01]  /*0770*/  @P6 FMUL.FTZ R0, R19, R8 ;  /* 0x0000000813006220 */ /* 0x001fe20000410000 */
[----:B------:R-:W-:Y:S01]  /*0780*/  FSETP.NEU.FTZ.AND P4, PT, R14, RZ, PT ;  /* 0x000000ff0e00720b */ /* 0x000fe20003f9d000 */
[----:B------:R-:W-:Y:S01]  /*0790*/  FFMA.FTZ R23, R23, R23, R24 ;  /* 0x0000001717177223 */ /* 0x000fe20000010018 */
[----:B------:R-:W0:Y:S01]  /*07a0*/  MUFU.SQRT R22, R22 ;  /* 0x0000001600167308 */ /* 0x000e220000002000 */
[CC--:B------:R-:W-:Y:S01]  /*07b0*/  FMUL.FTZ R24, R6.reuse, R27.reuse ;  /* 0x0000001b06187220 */ /* 0x0c0fe20000410000 */
[----:B------:R-:W-:Y:S01]  /*07c0*/  FSETP.NEU.FTZ.AND P5, PT, R6, RZ, PT ;  /* 0x000000ff0600720b */ /* 0x000fe20003fbd000 */
[----:B------:R-:W-:Y:S01]  /*07d0*/  FMUL.FTZ R27, R18, R27 ;  /* 0x0000001b121b7220 */ /* 0x000fe20000410000 */
[----:B------:R-:W-:Y:S01]  /*07e0*/  LOP3.LUT R8, R15, 0x800000, RZ, 0xfc, !PT ;  /* 0x008000000f087812 */ /* 0x000fe200078efcff */
[----:B------:R-:W-:Y:S01]  /*07f0*/  FMUL.FTZ R24, R24, R24 ;  /* 0x0000001818187220 */ /* 0x000fe20000410000 */
[----:B------:R-:W-:-:S02]  /*0800*/  LOP3.LUT R20, R20, 0x800000, RZ, 0xfc, !PT ;  /* 0x0080000014147812 */ /* 0x000fc400078efcff */
[----:B------:R-:W2:Y:S01]  /*0810*/  MUFU.SQRT R23, R23 ;  /* 0x0000001700177308 */ /* 0x000ea20000002000 */
[----:B------:R-:W-:Y:S01]  /*0820*/  FFMA.FTZ R27, R27, R27, R24 ;  /* 0x0000001b1b1b7223 */ /* 0x000fe20000010018 */
[----:B------:R-:W-:Y:S02]  /*0830*/  LOP3.LUT R24, R11, 0x800000, RZ, 0xfc, !PT ;  /* 0x008000000b187812 */ /* 0x000fe400078efcff */
[----:B------:R-:W-:Y:S02]  /*0840*/  LOP3.LUT R11, R16, 0x800000, RZ, 0xfc, !PT ;  /* 0x00800000100b7812 */ /* 0x000fe400078efcff */
[----:B------:R-:W-:Y:S01]  /*0850*/  FSETP.NEU.FTZ.AND P6, PT, R17, +INF , PT ;  /* 0x7f8000001100780b */ /* 0x000fe20003fdd000 */
[----:B-1----:R-:W-:Y:S01]  /*0860*/  @P2 FMUL.FTZ R10, R21, R24 ;  /* 0x00000018150a2220 */ /* 0x002fe20000410000 */
[----:B------:R-:W1:Y:S01]  /*0870*/  MUFU.SQRT R27, R27 ;  /* 0x0000001b001b7308 */ /* 0x000e620000002000 */
[----:B0-----:R-:W-:Y:S01]  /*0880*/  @P3 FMUL.FTZ R9, R22, R11 ;  /* 0x0000000b16093220 */ /* 0x001fe20000410000 */
[----:B------:R-:W-:-:S02]  /*0890*/  FSETP.NEU.FTZ.AND P2, PT, R13, +INF , PT ;  /* 0x7f8000000d00780b */ /* 0x000fc40003f5d000 */
[----:B------:R-:W-:Y:S02]  /*08a0*/  FSETP.NEU.FTZ.AND P3, PT, R14, +INF , PT ;  /* 0x7f8000000e00780b */ /* 0x000fe40003f7d000 */
[----:B------:R-:W-:Y:S01]  /*08b0*/  FSEL R7, R7, +INF , P0 ;  /* 0x7f80000007077808 */ /* 0x000fe20000000000 */
[----:B--2---:R-:W-:Y:S01]  /*08c0*/  @P4 FMUL.FTZ R12, R23, R8 ;  /* 0x00000008170c4220 */ /* 0x004fe20000410000 */
[----:B------:R-:W-:Y:S02]  /*08d0*/  FSETP.NEU.FTZ.AND P4, PT, R6, +INF , PT ;  /* 0x7f8000000600780b */ /* 0x000fe40003f9d000 */
[----:B------:R-:W-:Y:S02]  /*08e0*/  FSEL R0, R0, +INF , P1 ;  /* 0x7f80000000007808 */ /* 0x000fe40000800000 */
[----:B------:R-:W-:Y:S02]  /*08f0*/  FSEL R10, R10, +INF , P6 ;  /* 0x7f8000000a0a7808 */ /* 0x000fe40003000000 */
[----:B------:R-:W-:Y:S01]  /*0900*/  FSEL R9, R9, +INF , P2 ;  /* 0x7f80000009097808 */ /* 0x000fe20001000000 */
[----:B-1----:R-:W-:Y:S01]  /*0910*/  @P5 FMUL.FTZ R18, R27, R20 ;  /* 0x000000141b125220 */ /* 0x002fe20000410000 */
[----:B------:R-:W-:-:S02]  /*0920*/  FSEL R12, R12, +INF , P3 ;  /* 0x7f8000000c0c7808 */ /* 0x000fc40001800000 */
[----:B------:R-:W-:Y:S02]  /*0930*/  F2FP.PACK_AB R5, R4, R5 ;  /* 0x000000050405723e */ /* 0x000fe400000000ff */
[----:B------:R-:W-:Y:S02]  /*0940*/  FSEL R11, R18, +INF , P4 ;  /* 0x7f800000120b7808 */ /* 0x000fe40002000000 */
[----:B------:R-:W-:Y:S01]  /*0950*/  F2FP.PACK_AB R7, R0, R7 ;  /* 0x000000070007723e */ /* 0x000fe200000000ff */
[----:B------:R-:W-:Y:S01]  /*0960*/  STG.E [R2.64], R5 ;  /* 0x0000000502007986 */ /* 0x000fe2000c101904 */
[----:B------:R-:W-:Y:S02]  /*0970*/  F2FP.PACK_AB R9, R9, R10 ;  /* 0x0000000a0909723e */ /* 0x000fe400000000ff */
[----:B------:R-:W-:Y:S01]  /*0980*/  F2FP.PACK_AB R11, R11, R12 ;  /* 0x0000000c0b0b723e */ /* 0x000fe200000000ff */
[----:B------:R-:W-:Y:S04]  /*0990*/  STG.E [R2.64+0x200], R7 ;  /* 0x0002000702007986 */ /* 0x000fe8000c101904 */
[----:B------:R-:W-:Y:S04]  /*09a0*/  STG.E [R2.64+0x400], R9 ;  /* 0x0004000902007986 */ /* 0x000fe8000c101904 */
[----:B------:R-:W-:Y:S01]  /*09b0*/  STG.E [R2.64+0x600], R11 ;  /* 0x0006000b02007986 */ /* 0x000fe2000c101904 */
[----:B------:R-:W-:Y:S05]  /*09c0*/  EXIT ;  /* 0x000000000000794d */ /* 0x000fea0003800000 */
.L_x_2056:
        /* <DEDUP_REMOVED lines=48> */
[----:B------:R-:W-:Y:S01]  /*0cd0*/  PRMT R10, RZ, 0x7610, R10 ;  /* 0x00007610ff0a7816 */ /* 0x000fe2000000000a */
[----:B------:R0:W5:Y:S02]  /*0ce0*/  @!P3 LDG.E.U16 R16, [R2.64] ;  /* 0x000000040210b981 */ /* 0x000164000c1e1500 */
[----:B------:R-:W-:-:S02]  /*0cf0*/  @!P6 IMAD.IADD R8, R0, 0x1, R7 ;  /* 0x000000010008e824 */ /* 0x000fc400078e0207 */
[----:B------:R-:W-:Y:S01]  /*0d00*/  @!P6 IMAD.MOV.U32 R25, RZ, RZ, 0x2 ;  /* 0x00000002ff19e424 */ /* 0x000fe200078e00ff */
[----:B------:R2:W5:Y:S01]  /*0d10*/  @!P2 LDG.E.U16 R14, [R4.64] ;  /* 0x00000004040ea981 */ /* 0x000562000c1e1500 */
[----:B------:R-:W-:-:S04]  /*0d20*/  @!P1 IMAD.WIDE.U32 R6, R6, R23, c[0x0][0x170] ;  /* 0x00005c0006069625 */ /* 0x000fc800078e0017 */
[----:B------:R-:W-:Y:S01]  /*0d30*/  @!P6 IMAD.WIDE.U32 R8, R8, R25, c[0x0][0x170] ;  /* 0x00005c000808e625 */ /* 0x000fe200078e0019 */
[----:B------:R3:W5:Y:S01]  /*0d40*/  @!P1 LDG.E.U16 R13, [R6.64] ;  /* 0x00000004060d9981 */ /* 0x000762000c1e1500 */
[C---:B0-----:R-:W-:Y:S01]  /*0d50*/  IADD3 R2, R12.reuse, 0x100, RZ ;  /* 0x000001000c027810 */ /* 0x041fe20007ffe0ff */
[----:B------:R-:W-:Y:S01]  /*0d60*/  BSSY B0, `(.L_x_2057) ;  /* 0x0000021000007945 */ /* 0x000fe20003800000 */
[C---:B------:R-:W-:Y:S01]  /*0d70*/  IADD3 R24, R12.reuse, 0x80, RZ ;  /* 0x000000800c187810 */ /* 0x040fe20007ffe0ff */
[----:B------:R0:W5:Y:S01]  /*0d80*/  @!P6 LDG.E.U16 R10, [R8.64] ;  /* 0x00000004080ae981 */ /* 0x000162000c1e1500 */
[----:B--2---:R-:W-:Y:S02]  /*0d90*/  IADD3 R4, R12, 0x180, RZ ;  /* 0x000001800c047810 */ /* 0x004fe40007ffe0ff */
[----:B------:R-:W-:Y:S02]  /*0da0*/  ISETP.GE.AND P5, PT, R2, R11, PT ;  /* 0x0000000b0200720c */ /* 0x000fe40003fa6270 */
[----:B---3--:R-:W-:-:S02]  /*0db0*/  IADD3 R6, R12, 0x200, RZ ;  /* 0x000002000c067810 */ /* 0x008fc40007ffe0ff */
[----:B0-----:R-:W-:Y:S02]  /*0dc0*/  IADD3 R8, R12, 0x280, RZ ;  /* 0x000002800c087810 */ /* 0x001fe40007ffe0ff */
[-C--:B------:R-:W-:Y:S02]  /*0dd0*/  ISETP.GE.AND P6, PT, R24, R11.reuse, PT ;  /* 0x0000000b1800720c */ /* 0x080fe40003fc6270 */
[-C--:B------:R-:W-:Y:S02]  /*0de0*/  ISETP.GE.AND P4, PT, R4, R11.reuse, PT ;  /* 0x0000000b0400720c */ /* 0x080fe40003f86270 */
[-C--:B------:R-:W-:Y:S02]  /*0df0*/  ISETP.GE.AND P3, PT, R6, R11.reuse, PT ;  /* 0x0000000b0600720c */ /* 0x080fe40003f66270 */
[----:B------:R-:W-:Y:S02]  /*0e00*/  ISETP.GE.AND P2, PT, R8, R11, PT ;  /* 0x0000000b0800720c */ /* 0x000fe40003f46270 */
[----:B------:R-:W-:Y:S01]  /*0e10*/  IADD3 R2, R12, 0x300, RZ ;  /* 0x000003000c027810 */ /* 0x000fe20007ffe0ff */
[----:B------:R-:W-:Y:S05]  /*0e20*/  @P0 BRA `(.L_x_2058) ;  /* 0x0000014000000947 */ /* 0x000fea0003800000 */
[----:B-1----:R-:W0:Y:S01]  /*0e30*/  LDC.U16 R3, c[0x0][0x166] ;  /* 0x00005980ff037b82 */ /* 0x002e220000000400 */
        /* <DEDUP_REMOVED lines=19> */
.L_x_2058:
[----:B-1----:R-:W-:Y:S05]  /*0f70*/  BSYNC B0 ;  /* 0x0000000000007941 */ /* 0x002fea0003800000 */
.L_x_2057:
[----:B------:R-:W-:Y:S01]  /*0f80*/  BSSY B0, `(.L_x_2059) ;  /* 0x0000018000007945 */ /* 0x000fe20003800000 */
[----:B------:R-:W-:Y:S02]  /*0f90*/  ISETP.GE.AND P1, PT, R2, R11, PT ;  /* 0x0000000b0200720c */ /* 0x000fe40003f26270 */
[----:B------:R-:W-:Y:S01]  /*0fa0*/  IADD3 R2, R12, 0x380, RZ ;  /* 0x000003800c027810 */ /* 0x000fe20007ffe0ff */
        /* <DEDUP_REMOVED lines=21> */
.L_x_2060:
[----:B------:R-:W-:Y:S05]  /*1100*/  BSYNC B0 ;  /* 0x0000000000007941 */ /* 0x000fea0003800000 */
.L_x_2059:
[----:B------:R-:W-:Y:S01]  /*1110*/  ISETP.GE.AND P6, PT, R2, R11, PT ;  /* 0x0000000b0200720c */ /* 0x000fe20003fc6270 */
[----:B------:R-:W-:Y:S01]  /*1120*/  @!P0 IMAD.IADD R2, R0, 0x1, R12 ;  /* 0x0000000100028824 */ /* 0x000fe200078e020c */
[----:B------:R-:W-:Y:S01]  /*1130*/  BSSY B0, `(.L_x_2061) ;  /* 0x0000018000007945 */ /* 0x000fe20003800000 */
[----:B------:R-:W-:-:S04]  /*1140*/  @!P0 IMAD.MOV.U32 R3, RZ, RZ, 0x2 ;  /* 0x00000002ff038424 */ /* 0x000fc800078e00ff */
[----:B------:R-:W-:Y:S01]  /*1150*/  @!P0 IMAD.WIDE.U32 R2, R2, R3, c[0x0][0x168] ;  /* 0x00005a0002028625 */ /* 0x000fe200078e0003 */
        /* <DEDUP_REMOVED lines=21> */
.L_x_2062:
[----:B------:R-:W-:Y:S05]  /*12b0*/  BSYNC B0 ;  /* 0x0000000000007941 */ /* 0x000fea0003800000 */
.L_x_2061:
        /* <DEDUP_REMOVED lines=22> */
.L_x_2064:
[----:B------:R-:W-:Y:S05]  /*1420*/  BSYNC B0 ;  /* 0x0000000000007941 */ /* 0x000fea0003800000 */
.L_x_2063:
        /* <DEDUP_REMOVED lines=22> */
.L_x_2066:
[----:B------:R-:W-:Y:S05]  /*1590*/  BSYNC B0 ;  /* 0x0000000000007941 */ /* 0x000fea0003800000 */
.L_x_2065:
        /* <DEDUP_REMOVED lines=22> */
.L_x_2068:
[----:B------:R-:W-:Y:S05]  /*1700*/  BSYNC B0 ;  /* 0x0000000000007941 */ /* 0x000fea0003800000 */
.L_x_2067:
[----:B------:R-:W-:Y:S01]  /*1710*/  BSSY B0, `(.L_x_2069) ;  /* 0x0000016000007945 */ /* 0x000fe20003800000 */
[----:B------:R-:W-:Y:S05]  /*1720*/  @P1 BRA `(.L_x_2070) ;  /* 0x0000014000001947 */ /* 0x000fea0003800000 */
[----:B-----5:R-:W0:Y:S01]  /*1730*/  LDC.U16 R14, c[0x0][0x166] ;  /* 0x00005980ff0e7b82 */ /* 0x020e220000000400 */
[----:B------:R-:W-:-:S05]  /*1740*/  HADD2.F32 R13, -RZ, R13.H0_H0 ;  /* 0x2000000dff0d7230 */ /* 0x000fca0000004100 */
        /* <DEDUP_REMOVED lines=18> */
.L_x_2070:
[----:B------:R-:W-:Y:S05]  /*1870*/  BSYNC B0 ;  /* 0x0000000000007941 */ /* 0x000fea0003800000 */
.L_x_2069:
        /* <DEDUP_REMOVED lines=22> */
.L_x_2072:
[----:B------:R-:W-:Y:S05]  /*19e0*/  BSYNC B0 ;  /* 0x0000000000007941 */ /* 0x000fea0003800000 */
.L_x_2071:
        /* <DEDUP_REMOVED lines=18> */
.L_x_2075:
[----:B0-----:R-:W-:-:S13]  /*1b10*/  ISETP.GE.AND P0, PT, R12, R11, PT ;  /* 0x0000000b0c00720c */ /* 0x001fda0003f06270 */
[----:B------:R-:W-:Y:S05]  /*1b20*/  @P0 BRA `(.L_x_2077) ;  /* 0x000000c000000947 */ /* 0x000fea0003800000 */
[----:B------:R-:W-:Y:S01]  /*1b30*/  IMAD.IADD R2, R0, 0x1, R12 ;  /* 0x0000000100027824 */ /* 0x000fe200078e020c */
[----:B------:R-:W-:Y:S01]  /*1b40*/  IADD3 R12, R12, 0x80, RZ ;  /* 0x000000800c0c7810 */ /* 0x000fe20007ffe0ff */
[----:B------:R-:W-:-:S04]  /*1b50*/  IMAD.MOV.U32 R3, RZ, RZ, 0x2 ;  /* 0x00000002ff037424 */ /* 0x000fc800078e00ff */
[----:B------:R-:W-:-:S05]  /*1b60*/  IMAD.WIDE.U32 R2, R2, R3, c[0x0][0x168] ;  /* 0x00005a0002027625 */ /* 0x000fca00078e0003 */
[----:B------:R0:W-:Y:S02]  /*1b70*/  STG.E.U16 [R2.64], R7 ;  /* 0x0000000702007986 */ /* 0x0001e4000c101504 */
.L_x_2076:
[----:B------:R-:W-:-:S13]  /*1b80*/  ISETP.GE.AND P0, PT, R12, R11, PT ;  /* 0x0000000b0c00720c */ /* 0x000fda0003f06270 */
[----:B------:R-:W-:Y:S05]  /*1b90*/  @P0 BRA `(.L_x_2078) ;  /* 0x000000d000000947 */ /* 0x000fea0003800000 */
[----:B0-----:R-:W-:Y:S01]  /*1ba0*/  IMAD.IADD R2, R0, 0x1, R12 ;  /* 0x0000000100027824 */ /* 0x001fe200078e020c */
[----:B------:R-:W-:Y:S01]  /*1bb0*/  IADD3 R12, R12, 0x80, RZ ;  /* 0x000000800c0c7810 */ /* 0x000fe20007ffe0ff */
[----:B------:R-:W-:-:S04]  /*1bc0*/  IMAD.MOV.U32 R3, RZ, RZ, 0x2 ;  /* 0x00000002ff037424 */ /* 0x000fc800078e00ff */
[----:B------:R-:W-:-:S05]  /*1bd0*/  IMAD.WIDE.U32 R2, R2, R3, c[0x0][0x168] ;  /* 0x00005a0002027625 */ /* 0x000fca00078e0003 */
[----:B------:R0:W-:Y:S02]  /*1be0*/  STG.E.U16 [R2.64], R8 ;  /* 0x0000000802007986 */ /* 0x0001e4000c101504 */
.L_x_2077:
        /* <DEDUP_REMOVED lines=8> */
.L_x_2078:
[----:B------:R-:W-:Y:S05]  /*1c70*/  BSYNC B1 ;  /* 0x0000000000017941 */ /* 0x000fea0003800000 */
.L_x_2074:
[----:B------:R-:W-:-:S13]  /*1c80*/  ISETP.GE.AND P0, PT, R12, R11, PT ;  /* 0x0000000b0c00720c */ /* 0x000fda0003f06270 */
[----:B0-----:R-:W-:Y:S01]  /*1c90*/  @!P0 IMAD.IADD R2, R0, 0x1, R12 ;  /* 0x0000000100028824 */ /* 0x001fe200078e020c */
[----:B------:R-:W-:Y:S01]  /*1ca0*/  @!P0 IADD3 R12, R12, 0x80, RZ ;  /* 0x000000800c0c8810 */ /* 0x000fe20007ffe0ff */
[----:B------:R-:W-:-:S04]  /*1cb0*/  @!P0 IMAD.MOV.U32 R3, RZ, RZ, 0x2 ;  /* 0x00000002ff038424 */ /* 0x000fc800078e00ff */
[----:B------:R-:W-:-:S05]  /*1cc0*/  @!P0 IMAD.WIDE.U32 R2, R2, R3, c[0x0][0x168] ;  /* 0x00005a0002028625 */ /* 0x000fca00078e0003 */
[----:B-----5:R0:W-:Y:S02]  /*1cd0*/  @!P0 STG.E.U16 [R2.64], R13 ;  /* 0x0000000d02008986 */ /* 0x0201e4000c101504 */
.L_x_2079:
[----:B------:R-:W-:Y:S05]  /*1ce0*/  BSYNC B0 ;  /* 0x0000000000007941 */ /* 0x000fea0003800000 */
.L_x_2073:
        /* <DEDUP_REMOVED lines=8> */
.L_x_2080:
        /* <DEDUP_REMOVED lines=9> */
.L_x_17744:


//--------------------- .text._ZN2at6native29vectorized_elementwise_kernelILi4ENS0_13AUnaryFunctorIN3c104HalfES4_S4_ZZZNS0_17hypot_kernel_cudaERNS_18TensorIteratorBaseEENKUlvE_clEvENKUlvE1_clEvEUlS4_S4_E_EESt5arrayIPcLm2EEEEviT0_T1_ --------------------------
	.section	.text._ZN2at6native29vectorized_elementwise_kernelILi4ENS0_13AUnaryFunctorIN3c104HalfES4_S4_ZZZNS0_17hypot_kernel_cudaERNS_18TensorIteratorBaseEENKUlvE_clEvENKUlvE1_clEvEUlS4_S4_E_EESt5arrayIPcLm2EEEEviT0_T1_,"ax",@progbits
	.sectioninfo	@"SHI_REGISTERS=32"
	.align	128
        .global         _ZN2at6native29vectorized_elementwise_kernelILi4ENS0_13AUnaryFunctorIN3c104HalfES4_S4_ZZZNS0_17hypot_kernel_cudaERNS_18TensorIteratorBaseEENKUlvE_clEvENKUlvE1_clEvEUlS4_S4_E_EESt5arrayIPcLm2EEEEviT0_T1_
        .type           _ZN2at6native29vectorized_elementwise_kernelILi4ENS0_13AUnaryFunctorIN3c104HalfES4_S4_ZZZNS0_17hypot_kernel_cudaERNS_18TensorIteratorBaseEENKUlvE_clEvENKUlvE1_clEvEUlS4_S4_E_EESt5arrayIPcLm2EEEEviT0_T1_,@function
        .size           _ZN2at6native29vectorized_elementwise_kernelILi4ENS0_13AUnaryFunctorIN3c104HalfES4_S4_ZZZNS0_17hypot_kernel_cudaERNS_18TensorIteratorBaseEENKUlvE_clEvENKUlvE1_clEvEUlS4_S4_E_EESt5arrayIPcLm2EEEEviT0_T1_,(.L_x_17745 - _ZN2at6native29vectorized_elementwise_kernelILi4ENS0_13AUnaryFunctorIN3c104HalfES4_S4_ZZZNS0_17hypot_kernel_cudaERNS_18TensorIteratorBaseEENKUlvE_clEvENKUlvE1_clEvEUlS4_S4_E_EESt5arrayIPcLm2EEEEviT0_T1_)
        .other          _ZN2at6native29vectorized_elementwise_kernelILi4ENS0_13AUnaryFunctorIN3c104HalfES4_S4_ZZZNS0_17hypot_kernel_cudaERNS_18TensorIteratorBaseEENKUlvE_clEvENKUlvE1_clEvEUlS4_S4_E_EESt5arrayIPcLm2EEEEviT0_T1_,@"STO_CUDA_ENTRY STV_DEFAULT"
_ZN2at6native29vectorized_elementwise_kernelILi4ENS0_13AUnaryFunctorIN3c104HalfES4_S4_ZZZNS0_17hypot_kernel_cudaERNS_18TensorIteratorBaseEENKUlvE_clEvENKUlvE1_clEvEUlS4_S4_E_EESt5arrayIPcLm2EEEEviT0_T1_:
.text._ZN2at6native29vectorized_elementwise_kernelILi4ENS0_13AUnaryFunctorIN3c104HalfES4_S4_ZZZNS0_17hypot_kernel_cudaERNS_18TensorIteratorBaseEENKUlvE_clEvENKUlvE1_clEvEUlS4_S4_E_EESt5arrayIPcLm2EEEEviT0_T1_:
        /* <DEDUP_REMOVED lines=11> */
[----:B------:R0:W2:Y:S04]  /*00b0*/  LDG.E.64 R6, [R2.64] ;  /* 0x0000000402067981 */ /* 0x0000a8000c1e1b00 */
[----:B------:R0:W3:Y:S01]  /*00c0*/  LDG.E.64 R8, [R2.64+0x400] ;  /* 0x0004000402087981 */ /* 0x0000e2000c1e1b00 */
[----:B------:R-:W1:Y:S01]  /*00d0*/  LDC.U16 R14, c[0x0][0x166] ;  /* 0x00005980ff0e7b82 */ /* 0x000e620000000400 */
[----:B0-----:R-:W-:-:S06]  /*00e0*/  IMAD.WIDE.U32 R2, R0, R13, c[0x0][0x168] ;  /* 0x00005a0000027625 */ /* 0x001fcc00078e000d */
[----:B------:R-:W-:Y:S01]  /*00f0*/  IMAD.WIDE R2, R11, 0x8, R2 ;  /* 0x000000080b027825 */ /* 0x000fe200078e0202 */
[----:B-1----:R-:W-:-:S05]  /*0100*/  HADD2.F32 R14, -RZ, R14.H0_H0 ;  /* 0x2000000eff0e7230 */ /* 0x002fca0000004100 */
[----:B------:R-:W-:Y:S01]  /*0110*/  FADD.FTZ R14, |R14|, -RZ ;  /* 0x800000ff0e0e7221 */ /* 0x000fe20000010200 */
[--C-:B--2---:R-:W-:Y:S02]  /*0120*/  HADD2.F32 R4, -RZ, R6.reuse.H0_H0 ;  /* 0x20000006ff047230 */ /* 0x104fe40000004100 */
[----:B------:R-:W-:Y:S02]  /*0130*/  HADD2.F32 R6, -RZ, R6.H1_H1 ;  /* 0x30000006ff067230 */ /* 0x000fe40000004100 */
[--C-:B---3--:R-:W-:Y:S01]  /*0140*/  HADD2.F32 R11, -RZ, R8.reuse.H0_H0 ;  /* 0x20000008ff0b7230 */ /* 0x108fe20000004100 */
[----:B------:R-:W-:Y:S01]  /*0150*/  FADD.FTZ R5, |R4|, -RZ ;  /* 0x800000ff04057221 */ /* 0x000fe20000010200 */
[----:B------:R-:W-:Y:S02]  /*0160*/  HADD2.F32 R8, -RZ, R8.H1_H1 ;  /* 0x30000008ff087230 */ /* 0x000fe40000004100 */
[--C-:B------:R-:W-:Y:S01]  /*0170*/  HADD2.F32 R12, -RZ, R9.reuse.H0_H0 ;  /* 0x20000009ff0c7230 */ /* 0x100fe20000004100 */
[----:B------:R-:W-:Y:S01]  /*0180*/  FADD.FTZ R13, |R11|, -RZ ;  /* 0x800000ff0b0d7221 */ /* 0x000fe20000010200 */
[CC--:B------:R-:W-:Y:S01]  /*0190*/  IMNMX R4, R14.reuse, R5.reuse, !PT ;  /* 0x000000050e047217 */ /* 0x0c0fe20007800200 */
[----:B------:R-:W-:Y:S01]  /*01a0*/  HADD2.F32 R23, -RZ, R9.H1_H1 ;  /* 0x30000009ff177230 */ /* 0x000fe20000004100 */
[----:B------:R-:W-:Y:S01]  /*01b0*/  IMNMX R16, R14, R5, PT ;  /* 0x000000050e107217 */ /* 0x000fe20003800200 */
[----:B------:R-:W-:Y:S01]  /*01c0*/  FADD.FTZ R15, |R8|, -RZ ;  /* 0x800000ff080f7221 */ /* 0x000fe20000010200 */
[----:B------:R-:W-:Y:S01]  /*01d0*/  LOP3.LUT R17, R4, 0xfe000000, RZ, 0xc0, !PT ;  /* 0xfe00000004117812 */ /* 0x000fe200078ec0ff */
[----:B------:R-:W-:Y:S01]  /*01e0*/  HADD2.F32 R0, -RZ, R7.H0_H0 ;  /* 0x20000007ff007230 */ /* 0x000fe20000004100 */
[----:B------:R-:W-:Y:S01]  /*01f0*/  FSETP.NEU.FTZ.AND P3, PT, R16, RZ, PT ;  /* 0x000000ff1000720b */ /* 0x000fe20003f7d000 */
[----:B------:R-:W-:Y:S01]  /*0200*/  FADD.FTZ R25, |R12|, -RZ ;  /* 0x800000ff0c197221 */ /* 0x000fe20000010200 */
[----:B------:R-:W-:Y:S01]  /*0210*/  IADD3 R5, -R17, 0x7e800000, RZ ;  /* 0x7e80000011057810 */ /* 0x000fe20007ffe1ff */
[----:B------:R-:W-:Y:S01]  /*0220*/  FADD.FTZ R23, |R23|, -RZ ;  /* 0x800000ff17177221 */ /* 0x000fe20000010200 */
[----:B------:R-:W-:-:S02]  /*0230*/  FSETP.NEU.FTZ.AND P1, PT, R16, +INF , PT ;  /* 0x7f8000001000780b */ /* 0x000fc40003f3d000 */
[----:B------:R-:W-:Y:S01]  /*0240*/  LOP3.LUT R24, R17, 0x800000, RZ, 0xfc, !PT ;  /* 0x0080000011187812 */ /* 0x000fe200078efcff */
[----:B------:R-:W-:Y:S01]  /*0250*/  FMUL.FTZ R10, R16, R5 ;  /* 0x00000005100a7220 */ /* 0x000fe20000410000 */
[----:B------:R-:W-:Y:S01]  /*0260*/  IMNMX R11, R14, R13, PT ;  /* 0x0000000d0e0b7217 */ /* 0x000fe20003800200 */
[----:B------:R-:W-:Y:S01]  /*0270*/  FMUL.FTZ R5, R4, R5 ;  /* 0x0000000504057220 */ /* 0x000fe20000410000 */
[----:B------:R-:W-:Y:S01]  /*0280*/  IMNMX R12, R14, R25, !PT ;  /* 0x000000190e0c7217 */ /* 0x000fe20007800200 */
[----:B------:R-:W-:-:S04]  /*0290*/  FMUL.FTZ R10, R10, R10 ;  /* 0x0000000a0a0a7220 */ /* 0x000fc80000410000 */
[----:B------:R-:W-:Y:S01]  /*02a0*/  FFMA.FTZ R21, R5, R5, R10 ;  /* 0x0000000505157223 */ /* 0x000fe2000001000a */
[----:B------:R-:W-:Y:S01]  /*02b0*/  HADD2.F32 R10, -RZ, R7.H1_H1 ;  /* 0x30000007ff0a7230 */ /* 0x000fe20000004100 */
[----:B------:R-:W-:Y:S02]  /*02c0*/  FADD.FTZ R5, |R6|, -RZ ;  /* 0x800000ff06057221 */ /* 0x000fe40000010200 */
[----:B------:R-:W-:Y:S01]  /*02d0*/  FADD.FTZ R7, |R0|, -RZ ;  /* 0x800000ff00077221 */ /* 0x000fe20000010200 */
[----:B------:R-:W-:Y:S01]  /*02e0*/  IMNMX R0, R14, R13, !PT ;  /* 0x0000000d0e007217 */ /* 0x000fe20007800200 */
[----:B------:R-:W-:Y:S01]  /*02f0*/  FADD.FTZ R9, |R10|, -RZ ;  /* 0x800000ff0a097221 */ /* 0x000fe20000010200 */
[CC--:B------:R-:W-:Y:S01]  /*0300*/  IMNMX R8, R14.reuse, R5.reuse, !PT ;  /* 0x000000050e087217 */ /* 0x0c0fe20007800200 */
[----:B------:R-:W0:Y:S01]  /*0310*/  MUFU.SQRT R21, R21 ;  /* 0x0000001500157308 */ /* 0x000e220000002000 */
[C---:B------:R-:W-:Y:S02]  /*0320*/  IMNMX R19, R14.reuse, R5, PT ;  /* 0x000000050e137217 */ /* 0x040fe40003800200 */
[----:B------:R-:W-:-:S02]  /*0330*/  IMNMX R18, R14, R9, PT ;  /* 0x000000090e127217 */ /* 0x000fc40003800200 */
[C---:B------:R-:W-:Y:S02]  /*0340*/  IMNMX R6, R14.reuse, R9, !PT ;  /* 0x000000090e067217 */ /* 0x040fe40007800200 */
[CC--:B------:R-:W-:Y:S02]  /*0350*/  IMNMX R9, R14.reuse, R15.reuse, PT ;  /* 0x0000000f0e097217 */ /* 0x0c0fe40003800200 */
[----:B------:R-:W-:Y:S02]  /*0360*/  IMNMX R5, R14, R15, !PT ;  /* 0x0000000f0e057217 */ /* 0x000fe40007800200 */
[----:B------:R-:W-:Y:S02]  /*0370*/  LOP3.LUT R15, R8, 0xfe000000, RZ, 0xc0, !PT ;  /* 0xfe000000080f7812 */ /* 0x000fe400078ec0ff */
[CC--:B------:R-:W-:Y:S02]  /*0380*/  IMNMX R20, R14.reuse, R7.reuse, PT ;  /* 0x000000070e147217 */ /* 0x0c0fe40003800200 */
[----:B------:R-:W-:Y:S01]  /*0390*/  IADD3 R22, -R15, 0x7e800000, RZ ;  /* 0x7e8000000f167810 */ /* 0x000fe20007ffe1ff */
[----:B0-----:R-:W-:Y:S01]  /*03a0*/  @P3 FMUL.FTZ R4, R21, R24 ;  /* 0x0000001815043220 */ /* 0x001fe20000410000 */
[----:B------:R-:W-:-:S02]  /*03b0*/  IMNMX R7, R14, R7, !PT ;  /* 0x000000070e077217 */ /* 0x000fc40007800200 */
[C---:B------:R-:W-:Y:S01]  /*03c0*/  FSETP.NEU.FTZ.AND P2, PT, R19.reuse, RZ, PT ;  /* 0x000000ff1300720b */ /* 0x040fe20003f5d000 */
[CC--:B------:R-:W-:Y:S01]  /*03d0*/  FMUL.FTZ R16, R19.reuse, R22.reuse ;  /* 0x0000001613107220 */ /* 0x0c0fe20000410000 */
[----:B------:R-:W-:Y:S01]  /*03e0*/  FSETP.NEU.FTZ.AND P0, PT, R19, +INF , PT ;  /* 0x7f8000001300780b */ /* 0x000fe20003f1d000 */
[----:B------:R-:W-:Y:S01]  /*03f0*/  FMUL.FTZ R22, R8, R22 ;  /* 0x0000001608167220 */ /* 0x000fe20000410000 */
[----:B------:R-:W-:Y:S01]  /*0400*/  LOP3.LUT R19, R7, 0xfe000000, RZ, 0xc0, !PT ;  /* 0xfe00000007137812 */ /* 0x000fe200078ec0ff */
[----:B------:R-:W-:Y:S01]  /*0410*/  FMUL.FTZ R17, R16, R16 ;  /* 0x0000001010117220 */ /* 0x000fe20000410000 */
[----:B------:R-:W-:Y:S02]  /*0420*/  LOP3.LUT R16, R6, 0xfe000000, RZ, 0xc0, !PT ;  /* 0xfe00000006107812 */ /* 0x000fe400078ec0ff */
[----:B------:R-:W-:Y:S01]  /*0430*/  IMNMX R10, R14, R25, PT ;  /* 0x000000190e0a7217 */ /* 0x000fe20003800200 */
[----:B------:R-:W-:Y:S01]  /*0440*/  FFMA.FTZ R22, R22, R22, R17 ;  /* 0x0000001616167223 */ /* 0x000fe20000010011 */
[----:B------:R-:W-:-:S02]  /*0450*/  IMNMX R13, R14, R23, PT ;  /* 0x000000170e0d7217 */ /* 0x000fc40003800200 */
[----:B------:R-:W-:Y:S02]  /*0460*/  IADD3 R21, -R19, 0x7e800000, RZ ;  /* 0x7e80000013157810 */ /* 0x000fe40007ffe1ff */
[----:B------:R-:W-:Y:S01]  /*0470*/  IMNMX R14, R14, R23, !PT ;  /* 0x000000170e0e7217 */ /* 0x000fe20007800200 */
[----:B------:R-:W0:Y:S01]  /*0480*/  MUFU.SQRT R22, R22 ;  /* 0x0000001600167308 */ /* 0x000e220000002000 */
[----:B------:R-:W-:Y:S02]  /*0490*/  IADD3 R23, -R16, 0x7e800000, RZ ;  /* 0x7e80000010177810 */ /* 0x000fe40007ffe1ff */
[C---:B------:R-:W-:Y:S02]  /*04a0*/  FSETP.NEU.FTZ.AND P5, PT, R20.reuse, RZ, PT ;  /* 0x000000ff1400720b */ /* 0x040fe40003fbd000 */
[C---:B------:R-:W-:Y:S01]  /*04b0*/  FSETP.NEU.FTZ.AND P4, PT, R20.reuse, +INF , PT ;  /* 0x7f8000001400780b */ /* 0x040fe20003f9d000 */
[----:B------:R-:W-:Y:S01]  /*04c0*/  FMUL.FTZ R20, R20, R21 ;  /* 0x0000001514147220 */ /* 0x000fe20000410000 */
[----:B------:R-:W-:Y:S01]  /*04d0*/  LOP3.LUT R17, R0, 0xfe000000, RZ, 0xc0, !PT ;  /* 0xfe00000000117812 */ /* 0x000fe200078ec0ff */
[C---:B------:R-:W-:Y:S01]  /*04e0*/  FMUL.FTZ R25, R18.reuse, R23 ;  /* 0x0000001712197220 */ /* 0x040fe20000410000 */
[----:B------:R-:W-:Y:S01]  /*04f0*/  LOP3.LUT R15, R15, 0x800000, RZ, 0xfc, !PT ;  /* 0x008000000f0f7812 */ /* 0x000fe200078efcff */
[----:B------:R-:W-:Y:S01]  /*0500*/  FMUL.FTZ R21, R7, R21 ;  /* 0x0000001507157220 */ /* 0x000fe20000410000 */
[----:B------:R-:W-:Y:S01]  /*0510*/  FSETP.NEU.FTZ.AND P6, PT, R18, RZ, PT ;  /* 0x000000ff1200720b */ /* 0x000fe20003fdd000 */
[----:B------:R-:W-:Y:S01]  /*0520*/  FMUL.FTZ R24, R20, R20 ;  /* 0x0000001414187220 */ /* 0x000fe20000410000 */
[----:B------:R-:W-:Y:S01]  /*0530*/  IADD3 R20, -R17, 0x7e800000, RZ ;  /* 0x7e80000011147810 */ /* 0x000fe20007ffe1ff */
[----:B------:R-:W-:Y:S01]  /*0540*/  FMUL.FTZ R23, R6, R23 ;  /* 0x0000001706177220 */ /* 0x000fe20000410000 */
[----:B------:R-:W-:Y:S01]  /*0550*/  FSETP.NEU.FTZ.AND P3, PT, R18, +INF , PT ;  /* 0x7f8000001200780b */ /* 0x000fe20003f7d000 */
[----:B------:R-:W-:Y:S01]  /*0560*/  FMUL.FTZ R26, R25, R25 ;  /* 0x00000019191a7220 */ /* 0x000fe20000410000 */
[----:B------:R-:W-:Y:S01]  /*0570*/  LOP3.LUT R18, R5, 0xfe000000, RZ, 0xc0, !PT ;  /* 0xfe00000005127812 */ /* 0x000fe200078ec0ff */
[----:B------:R-:W-:Y:S01]  /*0580*/  FFMA.FTZ R24, R21, R21, R24 ;  /* 0x0000001515187223 */ /* 0x000fe20000010018 */
[----:B------:R-:W-:Y:S01]  /*0590*/  FSEL R4, R4, +INF , P1 ;  /* 0x7f80000004047808 */ /* 0x000fe20000800000 */
[----:B------:R-:W-:Y:S01]  /*05a0*/  FFMA.FTZ R21, R23, R23, R26 ;  /* 0x0000001717157223 */ /* 0x000fe2000001001a */
[----:B------:R-:W-:Y:S01]  /*05b0*/  IADD3 R28, -R18, 0x7e800000, RZ ;  /* 0x7e800000121c7810 */ /* 0x000fe20007ffe1ff */
[-C--:B------:R-:W-:Y:S01]  /*05c0*/  FMUL.FTZ R23, R11, R20.reuse ;  /* 0x000000140b177220 */ /* 0x080fe20000410000 */
[----:B------:R-:W-:Y:S01]  /*05d0*/  FSETP.NEU.FTZ.AND P1, PT, R10, RZ, PT ;  /* 0x000000ff0a00720b */ /* 0x000fe20003f3d000 */
[----:B------:R-:W-:Y:S01]  /*05e0*/  FMUL.FTZ R25, R0, R20 ;  /* 0x0000001400197220 */ /* 0x000fe20000410000 */
[----:B------:R-:W-:Y:S01]  /*05f0*/  LOP3.LUT R16, R16, 0x800000, RZ, 0xfc, !PT ;  /* 0x0080000010107812 */ /* 0x000fe200078efcff */
[----:B------:R1:W2:Y:S01]  /*0600*/  MUFU.SQRT R20, R24 ;  /* 0x0000001800147308 */ /* 0x0002a20000002000 */
[----:B------:R-:W-:-:S02]  /*0610*/  FMUL.FTZ R26, R23, R23 ;  /* 0x00000017171a7220 */ /* 0x000fc40000410000 */
[----:B0-----:R-:W-:Y:S01]  /*0620*/  @P2 FMUL.FTZ R8, R22, R15 ;  /* 0x0000000f16082220 */ /* 0x001fe20000410000 */
[----:B------:R-:W-:Y:S01]  /*0630*/  LOP3.LUT R15, R12, 0xfe000000, RZ, 0xc0, !PT ;  /* 0xfe0000000c0f7812 */ /* 0x000fe200078ec0ff */
[----:B------:R-:W-:Y:S01]  /*0640*/  FFMA.FTZ R23, R25, R25, R26 ;  /* 0x0000001919177223 */ /* 0x000fe2000001001a */
[----:B------:R-:W-:Y:S01]  /*0650*/  LOP3.LUT R25, R19, 0x800000, RZ, 0xfc, !PT ;  /* 0x0080000013197812 */ /* 0x000fe200078efcff */
[-C--:B------:R-:W-:Y:S01]  /*0660*/  FMUL.FTZ R22, R9, R28.reuse ;  /* 0x0000001c09167220 */ /* 0x080fe20000410000 */
[----:B------:R-:W-:Y:S01]  /*0670*/  IADD3 R29, -R15, 0x7e800000, RZ ;  /* 0x7e8000000f1d7810 */ /* 0x000fe20007ffe1ff */
[----:B------:R0:W3:Y:S01]  /*0680*/  MUFU.SQRT R19, R21 ;  /* 0x0000001500137308 */ /* 0x0000e20000002000 */
[----:B------:R-:W-:Y:S01]  /*0690*/  FMUL.FTZ R28, R5, R28 ;  /* 0x0000001c051c7220 */ /* 0x000fe20000410000 */
[----:B------:R-:W-:Y:S01]  /*06a0*/  FSETP.NEU.FTZ.AND P2, PT, R9, RZ, PT ;  /* 0x000000ff0900720b */ /* 0x000fe20003f5d000 */
[----:B------:R-:W-:Y:S01]  /*06b0*/  FMUL.FTZ R27, R22, R22 ;  /* 0x00000016161b7220 */ /* 0x000fe20000410000 */
[----:B------:R-:W-:Y:S01]  /*06c0*/  LOP3.LUT R15, R15, 0x800000, RZ, 0xfc, !PT ;  /* 0x008000000f0f7812 */ /* 0x000fe200078efcff */
[----:B-1----:R-:W-:-:S02]  /*06d0*/  FMUL.FTZ R24, R10, R29 ;  /* 0x0000001d0a187220 */ /* 0x002fc40000410000 */
[----:B--2---:R-:W-:Y:S01]  /*06e0*/  @P5 FMUL.FTZ R7, R20, R25 ;  /* 0x0000001914075220 */ /* 0x004fe20000410000 */
[----:B------:R-:W-:Y:S01]  /*06f0*/  LOP3.LUT R20, R14, 0xfe000000, RZ, 0xc0, !PT ;  /* 0xfe0000000e147812 */ /* 0x000fe200078ec0ff */
[----:B------:R-:W-:Y:S01]  /*0700*/  FMUL.FTZ R29, R12, R29 ;  /* 0x0000001d0c1d7220 */ /* 0x000fe20000410000 */
[----:B------:R-:W1:Y:S01]  /*0710*/  MUFU.SQRT R23, R23 ;  /* 0x0000001700177308 */ /* 0x000e620000002000 */
[----:B------:R-:W-:Y:S01]  /*0720*/  FMUL.FTZ R24, R24, R24 ;  /* 0x0000001818187220 */ /* 0x000fe20000410000 */
[----:B------:R-:W-:Y:S01]  /*0730*/  IADD3 R25, -R20, 0x7e800000, RZ ;  /* 0x7e80000014197810 */ /* 0x000fe20007ffe1ff */
[----:B------:R-:W-:Y:S01]  /*0740*/  FFMA.FTZ R22, R28, R28, R27 ;  /* 0x0000001c1c167223 */ /* 0x000fe2000001001b */
[----:B------:R-:W-:Y:S01]  /*0750*/  FSETP.NEU.FTZ.AND P5, PT, R11, RZ, PT ;  /* 0x000000ff0b00720b */ /* 0x000fe20003fbd000 */
[----:B------:R-:W-:Y:S01]  /*0760*/  FFMA.FTZ R24, R29, R29, R24 ;  /* 0x0000001d1d187223 */ /* 0x000fe20000010018 */
[----:B------:R-:W-:Y:S01]  /*0770*/  FSEL R7, R7, +INF , P4 ;  /* 0x7f80000007077808 */ /* 0x000fe20002000000 */
[----:B0-----:R-:W-:-:S02]  /*0780*/  FMUL.FTZ R21, R13, R25 ;  /* 0x000000190d157220 */ /* 0x001fc40000410000 */
[----:B------:R-:W-:Y:S01]  /*0790*/  FMUL.FTZ R25, R14, R25 ;  /* 0x000000190e197220 */ /* 0x000fe20000410000 */
[----:B------:R-:W0:Y:S01]  /*07a0*/  MUFU.SQRT R22, R22 ;  /* 0x0000001600167308 */ /* 0x000e220000002000 */
[----:B------:R-:W-:Y:S01]  /*07b0*/  FMUL.FTZ R26, R21, R21 ;  /* 0x00000015151a7220 */ /* 0x000fe20000410000 */
[----:B------:R-:W-:Y:S01]  /*07c0*/  FSEL R21, R8, +INF , P0 ;  /* 0x7f80000008157808 */ /* 0x000fe20000000000 */
[----:B---3--:R-:W-:Y:S01]  /*07d0*/  @P6 FMUL.FTZ R6, R19, R16 ;  /* 0x0000001013066220 */ /* 0x008fe20000410000 */
[----:B------:R-:W-:Y:S01]  /*07e0*/  FSETP.NEU.FTZ.AND P0, PT, R13, RZ, PT ;  /* 0x000000ff0d00720b */ /* 0x000fe20003f1d000 */
[----:B------:R-:W-:Y:S01]  /*07f0*/  FFMA.FTZ R26, R25, R25, R26 ;  /* 0x00000019191a7223 */ /* 0x000fe2000001001a */
[----:B------:R-:W-:Y:S02]  /*0800*/  LOP3.LUT R8, R17, 0x800000, RZ, 0xfc, !PT ;  /* 0x0080000011087812 */ /* 0x000fe400078efcff */
[----:B------:R-:W2:Y:S01]  /*0810*/  MUFU.SQRT R24, R24 ;  /* 0x0000001800187308 */ /* 0x000ea20000002000 */
[----:B------:R-:W-:-:S02]  /*0820*/  FSETP.NEU.FTZ.AND P6, PT, R11, +INF , PT ;  /* 0x7f8000000b00780b */ /* 0x000fc40003fdd000 */
[----:B-1----:R-:W-:Y:S01]  /*0830*/  @P5 FMUL.FTZ R0, R23, R8 ;  /* 0x0000000817005220 */ /* 0x002fe20000410000 */
[----:B------:R-:W-:Y:S02]  /*0840*/  FSETP.NEU.FTZ.AND P5, PT, R9, +INF , PT ;  /* 0x7f8000000900780b */ /* 0x000fe40003fbd000 */
[----:B------:R-:W-:Y:S02]  /*0850*/  LOP3.LUT R11, R18, 0x800000, RZ, 0xfc, !PT ;  /* 0x00800000120b7812 */ /* 0x000fe400078efcff */
[----:B------:R-:W1:Y:S01]  /*0860*/  MUFU.SQRT R26, R26 ;  /* 0x0000001a001a7308 */ /* 0x000e620000002000 */
[----:B------:R-:W-:Y:S02]  /*0870*/  LOP3.LUT R9, R20, 0x800000, RZ, 0xfc, !PT ;  /* 0x0080000014097812 */ /* 0x000fe400078efcff */
[----:B0-----:R-:W-:Y:S01]  /*0880*/  @P2 FMUL.FTZ R5, R22, R11 ;  /* 0x0000000b16052220 */ /* 0x001fe20000410000 */
[----:B------:R-:W-:Y:S02]  /*0890*/  FSETP.NEU.FTZ.AND P2, PT, R10, +INF , PT ;  /* 0x7f8000000a00780b */ /* 0x000fe40003f5d000 */
[----:B------:R-:W-:Y:S01]  /*08a0*/  FSEL R6, R6, +INF , P3 ;  /* 0x7f80000006067808 */ /* 0x000fe20001800000 */
[----:B--2---:R-:W-:Y:S01]  /*08b0*/  @P1 FMUL.FTZ R12, R24, R15 ;  /* 0x0000000f180c1220 */ /* 0x004fe20000410000 */
[----:B------:R-:W-:-:S02]  /*08c0*/  FSETP.NEU.FTZ.AND P1, PT, R13, +INF , PT ;  /* 0x7f8000000d00780b */ /* 0x000fc40003f3d000 */
[----:B------:R-:W-:Y:S02]  /*08d0*/  FSEL R0, R0, +INF , P6 ;  /* 0x7f80000000007808 */ /* 0x000fe40003000000 */
[----:B------:R-:W-:Y:S02]  /*08e0*/  FSEL R5, R5, +INF , P5 ;  /* 0x7f80000005057808 */ /* 0x000fe40002800000 */
[----:B------:R-:W-:Y:S01]  /*08f0*/  FSEL R12, R12, +INF , P2 ;  /* 0x7f8000000c0c7808 */ /* 0x000fe20001000000 */
[----:B-1----:R-:W-:Y:S01]  /*0900*/  @P0 FMUL.FTZ R14, R26, R9 ;  /* 0x000000091a0e0220 */ /* 0x002fe20000410000 */
[----:B------:R-:W-:Y:S02]  /*0910*/  F2FP.PACK_AB R10, R21, R4 ;  /* 0x00000004150a723e */ /* 0x000fe400000000ff */
[----:B------:R-:W-:Y:S02]  /*0920*/  F2FP.PACK_AB R11, R6, R7 ;  /* 0x00000007060b723e */ /* 0x000fe400000000ff */
[----:B------:R-:W-:-:S02]  /*0930*/  FSEL R9, R14, +INF , P1 ;  /* 0x7f8000000e097808 */ /* 0x000fc40000800000 */
[----:B------:R-:W-:Y:S01]  /*0940*/  F2FP.PACK_AB R8, R5, R0 ;  /* 0x000000000508723e */ /* 0x000fe200000000ff */
[----:B------:R-:W-:Y:S01]  /*0950*/  STG.E.64 [R2.64], R10 ;  /* 0x0000000a02007986 */ /* 0x000fe2000c101b04 */
[----:B------:R-:W-:-:S05]  /*0960*/  F2FP.PACK_AB R9, R9, R12 ;  /* 0x0000000c0909723e */ /* 0x000fca00000000ff */
[----:B------:R-:W-:Y:S01]  /*0970*/  STG.E.64 [R2.64+0x400], R8 ;  /* 0x0004000802007986 */ /* 0x000fe2000c101b04 */
[----:B------:R-:W-:Y:S05]  /*0980*/  EXIT ;  /* 0x000000000000794d */ /* 0x000fea0003800000 */
.L_x_2081:
        /* <DEDUP_REMOVED lines=90> */
.L_x_2083:
[----:B-1----:R-:W-:Y:S05]  /*0f30*/  BSYNC B0 ;  /* 0x0000000000007941 */ /* 0x002fea0003800000 */
.L_x_2082:
        /* <DEDUP_REMOVED lines=24> */
.L_x_2085:
[----:B------:R-:W-:Y:S05]  /*10c0*/  BSYNC B0 ;  /* 0x0000000000007941 */ /* 0x000fea0003800000 */
.L_x_2084:
        /* <DEDUP_REMOVED lines=26> */
.L_x_2087:
[----:B------:R-:W-:Y:S05]  /*1270*/  BSYNC B0 ;  /* 0x0000000000007941 */ /* 0x000fea0003800000 */
.L_x_2086:
        /* <DEDUP_REMOVED lines=22> */
.L_x_2089:
[----:B------:R-:W-:Y:S05]  /*13e0*/  BSYNC B0 ;  /* 0x0000000000007941 */ /* 0x000fea0003800000 */
.L_x_2088:
        /* <DEDUP_REMOVED lines=22> */
.L_x_2091:
[----:B------:R-:W-:Y:S05]  /*1550*/  BSYNC B0 ;  /* 0x0000000000007941 */ /* 0x000fea0003800000 */
.L_x_2090:
        /* <DEDUP_REMOVED lines=22> */
.L_x_2093:
[----:B------:R-:W-:Y:S05]  /*16c0*/  BSYNC B0 ;  /* 0x0000000000007941 */ /* 0x000fea0003800000 */
.L_x_2092:
        /* <DEDUP_REMOVED lines=22> */
.L_x_2095:
[----:B------:R-:W-:Y:S05]  /*1830*/  BSYNC B0 ;  /* 0x0000000000007941 */ /* 0x000fea0003800000 */
.L_x_2094:
        /* <DEDUP_REMOVED lines=22> */
.L_x_2097:
[----:B------:R-:W-:Y:S05]  /*19a0*/  BSYNC B0 ;  /* 0x0000000000007941 */ /* 0x000fea0003800000 */
.L_x_2096:
        /* <DEDUP_REMOVED lines=18> */
.L_x_2100:
[----:B0-----:R-:W-:-:S13]  /*1ad0*/  ISETP.GE.AND P0, PT, R12, R11, PT ;  /* 0x0000000b0c00720c */ /* 0x001fda0003f06270 */
[----:B------:R-:W-:Y:S05]  /*1ae0*/  @P0 BRA `(.L_x_2102) ;  /* 0x000000c000000947 */ /* 0x000fea0003800000 */
[----:B------:R-:W-:Y:S01]  /*1af0*/  IMAD.IADD R2, R0, 0x1, R12 ;  /* 0x0000000100027824 */ /* 0x000fe200078e020c */
[----:B------:R-:W-:Y:S01]  /*1b00*/  IADD3 R12, R12, 0x80, RZ ;  /* 0x000000800c0c7810 */ /* 0x000fe20007ffe0ff */
[----:B------:R-:W-:-:S04]  /*1b10*/  IMAD.MOV.U32 R3, RZ, RZ, 0x2 ;  /* 0x00000002ff037424 */ /* 0x000fc800078e00ff */
[----:B------:R-:W-:-:S05]  /*1b20*/  IMAD.WIDE.U32 R2, R2, R3, c[0x0][0x168] ;  /* 0x00005a0002027625 */ /* 0x000fca00078e0003 */
[----:B------:R0:W-:Y:S02]  /*1b30*/  STG.E.U16 [R2.64], R7 ;  /* 0x0000000702007986 */ /* 0x0001e4000c101504 */
.L_x_2101:
[----:B------:R-:W-:-:S13]  /*1b40*/  ISETP.GE.AND P0, PT, R12, R11, PT ;  /* 0x0000000b0c00720c */ /* 0x000fda0003f06270 */
[----:B------:R-:W-:Y:S05]  /*1b50*/  @P0 BRA `(.L_x_2103) ;  /* 0x000000d000000947 */ /* 0x000fea0003800000 */
[----:B0-----:R-:W-:Y:S01]  /*1b60*/  IMAD.IADD R2, R0, 0x1, R12 ;  /* 0x0000000100027824 */ /* 0x001fe200078e020c */
[----:B------:R-:W-:Y:S01]  /*1b70*/  IADD3 R12, R12, 0x80, RZ ;  /* 0x000000800c0c7810 */ /* 0x000fe20007ffe0ff */
[----:B------:R-:W-:-:S04]  /*1b80*/  IMAD.MOV.U32 R3, RZ, RZ, 0x2 ;  /* 0x00000002ff037424 */ /* 0x000fc800078e00ff */
[----:B------:R-:W-:-:S05]  /*1b90*/  IMAD.WIDE.U32 R2, R2, R3, c[0x0][0x168] ;  /* 0x00005a0002027625 */ /* 0x000fca00078e0003 */
[----:B------:R0:W-:Y:S02]  /*1ba0*/  STG.E.U16 [R2.64], R8 ;  /* 0x0000000802007986 */ /* 0x0001e4000c101504 */
.L_x_2102:
        /* <DEDUP_REMOVED lines=8> */
.L_x_2103:
[----:B------:R-:W-:Y:S05]  /*1c30*/  BSYNC B1 ;  /* 0x0000000000017941 */ /* 0x000fea0003800000 */
.L_x_2099:
[----:B------:R-:W-:-:S13]  /*1c40*/  ISETP.GE.AND P0, PT, R12, R11, PT ;  /* 0x0000000b0c00720c */ /* 0x000fda0003f06270 */
[----:B0-----:R-:W-:Y:S01]  /*1c50*/  @!P0 IMAD.IADD R2, R0, 0x1, R12 ;  /* 0x0000000100028824 */ /* 0x001fe200078e020c */
[----:B------:R-:W-:Y:S01]  /*1c60*/  @!P0 IADD3 R12, R12, 0x80, RZ ;  /* 0x000000800c0c8810 */ /* 0x000fe20007ffe0ff */
[----:B------:R-:W-:-:S04]  /*1c70*/  @!P0 IMAD.MOV.U32 R3, RZ, RZ, 0x2 ;  /* 0x00000002ff038424 */ /* 0x000fc800078e00ff */
[----:B------:R-:W-:-:S05]  /*1c80*/  @!P0 IMAD.WIDE.U32 R2, R2, R3, c[0x0][0x168] ;  /* 0x00005a0002028625 */ /* 0x000fca00078e0003 */
[----:B-----5:R0:W-:Y:S02]  /*1c90*/  @!P0 STG.E.U16 [R2.64], R13 ;  /* 0x0000000d02008986 */ /* 0x0201e4000c101504 */
.L_x_2104:
[----:B------:R-:W-:Y:S05]  /*1ca0*/  BSYNC B0 ;  /* 0x0000000000007941 */ /* 0x000fea0003800000 */
.L_x_2098:
        /* <DEDUP_REMOVED lines=8> */
.L_x_2105:
        /* <DEDUP_REMOVED lines=13> */
.L_x_17745:


//--------------------- .text._ZN2at6native29vectorized_elementwise_kernelILi8ENS0_13AUnaryFunctorIN3c104HalfES4_S4_ZZZNS0_17hypot_kernel_cudaERNS_18TensorIteratorBaseEENKUlvE_clEvENKUlvE1_clEvEUlS4_S4_E_EESt5arrayIPcLm2EEEEviT0_T1_ --------------------------
	.section	.text._ZN2at6native29vectorized_elementwise_kernelILi8ENS0_13AUnaryFunctorIN3c104HalfES4_S4_ZZZNS0_17hypot_kernel_cudaERNS_18TensorIteratorBaseEENKUlvE_clEvENKUlvE1_clEvEUlS4_S4_E_EESt5arrayIPcLm2EEEEviT0_T1_,"ax",@progbits
	.sectioninfo	@"SHI_REGISTERS=4"
	.align	128
        .global         _ZN2at6native29vectorized_elementwise_kernelILi8ENS0_13AUnaryFunctorIN3c104HalfES4_S4_ZZZNS0_17hypot_kernel_cudaERNS_18TensorIteratorBaseEENKUlvE_clEvENKUlvE1_clEvEUlS4_S4_E_EESt5arrayIPcLm2EEEEviT0_T1_
        .type           _ZN2at6native29vectorized_elementwise_kernelILi8ENS0_13AUnaryFunctorIN3c104HalfES4_S4_ZZZNS0_17hypot_kernel_cudaERNS_18TensorIteratorBaseEENKUlvE_clEvENKUlvE1_clEvEUlS4_S4_E_EESt5arrayIPcLm2EEEEviT0_T1_,@function
        .size           _ZN2at6native29vectorized_elementwise_kernelILi8ENS0_13AUnaryFunctorIN3c104HalfES4_S4_ZZZNS0_17hypot_kernel_cudaERNS_18TensorIteratorBaseEENKUlvE_clEvENKUlvE1_clEvEUlS4_S4_E_EESt5arrayIPcLm2EEEEviT0_T1_,(.L_x_17746 - _ZN2at6native29vectorized_elementwise_kernelILi8ENS0_13AUnaryFunctorIN3c104HalfES4_S4_ZZZNS0_17hypot_kernel_cudaERNS_18TensorIteratorBaseEENKUlvE_clEvENKUlvE1_clEvEUlS4_S4_E_EESt5arrayIPcLm2EEEEviT0_T1_)
        .other          _ZN2at6native29vectorized_elementwise_kernelILi8ENS0_13AUnaryFunctorIN3c104HalfES4_S4_ZZZNS0_17hypot_kernel_cudaERNS_18TensorIteratorBaseEENKUlvE_clEvENKUlvE1_clEvEUlS4_S4_E_EESt5arrayIPcLm2EEEEviT0_T1_,@"STO_CUDA_ENTRY STV_DEFAULT"
_ZN2at6native29vectorized_elementwise_kernelILi8ENS0_13AUnaryFunctorIN3c104HalfES4_S4_ZZZNS0_17hypot_kernel_cudaERNS_18TensorIteratorBaseEENKUlvE_clEvENKUlvE1_clEvEUlS4_S4_E_EESt5arrayIPcLm2EEEEviT0_T1_:
.text._ZN2at6native29vectorized_elementwise_kernelILi8ENS0_13AUnaryFunctorIN3c104HalfES4_S4_ZZZNS0_17hypot_kernel_cudaERNS_18TensorIteratorBaseEENKUlvE_clEvENKUlvE1_clEvEUlS4_S4_E_EESt5arrayIPcLm2EEEEviT0_T1_:
[----:B------:R-:W-:Y:S02]  /*0000*/  MOV R1, c[0x0][0x28] ;  /* 0x00000a0000017a02 */ /* 0x000fe40000000f00 */
[----:B------:R-:W-:Y:S05]  /*0010*/  EXIT ;  /* 0x000000000000794d */ /* 0x000fea0003800000 */
.L_x_2106:
        /* <DEDUP_REMOVED lines=14> */
.L_x_17746:


//--------------------- .text._ZN2at6native18elementwise_kernelILi128ELi4EZNS0_15gpu_kernel_implINS0_13BinaryFunctorIN3c104HalfES5_S5_ZZZNS0_17hypot_kernel_cudaERNS_18TensorIteratorBaseEENKUlvE_clEvENKUlvE1_clEvEUlS5_S5_E_EEEEvS7_RKT_EUliE_EEviT1_ --------------------------
	.section	.text._ZN2at6native18elementwise_kernelILi128ELi4EZNS0_15gpu_kernel_implINS0_13BinaryFunctorIN3c104HalfES5_S5_ZZZNS0_17hypot_kernel_cudaERNS_18TensorIteratorBaseEENKUlvE_clEvENKUlvE1_clEvEUlS5_S5_E_EEEEvS7_RKT_EUliE_EEviT1_,"ax",@progbits
	.sectioninfo	@"SHI_REGISTERS=26"
	.align	128
        .global         _ZN2at6native18elementwise_kernelILi128ELi4EZNS0_15gpu_kernel_implINS0_13BinaryFunctorIN3c104HalfES5_S5_ZZZNS0_17hypot_kernel_cudaERNS_18TensorIteratorBaseEENKUlvE_clEvENKUlvE1_clEvEUlS5_S5_E_EEEEvS7_RKT_EUliE_EEviT1_
        .type           _ZN2at6native18elementwise_kernelILi128ELi4EZNS0_15gpu_kernel_implINS0_13BinaryFunctorIN3c104HalfES5_S5_ZZZNS0_17hypot_kernel_cudaERNS_18TensorIteratorBaseEENKUlvE_clEvENKUlvE1_clEvEUlS5_S5_E_EEEEvS7_RKT_EUliE_EEviT1_,@function
        .size           _ZN2at6native18elementwise_kernelILi128ELi4EZNS0_15gpu_kernel_implINS0_13BinaryFunctorIN3c104HalfES5_S5_ZZZNS0_17hypot_kernel_cudaERNS_18TensorIteratorBaseEENKUlvE_clEvENKUlvE1_clEvEUlS5_S5_E_EEEEvS7_RKT_EUliE_EEviT1_,(.L_x_17747 - _ZN2at6native18elementwise_kernelILi128ELi4EZNS0_15gpu_kernel_implINS0_13BinaryFunctorIN3c104HalfES5_S5_ZZZNS0_17hypot_kernel_cudaERNS_18TensorIteratorBaseEENKUlvE_clEvENKUlvE1_clEvEUlS5_S5_E_EEEEvS7_RKT_EUliE_EEviT1_)
        .other          _ZN2at6native18elementwise_kernelILi128ELi4EZNS0_15gpu_kernel_implINS0_13BinaryFunctorIN3c104HalfES5_S5_ZZZNS0_17hypot_kernel_cudaERNS_18TensorIteratorBaseEENKUlvE_clEvENKUlvE1_clEvEUlS5_S5_E_EEEEvS7_RKT_EUliE_EEviT1_,@"STO_CUDA_ENTRY STV_DEFAULT"
_ZN2at6native18elementwise_kernelILi128ELi4EZNS0_15gpu_kernel_implINS0_13BinaryFunctorIN3c104HalfES5_S5_ZZZNS0_17hypot_kernel_cudaERNS_18TensorIteratorBaseEENKUlvE_clEvENKUlvE1_clEvEUlS5_S5_E_EEEEvS7_RKT_EUliE_EEviT1_:
.text._ZN2at6native18elementwise_kernelILi128ELi4EZNS0_15gpu_kernel_implINS0_13BinaryFunctorIN3c104HalfES5_S5_ZZZNS0_17hypot_kernel_cudaERNS_18TensorIteratorBaseEENKUlvE_clEvENKUlvE1_clEvEUlS5_S5_E_EEEEvS7_RKT_EUliE_EEviT1_:
        /* <DEDUP_REMOVED lines=265> */
.L_x_2109:
        /* <DEDUP_REMOVED lines=21> */
.L_x_2113:
[----:B------:R-:W2:Y:S02]  /*11e0*/  LDG.E.U8 R2, [R2.64] ;  /* 0x0000002402027981 */ /* 0x000ea4000c1e1100 */
[----:B--2---:R-:W0:Y:S02]  /*11f0*/  I2F.U16 R0, R2 ;  /* 0x0000000200007306 */ /* 0x004e240000101000 */
[----:B0-----:R-:W-:-:S04]  /*1200*/  F2FP.PACK_AB R0, RZ, R0 ;  /* 0x00000000ff00723e */ /* 0x001fc800000000ff */
[----:B------:R-:W-:Y:S01]  /*1210*/  PRMT R23, R0, 0x7610, R23 ;  /* 0x0000761000177816 */ /* 0x000fe20000000017 */
[----:B------:R-:W-:Y:S05]  /*1220*/  BRA `(.L_x_2115) ;  /* 0x00000ed000007947 */ /* 0x000fea0003800000 */
.L_x_2112:
        /* <DEDUP_REMOVED lines=11> */
.L_x_2117:
[----:B------:R-:W2:Y:S02]  /*12e0*/  LDG.E R2, [R2.64] ;  /* 0x0000002402027981 */ /* 0x000ea4000c1e1900 */
[----:B--2---:R-:W0:Y:S02]  /*12f0*/  I2F R0, R2 ;  /* 0x0000000200007306 */ /* 0x004e240000201400 */
[----:B0-----:R-:W-:-:S04]  /*1300*/  F2FP.PACK_AB R0, RZ, R0 ;  /* 0x00000000ff00723e */ /* 0x001fc800000000ff */
[----:B------:R-:W-:Y:S01]  /*1310*/  PRMT R23, R0, 0x7610, R23 ;  /* 0x0000761000177816 */ /* 0x000fe20000000017 */
[----:B------:R-:W-:Y:S05]  /*1320*/  BRA `(.L_x_2115) ;  /* 0x00000dd000007947 */ /* 0x000fea0003800000 */
.L_x_2116:
[----:B------:R-:W2:Y:S02]  /*1330*/  LDG.E.U16 R2, [R2.64] ;  /* 0x0000002402027981 */ /* 0x000ea4000c1e1500 */
[----:B--2---:R-:W0:Y:S02]  /*1340*/  I2F.S16 R0, R2 ;  /* 0x0000000200007306 */ /* 0x004e240000101400 */
[----:B0-----:R-:W-:-:S04]  /*1350*/  F2FP.PACK_AB R0, RZ, R0 ;  /* 0x00000000ff00723e */ /* 0x001fc800000000ff */
[----:B------:R-:W-:Y:S01]  /*1360*/  PRMT R23, R0, 0x7610, R23 ;  /* 0x0000761000177816 */ /* 0x000fe20000000017 */
[----:B------:R-:W-:Y:S05]  /*1370*/  BRA `(.L_x_2115) ;  /* 0x00000d8000007947 */ /* 0x000fea0003800000 */
.L_x_2111:
        /* <DEDUP_REMOVED lines=9> */
.L_x_2119:
[----:B------:R0:W5:Y:S01]  /*1410*/  LDG.E.U16 R23, [R2.64] ;  /* 0x0000002402177981 */ /* 0x000162000c1e1500 */
[----:B------:R-:W-:Y:S05]  /*1420*/  BRA `(.L_x_2115) ;  /* 0x00000cd000007947 */ /* 0x000fea0003800000 */
.L_x_2118:
        /* <DEDUP_REMOVED lines=9> */
.L_x_2121:
[----:B------:R0:W5:Y:S01]  /*14c0*/  LDG.E.U16 R23, [R2.64] ;  /* 0x0000002402177981 */ /* 0x000162000c1e1500 */
[----:B------:R-:W-:Y:S05]  /*14d0*/  BRA `(.L_x_2115) ;  /* 0x00000c2000007947 */ /* 0x000fea0003800000 */
.L_x_2120:
[----:B------:R-:W2:Y:S02]  /*14e0*/  LDG.E.64 R2, [R2.64] ;  /* 0x0000002402027981 */ /* 0x000ea4000c1e1b00 */
[----:B--2---:R-:W0:Y:S01]  /*14f0*/  F2F.F32.F64 R0, R2 ;  /* 0x0000000200007310 */ /* 0x004e220000301000 */
[----:B------:R-:W0:-:S14]  /*1500*/  DSETP.GEU.AND P0, PT, |R2|, c[0x2][0x0], PT ;  /* 0x008000000200762a */ /* 0x000e1c0003f0e200 */
[----:B0-----:R-:W-:-:S05]  /*1510*/  @!P0 FMUL R0, R0, 1.175494350822287508e-38 ;  /* 0x0080000000008820 */ /* 0x001fca0000400000 */
[----:B------:R-:W-:-:S04]  /*1520*/  F2FP.PACK_AB R0, RZ, R0 ;  /* 0x00000000ff00723e */ /* 0x000fc800000000ff */
[----:B------:R-:W-:Y:S01]  /*1530*/  PRMT R23, R0, 0x7610, R23 ;  /* 0x0000761000177816 */ /* 0x000fe20000000017 */
[----:B------:R-:W-:Y:S05]  /*1540*/  BRA `(.L_x_2115) ;  /* 0x00000bb000007947 */ /* 0x000fea0003800000 */
.L_x_2110:
        /* <DEDUP_REMOVED lines=14> */
.L_x_2124:
[----:B------:R-:W2:Y:S02]  /*1630*/  LDG.E.64 R2, [R2.64] ;  /* 0x0000002402027981 */ /* 0x000ea4000c1e1b00 */
[----:B--2---:R-:W0:Y:S01]  /*1640*/  F2F.F32.F64 R0, R2 ;  /* 0x0000000200007310 */ /* 0x004e220000301000 */
[----:B------:R-:W0:-:S14]  /*1650*/  DSETP.GEU.AND P0, PT, |R2|, c[0x2][0x0], PT ;  /* 0x008000000200762a */ /* 0x000e1c0003f0e200 */
[----:B0-----:R-:W-:-:S05]  /*1660*/  @!P0 FMUL R0, R0, 1.175494350822287508e-38 ;  /* 0x0080000000008820 */ /* 0x001fca0000400000 */
[----:B------:R-:W-:-:S04]  /*1670*/  F2FP.PACK_AB R0, RZ, R0 ;  /* 0x00000000ff00723e */ /* 0x000fc800000000ff */
[----:B------:R-:W-:Y:S01]  /*1680*/  PRMT R23, R0, 0x7610, R23 ;  /* 0x0000761000177816 */ /* 0x000fe20000000017 */
[----:B------:R-:W-:Y:S05]  /*1690*/  BRA `(.L_x_2115) ;  /* 0x00000a6000007947 */ /* 0x000fea0003800000 */
.L_x_2123:
        /* <DEDUP_REMOVED lines=28> */
.L_x_2126:
        /* <DEDUP_REMOVED lines=15> */
.L_x_2125:
[----:B------:R-:W2:Y:S02]  /*1950*/  LDG.E.U16 R0, [R2.64] ;  /* 0x0000002402007981 */ /* 0x000ea4000c1e1500 */
[----:B--2---:R-:W-:-:S04]  /*1960*/  PRMT R0, RZ, 0x5410, R0 ;  /* 0x00005410ff007816 */ /* 0x004fc80000000000 */
[----:B------:R-:W-:-:S04]  /*1970*/  F2FP.PACK_AB R0, RZ, R0 ;  /* 0x00000000ff00723e */ /* 0x000fc800000000ff */
[----:B------:R-:W-:Y:S01]  /*1980*/  PRMT R23, R0, 0x7610, R23 ;  /* 0x0000761000177816 */ /* 0x000fe20000000017 */
[----:B------:R-:W-:Y:S05]  /*1990*/  BRA `(.L_x_2115) ;  /* 0x0000076000007947 */ /* 0x000fea0003800000 */
.L_x_2122:
        /* <DEDUP_REMOVED lines=12> */
.L_x_2129:
        /* <DEDUP_REMOVED lines=21> */
.L_x_2133:
[----:B------:R-:W-:Y:S05]  /*1bb0*/  BSYNC B1 ;  /* 0x0000000000017941 */ /* 0x000fea0003800000 */
.L_x_2132:
[----:B------:R-:W-:Y:S01]  /*1bc0*/  LEA R3, R0, 0x3b800000, 0x17 ;  /* 0x3b80000000037811 */ /* 0x000fe200078eb8ff */
[----:B------:R-:W-:-:S05]  /*1bd0*/  IMAD.SHL.U32 R0, R2, 0x100000, RZ ;  /* 0x0010000002007824 */ /* 0x000fca00078e00ff */
[----:B------:R-:W-:Y:S02]  /*1be0*/  LOP3.LUT R0, R3, R0, R4, 0xfe, !PT ;  /* 0x0000000003007212 */ /* 0x000fe400078efe04 */
.L_x_2131:
[----:B------:R-:W-:Y:S05]  /*1bf0*/  BSYNC B0 ;  /* 0x0000000000007941 */ /* 0x000fea0003800000 */
.L_x_2130:
[----:B------:R-:W-:-:S04]  /*1c00*/  F2FP.PACK_AB R0, RZ, R0 ;  /* 0x00000000ff00723e */ /* 0x000fc800000000ff */
[----:B------:R-:W-:Y:S01]  /*1c10*/  PRMT R23, R0, 0x7610, R23 ;  /* 0x0000761000177816 */ /* 0x000fe20000000017 */
[----:B------:R-:W-:Y:S05]  /*1c20*/  BRA `(.L_x_2115) ;  /* 0x000004d000007947 */ /* 0x000fea0003800000 */
.L_x_2128:
        /* <DEDUP_REMOVED lines=21> */
.L_x_2137:
[----:B------:R-:W-:Y:S05]  /*1d80*/  BSYNC B1 ;  /* 0x0000000000017941 */ /* 0x000fea0003800000 */
.L_x_2136:
[----:B------:R-:W-:Y:S01]  /*1d90*/  LEA R3, R0, 0x37800000, 0x17 ;  /* 0x3780000000037811 */ /* 0x000fe200078eb8ff */
[----:B------:R-:W-:-:S05]  /*1da0*/  IMAD.SHL.U32 R0, R2, 0x200000, RZ ;  /* 0x0020000002007824 */ /* 0x000fca00078e00ff */
[----:B------:R-:W-:Y:S02]  /*1db0*/  LOP3.LUT R0, R3, R0, R4, 0xfe, !PT ;  /* 0x0000000003007212 */ /* 0x000fe400078efe04 */
.L_x_2135:
[----:B------:R-:W-:Y:S05]  /*1dc0*/  BSYNC B0 ;  /* 0x0000000000007941 */ /* 0x000fea0003800000 */
.L_x_2134:
[----:B------:R-:W-:-:S04]  /*1dd0*/  F2FP.PACK_AB R0, RZ, R0 ;  /* 0x00000000ff00723e */ /* 0x000fc800000000ff */
[----:B------:R-:W-:Y:S01]  /*1de0*/  PRMT R23, R0, 0x7610, R23 ;  /* 0x0000761000177816 */ /* 0x000fe20000000017 */
[----:B------:R-:W-:Y:S05]  /*1df0*/  BRA `(.L_x_2115) ;  /* 0x0000030000007947 */ /* 0x000fea0003800000 */
.L_x_2127:
        /* <DEDUP_REMOVED lines=14> */
.L_x_2141:
[----:B------:R-:W-:Y:S05]  /*1ee0*/  BSYNC B0 ;  /* 0x0000000000007941 */ /* 0x000fea0003800000 */
.L_x_2140:
[----:B------:R-:W-:-:S04]  /*1ef0*/  F2FP.PACK_AB R0, RZ, R0 ;  /* 0x00000000ff00723e */ /* 0x000fc800000000ff */
[----:B------:R-:W-:Y:S01]  /*1f00*/  PRMT R23, R0, 0x7610, R23 ;  /* 0x0000761000177816 */ /* 0x000fe20000000017 */
[----:B------:R-:W-:Y:S05]  /*1f10*/  BRA `(.L_x_2115) ;  /* 0x000001e000007947 */ /* 0x000fea0003800000 */
.L_x_2114:
        /* <DEDUP_REMOVED lines=21> */
.L_x_2139:
[----:B------:R-:W2:Y:S02]  /*2070*/  LDG.E.64 R2, [R2.64] ;  /* 0x0000002402027981 */ /* 0x000ea4000c1e1b00 */
[----:B--2---:R-:W0:Y:S02]  /*2080*/  I2F.U64 R0, R2 ;  /* 0x0000000200007312 */ /* 0x004e240000301000 */
[----:B0-----:R-:W-:-:S04]  /*2090*/  F2FP.PACK_AB R0, RZ, R0 ;  /* 0x00000000ff00723e */ /* 0x001fc800000000ff */
[----:B------:R-:W-:Y:S01]  /*20a0*/  PRMT R23, R0, 0x7610, R23 ;  /* 0x0000761000177816 */ /* 0x000fe20000000017 */
[----:B------:R-:W-:Y:S05]  /*20b0*/  BRA `(.L_x_2115) ;  /* 0x0000004000007947 */ /* 0x000fea0003800000 */
.L_x_2138:
[----:B------:R-:W2:Y:S02]  /*20c0*/  LDG.E R2, [R2.64] ;  /* 0x0000002402027981 */ /* 0x000ea4000c1e1900 */
[----:B--2---:R-:W0:Y:S02]  /*20d0*/  I2F.U32 R0, R2 ;  /* 0x0000000200007306 */ /* 0x004e240000201000 */
[----:B0-----:R-:W-:-:S04]  /*20e0*/  F2FP.PACK_AB R0, RZ, R0 ;  /* 0x00000000ff00723e */ /* 0x001fc800000000ff */
[----:B------:R-:W-:Y:S02]  /*20f0*/  PRMT R23, R0, 0x7610, R23 ;  /* 0x0000761000177816 */ /* 0x000fe40000000017 */
.L_x_2115:
        /* <DEDUP_REMOVED lines=18> */
.L_x_2145:
[----:B------:R-:W2:Y:S02]  /*2220*/  LDG.E.U8 R2, [R2.64] ;  /* 0x0000002402027981 */ /* 0x000ea4000c1e1100 */
[----:B--2---:R-:W0:Y:S02]  /*2230*/  I2F.U16 R0, R2 ;  /* 0x0000000200007306 */ /* 0x004e240000101000 */
[----:B0-----:R-:W-:Y:S01]  /*2240*/  F2FP.PACK_AB R0, RZ, R0 ;  /* 0x00000000ff00723e */ /* 0x001fe200000000ff */
[----:B------:R-:W-:Y:S05]  /*2250*/  BRA `(.L_x_2147) ;  /* 0x00000e1000007947 */ /* 0x000fea0003800000 */
.L_x_2144:
        /* <DEDUP_REMOVED lines=10> */
.L_x_2149:
[----:B------:R-:W2:Y:S02]  /*2300*/  LDG.E R2, [R2.64] ;  /* 0x0000002402027981 */ /* 0x000ea4000c1e1900 */
[----:B--2---:R-:W0:Y:S02]  /*2310*/  I2F R0, R2 ;  /* 0x0000000200007306 */ /* 0x004e240000201400 */
[----:B0-----:R-:W-:Y:S01]  /*2320*/  F2FP.PACK_AB R0, RZ, R0 ;  /* 0x00000000ff00723e */ /* 0x001fe200000000ff */
[----:B------:R-:W-:Y:S05]  /*2330*/  BRA `(.L_x_2147) ;  /* 0x00000d3000007947 */ /* 0x000fea0003800000 */
.L_x_2148:
[----:B------:R-:W2:Y:S02]  /*2340*/  LDG.E.U16 R2, [R2.64] ;  /* 0x0000002402027981 */ /* 0x000ea4000c1e1500 */
[----:B--2---:R-:W0:Y:S02]  /*2350*/  I2F.S16 R0, R2 ;  /* 0x0000000200007306 */ /* 0x004e240000101400 */
[----:B0-----:R-:W-:Y:S01]  /*2360*/  F2FP.PACK_AB R0, RZ, R0 ;  /* 0x00000000ff00723e */ /* 0x001fe200000000ff */
[----:B------:R-:W-:Y:S05]  /*2370*/  BRA `(.L_x_2147) ;  /* 0x00000cf000007947 */ /* 0x000fea0003800000 */
.L_x_2143:
        /* <DEDUP_REMOVED lines=9> */
.L_x_2151:
[----:B------:R0:W5:Y:S01]  /*2410*/  LDG.E.U16 R0, [R2.64] ;  /* 0x0000002402007981 */ /* 0x000162000c1e1500 */
[----:B------:R-:W-:Y:S05]  /*2420*/  BRA `(.L_x_2147) ;  /* 0x00000c4000007947 */ /* 0x000fea0003800000 */
.L_x_2150:
        /* <DEDUP_REMOVED lines=9> */
.L_x_2153:
[----:B------:R0:W5:Y:S01]  /*24c0*/  LDG.E.U16 R0, [R2.64] ;  /* 0x0000002402007981 */ /* 0x000162000c1e1500 */
[----:B------:R-:W-:Y:S05]  /*24d0*/  BRA `(.L_x_2147) ;  /* 0x00000b9000007947 */ /* 0x000fea0003800000 */
.L_x_2152:
[----:B------:R-:W2:Y:S02]  /*24e0*/  LDG.E.64 R2, [R2.64] ;  /* 0x0000002402027981 */ /* 0x000ea4000c1e1b00 */
[----:B--2---:R-:W0:Y:S01]  /*24f0*/  F2F.F32.F64 R0, R2 ;  /* 0x0000000200007310 */ /* 0x004e220000301000 */
[----:B------:R-:W0:-:S14]  /*2500*/  DSETP.GEU.AND P0, PT, |R2|, c[0x2][0x0], PT ;  /* 0x008000000200762a */ /* 0x000e1c0003f0e200 */
[----:B0-----:R-:W-:-:S05]  /*2510*/  @!P0 FMUL R0, R0, 1.175494350822287508e-38 ;  /* 0x0080000000008820 */ /* 0x001fca0000400000 */
[----:B------:R-:W-:Y:S01]  /*2520*/  F2FP.PACK_AB R0, RZ, R0 ;  /* 0x00000000ff00723e */ /* 0x000fe200000000ff */
[----:B------:R-:W-:Y:S05]  /*2530*/  BRA `(.L_x_2147) ;  /* 0x00000b3000007947 */ /* 0x000fea0003800000 */
.L_x_2142:
        /* <DEDUP_REMOVED lines=13> */
.L_x_2156:
[----:B------:R-:W2:Y:S02]  /*2610*/  LDG.E.64 R2, [R2.64] ;  /* 0x0000002402027981 */ /* 0x000ea4000c1e1b00 */
[----:B--2---:R-:W0:Y:S01]  /*2620*/  F2F.F32.F64 R0, R2 ;  /* 0x0000000200007310 */ /* 0x004e220000301000 */
[----:B------:R-:W0:-:S14]  /*2630*/  DSETP.GEU.AND P0, PT, |R2|, c[0x2][0x0], PT ;  /* 0x008000000200762a */ /* 0x000e1c0003f0e200 */
[----:B0-----:R-:W-:-:S05]  /*2640*/  @!P0 FMUL R0, R0, 1.175494350822287508e-38 ;  /* 0x0080000000008820 */ /* 0x001fca0000400000 */
[----:B------:R-:W-:Y:S01]  /*2650*/  F2FP.PACK_AB R0, RZ, R0 ;  /* 0x00000000ff00723e */ /* 0x000fe200000000ff */
[----:B------:R-:W-:Y:S05]  /*2660*/  BRA `(.L_x_2147) ;  /* 0x00000a0000007947 */ /* 0x000fea0003800000 */
.L_x_2155:
        /* <DEDUP_REMOVED lines=28> */
.L_x_2158:
        /* <DEDUP_REMOVED lines=15> */
.L_x_2157:
[----:B------:R-:W2:Y:S02]  /*2920*/  LDG.E.U16 R0, [R2.64] ;  /* 0x0000002402007981 */ /* 0x000ea4000c1e1500 */
[----:B--2---:R-:W-:-:S04]  /*2930*/  PRMT R0, RZ, 0x5410, R0 ;  /* 0x00005410ff007816 */ /* 0x004fc80000000000 */
[----:B------:R-:W-:Y:S01]  /*2940*/  F2FP.PACK_AB R0, RZ, R0 ;  /* 0x00000000ff00723e */ /* 0x000fe200000000ff */
[----:B------:R-:W-:Y:S05]  /*2950*/  BRA `(.L_x_2147) ;  /* 0x0000071000007947 */ /* 0x000fea0003800000 */
.L_x_2154:
        /* <DEDUP_REMOVED lines=12> */
.L_x_2161:
        /* <DEDUP_REMOVED lines=21> */
.L_x_2165:
[----:B------:R-:W-:Y:S05]  /*2b70*/  BSYNC B1 ;  /* 0x0000000000017941 */ /* 0x000fea0003800000 */
.L_x_2164:
[----:B------:R-:W-:Y:S01]  /*2b80*/  LEA R3, R0, 0x3b800000, 0x17 ;  /* 0x3b80000000037811 */ /* 0x000fe200078eb8ff */
[----:B------:R-:W-:-:S05]  /*2b90*/  IMAD.SHL.U32 R0, R2, 0x100000, RZ ;  /* 0x0010000002007824 */ /* 0x000fca00078e00ff */
[----:B------:R-:W-:Y:S02]  /*2ba0*/  LOP3.LUT R0, R3, R0, R4, 0xfe, !PT ;  /* 0x0000000003007212 */ /* 0x000fe400078efe04 */
.L_x_2163:
[----:B------:R-:W-:Y:S05]  /*2bb0*/  BSYNC B0 ;  /* 0x0000000000007941 */ /* 0x000fea0003800000 */
.L_x_2162:
[----:B------:R-:W-:Y:S01]  /*2bc0*/  F2FP.PACK_AB R0, RZ, R0 ;  /* 0x00000000ff00723e */ /* 0x000fe200000000ff */
[----:B------:R-:W-:Y:S05]  /*2bd0*/  BRA `(.L_x_2147) ;  /* 0x0000049000007947 */ /* 0x000fea0003800000 */
.L_x_2160:
        /* <DEDUP_REMOVED lines=21> */
.L_x_2169:
[----:B------:R-:W-:Y:S05]  /*2d30*/  BSYNC B1 ;  /* 0x0000000000017941 */ /* 0x000fea0003800000 */
.L_x_2168:
[----:B------:R-:W-:Y:S01]  /*2d40*/  LEA R3, R0, 0x37800000, 0x17 ;  /* 0x3780000000037811 */ /* 0x000fe200078eb8ff */
[----:B------:R-:W-:-:S05]  /*2d50*/  IMAD.SHL.U32 R0, R2, 0x200000, RZ ;  /* 0x0020000002007824 */ /* 0x000fca00078e00ff */
[----:B------:R-:W-:Y:S02]  /*2d60*/  LOP3.LUT R0, R3, R0, R4, 0xfe, !PT ;  /* 0x0000000003007212 */ /* 0x000fe400078efe04 */
.L_x_2167:
[----:B------:R-:W-:Y:S05]  /*2d70*/  BSYNC B0 ;  /* 0x0000000000007941 */ /* 0x000fea0003800000 */
.L_x_2166:
[----:B------:R-:W-:Y:S01]  /*2d80*/  F2FP.PACK_AB R0, RZ, R0 ;  /* 0x00000000ff00723e */ /* 0x000fe200000000ff */
[----:B------:R-:W-:Y:S05]  /*2d90*/  BRA `(.L_x_2147) ;  /* 0x000002d000007947 */ /* 0x000fea0003800000 */
.L_x_2159:
        /* <DEDUP_REMOVED lines=14> */
.L_x_2173:
[----:B------:R-:W-:Y:S05]  /*2e80*/  BSYNC B0 ;  /* 0x0000000000007941 */ /* 0x000fea0003800000 */
.L_x_2172:
[----:B------:R-:W-:Y:S01]  /*2e90*/  F2FP.PACK_AB R0, RZ, R0 ;  /* 0x00000000ff00723e */ /* 0x000fe200000000ff */
[----:B------:R-:W-:Y:S05]  /*2ea0*/  BRA `(.L_x_2147) ;  /* 0x000001c000007947 */ /* 0x000fea0003800000 */
.L_x_2146:
        /* <DEDUP_REMOVED lines=21> */
.L_x_2171:
[----:B------:R-:W2:Y:S02]  /*3000*/  LDG.E.64 R2, [R2.64] ;  /* 0x0000002402027981 */ /* 0x000ea4000c1e1b00 */
[----:B--2---:R-:W0:Y:S02]  /*3010*/  I2F.U64 R0, R2 ;  /* 0x0000000200007312 */ /* 0x004e240000301000 */
[----:B0-----:R-:W-:Y:S01]  /*3020*/  F2FP.PACK_AB R0, RZ, R0 ;  /* 0x00000000ff00723e */ /* 0x001fe200000000ff */
[----:B------:R-:W-:Y:S05]  /*3030*/  BRA `(.L_x_2147) ;  /* 0x0000003000007947 */ /* 0x000fea0003800000 */
.L_x_2170:
[----:B------:R-:W2:Y:S02]  /*3040*/  LDG.E R2, [R2.64] ;  /* 0x0000002402027981 */ /* 0x000ea4000c1e1900 */
[----:B--2---:R-:W0:Y:S02]  /*3050*/  I2F.U32 R0, R2 ;  /* 0x0000000200007306 */ /* 0x004e240000201000 */
[----:B0-----:R-:W-:-:S06]  /*3060*/  F2FP.PACK_AB R0, RZ, R0 ;  /* 0x00000000ff00723e */ /* 0x001fcc00000000ff */
.L_x_2147:
[----:B-----5:R-:W-:Y:S01]  /*3070*/  HADD2.F32 R23, -RZ, R23.H0_H0 ;  /* 0x20000017ff177230 */ /* 0x020fe20000004100 */
[----:B------:R-:W1:Y:S01]  /*3080*/  LDC.U8 R6, c[0x0][0x3e1] ;  /* 0x0000f840ff067b82 */ /* 0x000e620000000000 */
[----:B------:R-:W-:-:S03]  /*3090*/  HADD2.F32 R0, -RZ, R0.H0_H0 ;  /* 0x20000000ff007230 */ /* 0x000fc60000004100 */
        /* <DEDUP_REMOVED lines=32> */
.L_x_2177:
[----:B------:R-:W-:-:S06]  /*32a0*/  HADD2.F32 R3, -RZ, R2.H0_H0 ;  /* 0x20000002ff037230 */ /* 0x000fcc0000004100 */
[----:B------:R-:W0:Y:S02]  /*32b0*/  F2I.S64.TRUNC R2, R3 ;  /* 0x0000000300027311 */ /* 0x000e24000020d900 */
[----:B0-----:R0:W-:Y:S01]  /*32c0*/  STG.E.U8 [R16.64], R2 ;  /* 0x0000000210007986 */ /* 0x0011e2000c101124 */
[----:B------:R-:W-:Y:S05]  /*32d0*/  BRA `(.L_x_2179) ;  /* 0x00000e4000007947 */ /* 0x000fea0003800000 */
.L_x_2176:
        /* <DEDUP_REMOVED lines=10> */
.L_x_2181:
[----:B------:R-:W-:-:S04]  /*3380*/  HADD2.F32 R2, -RZ, R2.H0_H0 ;  /* 0x20000002ff027230 */ /* 0x000fc80000004100 */
[----:B------:R-:W0:Y:S02]  /*3390*/  F2I.FTZ.TRUNC.NTZ R3, R2 ;  /* 0x0000000200037305 */ /* 0x000e24000021f100 */
[----:B0-----:R0:W-:Y:S01]  /*33a0*/  STG.E [R16.64], R3 ;  /* 0x0000000310007986 */ /* 0x0011e2000c101924 */
[----:B------:R-:W-:Y:S05]  /*33b0*/  BRA `(.L_x_2179) ;  /* 0x00000d6000007947 */ /* 0x000fea0003800000 */
.L_x_2180:
[----:B------:R-:W-:-:S04]  /*33c0*/  HADD2.F32 R2, -RZ, R2.H0_H0 ;  /* 0x20000002ff027230 */ /* 0x000fc80000004100 */
[----:B------:R-:W0:Y:S02]  /*33d0*/  F2I.FTZ.TRUNC.NTZ R3, R2 ;  /* 0x0000000200037305 */ /* 0x000e24000021f100 */
[----:B0-----:R0:W-:Y:S01]  /*33e0*/  STG.E.U16 [R16.64], R3 ;  /* 0x0000000310007986 */ /* 0x0011e2000c101524 */
[----:B------:R-:W-:Y:S05]  /*33f0*/  BRA `(.L_x_2179) ;  /* 0x00000d2000007947 */ /* 0x000fea0003800000 */
.L_x_2175:
        /* <DEDUP_REMOVED lines=9> */
.L_x_2183:
[----:B------:R0:W-:Y:S01]  /*3490*/  STG.E.U16 [R16.64], R2 ;  /* 0x0000000210007986 */ /* 0x0001e2000c101524 */
[----:B------:R-:W-:Y:S05]  /*34a0*/  BRA `(.L_x_2179) ;  /* 0x00000c7000007947 */ /* 0x000fea0003800000 */
.L_x_2182:
        /* <DEDUP_REMOVED lines=10> */
.L_x_2185:
[----:B------:R-:W-:-:S05]  /*3550*/  HADD2.F32 R0, -RZ, R2.H0_H0 ;  /* 0x20000002ff007230 */ /* 0x000fca0000004100 */
[----:B------:R-:W-:-:S04]  /*3560*/  F2FP.PACK_AB R0, RZ, R0 ;  /* 0x00000000ff00723e */ /* 0x000fc800000000ff */
[----:B------:R-:W-:-:S05]  /*3570*/  PRMT R0, R0, 0x5410, RZ ;  /* 0x0000541000007816 */ /* 0x000fca00000000ff */
[----:B------:R0:W-:Y:S01]  /*3580*/  STG.E [R16.64], R0 ;  /* 0x0000000010007986 */ /* 0x0001e2000c101924 */
[----:B------:R-:W-:Y:S05]  /*3590*/  BRA `(.L_x_2179) ;  /* 0x00000b8000007947 */ /* 0x000fea0003800000 */
.L_x_2184:
[----:B------:R-:W-:-:S05]  /*35a0*/  HADD2.F32 R2, -RZ, R2.H0_H0 ;  /* 0x20000002ff027230 */ /* 0x000fca0000004100 */
[----:B------:R-:W-:-:S06]  /*35b0*/  FMUL.FTZ R2, R2, 1 ;  /* 0x3f80000002027820 */ /* 0x000fcc0000410000 */
[----:B------:R-:W0:Y:S02]  /*35c0*/  F2F.F64.F32 R2, R2 ;  /* 0x0000000200027310 */ /* 0x000e240000201800 */
[----:B0-----:R0:W-:Y:S01]  /*35d0*/  STG.E.64 [R16.64], R2 ;  /* 0x0000000210007986 */ /* 0x0011e2000c101b24 */
[----:B------:R-:W-:Y:S05]  /*35e0*/  BRA `(.L_x_2179) ;  /* 0x00000b3000007947 */ /* 0x000fea0003800000 */
.L_x_2174:
        /* <DEDUP_REMOVED lines=13> */
.L_x_2188:
[----:B------:R-:W-:Y:S01]  /*36c0*/  HADD2.F32 R2, -RZ, R2.H0_H0 ;  /* 0x20000002ff027230 */ /* 0x000fe20000004100 */
[----:B------:R-:W-:-:S04]  /*36d0*/  CS2R R6, SRZ ;  /* 0x0000000000067805 */ /* 0x000fc8000001ff00 */
[----:B------:R-:W-:-:S04]  /*36e0*/  FMUL.FTZ R2, R2, 1 ;  /* 0x3f80000002027820 */ /* 0x000fc80000410000 */
[----:B------:R-:W0:Y:S02]  /*36f0*/  F2F.F64.F32 R4, R2 ;  /* 0x0000000200047310 */ /* 0x000e240000201800 */
[----:B0-----:R0:W-:Y:S01]  /*3700*/  STG.E.128 [R16.64], R4 ;  /* 0x0000000410007986 */ /* 0x0011e2000c101d24 */
[----:B------:R-:W-:Y:S05]  /*3710*/  BRA `(.L_x_2179) ;  /* 0x00000a0000007947 */ /* 0x000fea0003800000 */
.L_x_2187:
        /* <DEDUP_REMOVED lines=21> */
.L_x_2192:
[----:B------:R-:W-:Y:S05]  /*3870*/  BSYNC B0 ;  /* 0x0000000000007941 */ /* 0x000fea0003800000 */
.L_x_2191:
[----:B------:R-:W-:-:S05]  /*3880*/  LOP3.LUT R3, R0, R3, RZ, 0xfc, !PT ;  /* 0x0000000300037212 */ /* 0x000fca00078efcff */
[----:B------:R0:W-:Y:S01]  /*3890*/  STG.E.U8 [R16.64], R3 ;  /* 0x0000000310007986 */ /* 0x0001e2000c101124 */
[----:B------:R-:W-:Y:S05]  /*38a0*/  BRA `(.L_x_2179) ;  /* 0x0000087000007947 */ /* 0x000fea0003800000 */
.L_x_2190:
        /* <DEDUP_REMOVED lines=13> */
.L_x_2194:
[----:B------:R-:W-:Y:S01]  /*3980*/  IMAD.MOV.U32 R0, RZ, RZ, 0x7f ;  /* 0x0000007fff007424 */ /* 0x000fe200078e00ff */
[----:B------:R-:W-:-:S04]  /*3990*/  ISETP.GT.U32.AND P0, PT, R2, 0x7f800000, PT ;  /* 0x7f8000000200780c */ /* 0x000fc80003f04070 */
[----:B------:R-:W-:-:S04]  /*39a0*/  SEL R0, R0, 0x7c, P0 ;  /* 0x0000007c00007807 */ /* 0x000fc80000000000 */
.L_x_2195:
[----:B------:R-:W-:Y:S05]  /*39b0*/  BSYNC B0 ;  /* 0x0000000000007941 */ /* 0x000fea0003800000 */
.L_x_2193:
[----:B------:R-:W-:-:S04]  /*39c0*/  LOP3.LUT R2, R3, 0x80000000, RZ, 0xc0, !PT ;  /* 0x8000000003027812 */ /* 0x000fc800078ec0ff */
[----:B------:R-:W-:-:S04]  /*39d0*/  SHF.R.U32.HI R3, RZ, 0x18, R2 ;  /* 0x00000018ff037819 */ /* 0x000fc80000011602 */
[----:B------:R-:W-:-:S05]  /*39e0*/  LOP3.LUT R3, R0, R3, RZ, 0xfc, !PT ;  /* 0x0000000300037212 */ /* 0x000fca00078efcff */
[----:B------:R0:W-:Y:S01]  /*39f0*/  STG.E.U8 [R16.64], R3 ;  /* 0x0000000310007986 */ /* 0x0001e2000c101124 */
[----:B------:R-:W-:Y:S05]  /*3a00*/  BRA `(.L_x_2179) ;  /* 0x0000071000007947 */ /* 0x000fea0003800000 */
.L_x_2189:
[----:B------:R-:W-:-:S05]  /*3a10*/  HADD2.F32 R0, -RZ, R2.H0_H0 ;  /* 0x20000002ff007230 */ /* 0x000fca0000004100 */
[----:B------:R-:W-:-:S05]  /*3a20*/  F2FP.BF16.PACK_AB R0, RZ, R0 ;  /* 0x00000000ff00723e */ /* 0x000fca00000010ff */
[----:B------:R0:W-:Y:S01]  /*3a30*/  STG.E.U16 [R16.64], R0 ;  /* 0x0000000010007986 */ /* 0x0001e2000c101524 */
[----:B------:R-:W-:Y:S05]  /*3a40*/  BRA `(.L_x_2179) ;  /* 0x000006d000007947 */ /* 0x000fea0003800000 */
.L_x_2186:
        /* <DEDUP_REMOVED lines=12> */
.L_x_2198:
        /* <DEDUP_REMOVED lines=17> */
.L_x_2201:
[----:B------:R-:W-:-:S04]  /*3c20*/  LOP3.LUT R2, R3, 0x80000000, RZ, 0xc0, !PT ;  /* 0x8000000003027812 */ /* 0x000fc800078ec0ff */
[----:B------:R-:W-:-:S04]  /*3c30*/  SHF.R.U32.HI R3, RZ, 0x18, R2 ;  /* 0x00000018ff037819 */ /* 0x000fc80000011602 */
[----:B------:R-:W-:-:S04]  /*3c40*/  LOP3.LUT R0, R0, R3, RZ, 0xfc, !PT ;  /* 0x0000000300007212 */ /* 0x000fc800078efcff */
[----:B------:R-:W-:Y:S02]  /*3c50*/  PRMT R8, R0, 0x7610, R8 ;  /* 0x0000761000087816 */ /* 0x000fe40000000008 */
.L_x_2200:
[----:B------:R-:W-:Y:S05]  /*3c60*/  BSYNC B0 ;  /* 0x0000000000007941 */ /* 0x000fea0003800000 */
.L_x_2199:
[----:B------:R0:W-:Y:S01]  /*3c70*/  STG.E.U8 [R16.64], R8 ;  /* 0x0000000810007986 */ /* 0x0001e2000c101124 */
[----:B------:R-:W-:Y:S05]  /*3c80*/  BRA `(.L_x_2179) ;  /* 0x0000049000007947 */ /* 0x000fea0003800000 */
.L_x_2197:
        /* <DEDUP_REMOVED lines=17> */
.L_x_2204:
[----:B------:R-:W-:-:S04]  /*3da0*/  LOP3.LUT R2, R3, 0x80000000, RZ, 0xc0, !PT ;  /* 0x8000000003027812 */ /* 0x000fc800078ec0ff */
[----:B------:R-:W-:-:S04]  /*3db0*/  SHF.R.U32.HI R3, RZ, 0x18, R2 ;  /* 0x00000018ff037819 */ /* 0x000fc80000011602 */
[----:B------:R-:W-:-:S04]  /*3dc0*/  LOP3.LUT R0, R0, R3, RZ, 0xfc, !PT ;  /* 0x0000000300007212 */ /* 0x000fc800078efcff */
[----:B------:R-:W-:Y:S02]  /*3dd0*/  PRMT R8, R0, 0x7610, R8 ;  /* 0x0000761000087816 */ /* 0x000fe40000000008 */
.L_x_2203:
[----:B------:R-:W-:Y:S05]  /*3de0*/  BSYNC B0 ;  /* 0x0000000000007941 */ /* 0x000fea0003800000 */
.L_x_2202:
[----:B------:R0:W-:Y:S01]  /*3df0*/  STG.E.U8 [R16.64], R8 ;  /* 0x0000000810007986 */ /* 0x0001e2000c101124 */
[----:B------:R-:W-:Y:S05]  /*3e00*/  BRA `(.L_x_2179) ;  /* 0x0000031000007947 */ /* 0x000fea0003800000 */
.L_x_2196:
        /* <DEDUP_REMOVED lines=22> */
.L_x_2178:
        /* <DEDUP_REMOVED lines=20> */
.L_x_2206:
[----:B------:R-:W-:-:S06]  /*40b0*/  HADD2.F32 R2, -RZ, R2.H0_H0 ;  /* 0x20000002ff027230 */ /* 0x000fcc0000004100 */
[----:B------:R-:W0:Y:S02]  /*40c0*/  F2I.U64.TRUNC R2, R2 ;  /* 0x0000000200027311 */ /* 0x000e24000020d800 */
[----:B0-----:R0:W-:Y:S01]  /*40d0*/  STG.E.64 [R16.64], R2 ;  /* 0x0000000210007986 */ /* 0x0011e2000c101b24 */
[----:B------:R-:W-:Y:S05]  /*40e0*/  BRA `(.L_x_2179) ;  /* 0x0000003000007947 */ /* 0x000fea0003800000 */
.L_x_2205:
[----:B------:R-:W-:-:S04]  /*40f0*/  HADD2.F32 R2, -RZ, R2.H0_H0 ;  /* 0x20000002ff027230 */ /* 0x000fc80000004100 */
[----:B------:R-:W0:Y:S02]  /*4100*/  F2I.FTZ.U32.TRUNC.NTZ R3, R2 ;  /* 0x0000000200037305 */ /* 0x000e24000021f000 */
[----:B0-----:R0:W-:Y:S02]  /*4110*/  STG.E [R16.64], R3 ;  /* 0x0000000310007986 */ /* 0x0011e4000c101924 */
.L_x_2179:
[----:B------:R-:W-:-:S05]  /*4120*/  IMAD R18, R19, 0x200, R18 ;  /* 0x0000020013127824 */ /* 0x000fca00078e0212 */
[----:B------:R-:W-:Y:S02]  /*4130*/  IADD3 R23, R18, 0x80, RZ ;  /* 0x0000008012177810 */ /* 0x000fe40007ffe0ff */
.L_x_2108:
[----:B------:R-:W-:Y:S05]  /*4140*/  BSYNC B6 ;  /* 0x0000000000067941 */ /* 0x000fea0003800000 */
.L_x_2107:
        /* <DEDUP_REMOVED lines=258> */
.L_x_2209:
        /* <DEDUP_REMOVED lines=21> */
.L_x_2213:
[----:B------:R-:W2:Y:S02]  /*52c0*/  LDG.E.U8 R2, [R2.64] ;  /* 0x0000002402027981 */ /* 0x000ea4000c1e1100 */
[----:B--2---:R-:W0:Y:S02]  /*52d0*/  I2F.U16 R0, R2 ;  /* 0x0000000200007306 */ /* 0x004e240000101000 */
[----:B0-----:R-:W-:-:S04]  /*52e0*/  F2FP.PACK_AB R0, RZ, R0 ;  /* 0x00000000ff00723e */ /* 0x001fc800000000ff */
[----:B------:R-:W-:Y:S01]  /*52f0*/  PRMT R19, R0, 0x7610, R19 ;  /* 0x0000761000137816 */ /* 0x000fe20000000013 */
[----:B------:R-:W-:Y:S05]  /*5300*/  BRA `(.L_x_2215) ;  /* 0x00000ed000007947 */ /* 0x000fea0003800000 */
.L_x_2212:
        /* <DEDUP_REMOVED lines=11> */
.L_x_2217:
[----:B------:R-:W2:Y:S02]  /*53c0*/  LDG.E R2, [R2.64] ;  /* 0x0000002402027981 */ /* 0x000ea4000c1e1900 */
[----:B--2---:R-:W0:Y:S02]  /*53d0*/  I2F R0, R2 ;  /* 0x0000000200007306 */ /* 0x004e240000201400 */
[----:B0-----:R-:W-:-:S04]  /*53e0*/  F2FP.PACK_AB R0, RZ, R0 ;  /* 0x00000000ff00723e */ /* 0x001fc800000000ff */
[----:B------:R-:W-:Y:S01]  /*53f0*/  PRMT R19, R0, 0x7610, R19 ;  /* 0x0000761000137816 */ /* 0x000fe20000000013 */
[----:B------:R-:W-:Y:S05]  /*5400*/  BRA `(.L_x_2215) ;  /* 0x00000dd000007947 */ /* 0x000fea0003800000 */
.L_x_2216:
[----:B------:R-:W2:Y:S02]  /*5410*/  LDG.E.U16 R2, [R2.64] ;  /* 0x0000002402027981 */ /* 0x000ea4000c1e1500 */
[----:B--2---:R-:W0:Y:S02]  /*5420*/  I2F.S16 R0, R2 ;  /* 0x0000000200007306 */ /* 0x004e240000101400 */
[----:B0-----:R-:W-:-:S04]  /*5430*/  F2FP.PACK_AB R0, RZ, R0 ;  /* 0x00000000ff00723e */ /* 0x001fc800000000ff */
[----:B------:R-:W-:Y:S01]  /*5440*/  PRMT R19, R0, 0x7610, R19 ;  /* 0x0000761000137816 */ /* 0x000fe20000000013 */
[----:B------:R-:W-:Y:S05]  /*5450*/  BRA `(.L_x_2215) ;  /* 0x00000d8000007947 */ /* 0x000fea0003800000 */
.L_x_2211:
        /* <DEDUP_REMOVED lines=9> */
.L_x_2219:
[----:B------:R0:W5:Y:S01]  /*54f0*/  LDG.E.U16 R19, [R2.64] ;  /* 0x0000002402137981 */ /* 0x000162000c1e1500 */
[----:B------:R-:W-:Y:S05]  /*5500*/  BRA `(.L_x_2215) ;  /* 0x00000cd000007947 */ /* 0x000fea0003800000 */
.L_x_2218:
        /* <DEDUP_REMOVED lines=9> */
.L_x_2221:
[----:B------:R0:W5:Y:S01]  /*55a0*/  LDG.E.U16 R19, [R2.64] ;  /* 0x0000002402137981 */ /* 0x000162000c1e1500 */
[----:B------:R-:W-:Y:S05]  /*55b0*/  BRA `(.L_x_2215) ;  /* 0x00000c2000007947 */ /* 0x000fea0003800000 */
.L_x_2220:
[----:B------:R-:W2:Y:S02]  /*55c0*/  LDG.E.64 R2, [R2.64] ;  /* 0x0000002402027981 */ /* 0x000ea4000c1e1b00 */
[----:B--2---:R-:W0:Y:S01]  /*55d0*/  F2F.F32.F64 R0, R2 ;  /* 0x0000000200007310 */ /* 0x004e220000301000 */
[----:B------:R-:W0:-:S14]  /*55e0*/  DSETP.GEU.AND P0, PT, |R2|, c[0x2][0x0], PT ;  /* 0x008000000200762a */ /* 0x000e1c0003f0e200 */
[----:B0-----:R-:W-:-:S05]  /*55f0*/  @!P0 FMUL R0, R0, 1.175494350822287508e-38 ;  /* 0x0080000000008820 */ /* 0x001fca0000400000 */
[----:B------:R-:W-:-:S04]  /*5600*/  F2FP.PACK_AB R0, RZ, R0 ;  /* 0x00000000ff00723e */ /* 0x000fc800000000ff */
[----:B------:R-:W-:Y:S01]  /*5610*/  PRMT R19, R0, 0x7610, R19 ;  /* 0x0000761000137816 */ /* 0x000fe20000000013 */
[----:B------:R-:W-:Y:S05]  /*5620*/  BRA `(.L_x_2215) ;  /* 0x00000bb000007947 */ /* 0x000fea0003800000 */
.L_x_2210:
        /* <DEDUP_REMOVED lines=14> */
.L_x_2224:
[----:B------:R-:W2:Y:S02]  /*5710*/  LDG.E.64 R2, [R2.64] ;  /* 0x0000002402027981 */ /* 0x000ea4000c1e1b00 */
[----:B--2---:R-:W0:Y:S01]  /*5720*/  F2F.F32.F64 R0, R2 ;  /* 0x0000000200007310 */ /* 0x004e220000301000 */
[----:B------:R-:W0:-:S14]  /*5730*/  DSETP.GEU.AND P0, PT, |R2|, c[0x2][0x0], PT ;  /* 0x008000000200762a */ /* 0x000e1c0003f0e200 */
[----:B0-----:R-:W-:-:S05]  /*5740*/  @!P0 FMUL R0, R0, 1.175494350822287508e-38 ;  /* 0x0080000000008820 */ /* 0x001fca0000400000 */
[----:B------:R-:W-:-:S04]  /*5750*/  F2FP.PACK_AB R0, RZ, R0 ;  /* 0x00000000ff00723e */ /* 0x000fc800000000ff */
[----:B------:R-:W-:Y:S01]  /*5760*/  PRMT R19, R0, 0x7610, R19 ;  /* 0x0000761000137816 */ /* 0x000fe20000000013 */
[----:B------:R-:W-:Y:S05]  /*5770*/  BRA `(.L_x_2215) ;  /* 0x00000a6000007947 */ /* 0x000fea0003800000 */
.L_x_2223:
        /* <DEDUP_REMOVED lines=28> */
.L_x_2226:
        /* <DEDUP_REMOVED lines=15> */
.L_x_2225:
[----:B------:R-:W2:Y:S02]  /*5a30*/  LDG.E.U16 R0, [R2.64] ;  /* 0x0000002402007981 */ /* 0x000ea4000c1e1500 */
[----:B--2---:R-:W-:-:S04]  /*5a40*/  PRMT R0, RZ, 0x5410, R0 ;  /* 0x00005410ff007816 */ /* 0x004fc80000000000 */
[----:B------:R-:W-:-:S04]  /*5a50*/  F2FP.PACK_AB R0, RZ, R0 ;  /* 0x00000000ff00723e */ /* 0x000fc800000000ff */
[----:B------:R-:W-:Y:S01]  /*5a60*/  PRMT R19, R0, 0x7610, R19 ;  /* 0x0000761000137816 */ /* 0x000fe20000000013 */
[----:B------:R-:W-:Y:S05]  /*5a70*/  BRA `(.L_x_2215) ;  /* 0x0000076000007947 */ /* 0x000fea0003800000 */
.L_x_2222:
        /* <DEDUP_REMOVED lines=12> */
.L_x_2229:
        /* <DEDUP_REMOVED lines=21> */
.L_x_2233:
[----:B------:R-:W-:Y:S05]  /*5c90*/  BSYNC B1 ;  /* 0x0000000000017941 */ /* 0x000fea0003800000 */
.L_x_2232:
[----:B------:R-:W-:Y:S01]  /*5ca0*/  LEA R3, R0, 0x3b800000, 0x17 ;  /* 0x3b80000000037811 */ /* 0x000fe200078eb8ff */
[----:B------:R-:W-:-:S05]  /*5cb0*/  IMAD.SHL.U32 R0, R2, 0x100000, RZ ;  /* 0x0010000002007824 */ /* 0x000fca00078e00ff */
[----:B------:R-:W-:Y:S02]  /*5cc0*/  LOP3.LUT R0, R3, R0, R4, 0xfe, !PT ;  /* 0x0000000003007212 */ /* 0x000fe400078efe04 */
.L_x_2231:
[----:B------:R-:W-:Y:S05]  /*5cd0*/  BSYNC B0 ;  /* 0x0000000000007941 */ /* 0x000fea0003800000 */
.L_x_2230:
[----:B------:R-:W-:-:S04]  /*5ce0*/  F2FP.PACK_AB R0, RZ, R0 ;  /* 0x00000000ff00723e */ /* 0x000fc800000000ff */
[----:B------:R-:W-:Y:S01]  /*5cf0*/  PRMT R19, R0, 0x7610, R19 ;  /* 0x0000761000137816 */ /* 0x000fe20000000013 */
[----:B------:R-:W-:Y:S05]  /*5d00*/  BRA `(.L_x_2215) ;  /* 0x000004d000007947 */ /* 0x000fea0003800000 */
.L_x_2228:
        /* <DEDUP_REMOVED lines=21> */
.L_x_2237:
[----:B------:R-:W-:Y:S05]  /*5e60*/  BSYNC B1 ;  /* 0x0000000000017941 */ /* 0x000fea0003800000 */
.L_x_2236:
[----:B------:R-:W-:Y:S01]  /*5e70*/  LEA R3, R0, 0x37800000, 0x17 ;  /* 0x3780000000037811 */ /* 0x000fe200078eb8ff */
[----:B------:R-:W-:-:S05]  /*5e80*/  IMAD.SHL.U32 R0, R2, 0x200000, RZ ;  /* 0x0020000002007824 */ /* 0x000fca00078e00ff */
[----:B------:R-:W-:Y:S02]  /*5e90*/  LOP3.LUT R0, R3, R0, R4, 0xfe, !PT ;  /* 0x0000000003007212 */ /* 0x000fe400078efe04 */
.L_x_2235:
[----:B------:R-:W-:Y:S05]  /*5ea0*/  BSYNC B0 ;  /* 0x0000000000007941 */ /* 0x000fea0003800000 */
.L_x_2234:
[----:B------:R-:W-:-:S04]  /*5eb0*/  F2FP.PACK_AB R0, RZ, R0 ;  /* 0x00000000ff00723e */ /* 0x000fc800000000ff */
[----:B------:R-:W-:Y:S01]  /*5ec0*/  PRMT R19, R0, 0x7610, R19 ;  /* 0x0000761000137816 */ /* 0x000fe20000000013 */
[----:B------:R-:W-:Y:S05]  /*5ed0*/  BRA `(.L_x_2215) ;  /* 0x0000030000007947 */ /* 0x000fea0003800000 */
.L_x_2227:
        /* <DEDUP_REMOVED lines=14> */
.L_x_2241:
[----:B------:R-:W-:Y:S05]  /*5fc0*/  BSYNC B0 ;  /* 0x0000000000007941 */ /* 0x000fea0003800000 */
.L_x_2240:
[----:B------:R-:W-:-:S04]  /*5fd0*/  F2FP.PACK_AB R0, RZ, R0 ;  /* 0x00000000ff00723e */ /* 0x000fc800000000ff */
[----:B------:R-:W-:Y:S01]  /*5fe0*/  PRMT R19, R0, 0x7610, R19 ;  /* 0x0000761000137816 */ /* 0x000fe20000000013 */
[----:B------:R-:W-:Y:S05]  /*5ff0*/  BRA `(.L_x_2215) ;  /* 0x000001e000007947 */ /* 0x000fea0003800000 */
.L_x_2214:
        /* <DEDUP_REMOVED lines=21> */
.L_x_2239:
[----:B------:R-:W2:Y:S02]  /*6150*/  LDG.E.64 R2, [R2.64] ;  /* 0x0000002402027981 */ /* 0x000ea4000c1e1b00 */
[----:B--2---:R-:W0:Y:S02]  /*6160*/  I2F.U64 R0, R2 ;  /* 0x0000000200007312 */ /* 0x004e240000301000 */
[----:B0-----:R-:W-:-:S04]  /*6170*/  F2FP.PACK_AB R0, RZ, R0 ;  /* 0x00000000ff00723e */ /* 0x001fc800000000ff */
[----:B------:R-:W-:Y:S01]  /*6180*/  PRMT R19, R0, 0x7610, R19 ;  /* 0x0000761000137816 */ /* 0x000fe20000000013 */
[----:B------:R-:W-:Y:S05]  /*6190*/  BRA `(.L_x_2215) ;  /* 0x0000004000007947 */ /* 0x000fea0003800000 */
.L_x_2238:
[----:B------:R-:W2:Y:S02]  /*61a0*/  LDG.E R2, [R2.64] ;  /* 0x0000002402027981 */ /* 0x000ea4000c1e1900 */
[----:B--2---:R-:W0:Y:S02]  /*61b0*/  I2F.U32 R0, R2 ;  /* 0x0000000200007306 */ /* 0x004e240000201000 */
[----:B0-----:R-:W-:-:S04]  /*61c0*/  F2FP.PACK_AB R0, RZ, R0 ;  /* 0x00000000ff00723e */ /* 0x001fc800000000ff */
[----:B------:R-:W-:Y:S02]  /*61d0*/  PRMT R19, R0, 0x7610, R19 ;  /* 0x0000761000137816 */ /* 0x000fe40000000013 */
.L_x_2215:
        /* <DEDUP_REMOVED lines=18> */
.L_x_2245:
[----:B------:R-:W2:Y:S02]  /*6300*/  LDG.E.U8 R2, [R2.64] ;  /* 0x0000002402027981 */ /* 0x000ea4000c1e1100 */
[----:B--2---:R-:W0:Y:S02]  /*6310*/  I2F.U16 R0, R2 ;  /* 0x0000000200007306 */ /* 0x004e240000101000 */
[----:B0-----:R-:W-:Y:S01]  /*6320*/  F2FP.PACK_AB R0, RZ, R0 ;  /* 0x00000000ff00723e */ /* 0x001fe200000000ff */
[----:B------:R-:W-:Y:S05]  /*6330*/  BRA `(.L_x_2247) ;  /* 0x00000e1000007947 */ /* 0x000fea0003800000 */
.L_x_2244:
        /* <DEDUP_REMOVED lines=10> */
.L_x_2249:
[----:B------:R-:W2:Y:S02]  /*63e0*/  LDG.E R2, [R2.64] ;  /* 0x0000002402027981 */ /* 0x000ea4000c1e1900 */
[----:B--2---:R-:W0:Y:S02]  /*63f0*/  I2F R0, R2 ;  /* 0x0000000200007306 */ /* 0x004e240000201400 */
[----:B0-----:R-:W-:Y:S01]  /*6400*/  F2FP.PACK_AB R0, RZ, R0 ;  /* 0x00000000ff00723e */ /* 0x001fe200000000ff */
[----:B------:R-:W-:Y:S05]  /*6410*/  BRA `(.L_x_2247) ;  /* 0x00000d3000007947 */ /* 0x000fea0003800000 */
.L_x_2248:
[----:B------:R-:W2:Y:S02]  /*6420*/  LDG.E.U16 R2, [R2.64] ;  /* 0x0000002402027981 */ /* 0x000ea4000c1e1500 */
[----:B--2---:R-:W0:Y:S02]  /*6430*/  I2F.S16 R0, R2 ;  /* 0x0000000200007306 */ /* 0x004e240000101400 */
[----:B0-----:R-:W-:Y:S01]  /*6440*/  F2FP.PACK_AB R0, RZ, R0 ;  /* 0x00000000ff00723e */ /* 0x001fe200000000ff */
[----:B------:R-:W-:Y:S05]  /*6450*/  BRA `(.L_x_2247) ;  /* 0x00000cf000007947 */ /* 0x000fea0003800000 */
.L_x_2243:
        /* <DEDUP_REMOVED lines=9> */
.L_x_2251:
[----:B------:R0:W5:Y:S01]  /*64f0*/  LDG.E.U16 R0, [R2.64] ;  /* 0x0000002402007981 */ /* 0x000162000c1e1500 */
[----:B------:R-:W-:Y:S05]  /*6500*/  BRA `(.L_x_2247) ;  /* 0x00000c4000007947 */ /* 0x000fea0003800000 */
.L_x_2250:
        /* <DEDUP_REMOVED lines=9> */
.L_x_2253:
[----:B------:R0:W5:Y:S01]  /*65a0*/  LDG.E.U16 R0, [R2.64] ;  /* 0x0000002402007981 */ /* 0x000162000c1e1500 */
[----:B------:R-:W-:Y:S05]  /*65b0*/  BRA `(.L_x_2247) ;  /* 0x00000b9000007947 */ /* 0x000fea0003800000 */
.L_x_2252:
[----:B------:R-:W2:Y:S02]  /*65c0*/  LDG.E.64 R2, [R2.64] ;  /* 0x0000002402027981 */ /* 0x000ea4000c1e1b00 */
[----:B--2---:R-:W0:Y:S01]  /*65d0*/  F2F.F32.F64 R0, R2 ;  /* 0x0000000200007310 */ /* 0x004e220000301000 */
[----:B------:R-:W0:-:S14]  /*65e0*/  DSETP.GEU.AND P0, PT, |R2|, c[0x2][0x0], PT ;  /* 0x008000000200762a */ /* 0x000e1c0003f0e200 */
[----:B0-----:R-:W-:-:S05]  /*65f0*/  @!P0 FMUL R0, R0, 1.175494350822287508e-38 ;  /* 0x0080000000008820 */ /* 0x001fca0000400000 */
[----:B------:R-:W-:Y:S01]  /*6600*/  F2FP.PACK_AB R0, RZ, R0 ;  /* 0x00000000ff00723e */ /* 0x000fe200000000ff */
[----:B------:R-:W-:Y:S05]  /*6610*/  BRA `(.L_x_2247) ;  /* 0x00000b3000007947 */ /* 0x000fea0003800000 */
.L_x_2242:
        /* <DEDUP_REMOVED lines=13> */
.L_x_2256:
[----:B------:R-:W2:Y:S02]  /*66f0*/  LDG.E.64 R2, [R2.64] ;  /* 0x0000002402027981 */ /* 0x000ea4000c1e1b00 */
[----:B--2---:R-:W0:Y:S01]  /*6700*/  F2F.F32.F64 R0, R2 ;  /* 0x0000000200007310 */ /* 0x004e220000301000 */
[----:B------:R-:W0:-:S14]  /*6710*/  DSETP.GEU.AND P0, PT, |R2|, c[0x2][0x0], PT ;  /* 0x008000000200762a */ /* 0x000e1c0003f0e200 */
[----:B0-----:R-:W-:-:S05]  /*6720*/  @!P0 FMUL R0, R0, 1.175494350822287508e-38 ;  /* 0x0080000000008820 */ /* 0x001fca0000400000 */
[----:B------:R-:W-:Y:S01]  /*6730*/  F2FP.PACK_AB R0, RZ, R0 ;  /* 0x00000000ff00723e */ /* 0x000fe200000000ff */
[----:B------:R-:W-:Y:S05]  /*6740*/  BRA `(.L_x_2247) ;  /* 0x00000a0000007947 */ /* 0x000fea0003800000 */
.L_x_2255:
        /* <DEDUP_REMOVED lines=28> */
.L_x_2258:
        /* <DEDUP_REMOVED lines=15> */
.L_x_2257:
[----:B------:R-:W2:Y:S02]  /*6a00*/  LDG.E.U16 R0, [R2.64] ;  /* 0x0000002402007981 */ /* 0x000ea4000c1e1500 */
[----:B--2---:R-:W-:-:S04]  /*6a10*/  PRMT R0, RZ, 0x5410, R0 ;  /* 0x00005410ff007816 */ /* 0x004fc80000000000 */
[----:B------:R-:W-:Y:S01]  /*6a20*/  F2FP.PACK_AB R0, RZ, R0 ;  /* 0x00000000ff00723e */ /* 0x000fe200000000ff */
[----:B------:R-:W-:Y:S05]  /*6a30*/  BRA `(.L_x_2247) ;  /* 0x0000071000007947 */ /* 0x000fea0003800000 */
.L_x_2254:
        /* <DEDUP_REMOVED lines=12> */
.L_x_2261:
        /* <DEDUP_REMOVED lines=21> */
.L_x_2265:
[----:B------:R-:W-:Y:S05]  /*6c50*/  BSYNC B1 ;  /* 0x0000000000017941 */ /* 0x000fea0003800000 */
.L_x_2264:
[----:B------:R-:W-:Y:S01]  /*6c60*/  LEA R3, R0, 0x3b800000, 0x17 ;  /* 0x3b80000000037811 */ /* 0x000fe200078eb8ff */
[----:B------:R-:W-:-:S05]  /*6c70*/  IMAD.SHL.U32 R0, R2, 0x100000, RZ ;  /* 0x0010000002007824 */ /* 0x000fca00078e00ff */
[----:B------:R-:W-:Y:S02]  /*6c80*/  LOP3.LUT R0, R3, R0, R4, 0xfe, !PT ;  /* 0x0000000003007212 */ /* 0x000fe400078efe04 */
.L_x_2263:
[----:B------:R-:W-:Y:S05]  /*6c90*/  BSYNC B0 ;  /* 0x0000000000007941 */ /* 0x000fea0003800000 */
.L_x_2262:
[----:B------:R-:W-:Y:S01]  /*6ca0*/  F2FP.PACK_AB R0, RZ, R0 ;  /* 0x00000000ff00723e */ /* 0x000fe200000000ff */
[----:B------:R-:W-:Y:S05]  /*6cb0*/  BRA `(.L_x_2247) ;  /* 0x0000049000007947 */ /* 0x000fea0003800000 */
.L_x_2260:
        /* <DEDUP_REMOVED lines=21> */
.L_x_2269:
[----:B------:R-:W-:Y:S05]  /*6e10*/  BSYNC B1 ;  /* 0x0000000000017941 */ /* 0x000fea0003800000 */
.L_x_2268:
[----:B------:R-:W-:Y:S01]  /*6e20*/  LEA R3, R0, 0x37800000, 0x17 ;  /* 0x3780000000037811 */ /* 0x000fe200078eb8ff */
[----:B------:R-:W-:-:S05]  /*6e30*/  IMAD.SHL.U32 R0, R2, 0x200000, RZ ;  /* 0x0020000002007824 */ /* 0x000fca00078e00ff */
[----:B------:R-:W-:Y:S02]  /*6e40*/  LOP3.LUT R0, R3, R0, R4, 0xfe, !PT ;  /* 0x0000000003007212 */ /* 0x000fe400078efe04 */
.L_x_2267:
[----:B------:R-:W-:Y:S05]  /*6e50*/  BSYNC B0 ;  /* 0x0000000000007941 */ /* 0x000fea0003800000 */
.L_x_2266:
[----:B------:R-:W-:Y:S01]  /*6e60*/  F2FP.PACK_AB R0, RZ, R0 ;  /* 0x00000000ff00723e */ /* 0x000fe200000000ff */
[----:B------:R-:W-:Y:S05]  /*6e70*/  BRA `(.L_x_2247) ;  /* 0x000002d000007947 */ /* 0x000fea0003800000 */
.L_x_2259:
        /* <DEDUP_REMOVED lines=14> */
.L_x_2273:
[----:B------:R-:W-:Y:S05]  /*6f60*/  BSYNC B0 ;  /* 0x0000000000007941 */ /* 0x000fea0003800000 */
.L_x_2272:
[----:B------:R-:W-:Y:S01]  /*6f70*/  F2FP.PACK_AB R0, RZ, R0 ;  /* 0x00000000ff00723e */ /* 0x000fe200000000ff */
[----:B------:R-:W-:Y:S05]  /*6f80*/  BRA `(.L_x_2247) ;  /* 0x000001c000007947 */ /* 0x000fea0003800000 */
.L_x_2246:
        /* <DEDUP_REMOVED lines=21> */
.L_x_2271:
[----:B------:R-:W2:Y:S02]  /*70e0*/  LDG.E.64 R2, [R2.64] ;  /* 0x0000002402027981 */ /* 0x000ea4000c1e1b00 */
[----:B--2---:R-:W0:Y:S02]  /*70f0*/  I2F.U64 R0, R2 ;  /* 0x0000000200007312 */ /* 0x004e240000301000 */
[----:B0-----:R-:W-:Y:S01]  /*7100*/  F2FP.PACK_AB R0, RZ, R0 ;  /* 0x00000000ff00723e */ /* 0x001fe200000000ff */
[----:B------:R-:W-:Y:S05]  /*7110*/  BRA `(.L_x_2247) ;  /* 0x0000003000007947 */ /* 0x000fea0003800000 */
.L_x_2270:
[----:B------:R-:W2:Y:S02]  /*7120*/  LDG.E R2, [R2.64] ;  /* 0x0000002402027981 */ /* 0x000ea4000c1e1900 */
[----:B--2---:R-:W0:Y:S02]  /*7130*/  I2F.U32 R0, R2 ;  /* 0x0000000200007306 */ /* 0x004e240000201000 */
[----:B0-----:R-:W-:-:S06]  /*7140*/  F2FP.PACK_AB R0, RZ, R0 ;  /* 0x00000000ff00723e */ /* 0x001fcc00000000ff */
.L_x_2247:
        /* <DEDUP_REMOVED lines=35> */
.L_x_2277:
[----:B------:R-:W-:-:S06]  /*7380*/  HADD2.F32 R3, -RZ, R2.H0_H0 ;  /* 0x20000002ff037230 */ /* 0x000fcc0000004100 */
[----:B------:R-:W0:Y:S02]  /*7390*/  F2I.S64.TRUNC R2, R3 ;  /* 0x0000000300027311 */ /* 0x000e24000020d900 */
[----:B0-----:R0:W-:Y:S01]  /*73a0*/  STG.E.U8 [R16.64], R2 ;  /* 0x0000000210007986 */ /* 0x0011e2000c101124 */
[----:B------:R-:W-:Y:S05]  /*73b0*/  BRA `(.L_x_2279) ;  /* 0x00000e4000007947 */ /* 0x000fea0003800000 */
.L_x_2276:
        /* <DEDUP_REMOVED lines=10> */
.L_x_2281:
[----:B------:R-:W-:-:S04]  /*7460*/  HADD2.F32 R2, -RZ, R2.H0_H0 ;  /* 0x20000002ff027230 */ /* 0x000fc80000004100 */
[----:B------:R-:W0:Y:S02]  /*7470*/  F2I.FTZ.TRUNC.NTZ R3, R2 ;  /* 0x0000000200037305 */ /* 0x000e24000021f100 */
[----:B0-----:R0:W-:Y:S01]  /*7480*/  STG.E [R16.64], R3 ;  /* 0x0000000310007986 */ /* 0x0011e2000c101924 */
[----:B------:R-:W-:Y:S05]  /*7490*/  BRA `(.L_x_2279) ;  /* 0x00000d6000007947 */ /* 0x000fea0003800000 */
.L_x_2280:
[----:B------:R-:W-:-:S04]  /*74a0*/  HADD2.F32 R2, -RZ, R2.H0_H0 ;  /* 0x20000002ff027230 */ /* 0x000fc80000004100 */
[----:B------:R-:W0:Y:S02]  /*74b0*/  F2I.FTZ.TRUNC.NTZ R3, R2 ;  /* 0x0000000200037305 */ /* 0x000e24000021f100 */
[----:B0-----:R0:W-:Y:S01]  /*74c0*/  STG.E.U16 [R16.64], R3 ;  /* 0x0000000310007986 */ /* 0x0011e2000c101524 */
[----:B------:R-:W-:Y:S05]  /*74d0*/  BRA `(.L_x_2279) ;  /* 0x00000d2000007947 */ /* 0x000fea0003800000 */
.L_x_2275:
        /* <DEDUP_REMOVED lines=9> */
.L_x_2283:
[----:B------:R0:W-:Y:S01]  /*7570*/  STG.E.U16 [R16.64], R2 ;  /* 0x0000000210007986 */ /* 0x0001e2000c101524 */
[----:B------:R-:W-:Y:S05]  /*7580*/  BRA `(.L_x_2279) ;  /* 0x00000c7000007947 */ /* 0x000fea0003800000 */
.L_x_2282:
        /* <DEDUP_REMOVED lines=10> */
.L_x_2285:
[----:B------:R-:W-:-:S05]  /*7630*/  HADD2.F32 R0, -RZ, R2.H0_H0 ;  /* 0x20000002ff007230 */ /* 0x000fca0000004100 */
[----:B------:R-:W-:-:S04]  /*7640*/  F2FP.PACK_AB R0, RZ, R0 ;  /* 0x00000000ff00723e */ /* 0x000fc800000000ff */
[----:B------:R-:W-:-:S05]  /*7650*/  PRMT R0, R0, 0x5410, RZ ;  /* 0x0000541000007816 */ /* 0x000fca00000000ff */
[----:B------:R0:W-:Y:S01]  /*7660*/  STG.E [R16.64], R0 ;  /* 0x0000000010007986 */ /* 0x0001e2000c101924 */
[----:B------:R-:W-:Y:S05]  /*7670*/  BRA `(.L_x_2279) ;  /* 0x00000b8000007947 */ /* 0x000fea0003800000 */
.L_x_2284:
[----:B------:R-:W-:-:S05]  /*7680*/  HADD2.F32 R2, -RZ, R2.H0_H0 ;  /* 0x20000002ff027230 */ /* 0x000fca0000004100 */
[----:B------:R-:W-:-:S06]  /*7690*/  FMUL.FTZ R2, R2, 1 ;  /* 0x3f80000002027820 */ /* 0x000fcc0000410000 */
[----:B------:R-:W0:Y:S02]  /*76a0*/  F2F.F64.F32 R2, R2 ;  /* 0x0000000200027310 */ /* 0x000e240000201800 */
[----:B0-----:R0:W-:Y:S01]  /*76b0*/  STG.E.64 [R16.64], R2 ;  /* 0x0000000210007986 */ /* 0x0011e2000c101b24 */
[----:B------:R-:W-:Y:S05]  /*76c0*/  BRA `(.L_x_2279) ;  /* 0x00000b3000007947 */ /* 0x000fea0003800000 */
.L_x_2274:
        /* <DEDUP_REMOVED lines=13> */
.L_x_2288:
[----:B------:R-:W-:Y:S01]  /*77a0*/  HADD2.F32 R2, -RZ, R2.H0_H0 ;  /* 0x20000002ff027230 */ /* 0x000fe20000004100 */
[----:B------:R-:W-:-:S04]  /*77b0*/  CS2R R6, SRZ ;  /* 0x0000000000067805 */ /* 0x000fc8000001ff00 */
[----:B------:R-:W-:-:S04]  /*77c0*/  FMUL.FTZ R2, R2, 1 ;  /* 0x3f80000002027820 */ /* 0x000fc80000410000 */
[----:B------:R-:W0:Y:S02]  /*77d0*/  F2F.F64.F32 R4, R2 ;  /* 0x0000000200047310 */ /* 0x000e240000201800 */
[----:B0-----:R0:W-:Y:S01]  /*77e0*/  STG.E.128 [R16.64], R4 ;  /* 0x0000000410007986 */ /* 0x0011e2000c101d24 */
[----:B------:R-:W-:Y:S05]  /*77f0*/  BRA `(.L_x_2279) ;  /* 0x00000a0000007947 */ /* 0x000fea0003800000 */
.L_x_2287:
        /* <DEDUP_REMOVED lines=21> */
.L_x_2292:
[----:B------:R-:W-:Y:S05]  /*7950*/  BSYNC B0 ;  /* 0x0000000000007941 */ /* 0x000fea0003800000 */
.L_x_2291:
[----:B------:R-:W-:-:S05]  /*7960*/  LOP3.LUT R3, R0, R3, RZ, 0xfc, !PT ;  /* 0x0000000300037212 */ /* 0x000fca00078efcff */
[----:B------:R0:W-:Y:S01]  /*7970*/  STG.E.U8 [R16.64], R3 ;  /* 0x0000000310007986 */ /* 0x0001e2000c101124 */
[----:B------:R-:W-:Y:S05]  /*7980*/  BRA `(.L_x_2279) ;  /* 0x0000087000007947 */ /* 0x000fea0003800000 */
.L_x_2290:
        /* <DEDUP_REMOVED lines=13> */
.L_x_2294:
[----:B------:R-:W-:Y:S01]  /*7a60*/  IMAD.MOV.U32 R0, RZ, RZ, 0x7f ;  /* 0x0000007fff007424 */ /* 0x000fe200078e00ff */
[----:B------:R-:W-:-:S04]  /*7a70*/  ISETP.GT.U32.AND P0, PT, R2, 0x7f800000, PT ;  /* 0x7f8000000200780c */ /* 0x000fc80003f04070 */
[----:B------:R-:W-:-:S04]  /*7a80*/  SEL R0, R0, 0x7c, P0 ;  /* 0x0000007c00007807 */ /* 0x000fc80000000000 */
.L_x_2295:
[----:B------:R-:W-:Y:S05]  /*7a90*/  BSYNC B0 ;  /* 0x0000000000007941 */ /* 0x000fea0003800000 */
.L_x_2293:
[----:B------:R-:W-:-:S04]  /*7aa0*/  LOP3.LUT R2, R3, 0x80000000, RZ, 0xc0, !PT ;  /* 0x8000000003027812 */ /* 0x000fc800078ec0ff */
[----:B------:R-:W-:-:S04]  /*7ab0*/  SHF.R.U32.HI R3, RZ, 0x18, R2 ;  /* 0x00000018ff037819 */ /* 0x000fc80000011602 */
[----:B------:R-:W-:-:S05]  /*7ac0*/  LOP3.LUT R3, R0, R3, RZ, 0xfc, !PT ;  /* 0x0000000300037212 */ /* 0x000fca00078efcff */
[----:B------:R0:W-:Y:S01]  /*7ad0*/  STG.E.U8 [R16.64], R3 ;  /* 0x0000000310007986 */ /* 0x0001e2000c101124 */
[----:B------:R-:W-:Y:S05]  /*7ae0*/  BRA `(.L_x_2279) ;  /* 0x0000071000007947 */ /* 0x000fea0003800000 */
.L_x_2289:
[----:B------:R-:W-:-:S05]  /*7af0*/  HADD2.F32 R0, -RZ, R2.H0_H0 ;  /* 0x20000002ff007230 */ /* 0x000fca0000004100 */
[----:B------:R-:W-:-:S05]  /*7b00*/  F2FP.BF16.PACK_AB R0, RZ, R0 ;  /* 0x00000000ff00723e */ /* 0x000fca00000010ff */
[----:B------:R0:W-:Y:S01]  /*7b10*/  STG.E.U16 [R16.64], R0 ;  /* 0x0000000010007986 */ /* 0x0001e2000c101524 */
[----:B------:R-:W-:Y:S05]  /*7b20*/  BRA `(.L_x_2279) ;  /* 0x000006d000007947 */ /* 0x000fea0003800000 */
.L_x_2286:
        /* <DEDUP_REMOVED lines=12> */
.L_x_2298:
        /* <DEDUP_REMOVED lines=17> */
.L_x_2301:
[----:B------:R-:W-:-:S04]  /*7d00*/  LOP3.LUT R2, R3, 0x80000000, RZ, 0xc0, !PT ;  /* 0x8000000003027812 */ /* 0x000fc800078ec0ff */
[----:B------:R-:W-:-:S04]  /*7d10*/  SHF.R.U32.HI R3, RZ, 0x18, R2 ;  /* 0x00000018ff037819 */ /* 0x000fc80000011602 */
[----:B------:R-:W-:-:S04]  /*7d20*/  LOP3.LUT R0, R0, R3, RZ, 0xfc, !PT ;  /* 0x0000000300007212 */ /* 0x000fc800078efcff */
[----:B------:R-:W-:Y:S02]  /*7d30*/  PRMT R8, R0, 0x7610, R8 ;  /* 0x0000761000087816 */ /* 0x000fe40000000008 */
.L_x_2300:
[----:B------:R-:W-:Y:S05]  /*7d40*/  BSYNC B0 ;  /* 0x0000000000007941 */ /* 0x000fea0003800000 */
.L_x_2299:
[----:B------:R0:W-:Y:S01]  /*7d50*/  STG.E.U8 [R16.64], R8 ;  /* 0x0000000810007986 */ /* 0x0001e2000c101124 */
[----:B------:R-:W-:Y:S05]  /*7d60*/  BRA `(.L_x_2279) ;  /* 0x0000049000007947 */ /* 0x000fea0003800000 */
.L_x_2297:
        /* <DEDUP_REMOVED lines=17> */
.L_x_2304:
[----:B------:R-:W-:-:S04]  /*7e80*/  LOP3.LUT R2, R3, 0x80000000, RZ, 0xc0, !PT ;  /* 0x8000000003027812 */ /* 0x000fc800078ec0ff */
[----:B------:R-:W-:-:S04]  /*7e90*/  SHF.R.U32.HI R3, RZ, 0x18, R2 ;  /* 0x00000018ff037819 */ /* 0x000fc80000011602 */
[----:B------:R-:W-:-:S04]  /*7ea0*/  LOP3.LUT R0, R0, R3, RZ, 0xfc, !PT ;  /* 0x0000000300007212 */ /* 0x000fc800078efcff */
[----:B------:R-:W-:Y:S02]  /*7eb0*/  PRMT R8, R0, 0x7610, R8 ;  /* 0x0000761000087816 */ /* 0x000fe40000000008 */
.L_x_2303:
[----:B------:R-:W-:Y:S05]  /*7ec0*/  BSYNC B0 ;  /* 0x0000000000007941 */ /* 0x000fea0003800000 */
.L_x_2302:
[----:B------:R0:W-:Y:S01]  /*7ed0*/  STG.E.U8 [R16.64], R8 ;  /* 0x0000000810007986 */ /* 0x0001e2000c101124 */
[----:B------:R-:W-:Y:S05]  /*7ee0*/  BRA `(.L_x_2279) ;  /* 0x0000031000007947 */ /* 0x000fea0003800000 */
.L_x_2296:
        /* <DEDUP_REMOVED lines=22> */
.L_x_2278:
        /* <DEDUP_REMOVED lines=20> */
.L_x_2306:
[----:B------:R-:W-:-:S06]  /*8190*/  HADD2.F32 R2, -RZ, R2.H0_H0 ;  /* 0x20000002ff027230 */ /* 0x000fcc0000004100 */
[----:B------:R-:W0:Y:S02]  /*81a0*/  F2I.U64.TRUNC R2, R2 ;  /* 0x0000000200027311 */ /* 0x000e24000020d800 */
[----:B0-----:R0:W-:Y:S01]  /*81b0*/  STG.E.64 [R16.64], R2 ;  /* 0x0000000210007986 */ /* 0x0011e2000c101b24 */
[----:B------:R-:W-:Y:S05]  /*81c0*/  BRA `(.L_x_2279) ;  /* 0x0000003000007947 */ /* 0x000fea0003800000 */
.L_x_2305:
[----:B------:R-:W-:-:S04]  /*81d0*/  HADD2.F32 R2, -RZ, R2.H0_H0 ;  /* 0x20000002ff027230 */ /* 0x000fc80000004100 */
[----:B------:R-:W0:Y:S02]  /*81e0*/  F2I.FTZ.U32.TRUNC.NTZ R3, R2 ;  /* 0x0000000200037305 */ /* 0x000e24000021f000 */
[----:B0-----:R0:W-:Y:S02]  /*81f0*/  STG.E [R16.64], R3 ;  /* 0x0000000310007986 */ /* 0x0011e4000c101924 */
.L_x_2279:
        /* <DEDUP_REMOVED lines=258> */
.L_x_2307:
        /* <DEDUP_REMOVED lines=21> */
.L_x_2311:
[----:B------:R-:W2:Y:S02]  /*9370*/  LDG.E.U8 R2, [R2.64] ;  /* 0x0000002402027981 */ /* 0x000ea4000c1e1100 */
[----:B--2---:R-:W0:Y:S02]  /*9380*/  I2F.U16 R0, R2 ;  /* 0x0000000200007306 */ /* 0x004e240000101000 */
[----:B0-----:R-:W-:-:S04]  /*9390*/  F2FP.PACK_AB R0, RZ, R0 ;  /* 0x00000000ff00723e */ /* 0x001fc800000000ff */
[----:B------:R-:W-:Y:S01]  /*93a0*/  PRMT R19, R0, 0x7610, R19 ;  /* 0x0000761000137816 */ /* 0x000fe20000000013 */
[----:B------:R-:W-:Y:S05]  /*93b0*/  BRA `(.L_x_2313) ;  /* 0x00000ed000007947 */ /* 0x000fea0003800000 */
.L_x_2310:
        /* <DEDUP_REMOVED lines=11> */
.L_x_2315:
[----:B------:R-:W2:Y:S02]  /*9470*/  LDG.E R2, [R2.64] ;  /* 0x0000002402027981 */ /* 0x000ea4000c1e1900 */
[----:B--2---:R-:W0:Y:S02]  /*9480*/  I2F R0, R2 ;  /* 0x0000000200007306 */ /* 0x004e240000201400 */
[----:B0-----:R-:W-:-:S04]  /*9490*/  F2FP.PACK_AB R0, RZ, R0 ;  /* 0x00000000ff00723e */ /* 0x001fc800000000ff */
[----:B------:R-:W-:Y:S01]  /*94a0*/  PRMT R19, R0, 0x7610, R19 ;  /* 0x0000761000137816 */ /* 0x000fe20000000013 */
[----:B------:R-:W-:Y:S05]  /*94b0*/  BRA `(.L_x_2313) ;  /* 0x00000dd000007947 */ /* 0x000fea0003800000 */
.L_x_2314:
[----:B------:R-:W2:Y:S02]  /*94c0*/  LDG.E.U16 R2, [R2.64] ;  /* 0x0000002402027981 */ /* 0x000ea4000c1e1500 */
[----:B--2---:R-:W0:Y:S02]  /*94d0*/  I2F.S16 R0, R2 ;  /* 0x0000000200007306 */ /* 0x004e240000101400 */
[----:B0-----:R-:W-:-:S04]  /*94e0*/  F2FP.PACK_AB R0, RZ, R0 ;  /* 0x00000000ff00723e */ /* 0x001fc800000000ff */
[----:B------:R-:W-:Y:S01]  /*94f0*/  PRMT R19, R0, 0x7610, R19 ;  /* 0x0000761000137816 */ /* 0x000fe20000000013 */
[----:B------:R-:W-:Y:S05]  /*9500*/  BRA `(.L_x_2313) ;  /* 0x00000d8000007947 */ /* 0x000fea0003800000 */
.L_x_2309:
        /* <DEDUP_REMOVED lines=9> */
.L_x_2317:
[----:B------:R0:W5:Y:S01]  /*95a0*/  LDG.E.U16 R19, [R2.64] ;  /* 0x0000002402137981 */ /* 0x000162000c1e1500 */
[----:B------:R-:W-:Y:S05]  /*95b0*/  BRA `(.L_x_2313) ;  /* 0x00000cd000007947 */ /* 0x000fea0003800000 */
.L_x_2316:
        /* <DEDUP_REMOVED lines=9> */
.L_x_2319:
[----:B------:R0:W5:Y:S01]  /*9650*/  LDG.E.U16 R19, [R2.64] ;  /* 0x0000002402137981 */ /* 0x000162000c1e1500 */
[----:B------:R-:W-:Y:S05]  /*9660*/  BRA `(.L_x_2313) ;  /* 0x00000c2000007947 */ /* 0x000fea0003800000 */
.L_x_2318:
[----:B------:R-:W2:Y:S02]  /*9670*/  LDG.E.64 R2, [R2.64] ;  /* 0x0000002402027981 */ /* 0x000ea4000c1e1b00 */
[----:B--2---:R-:W0:Y:S01]  /*9680*/  F2F.F32.F64 R0, R2 ;  /* 0x0000000200007310 */ /* 0x004e220000301000 */
[----:B------:R-:W0:-:S14]  /*9690*/  DSETP.GEU.AND P0, PT, |R2|, c[0x2][0x0], PT ;  /* 0x008000000200762a */ /* 0x000e1c0003f0e200 */
[----:B0-----:R-:W-:-:S05]  /*96a0*/  @!P0 FMUL R0, R0, 1.175494350822287508e-38 ;  /* 0x0080000000008820 */ /* 0x001fca0000400000 */
[----:B------:R-:W-:-:S04]  /*96b0*/  F2FP.PACK_AB R0, RZ, R0 ;  /* 0x00000000ff00723e */ /* 0x000fc800000000ff */
[----:B------:R-:W-:Y:S01]  /*96c0*/  PRMT R19, R0, 0x7610, R19 ;  /* 0x0000761000137816 */ /* 0x000fe20000000013 */
[----:B------:R-:W-:Y:S05]  /*96d0*/  BRA `(.L_x_2313) ;  /* 0x00000bb000007947 */ /* 0x000fea0003800000 */
.L_x_2308:
        /* <DEDUP_REMOVED lines=14> */
.L_x_2322:
[----:B------:R-:W2:Y:S02]  /*97c0*/  LDG.E.64 R2, [R2.64] ;  /* 0x0000002402027981 */ /* 0x000ea4000c1e1b00 */
[----:B--2---:R-:W0:Y:S01]  /*97d0*/  F2F.F32.F64 R0, R2 ;  /* 0x0000000200007310 */ /* 0x004e220000301000 */
[----:B------:R-:W0:-:S14]  /*97e0*/  DSETP.GEU.AND P0, PT, |R2|, c[0x2][0x0], PT ;  /* 0x008000000200762a */ /* 0x000e1c0003f0e200 */
[----:B0-----:R-:W-:-:S05]  /*97f0*/  @!P0 FMUL R0, R0, 1.175494350822287508e-38 ;  /* 0x0080000000008820 */ /* 0x001fca0000400000 */
[----:B------:R-:W-:-:S04]  /*9800*/  F2FP.PACK_AB R0, RZ, R0 ;  /* 0x00000000ff00723e */ /* 0x000fc800000000ff */
[----:B------:R-:W-:Y:S01]  /*9810*/  PRMT R19, R0, 0x7610, R19 ;  /* 0x0000761000137816 */ /* 0x000fe20000000013 */
[----:B------:R-:W-:Y:S05]  /*9820*/  BRA `(.L_x_2313) ;  /* 0x00000a6000007947 */ /* 0x000fea0003800000 */
.L_x_2321:
        /* <DEDUP_REMOVED lines=28> */
.L_x_2324:
        /* <DEDUP_REMOVED lines=15> */
.L_x_2323:
[----:B------:R-:W2:Y:S02]  /*9ae0*/  LDG.E.U16 R0, [R2.64] ;  /* 0x0000002402007981 */ /* 0x000ea4000c1e1500 */
[----:B--2---:R-:W-:-:S04]  /*9af0*/  PRMT R0, RZ, 0x5410, R0 ;  /* 0x00005410ff007816 */ /* 0x004fc80000000000 */
[----:B------:R-:W-:-:S04]  /*9b00*/  F2FP.PACK_AB R0, RZ, R0 ;  /* 0x00000000ff00723e */ /* 0x000fc800000000ff */
[----:B------:R-:W-:Y:S01]  /*9b10*/  PRMT R19, R0, 0x7610, R19 ;  /* 0x0000761000137816 */ /* 0x000fe20000000013 */
[----:B------:R-:W-:Y:S05]  /*9b20*/  BRA `(.L_x_2313) ;  /* 0x0000076000007947 */ /* 0x000fea0003800000 */
.L_x_2320:
        /* <DEDUP_REMOVED lines=12> */
.L_x_2327:
        /* <DEDUP_REMOVED lines=21> */
.L_x_2331:
[----:B------:R-:W-:Y:S05]  /*9d40*/  BSYNC B1 ;  /* 0x0000000000017941 */ /* 0x000fea0003800000 */
.L_x_2330:
[----:B------:R-:W-:Y:S01]  /*9d50*/  LEA R3, R0, 0x3b800000, 0x17 ;  /* 0x3b80000000037811 */ /* 0x000fe200078eb8ff */
[----:B------:R-:W-:-:S05]  /*9d60*/  IMAD.SHL.U32 R0, R2, 0x100000, RZ ;  /* 0x0010000002007824 */ /* 0x000fca00078e00ff */
[----:B------:R-:W-:Y:S02]  /*9d70*/  LOP3.LUT R0, R3, R0, R4, 0xfe, !PT ;  /* 0x0000000003007212 */ /* 0x000fe400078efe04 */
.L_x_2329:
[----:B------:R-:W-:Y:S05]  /*9d80*/  BSYNC B0 ;  /* 0x0000000000007941 */ /* 0x000fea0003800000 */
.L_x_2328:
[----:B------:R-:W-:-:S04]  /*9d90*/  F2FP.PACK_AB R0, RZ, R0 ;  /* 0x00000000ff00723e */ /* 0x000fc800000000ff */
[----:B------:R-:W-:Y:S01]  /*9da0*/  PRMT R19, R0, 0x7610, R19 ;  /* 0x0000761000137816 */ /* 0x000fe20000000013 */
[----:B------:R-:W-:Y:S05]  /*9db0*/  BRA `(.L_x_2313) ;  /* 0x000004d000007947 */ /* 0x000fea0003800000 */
.L_x_2326:
        /* <DEDUP_REMOVED lines=21> */
.L_x_2335:
[----:B------:R-:W-:Y:S05]  /*9f10*/  BSYNC B1 ;  /* 0x0000000000017941 */ /* 0x000fea0003800000 */
.L_x_2334:
[----:B------:R-:W-:Y:S01]  /*9f20*/  LEA R3, R0, 0x37800000, 0x17 ;  /* 0x3780000000037811 */ /* 0x000fe200078eb8ff */
[----:B------:R-:W-:-:S05]  /*9f30*/  IMAD.SHL.U32 R0, R2, 0x200000, RZ ;  /* 0x0020000002007824 */ /* 0x000fca00078e00ff */
[----:B------:R-:W-:Y:S02]  /*9f40*/  LOP3.LUT R0, R3, R0, R4, 0xfe, !PT ;  /* 0x0000000003007212 */ /* 0x000fe400078efe04 */
.L_x_2333:
[----:B------:R-:W-:Y:S05]  /*9f50*/  BSYNC B0 ;  /* 0x0000000000007941 */ /* 0x000fea0003800000 */
.L_x_2332:
[----:B------:R-:W-:-:S04]  /*9f60*/  F2FP.PACK_AB R0, RZ, R0 ;  /* 0x00000000ff00723e */ /* 0x000fc800000000ff */
[----:B------:R-:W-:Y:S01]  /*9f70*/  PRMT R19, R0, 0x7610, R19 ;  /* 0x0000761000137816 */ /* 0x000fe20000000013 */
[----:B------:R-:W-:Y:S05]  /*9f80*/  BRA `(.L_x_2313) ;  /* 0x0000030000007947 */ /* 0x000fea0003800000 */
.L_x_2325:
        /* <DEDUP_REMOVED lines=14> */
.L_x_2339:
[----:B------:R-:W-:Y:S05]  /*a070*/  BSYNC B0 ;  /* 0x0000000000007941 */ /* 0x000fea0003800000 */
.L_x_2338:
[----:B------:R-:W-:-:S04]  /*a080*/  F2FP.PACK_AB R0, RZ, R0 ;  /* 0x00000000ff00723e */ /* 0x000fc800000000ff */
[----:B------:R-:W-:Y:S01]  /*a090*/  PRMT R19, R0, 0x7610, R19 ;  /* 0x0000761000137816 */ /* 0x000fe20000000013 */
[----:B------:R-:W-:Y:S05]  /*a0a0*/  BRA `(.L_x_2313) ;  /* 0x000001e000007947 */ /* 0x000fea0003800000 */
.L_x_2312:
        /* <DEDUP_REMOVED lines=21> */
.L_x_2337:
[----:B------:R-:W2:Y:S02]  /*a200*/  LDG.E.64 R2, [R2.64] ;  /* 0x0000002402027981 */ /* 0x000ea4000c1e1b00 */
[----:B--2---:R-:W0:Y:S02]  /*a210*/  I2F.U64 R0, R2 ;  /* 0x0000000200007312 */ /* 0x004e240000301000 */
[----:B0-----:R-:W-:-:S04]  /*a220*/  F2FP.PACK_AB R0, RZ, R0 ;  /* 0x00000000ff00723e */ /* 0x001fc800000000ff */
[----:B------:R-:W-:Y:S01]  /*a230*/  PRMT R19, R0, 0x7610, R19 ;  /* 0x0000761000137816 */ /* 0x000fe20000000013 */
[----:B------:R-:W-:Y:S05]  /*a240*/  BRA `(.L_x_2313) ;  /* 0x0000004000007947 */ /* 0x000fea0003800000 */
.L_x_2336:
[----:B------:R-:W2:Y:S02]  /*a250*/  LDG.E R2, [R2.64] ;  /* 0x0000002402027981 */ /* 0x000ea4000c1e1900 */
[----:B--2---:R-:W0:Y:S02]  /*a260*/  I2F.U32 R0, R2 ;  /* 0x0000000200007306 */ /* 0x004e240000201000 */
[----:B0-----:R-:W-:-:S04]  /*a270*/  F2FP.PACK_AB R0, RZ, R0 ;  /* 0x00000000ff00723e */ /* 0x001fc800000000ff */
[----:B------:R-:W-:Y:S02]  /*a280*/  PRMT R19, R0, 0x7610, R19 ;  /* 0x0000761000137816 */ /* 0x000fe40000000013 */
.L_x_2313:
        /* <DEDUP_REMOVED lines=18> */
.L_x_2343:
[----:B------:R-:W2:Y:S02]  /*a3b0*/  LDG.E.U8 R2, [R2.64] ;  /* 0x0000002402027981 */ /* 0x000ea4000c1e1100 */
[----:B--2---:R-:W0:Y:S02]  /*a3c0*/  I2F.U16 R0, R2 ;  /* 0x0000000200007306 */ /* 0x004e240000101000 */
[----:B0-----:R-:W-:Y:S01]  /*a3d0*/  F2FP.PACK_AB R0, RZ, R0 ;  /* 0x00000000ff00723e */ /* 0x001fe200000000ff */
[----:B------:R-:W-:Y:S05]  /*a3e0*/  BRA `(.L_x_2345) ;  /* 0x00000e1000007947 */ /* 0x000fea0003800000 */
.L_x_2342:
        /* <DEDUP_REMOVED lines=10> */
.L_x_2347:
[----:B------:R-:W2:Y:S02]  /*a490*/  LDG.E R2, [R2.64] ;  /* 0x0000002402027981 */ /* 0x000ea4000c1e1900 */
[----:B--2---:R-:W0:Y:S02]  /*a4a0*/  I2F R0, R2 ;  /* 0x0000000200007306 */ /* 0x004e240000201400 */
[----:B0-----:R-:W-:Y:S01]  /*a4b0*/  F2FP.PACK_AB R0, RZ, R0 ;  /* 0x00000000ff00723e */ /* 0x001fe200000000ff */
[----:B------:R-:W-:Y:S05]  /*a4c0*/  BRA `(.L_x_2345) ;  /* 0x00000d3000007947 */ /* 0x000fea0003800000 */
.L_x_2346:
[----:B------:R-:W2:Y:S02]  /*a4d0*/  LDG.E.U16 R2, [R2.64] ;  /* 0x0000002402027981 */ /* 0x000ea4000c1e1500 */
[----:B--2---:R-:W0:Y:S02]  /*a4e0*/  I2F.S16 R0, R2 ;  /* 0x0000000200007306 */ /* 0x004e240000101400 */
[----:B0-----:R-:W-:Y:S01]  /*a4f0*/  F2FP.PACK_AB R0, RZ, R0 ;  /* 0x00000000ff00723e */ /* 0x001fe200000000ff */
[----:B------:R-:W-:Y:S05]  /*a500*/  BRA `(.L_x_2345) ;  /* 0x00000cf000007947 */ /* 0x000fea0003800000 */
.L_x_2341:
        /* <DEDUP_REMOVED lines=9> */
.L_x_2349:
[----:B------:R0:W5:Y:S01]  /*a5a0*/  LDG.E.U16 R0, [R2.64] ;  /* 0x0000002402007981 */ /* 0x000162000c1e1500 */
[----:B------:R-:W-:Y:S05]  /*a5b0*/  BRA `(.L_x_2345) ;  /* 0x00000c4000007947 */ /* 0x000fea0003800000 */
.L_x_2348:
        /* <DEDUP_REMOVED lines=9> */
.L_x_2351:
[----:B------:R0:W5:Y:S01]  /*a650*/  LDG.E.U16 R0, [R2.64] ;  /* 0x0000002402007981 */ /* 0x000162000c1e1500 */
[----:B------:R-:W-:Y:S05]  /*a660*/  BRA `(.L_x_2345) ;  /* 0x00000b9000007947 */ /* 0x000fea0003800000 */
.L_x_2350:
[----:B------:R-:W2:Y:S02]  /*a670*/  LDG.E.64 R2, [R2.64] ;  /* 0x0000002402027981 */ /* 0x000ea4000c1e1b00 */
[----:B--2---:R-:W0:Y:S01]  /*a680*/  F2F.F32.F64 R0, R2 ;  /* 0x0000000200007310 */ /* 0x004e220000301000 */
[----:B------:R-:W0:-:S14]  /*a690*/  DSETP.GEU.AND P0, PT, |R2|, c[0x2][0x0], PT ;  /* 0x008000000200762a */ /* 0x000e1c0003f0e200 */
[----:B0-----:R-:W-:-:S05]  /*a6a0*/  @!P0 FMUL R0, R0, 1.175494350822287508e-38 ;  /* 0x0080000000008820 */ /* 0x001fca0000400000 */
[----:B------:R-:W-:Y:S01]  /*a6b0*/  F2FP.PACK_AB R0, RZ, R0 ;  /* 0x00000000ff00723e */ /* 0x000fe200000000ff */
[----:B------:R-:W-:Y:S05]  /*a6c0*/  BRA `(.L_x_2345) ;  /* 0x00000b3000007947 */ /* 0x000fea0003800000 */
.L_x_2340:
        /* <DEDUP_REMOVED lines=13> */
.L_x_2354:
[----:B------:R-:W2:Y:S02]  /*a7a0*/  LDG.E.64 R2, [R2.64] ;  /* 0x0000002402027981 */ /* 0x000ea4000c1e1b00 */
[----:B--2---:R-:W0:Y:S01]  /*a7b0*/  F2F.F32.F64 R0, R2 ;  /* 0x0000000200007310 */ /* 0x004e220000301000 */
[----:B------:R-:W0:-:S14]  /*a7c0*/  DSETP.GEU.AND P0, PT, |R2|, c[0x2][0x0], PT ;  /* 0x008000000200762a */ /* 0x000e1c0003f0e200 */
[----:B0-----:R-:W-:-:S05]  /*a7d0*/  @!P0 FMUL R0, R0, 1.175494350822287508e-38 ;  /* 0x0080000000008820 */ /* 0x001fca0000400000 */
[----:B------:R-:W-:Y:S01]  /*a7e0*/  F2FP.PACK_AB R0, RZ, R0 ;  /* 0x00000000ff00723e */ /* 0x000fe200000000ff */
[----:B------:R-:W-:Y:S05]  /*a7f0*/  BRA `(.L_x_2345) ;  /* 0x00000a0000007947 */ /* 0x000fea0003800000 */
.L_x_2353:
        /* <DEDUP_REMOVED lines=28> */
.L_x_2356:
        /* <DEDUP_REMOVED lines=15> */
.L_x_2355:
[----:B------:R-:W2:Y:S02]  /*aab0*/  LDG.E.U16 R0, [R2.64] ;  /* 0x0000002402007981 */ /* 0x000ea4000c1e1500 */
[----:B--2---:R-:W-:-:S04]  /*aac0*/  PRMT R0, RZ, 0x5410, R0 ;  /* 0x00005410ff007816 */ /* 0x004fc80000000000 */
[----:B------:R-:W-:Y:S01]  /*aad0*/  F2FP.PACK_AB R0, RZ, R0 ;  /* 0x00000000ff00723e */ /* 0x000fe200000000ff */
[----:B------:R-:W-:Y:S05]  /*aae0*/  BRA `(.L_x_2345) ;  /* 0x0000071000007947 */ /* 0x000fea0003800000 */
.L_x_2352:
        /* <DEDUP_REMOVED lines=12> */
.L_x_2359:
        /* <DEDUP_REMOVED lines=21> */
.L_x_2363:
[----:B------:R-:W-:Y:S05]  /*ad00*/  BSYNC B1 ;  /* 0x0000000000017941 */ /* 0x000fea0003800000 */
.L_x_2362:
[----:B------:R-:W-:Y:S01]  /*ad10*/  LEA R3, R0, 0x3b800000, 0x17 ;  /* 0x3b80000000037811 */ /* 0x000fe200078eb8ff */
[----:B------:R-:W-:-:S05]  /*ad20*/  IMAD.SHL.U32 R0, R2, 0x100000, RZ ;  /* 0x0010000002007824 */ /* 0x000fca00078e00ff */
[----:B------:R-:W-:Y:S02]  /*ad30*/  LOP3.LUT R0, R3, R0, R4, 0xfe, !PT ;  /* 0x0000000003007212 */ /* 0x000fe400078efe04 */
.L_x_2361:
[----:B------:R-:W-:Y:S05]  /*ad40*/  BSYNC B0 ;  /* 0x0000000000007941 */ /* 0x000fea0003800000 */
.L_x_2360:
[----:B------:R-:W-:Y:S01]  /*ad50*/  F2FP.PACK_AB R0, RZ, R0 ;  /* 0x00000000ff00723e */ /* 0x000fe200000000ff */
[----:B------:R-:W-:Y:S05]  /*ad60*/  BRA `(.L_x_2345) ;  /* 0x0000049000007947 */ /* 0x000fea0003800000 */
.L_x_2358:
        /* <DEDUP_REMOVED lines=21> */
.L_x_2367:
[----:B------:R-:W-:Y:S05]  /*aec0*/  BSYNC B1 ;  /* 0x0000000000017941 */ /* 0x000fea0003800000 */
.L_x_2366:
[----:B------:R-:W-:Y:S01]  /*aed0*/  LEA R3, R0, 0x37800000, 0x17 ;  /* 0x3780000000037811 */ /* 0x000fe200078eb8ff */
[----:B------:R-:W-:-:S05]  /*aee0*/  IMAD.SHL.U32 R0, R2, 0x200000, RZ ;  /* 0x0020000002007824 */ /* 0x000fca00078e00ff */
[----:B------:R-:W-:Y:S02]  /*aef0*/  LOP3.LUT R0, R3, R0, R4, 0xfe, !PT ;  /* 0x0000000003007212 */ /* 0x000fe400078efe04 */
.L_x_2365:
[----:B------:R-:W-:Y:S05]  /*af00*/  BSYNC B0 ;  /* 0x0000000000007941 */ /* 0x000fea0003800000 */
.L_x_2364:
[----:B------:R-:W-:Y:S01]  /*af10*/  F2FP.PACK_AB R0, RZ, R0 ;  /* 0x00000000ff00723e */ /* 0x000fe200000000ff */
[----:B------:R-:W-:Y:S05]  /*af20*/  BRA `(.L_x_2345) ;  /* 0x000002d000007947 */ /* 0x000fea0003800000 */
.L_x_2357:
        /* <DEDUP_REMOVED lines=14> */
.L_x_2371:
[----:B------:R-:W-:Y:S05]  /*b010*/  BSYNC B0 ;  /* 0x0000000000007941 */ /* 0x000fea0003800000 */
.L_x_2370:
[----:B------:R-:W-:Y:S01]  /*b020*/  F2FP.PACK_AB R0, RZ, R0 ;  /* 0x00000000ff00723e */ /* 0x000fe200000000ff */
[----:B------:R-:W-:Y:S05]  /*b030*/  BRA `(.L_x_2345) ;  /* 0x000001c000007947 */ /* 0x000fea0003800000 */
.L_x_2344:
        /* <DEDUP_REMOVED lines=21> */
.L_x_2369:
[----:B------:R-:W2:Y:S02]  /*b190*/  LDG.E.64 R2, [R2.64] ;  /* 0x0000002402027981 */ /* 0x000ea4000c1e1b00 */
[----:B--2---:R-:W0:Y:S02]  /*b1a0*/  I2F.U64 R0, R2 ;  /* 0x0000000200007312 */ /* 0x004e240000301000 */
[----:B0-----:R-:W-:Y:S01]  /*b1b0*/  F2FP.PACK_AB R0, RZ, R0 ;  /* 0x00000000ff00723e */ /* 0x001fe200000000ff */
[----:B------:R-:W-:Y:S05]  /*b1c0*/  BRA `(.L_x_2345) ;  /* 0x0000003000007947 */ /* 0x000fea0003800000 */
.L_x_2368:
[----:B------:R-:W2:Y:S02]  /*b1d0*/  LDG.E R2, [R2.64] ;  /* 0x0000002402027981 */ /* 0x000ea4000c1e1900 */
[----:B--2---:R-:W0:Y:S02]  /*b1e0*/  I2F.U32 R0, R2 ;  /* 0x0000000200007306 */ /* 0x004e240000201000 */
[----:B0-----:R-:W-:-:S06]  /*b1f0*/  F2FP.PACK_AB R0, RZ, R0 ;  /* 0x00000000ff00723e */ /* 0x001fcc00000000ff */
.L_x_2345:
        /* <DEDUP_REMOVED lines=35> */
.L_x_2375:
[----:B------:R-:W-:-:S06]  /*b430*/  HADD2.F32 R3, -RZ, R2.H0_H0 ;  /* 0x20000002ff037230 */ /* 0x000fcc0000004100 */
[----:B------:R-:W0:Y:S02]  /*b440*/  F2I.S64.TRUNC R2, R3 ;  /* 0x0000000300027311 */ /* 0x000e24000020d900 */
[----:B0-----:R0:W-:Y:S01]  /*b450*/  STG.E.U8 [R16.64], R2 ;  /* 0x0000000210007986 */ /* 0x0011e2000c101124 */
[----:B------:R-:W-:Y:S05]  /*b460*/  BRA `(.L_x_2377) ;  /* 0x00000e4000007947 */ /* 0x000fea0003800000 */
.L_x_2374:
        /* <DEDUP_REMOVED lines=10> */
.L_x_2379:
[----:B------:R-:W-:-:S04]  /*b510*/  HADD2.F32 R2, -RZ, R2.H0_H0 ;  /* 0x20000002ff027230 */ /* 0x000fc80000004100 */
[----:B------:R-:W0:Y:S02]  /*b520*/  F2I.FTZ.TRUNC.NTZ R3, R2 ;  /* 0x0000000200037305 */ /* 0x000e24000021f100 */
[----:B0-----:R0:W-:Y:S01]  /*b530*/  STG.E [R16.64], R3 ;  /* 0x0000000310007986 */ /* 0x0011e2000c101924 */
[----:B------:R-:W-:Y:S05]  /*b540*/  BRA `(.L_x_2377) ;  /* 0x00000d6000007947 */ /* 0x000fea0003800000 */
.L_x_2378:
[----:B------:R-:W-:-:S04]  /*b550*/  HADD2.F32 R2, -RZ, R2.H0_H0 ;  /* 0x20000002ff027230 */ /* 0x000fc80000004100 */
[----:B------:R-:W0:Y:S02]  /*b560*/  F2I.FTZ.TRUNC.NTZ R3, R2 ;  /* 0x0000000200037305 */ /* 0x000e24000021f100 */
[----:B0-----:R0:W-:Y:S01]  /*b570*/  STG.E.U16 [R16.64], R3 ;  /* 0x0000000310007986 */ /* 0x0011e2000c101524 */
[----:B------:R-:W-:Y:S05]  /*b580*/  BRA `(.L_x_2377) ;  /* 0x00000d2000007947 */ /* 0x000fea0003800000 */
.L_x_2373:
        /* <DEDUP_REMOVED lines=9> */
.L_x_2381:
[----:B------:R0:W-:Y:S01]  /*b620*/  STG.E.U16 [R16.64], R2 ;  /* 0x0000000210007986 */ /* 0x0001e2000c101524 */
[----:B------:R-:W-:Y:S05]  /*b630*/  BRA `(.L_x_2377) ;  /* 0x00000c7000007947 */ /* 0x000fea0003800000 */
.L_x_2380:
        /* <DEDUP_REMOVED lines=10> */
.L_x_2383:
[----:B------:R-:W-:-:S05]  /*b6e0*/  HADD2.F32 R0, -RZ, R2.H0_H0 ;  /* 0x20000002ff007230 */ /* 0x000fca0000004100 */
[----:B------:R-:W-:-:S04]  /*b6f0*/  F2FP.PACK_AB R0, RZ, R0 ;  /* 0x00000000ff00723e */ /* 0x000fc800000000ff */
[----:B------:R-:W-:-:S05]  /*b700*/  PRMT R0, R0, 0x5410, RZ ;  /* 0x0000541000007816 */ /* 0x000fca00000000ff */
[----:B------:R0:W-:Y:S01]  /*b710*/  STG.E [R16.64], R0 ;  /* 0x0000000010007986 */ /* 0x0001e2000c101924 */
[----:B------:R-:W-:Y:S05]  /*b720*/  BRA `(.L_x_2377) ;  /* 0x00000b8000007947 */ /* 0x000fea0003800000 */
.L_x_2382:
[----:B------:R-:W-:-:S05]  /*b730*/  HADD2.F32 R2, -RZ, R2.H0_H0 ;  /* 0x20000002ff027230 */ /* 0x000fca0000004100 */
[----:B------:R-:W-:-:S06]  /*b740*/  FMUL.FTZ R2, R2, 1 ;  /* 0x3f80000002027820 */ /* 0x000fcc0000410000 */
[----:B------:R-:W0:Y:S02]  /*b750*/  F2F.F64.F32 R2, R2 ;  /* 0x0000000200027310 */ /* 0x000e240000201800 */
[----:B0-----:R0:W-:Y:S01]  /*b760*/  STG.E.64 [R16.64], R2 ;  /* 0x0000000210007986 */ /* 0x0011e2000c101b24 */
[----:B------:R-:W-:Y:S05]  /*b770*/  BRA `(.L_x_2377) ;  /* 0x00000b3000007947 */ /* 0x000fea0003800000 */
.L_x_2372:
        /* <DEDUP_REMOVED lines=13> */
.L_x_2386:
[----:B------:R-:W-:Y:S01]  /*b850*/  HADD2.F32 R2, -RZ, R2.H0_H0 ;  /* 0x20000002ff027230 */ /* 0x000fe20000004100 */
[----:B------:R-:W-:-:S04]  /*b860*/  CS2R R6, SRZ ;  /* 0x0000000000067805 */ /* 0x000fc8000001ff00 */
[----:B------:R-:W-:-:S04]  /*b870*/  FMUL.FTZ R2, R2, 1 ;  /* 0x3f80000002027820 */ /* 0x000fc80000410000 */
[----:B------:R-:W0:Y:S02]  /*b880*/  F2F.F64.F32 R4, R2 ;  /* 0x0000000200047310 */ /* 0x000e240000201800 */
[----:B0-----:R0:W-:Y:S01]  /*b890*/  STG.E.128 [R16.64], R4 ;  /* 0x0000000410007986 */ /* 0x0011e2000c101d24 */
[----:B------:R-:W-:Y:S05]  /*b8a0*/  BRA `(.L_x_2377) ;  /* 0x00000a0000007947 */ /* 0x000fea0003800000 */
.L_x_2385:
        /* <DEDUP_REMOVED lines=21> */
.L_x_2390:
[----:B------:R-:W-:Y:S05]  /*ba00*/  BSYNC B0 ;  /* 0x0000000000007941 */ /* 0x000fea0003800000 */
.L_x_2389:
[----:B------:R-:W-:-:S05]  /*ba10*/  LOP3.LUT R3, R0, R3, RZ, 0xfc, !PT ;  /* 0x0000000300037212 */ /* 0x000fca00078efcff */
[----:B------:R0:W-:Y:S01]  /*ba20*/  STG.E.U8 [R16.64], R3 ;  /* 0x0000000310007986 */ /* 0x0001e2000c101124 */
[----:B------:R-:W-:Y:S05]  /*ba30*/  BRA `(.L_x_2377) ;  /* 0x0000087000007947 */ /* 0x000fea0003800000 */
.L_x_2388:
        /* <DEDUP_REMOVED lines=13> */
.L_x_2392:
[----:B------:R-:W-:Y:S01]  /*bb10*/  IMAD.MOV.U32 R0, RZ, RZ, 0x7f ;  /* 0x0000007fff007424 */ /* 0x000fe200078e00ff */
[----:B------:R-:W-:-:S04]  /*bb20*/  ISETP.GT.U32.AND P0, PT, R2, 0x7f800000, PT ;  /* 0x7f8000000200780c */ /* 0x000fc80003f04070 */
[----:B------:R-:W-:-:S04]  /*bb30*/  SEL R0, R0, 0x7c, P0 ;  /* 0x0000007c00007807 */ /* 0x000fc80000000000 */
.L_x_2393:
[----:B------:R-:W-:Y:S05]  /*bb40*/  BSYNC B0 ;  /* 0x0000000000007941 */ /* 0x000fea0003800000 */
.L_x_2391:
[----:B------:R-:W-:-:S04]  /*bb50*/  LOP3.LUT R2, R3, 0x80000000, RZ, 0xc0, !PT ;  /* 0x8000000003027812 */ /* 0x000fc800078ec0ff */
[----:B------:R-:W-:-:S04]  /*bb60*/  SHF.R.U32.HI R3, RZ, 0x18, R2 ;  /* 0x00000018ff037819 */ /* 0x000fc80000011602 */
[----:B------:R-:W-:-:S05]  /*bb70*/  LOP3.LUT R3, R0, R3, RZ, 0xfc, !PT ;  /* 0x0000000300037212 */ /* 0x000fca00078efcff */
[----:B------:R0:W-:Y:S01]  /*bb80*/  STG.E.U8 [R16.64], R3 ;  /* 0x0000000310007986 */ /* 0x0001e2000c101124 */
[----:B------:R-:W-:Y:S05]  /*bb90*/  BRA `(.L_x_2377) ;  /* 0x0000071000007947 */ /* 0x000fea0003800000 */
.L_x_2387:
[----:B------:R-:W-:-:S05]  /*bba0*/  HADD2.F32 R0, -RZ, R2.H0_H0 ;  /* 0x20000002ff007230 */ /* 0x000fca0000004100 */
[----:B------:R-:W-:-:S05]  /*bbb0*/  F2FP.BF16.PACK_AB R0, RZ, R0 ;  /* 0x00000000ff00723e */ /* 0x000fca00000010ff */
[----:B------:R0:W-:Y:S01]  /*bbc0*/  STG.E.U16 [R16.64], R0 ;  /* 0x0000000010007986 */ /* 0x0001e2000c101524 */
[----:B------:R-:W-:Y:S05]  /*bbd0*/  BRA `(.L_x_2377) ;  /* 0x000006d000007947 */ /* 0x000fea0003800000 */
.L_x_2384:
        /* <DEDUP_REMOVED lines=12> */
.L_x_2396:
        /* <DEDUP_REMOVED lines=17> */
.L_x_2399:
[----:B------:R-:W-:-:S04]  /*bdb0*/  LOP3.LUT R2, R3, 0x80000000, RZ, 0xc0, !PT ;  /* 0x8000000003027812 */ /* 0x000fc800078ec0ff */
[----:B------:R-:W-:-:S04]  /*bdc0*/  SHF.R.U32.HI R3, RZ, 0x18, R2 ;  /* 0x00000018ff037819 */ /* 0x000fc80000011602 */
[----:B------:R-:W-:-:S04]  /*bdd0*/  LOP3.LUT R0, R0, R3, RZ, 0xfc, !PT ;  /* 0x0000000300007212 */ /* 0x000fc800078efcff */
[----:B------:R-:W-:Y:S02]  /*bde0*/  PRMT R8, R0, 0x7610, R8 ;  /* 0x0000761000087816 */ /* 0x000fe40000000008 */
.L_x_2398:
[----:B------:R-:W-:Y:S05]  /*bdf0*/  BSYNC B0 ;  /* 0x0000000000007941 */ /* 0x000fea0003800000 */
.L_x_2397:
[----:B------:R0:W-:Y:S01]  /*be00*/  STG.E.U8 [R16.64], R8 ;  /* 0x0000000810007986 */ /* 0x0001e2000c101124 */
[----:B------:R-:W-:Y:S05]  /*be10*/  BRA `(.L_x_2377) ;  /* 0x0000049000007947 */ /* 0x000fea0003800000 */
.L_x_2395:
        /* <DEDUP_REMOVED lines=17> */
.L_x_2402:
[----:B------:R-:W-:-:S04]  /*bf30*/  LOP3.LUT R2, R3, 0x80000000, RZ, 0xc0, !PT ;  /* 0x8000000003027812 */ /* 0x000fc800078ec0ff */
[----:B------:R-:W-:-:S04]  /*bf40*/  SHF.R.U32.HI R3, RZ, 0x18, R2 ;  /* 0x00000018ff037819 */ /* 0x000fc80000011602 */
[----:B------:R-:W-:-:S04]  /*bf50*/  LOP3.LUT R0, R0, R3, RZ, 0xfc, !PT ;  /* 0x0000000300007212 */ /* 0x000fc800078efcff */
[----:B------:R-:W-:Y:S02]  /*bf60*/  PRMT R8, R0, 0x7610, R8 ;  /* 0x0000761000087816 */ /* 0x000fe40000000008 */
.L_x_2401:
[----:B------:R-:W-:Y:S05]  /*bf70*/  BSYNC B0 ;  /* 0x0000000000007941 */ /* 0x000fea0003800000 */
.L_x_2400:
[----:B------:R0:W-:Y:S01]  /*bf80*/  STG.E.U8 [R16.64], R8 ;  /* 0x0000000810007986 */ /* 0x0001e2000c101124 */
[----:B------:R-:W-:Y:S05]  /*bf90*/  BRA `(.L_x_2377) ;  /* 0x0000031000007947 */ /* 0x000fea0003800000 */
.L_x_2394:
        /* <DEDUP_REMOVED lines=22> */
.L_x_2376:
        /* <DEDUP_REMOVED lines=20> */
.L_x_2404:
[----:B------:R-:W-:-:S06]  /*c240*/  HADD2.F32 R2, -RZ, R2.H0_H0 ;  /* 0x20000002ff027230 */ /* 0x000fcc0000004100 */
[----:B------:R-:W0:Y:S02]  /*c250*/  F2I.U64.TRUNC R2, R2 ;  /* 0x0000000200027311 */ /* 0x000e24000020d800 */
[----:B0-----:R0:W-:Y:S01]  /*c260*/  STG.E.64 [R16.64], R2 ;  /* 0x0000000210007986 */ /* 0x0011e2000c101b24 */
[----:B------:R-:W-:Y:S05]  /*c270*/  BRA `(.L_x_2377) ;  /* 0x0000003000007947 */ /* 0x000fea0003800000 */
.L_x_2403:
[----:B------:R-:W-:-:S04]  /*c280*/  HADD2.F32 R2, -RZ, R2.H0_H0 ;  /* 0x20000002ff027230 */ /* 0x000fc80000004100 */
[----:B------:R-:W0:Y:S02]  /*c290*/  F2I.FTZ.U32.TRUNC.NTZ R3, R2 ;  /* 0x0000000200037305 */ /* 0x000e24000021f000 */
[----:B0-----:R0:W-:Y:S02]  /*c2a0*/  STG.E [R16.64], R3 ;  /* 0x0000000310007986 */ /* 0x0011e4000c101924 */
.L_x_2377:
[----:B------:R-:W-:Y:S02]  /*c2b0*/  IADD3 R23, R23, 0x80, RZ ;  /* 0x0000008017177810 */ /* 0x000fe40007ffe0ff */
.L_x_2208:
[----:B------:R-:W-:Y:S05]  /*c2c0*/  BSYNC B6 ;  /* 0x0000000000067941 */ /* 0x000fea0003800000 */
.L_x_2207:
        /* <DEDUP_REMOVED lines=257> */
.L_x_2405:
        /* <DEDUP_REMOVED lines=21> */
.L_x_2409:
[----:B------:R-:W2:Y:S02]  /*d430*/  LDG.E.U8 R2, [R2.64] ;  /* 0x0000002402027981 */ /* 0x000ea4000c1e1100 */
[----:B--2---:R-:W0:Y:S02]  /*d440*/  I2F.U16 R0, R2 ;  /* 0x0000000200007306 */ /* 0x004e240000101000 */
[----:B0-----:R-:W-:-:S04]  /*d450*/  F2FP.PACK_AB R0, RZ, R0 ;  /* 0x00000000ff00723e */ /* 0x001fc800000000ff */
[----:B------:R-:W-:Y:S01]  /*d460*/  PRMT R19, R0, 0x7610, R19 ;  /* 0x0000761000137816 */ /* 0x000fe20000000013 */
[----:B------:R-:W-:Y:S05]  /*d470*/  BRA `(.L_x_2411) ;  /* 0x00000ed000007947 */ /* 0x000fea0003800000 */
.L_x_2408:
        /* <DEDUP_REMOVED lines=11> */
.L_x_2413:
[----:B------:R-:W2:Y:S02]  /*d530*/  LDG.E R2, [R2.64] ;  /* 0x0000002402027981 */ /* 0x000ea4000c1e1900 */
[----:B--2---:R-:W0:Y:S02]  /*d540*/  I2F R0, R2 ;  /* 0x0000000200007306 */ /* 0x004e240000201400 */
[----:B0-----:R-:W-:-:S04]  /*d550*/  F2FP.PACK_AB R0, RZ, R0 ;  /* 0x00000000ff00723e */ /* 0x001fc800000000ff */
[----:B------:R-:W-:Y:S01]  /*d560*/  PRMT R19, R0, 0x7610, R19 ;  /* 0x0000761000137816 */ /* 0x000fe20000000013 */
[----:B------:R-:W-:Y:S05]  /*d570*/  BRA `(.L_x_2411) ;  /* 0x00000dd000007947 */ /* 0x000fea0003800000 */
.L_x_2412:
[----:B------:R-:W2:Y:S02]  /*d580*/  LDG.E.U16 R2, [R2.64] ;  /* 0x0000002402027981 */ /* 0x000ea4000c1e1500 */
[----:B--2---:R-:W0:Y:S02]  /*d590*/  I2F.S16 R0, R2 ;  /* 0x0000000200007306 */ /* 0x004e240000101400 */
[----:B0-----:R-:W-:-:S04]  /*d5a0*/  F2FP.PACK_AB R0, RZ, R0 ;  /* 0x00000000ff00723e */ /* 0x001fc800000000ff */
[----:B------:R-:W-:Y:S01]  /*d5b0*/  PRMT R19, R0, 0x7610, R19 ;  /* 0x0000761000137816 */ /* 0x000fe20000000013 */
[----:B------:R-:W-:Y:S05]  /*d5c0*/  BRA `(.L_x_2411) ;  /* 0x00000d8000007947 */ /* 0x000fea0003800000 */
.L_x_2407:
        /* <DEDUP_REMOVED lines=9> */
.L_x_2415:
[----:B------:R0:W5:Y:S01]  /*d660*/  LDG.E.U16 R19, [R2.64] ;  /* 0x0000002402137981 */ /* 0x000162000c1e1500 */
[----:B------:R-:W-:Y:S05]  /*d670*/  BRA `(.L_x_2411) ;  /* 0x00000cd000007947 */ /* 0x000fea0003800000 */
.L_x_2414:
        /* <DEDUP_REMOVED lines=9> */
.L_x_2417:
[----:B------:R0:W5:Y:S01]  /*d710*/  LDG.E.U16 R19, [R2.64] ;  /* 0x0000002402137981 */ /* 0x000162000c1e1500 */
[----:B------:R-:W-:Y:S05]  /*d720*/  BRA `(.L_x_2411) ;  /* 0x00000c2000007947 */ /* 0x000fea0003800000 */
.L_x_2416:
[----:B------:R-:W2:Y:S02]  /*d730*/  LDG.E.64 R2, [R2.64] ;  /* 0x0000002402027981 */ /* 0x000ea4000c1e1b00 */
[----:B--2---:R-:W0:Y:S01]  /*d740*/  F2F.F32.F64 R0, R2 ;  /* 0x0000000200007310 */ /* 0x004e220000301000 */
[----:B------:R-:W0:-:S14]  /*d750*/  DSETP.GEU.AND P0, PT, |R2|, c[0x2][0x0], PT ;  /* 0x008000000200762a */ /* 0x000e1c0003f0e200 */
[----:B0-----:R-:W-:-:S05]  /*d760*/  @!P0 FMUL R0, R0, 1.175494350822287508e-38 ;  /* 0x0080000000008820 */ /* 0x001fca0000400000 */
[----:B------:R-:W-:-:S04]  /*d770*/  F2FP.PACK_AB R0, RZ, R0 ;  /* 0x00000000ff00723e */ /* 0x000fc800000000ff */
[----:B------:R-:W-:Y:S01]  /*d780*/  PRMT R19, R0, 0x7610, R19 ;  /* 0x0000761000137816 */ /* 0x000fe20000000013 */
[----:B------:R-:W-:Y:S05]  /*d790*/  BRA `(.L_x_2411) ;  /* 0x00000bb000007947 */ /* 0x000fea0003800000 */
.L_x_2406:
        /* <DEDUP_REMOVED lines=14> */
.L_x_2420:
[----:B------:R-:W2:Y:S02]  /*d880*/  LDG.E.64 R2, [R2.64] ;  /* 0x0000002402027981 */ /* 0x000ea4000c1e1b00 */
[----:B--2---:R-:W0:Y:S01]  /*d890*/  F2F.F32.F64 R0, R2 ;  /* 0x0000000200007310 */ /* 0x004e220000301000 */
[----:B------:R-:W0:-:S14]  /*d8a0*/  DSETP.GEU.AND P0, PT, |R2|, c[0x2][0x0], PT ;  /* 0x008000000200762a */ /* 0x000e1c0003f0e200 */
[----:B0-----:R-:W-:-:S05]  /*d8b0*/  @!P0 FMUL R0, R0, 1.175494350822287508e-38 ;  /* 0x0080000000008820 */ /* 0x001fca0000400000 */
[----:B------:R-:W-:-:S04]  /*d8c0*/  F2FP.PACK_AB R0, RZ, R0 ;  /* 0x00000000ff00723e */ /* 0x000fc800000000ff */
[----:B------:R-:W-:Y:S01]  /*d8d0*/  PRMT R19, R0, 0x7610, R19 ;  /* 0x0000761000137816 */ /* 0x000fe20000000013 */
[----:B------:R-:W-:Y:S05]  /*d8e0*/  BRA `(.L_x_2411) ;  /* 0x00000a6000007947 */ /* 0x000fea0003800000 */
.L_x_2419:
        /* <DEDUP_REMOVED lines=28> */
.L_x_2422:
        /* <DEDUP_REMOVED lines=15> */
.L_x_2421:
[----:B------:R-:W2:Y:S02]  /*dba0*/  LDG.E.U16 R0, [R2.64] ;  /* 0x0000002402007981 */ /* 0x000ea4000c1e1500 */
[----:B--2---:R-:W-:-:S04]  /*dbb0*/  PRMT R0, RZ, 0x5410, R0 ;  /* 0x00005410ff007816 */ /* 0x004fc80000000000 */
[----:B------:R-:W-:-:S04]  /*dbc0*/  F2FP.PACK_AB R0, RZ, R0 ;  /* 0x00000000ff00723e */ /* 0x000fc800000000ff */
[----:B------:R-:W-:Y:S01]  /*dbd0*/  PRMT R19, R0, 0x7610, R19 ;  /* 0x0000761000137816 */ /* 0x000fe20000000013 */
[----:B------:R-:W-:Y:S05]  /*dbe0*/  BRA `(.L_x_2411) ;  /* 0x0000076000007947 */ /* 0x000fea0003800000 */
.L_x_2418:
        /* <DEDUP_REMOVED lines=12> */
.L_x_2425:
        /* <DEDUP_REMOVED lines=21> */
.L_x_2429:
[----:B------:R-:W-:Y:S05]  /*de00*/  BSYNC B1 ;  /* 0x0000000000017941 */ /* 0x000fea0003800000 */
.L_x_2428:
[----:B------:R-:W-:Y:S01]  /*de10*/  LEA R3, R0, 0x3b800000, 0x17 ;  /* 0x3b80000000037811 */ /* 0x000fe200078eb8ff */
[----:B------:R-:W-:-:S05]  /*de20*/  IMAD.SHL.U32 R0, R2, 0x100000, RZ ;  /* 0x0010000002007824 */ /* 0x000fca00078e00ff */
[----:B------:R-:W-:Y:S02]  /*de30*/  LOP3.LUT R0, R3, R0, R4, 0xfe, !PT ;  /* 0x0000000003007212 */ /* 0x000fe400078efe04 */
.L_x_2427:
[----:B------:R-:W-:Y:S05]  /*de40*/  BSYNC B0 ;  /* 0x0000000000007941 */ /* 0x000fea0003800000 */
.L_x_2426:
[----:B------:R-:W-:-:S04]  /*de50*/  F2FP.PACK_AB R0, RZ, R0 ;  /* 0x00000000ff00723e */ /* 0x000fc800000000ff */
[----:B------:R-:W-:Y:S01]  /*de60*/  PRMT R19, R0, 0x7610, R19 ;  /* 0x0000761000137816 */ /* 0x000fe20000000013 */
[----:B------:R-:W-:Y:S05]  /*de70*/  BRA `(.L_x_2411) ;  /* 0x000004d000007947 */ /* 0x000fea0003800000 */
.L_x_2424:
        /* <DEDUP_REMOVED lines=21> */
.L_x_2433:
[----:B------:R-:W-:Y:S05]  /*dfd0*/  BSYNC B1 ;  /* 0x0000000000017941 */ /* 0x000fea0003800000 */
.L_x_2432:
[----:B------:R-:W-:Y:S01]  /*dfe0*/  LEA R3, R0, 0x37800000, 0x17 ;  /* 0x3780000000037811 */ /* 0x000fe200078eb8ff */
[----:B------:R-:W-:-:S05]  /*dff0*/  IMAD.SHL.U32 R0, R2, 0x200000, RZ ;  /* 0x0020000002007824 */ /* 0x000fca00078e00ff */
[----:B------:R-:W-:Y:S02]  /*e000*/  LOP3.LUT R0, R3, R0, R4, 0xfe, !PT ;  /* 0x0000000003007212 */ /* 0x000fe400078efe04 */
.L_x_2431:
[----:B------:R-:W-:Y:S05]  /*e010*/  BSYNC B0 ;  /* 0x0000000000007941 */ /* 0x000fea0003800000 */
.L_x_2430:
[----:B------:R-:W-:-:S04]  /*e020*/  F2FP.PACK_AB R0, RZ, R0 ;  /* 0x00000000ff00723e */ /* 0x000fc800000000ff */
[----:B------:R-:W-:Y:S01]  /*e030*/  PRMT R19, R0, 0x7610, R19 ;  /* 0x0000761000137816 */ /* 0x000fe20000000013 */
[----:B------:R-:W-:Y:S05]  /*e040*/  BRA `(.L_x_2411) ;  /* 0x0000030000007947 */ /* 0x000fea0003800000 */
.L_x_2423:
        /* <DEDUP_REMOVED lines=14> */
.L_x_2437:
[----:B------:R-:W-:Y:S05]  /*e130*/  BSYNC B0 ;  /* 0x0000000000007941 */ /* 0x000fea0003800000 */
.L_x_2436:
[----:B------:R-:W-:-:S04]  /*e140*/  F2FP.PACK_AB R0, RZ, R0 ;  /* 0x00000000ff00723e */ /* 0x000fc800000000ff */
[----:B------:R-:W-:Y:S01]  /*e150*/  PRMT R19, R0, 0x7610, R19 ;  /* 0x0000761000137816 */ /* 0x000fe20000000013 */
[----:B------:R-:W-:Y:S05]  /*e160*/  BRA `(.L_x_2411) ;  /* 0x000001e000007947 */ /* 0x000fea0003800000 */
.L_x_2410:
        /* <DEDUP_REMOVED lines=21> */
.L_x_2435:
[----:B------:R-:W2:Y:S02]  /*e2c0*/  LDG.E.64 R2, [R2.64] ;  /* 0x0000002402027981 */ /* 0x000ea4000c1e1b00 */
[----:B--2---:R-:W0:Y:S02]  /*e2d0*/  I2F.U64 R0, R2 ;  /* 0x0000000200007312 */ /* 0x004e240000301000 */
[----:B0-----:R-:W-:-:S04]  /*e2e0*/  F2FP.PACK_AB R0, RZ, R0 ;  /* 0x00000000ff00723e */ /* 0x001fc800000000ff */
[----:B------:R-:W-:Y:S01]  /*e2f0*/  PRMT R19, R0, 0x7610, R19 ;  /* 0x0000761000137816 */ /* 0x000fe20000000013 */
[----:B------:R-:W-:Y:S05]  /*e300*/  BRA `(.L_x_2411) ;  /* 0x0000004000007947 */ /* 0x000fea0003800000 */
.L_x_2434:
[----:B------:R-:W2:Y:S02]  /*e310*/  LDG.E R2, [R2.64] ;  /* 0x0000002402027981 */ /* 0x000ea4000c1e1900 */
[----:B--2---:R-:W0:Y:S02]  /*e320*/  I2F.U32 R0, R2 ;  /* 0x0000000200007306 */ /* 0x004e240000201000 */
[----:B0-----:R-:W-:-:S04]  /*e330*/  F2FP.PACK_AB R0, RZ, R0 ;  /* 0x00000000ff00723e */ /* 0x001fc800000000ff */
[----:B------:R-:W-:Y:S02]  /*e340*/  PRMT R19, R0, 0x7610, R19 ;  /* 0x0000761000137816 */ /* 0x000fe40000000013 */
.L_x_2411:
        /* <DEDUP_REMOVED lines=18> */
.L_x_2441:
[----:B------:R-:W2:Y:S02]  /*e470*/  LDG.E.U8 R2, [R2.64] ;  /* 0x0000002402027981 */ /* 0x000ea4000c1e1100 */
[----:B--2---:R-:W0:Y:S02]  /*e480*/  I2F.U16 R0, R2 ;  /* 0x0000000200007306 */ /* 0x004e240000101000 */
[----:B0-----:R-:W-:Y:S01]  /*e490*/  F2FP.PACK_AB R0, RZ, R0 ;  /* 0x00000000ff00723e */ /* 0x001fe200000000ff */
[----:B------:R-:W-:Y:S05]  /*e4a0*/  BRA `(.L_x_2443) ;  /* 0x00000e1000007947 */ /* 0x000fea0003800000 */
.L_x_2440:
        /* <DEDUP_REMOVED lines=10> */
.L_x_2445:
[----:B------:R-:W2:Y:S02]  /*e550*/  LDG.E R2, [R2.64] ;  /* 0x0000002402027981 */ /* 0x000ea4000c1e1900 */
[----:B--2---:R-:W0:Y:S02]  /*e560*/  I2F R0, R2 ;  /* 0x0000000200007306 */ /* 0x004e240000201400 */
[----:B0-----:R-:W-:Y:S01]  /*e570*/  F2FP.PACK_AB R0, RZ, R0 ;  /* 0x00000000ff00723e */ /* 0x001fe200000000ff */
[----:B------:R-:W-:Y:S05]  /*e580*/  BRA `(.L_x_2443) ;  /* 0x00000d3000007947 */ /* 0x000fea0003800000 */
.L_x_2444:
[----:B------:R-:W2:Y:S02]  /*e590*/  LDG.E.U16 R2, [R2.64] ;  /* 0x0000002402027981 */ /* 0x000ea4000c1e1500 */
[----:B--2---:R-:W0:Y:S02]  /*e5a0*/  I2F.S16 R0, R2 ;  /* 0x0000000200007306 */ /* 0x004e240000101400 */
[----:B0-----:R-:W-:Y:S01]  /*e5b0*/  F2FP.PACK_AB R0, RZ, R0 ;  /* 0x00000000ff00723e */ /* 0x001fe200000000ff */
[----:B------:R-:W-:Y:S05]  /*e5c0*/  BRA `(.L_x_2443) ;  /* 0x00000cf000007947 */ /* 0x000fea0003800000 */
.L_x_2439:
        /* <DEDUP_REMOVED lines=9> */
.L_x_2447:
[----:B------:R0:W5:Y:S01]  /*e660*/  LDG.E.U16 R0, [R2.64] ;  /* 0x0000002402007981 */ /* 0x000162000c1e1500 */
[----:B------:R-:W-:Y:S05]  /*e670*/  BRA `(.L_x_2443) ;  /* 0x00000c4000007947 */ /* 0x000fea0003800000 */
.L_x_2446:
        /* <DEDUP_REMOVED lines=9> */
.L_x_2449:
[----:B------:R0:W5:Y:S01]  /*e710*/  LDG.E.U16 R0, [R2.64] ;  /* 0x0000002402007981 */ /* 0x000162000c1e1500 */
[----:B------:R-:W-:Y:S05]  /*e720*/  BRA `(.L_x_2443) ;  /* 0x00000b9000007947 */ /* 0x000fea0003800000 */
.L_x_2448:
[----:B------:R-:W2:Y:S02]  /*e730*/  LDG.E.64 R2, [R2.64] ;  /* 0x0000002402027981 */ /* 0x000ea4000c1e1b00 */
[----:B--2---:R-:W0:Y:S01]  /*e740*/  F2F.F32.F64 R0, R2 ;  /* 0x0000000200007310 */ /* 0x004e220000301000 */
[----:B------:R-:W0:-:S14]  /*e750*/  DSETP.GEU.AND P0, PT, |R2|, c[0x2][0x0], PT ;  /* 0x008000000200762a */ /* 0x000e1c0003f0e200 */
[----:B0-----:R-:W-:-:S05]  /*e760*/  @!P0 FMUL R0, R0, 1.175494350822287508e-38 ;  /* 0x0080000000008820 */ /* 0x001fca0000400000 */
[----:B------:R-:W-:Y:S01]  /*e770*/  F2FP.PACK_AB R0, RZ, R0 ;  /* 0x00000000ff00723e */ /* 0x000fe200000000ff */
[----:B------:R-:W-:Y:S05]  /*e780*/  BRA `(.L_x_2443) ;  /* 0x00000b3000007947 */ /* 0x000fea0003800000 */
.L_x_2438:
        /* <DEDUP_REMOVED lines=13> */
.L_x_2452:
[----:B------:R-:W2:Y:S02]  /*e860*/  LDG.E.64 R2, [R2.64] ;  /* 0x0000002402027981 */ /* 0x000ea4000c1e1b00 */
[----:B--2---:R-:W0:Y:S01]  /*e870*/  F2F.F32.F64 R0, R2 ;  /* 0x0000000200007310 */ /* 0x004e220000301000 */
[----:B------:R-:W0:-:S14]  /*e880*/  DSETP.GEU.AND P0, PT, |R2|, c[0x2][0x0], PT ;  /* 0x008000000200762a */ /* 0x000e1c0003f0e200 */
[----:B0-----:R-:W-:-:S05]  /*e890*/  @!P0 FMUL R0, R0, 1.175494350822287508e-38 ;  /* 0x0080000000008820 */ /* 0x001fca0000400000 */
[----:B------:R-:W-:Y:S01]  /*e8a0*/  F2FP.PACK_AB R0, RZ, R0 ;  /* 0x00000000ff00723e */ /* 0x000fe200000000ff */
[----:B------:R-:W-:Y:S05]  /*e8b0*/  BRA `(.L_x_2443) ;  /* 0x00000a0000007947 */ /* 0x000fea0003800000 */
.L_x_2451:
        /* <DEDUP_REMOVED lines=28> */
.L_x_2454:
        /* <DEDUP_REMOVED lines=15> */
.L_x_2453:
[----:B------:R-:W2:Y:S02]  /*eb70*/  LDG.E.U16 R0, [R2.64] ;  /* 0x0000002402007981 */ /* 0x000ea4000c1e1500 */
[----:B--2---:R-:W-:-:S04]  /*eb80*/  PRMT R0, RZ, 0x5410, R0 ;  /* 0x00005410ff007816 */ /* 0x004fc80000000000 */
[----:B------:R-:W-:Y:S01]  /*eb90*/  F2FP.PACK_AB R0, RZ, R0 ;  /* 0x00000000ff00723e */ /* 0x000fe200000000ff */
[----:B------:R-:W-:Y:S05]  /*eba0*/  BRA `(.L_x_2443) ;  /* 0x0000071000007947 */ /* 0x000fea0003800000 */
.L_x_2450:
        /* <DEDUP_REMOVED lines=12> */
.L_x_2457:
        /* <DEDUP_REMOVED lines=21> */
.L_x_2461:
[----:B------:R-:W-:Y:S05]  /*edc0*/  BSYNC B1 ;  /* 0x0000000000017941 */ /* 0x000fea0003800000 */
.L_x_2460:
[----:B------:R-:W-:Y:S01]  /*edd0*/  LEA R3, R0, 0x3b800000, 0x17 ;  /* 0x3b80000000037811 */ /* 0x000fe200078eb8ff */
[----:B------:R-:W-:-:S05]  /*ede0*/  IMAD.SHL.U32 R0, R2, 0x100000, RZ ;  /* 0x0010000002007824 */ /* 0x000fca00078e00ff */
[----:B------:R-:W-:Y:S02]  /*edf0*/  LOP3.LUT R0, R3, R0, R4, 0xfe, !PT ;  /* 0x0000000003007212 */ /* 0x000fe400078efe04 */
.L_x_2459:
[----:B------:R-:W-:Y:S05]  /*ee00*/  BSYNC B0 ;  /* 0x0000000000007941 */ /* 0x000fea0003800000 */
.L_x_2458:
[----:B------:R-:W-:Y:S01]  /*ee10*/  F2FP.PACK_AB R0, RZ, R0 ;  /* 0x00000000ff00723e */ /* 0x000fe200000000ff */
[----:B------:R-:W-:Y:S05]  /*ee20*/  BRA `(.L_x_2443) ;  /* 0x0000049000007947 */ /* 0x000fea0003800000 */
.L_x_2456:
        /* <DEDUP_REMOVED lines=21> */
.L_x_2465:
[----:B------:R-:W-:Y:S05]  /*ef80*/  BSYNC B1 ;  /* 0x0000000000017941 */ /* 0x000fea0003800000 */
.L_x_2464:
[----:B------:R-:W-:Y:S01]  /*ef90*/  LEA R3, R0, 0x37800000, 0x17 ;  /* 0x3780000000037811 */ /* 0x000fe200078eb8ff */
[----:B------:R-:W-:-:S05]  /*efa0*/  IMAD.SHL.U32 R0, R2, 0x200000, RZ ;  /* 0x0020000002007824 */ /* 0x000fca00078e00ff */
[----:B------:R-:W-:Y:S02]  /*efb0*/  LOP3.LUT R0, R3, R0, R4, 0xfe, !PT ;  /* 0x0000000003007212 */ /* 0x000fe400078efe04 */
.L_x_2463:
[----:B------:R-:W-:Y:S05]  /*efc0*/  BSYNC B0 ;  /* 0x0000000000007941 */ /* 0x000fea0003800000 */
.L_x_2462:
[----:B------:R-:W-:Y:S01]  /*efd0*/  F2FP.PACK_AB R0, RZ, R0 ;  /* 0x00000000ff00723e */ /* 0x000fe200000000ff */
[----:B------:R-:W-:Y:S05]  /*efe0*/  BRA `(.L_x_2443) ;  /* 0x000002d000007947 */ /* 0x000fea0003800000 */
.L_x_2455:
        /* <DEDUP_REMOVED lines=14> */
.L_x_2469:
[----:B------:R-:W-:Y:S05]  /*f0d0*/  BSYNC B0 ;  /* 0x0000000000007941 */ /* 0x000fea0003800000 */
.L_x_2468:
[----:B------:R-:W-:Y:S01]  /*f0e0*/  F2FP.PACK_AB R0, RZ, R0 ;  /* 0x00000000ff00723e */ /* 0x000fe200000000ff */
[----:B------:R-:W-:Y:S05]  /*f0f0*/  BRA `(.L_x_2443) ;  /* 0x000001c000007947 */ /* 0x000fea0003800000 */
.L_x_2442:
        /* <DEDUP_REMOVED lines=21> */
.L_x_2467:
[----:B------:R-:W2:Y:S02]  /*f250*/  LDG.E.64 R2, [R2.64] ;  /* 0x0000002402027981 */ /* 0x000ea4000c1e1b00 */
[----:B--2---:R-:W0:Y:S02]  /*f260*/  I2F.U64 R0, R2 ;  /* 0x0000000200007312 */ /* 0x004e240000301000 */
[----:B0-----:R-:W-:Y:S01]  /*f270*/  F2FP.PACK_AB R0, RZ, R0 ;  /* 0x00000000ff00723e */ /* 0x001fe200000000ff */
[----:B------:R-:W-:Y:S05]  /*f280*/  BRA `(.L_x_2443) ;  /* 0x0000003000007947 */ /* 0x000fea0003800000 */
.L_x_2466:
[----:B------:R-:W2:Y:S02]  /*f290*/  LDG.E R2, [R2.64] ;  /* 0x0000002402027981 */ /* 0x000ea4000c1e1900 */
[----:B--2---:R-:W0:Y:S02]  /*f2a0*/  I2F.U32 R0, R2 ;  /* 0x0000000200007306 */ /* 0x004e240000201000 */
[----:B0-----:R-:W-:-:S06]  /*f2b0*/  F2FP.PACK_AB R0, RZ, R0 ;  /* 0x00000000ff00723e */ /* 0x001fcc00000000ff */
.L_x_2443:
        /* <DEDUP_REMOVED lines=35> */
.L_x_2473:
[----:B------:R-:W-:-:S06]  /*f4f0*/  HADD2.F32 R3, -RZ, R2.H0_H0 ;  /* 0x20000002ff037230 */ /* 0x000fcc0000004100 */
[----:B------:R-:W0:Y:S02]  /*f500*/  F2I.S64.TRUNC R2, R3 ;  /* 0x0000000300027311 */ /* 0x000e24000020d900 */
[----:B0-----:R-:W-:Y:S01]  /*f510*/  STG.E.U8 [R16.64], R2 ;  /* 0x0000000210007986 */ /* 0x001fe2000c101124 */
[----:B------:R-:W-:Y:S05]  /*f520*/  EXIT ;  /* 0x000000000000794d */ /* 0x000fea0003800000 */
.L_x_2472:
        /* <DEDUP_REMOVED lines=10> */
.L_x_2476:
[----:B------:R-:W-:-:S04]  /*f5d0*/  HADD2.F32 R2, -RZ, R2.H0_H0 ;  /* 0x20000002ff027230 */ /* 0x000fc80000004100 */
[----:B------:R-:W0:Y:S02]  /*f5e0*/  F2I.FTZ.TRUNC.NTZ R3, R2 ;  /* 0x0000000200037305 */ /* 0x000e24000021f100 */
[----:B0-----:R-:W-:Y:S01]  /*f5f0*/  STG.E [R16.64], R3 ;  /* 0x0000000310007986 */ /* 0x001fe2000c101924 */
[----:B------:R-:W-:Y:S05]  /*f600*/  EXIT ;  /* 0x000000000000794d */ /* 0x000fea0003800000 */
.L_x_2475:
[----:B------:R-:W-:-:S04]  /*f610*/  HADD2.F32 R2, -RZ, R2.H0_H0 ;  /* 0x20000002ff027230 */ /* 0x000fc80000004100 */
[----:B------:R-:W0:Y:S02]  /*f620*/  F2I.FTZ.TRUNC.NTZ R3, R2 ;  /* 0x0000000200037305 */ /* 0x000e24000021f100 */
[----:B0-----:R-:W-:Y:S01]  /*f630*/  STG.E.U16 [R16.64], R3 ;  /* 0x0000000310007986 */ /* 0x001fe2000c101524 */
[----:B------:R-:W-:Y:S05]  /*f640*/  EXIT ;  /* 0x000000000000794d */ /* 0x000fea0003800000 */
.L_x_2471:
        /* <DEDUP_REMOVED lines=9> */
.L_x_2478:
[----:B------:R-:W-:Y:S01]  /*f6e0*/  STG.E.U16 [R16.64], R2 ;  /* 0x0000000210007986 */ /* 0x000fe2000c101524 */
[----:B------:R-:W-:Y:S05]  /*f6f0*/  EXIT ;  /* 0x000000000000794d */ /* 0x000fea0003800000 */
.L_x_2477:
        /* <DEDUP_REMOVED lines=10> */
.L_x_2480:
[----:B------:R-:W-:-:S05]  /*f7a0*/  HADD2.F32 R0, -RZ, R2.H0_H0 ;  /* 0x20000002ff007230 */ /* 0x000fca0000004100 */
[----:B------:R-:W-:-:S04]  /*f7b0*/  F2FP.PACK_AB R0, RZ, R0 ;  /* 0x00000000ff00723e */ /* 0x000fc800000000ff */
[----:B------:R-:W-:-:S05]  /*f7c0*/  PRMT R0, R0, 0x5410, RZ ;  /* 0x0000541000007816 */ /* 0x000fca00000000ff */
[----:B------:R-:W-:Y:S01]  /*f7d0*/  STG.E [R16.64], R0 ;  /* 0x0000000010007986 */ /* 0x000fe2000c101924 */
[----:B------:R-:W-:Y:S05]  /*f7e0*/  EXIT ;  /* 0x000000000000794d */ /* 0x000fea0003800000 */
.L_x_2479:
[----:B------:R-:W-:-:S05]  /*f7f0*/  HADD2.F32 R2, -RZ, R2.H0_H0 ;  /* 0x20000002ff027230 */ /* 0x000fca0000004100 */
[----:B------:R-:W-:-:S06]  /*f800*/  FMUL.FTZ R2, R2, 1 ;  /* 0x3f80000002027820 */ /* 0x000fcc0000410000 */
[----:B------:R-:W0:Y:S02]  /*f810*/  F2F.F64.F32 R2, R2 ;  /* 0x0000000200027310 */ /* 0x000e240000201800 */
[----:B0-----:R-:W-:Y:S01]  /*f820*/  STG.E.64 [R16.64], R2 ;  /* 0x0000000210007986 */ /* 0x001fe2000c101b24 */
[----:B------:R-:W-:Y:S05]  /*f830*/  EXIT ;  /* 0x000000000000794d */ /* 0x000fea0003800000 */
.L_x_2470:
        /* <DEDUP_REMOVED lines=13> */
.L_x_2483:
[----:B------:R-:W-:Y:S01]  /*f910*/  HADD2.F32 R2, -RZ, R2.H0_H0 ;  /* 0x20000002ff027230 */ /* 0x000fe20000004100 */
[----:B------:R-:W-:-:S04]  /*f920*/  CS2R R6, SRZ ;  /* 0x0000000000067805 */ /* 0x000fc8000001ff00 */
[----:B------:R-:W-:-:S04]  /*f930*/  FMUL.FTZ R2, R2, 1 ;  /* 0x3f80000002027820 */ /* 0x000fc80000410000 */
[----:B------:R-:W0:Y:S02]  /*f940*/  F2F.F64.F32 R4, R2 ;  /* 0x0000000200047310 */ /* 0x000e240000201800 */
[----:B0-----:R-:W-:Y:S01]  /*f950*/  STG.E.128 [R16.64], R4 ;  /* 0x0000000410007986 */ /* 0x001fe2000c101d24 */
[----:B------:R-:W-:Y:S05]  /*f960*/  EXIT ;  /* 0x000000000000794d */ /* 0x000fea0003800000 */
.L_x_2482:
        /* <DEDUP_REMOVED lines=21> */
.L_x_2487:
[----:B------:R-:W-:Y:S05]  /*fac0*/  BSYNC B0 ;  /* 0x0000000000007941 */ /* 0x000fea0003800000 */
.L_x_2486:
[----:B------:R-:W-:-:S05]  /*fad0*/  LOP3.LUT R3, R0, R3, RZ, 0xfc, !PT ;  /* 0x0000000300037212 */ /* 0x000fca00078efcff */
[----:B------:R-:W-:Y:S01]  /*fae0*/  STG.E.U8 [R16.64], R3 ;  /* 0x0000000310007986 */ /* 0x000fe2000c101124 */
[----:B------:R-:W-:Y:S05]  /*faf0*/  EXIT ;  /* 0x000000000000794d */ /* 0x000fea0003800000 */
.L_x_2485:
        /* <DEDUP_REMOVED lines=13> */
.L_x_2489:
[----:B------:R-:W-:Y:S01]  /*fbd0*/  IMAD.MOV.U32 R0, RZ, RZ, 0x7f ;  /* 0x0000007fff007424 */ /* 0x000fe200078e00ff */
[----:B------:R-:W-:-:S04]  /*fbe0*/  ISETP.GT.U32.AND P0, PT, R2, 0x7f800000, PT ;  /* 0x7f8000000200780c */ /* 0x000fc80003f04070 */
[----:B------:R-:W-:-:S04]  /*fbf0*/  SEL R0, R0, 0x7c, P0 ;  /* 0x0000007c00007807 */ /* 0x000fc80000000000 */
.L_x_2490:
[----:B------:R-:W-:Y:S05]  /*fc00*/  BSYNC B0 ;  /* 0x0000000000007941 */ /* 0x000fea0003800000 */
.L_x_2488:
[----:B------:R-:W-:-:S04]  /*fc10*/  LOP3.LUT R2, R3, 0x80000000, RZ, 0xc0, !PT ;  /* 0x8000000003027812 */ /* 0x000fc800078ec0ff */
[----:B------:R-:W-:-:S04]  /*fc20*/  SHF.R.U32.HI R3, RZ, 0x18, R2 ;  /* 0x00000018ff037819 */ /* 0x000fc80000011602 */
[----:B------:R-:W-:-:S05]  /*fc30*/  LOP3.LUT R3, R0, R3, RZ, 0xfc, !PT ;  /* 0x0000000300037212 */ /* 0x000fca00078efcff */
[----:B------:R-:W-:Y:S01]  /*fc40*/  STG.E.U8 [R16.64], R3 ;  /* 0x0000000310007986 */ /* 0x000fe2000c101124 */
[----:B------:R-:W-:Y:S05]  /*fc50*/  EXIT ;  /* 0x000000000000794d */ /* 0x000fea0003800000 */
.L_x_2484:
[----:B------:R-:W-:-:S05]  /*fc60*/  HADD2.F32 R0, -RZ, R2.H0_H0 ;  /* 0x20000002ff007230 */ /* 0x000fca0000004100 */
[----:B------:R-:W-:-:S05]  /*fc70*/  F2FP.BF16.PACK_AB R0, RZ, R0 ;  /* 0x00000000ff00723e */ /* 0x000fca00000010ff */
[----:B------:R-:W-:Y:S01]  /*fc80*/  STG.E.U16 [R16.64], R0 ;  /* 0x0000000010007986 */ /* 0x000fe2000c101524 */
[----:B------:R-:W-:Y:S05]  /*fc90*/  EXIT ;  /* 0x000000000000794d */ /* 0x000fea0003800000 */
.L_x_2481:
        /* <DEDUP_REMOVED lines=12> */
.L_x_2493:
        /* <DEDUP_REMOVED lines=17> */
.L_x_2496:
[----:B------:R-:W-:-:S04]  /*fe70*/  LOP3.LUT R2, R3, 0x80000000, RZ, 0xc0, !PT ;  /* 0x8000000003027812 */ /* 0x000fc800078ec0ff */
[----:B------:R-:W-:-:S04]  /*fe80*/  SHF.R.U32.HI R3, RZ, 0x18, R2 ;  /* 0x00000018ff037819 */ /* 0x000fc80000011602 */
[----:B------:R-:W-:-:S04]  /*fe90*/  LOP3.LUT R0, R0, R3, RZ, 0xfc, !PT ;  /* 0x0000000300007212 */ /* 0x000fc800078efcff */
[----:B------:R-:W-:Y:S02]  /*fea0*/  PRMT R8, R0, 0x7610, R8 ;  /* 0x0000761000087816 */ /* 0x000fe40000000008 */
.L_x_2495:
[----:B------:R-:W-:Y:S05]  /*feb0*/  BSYNC B0 ;  /* 0x0000000000007941 */ /* 0x000fea0003800000 */
.L_x_2494:
[----:B------:R-:W-:Y:S01]  /*fec0*/  STG.E.U8 [R16.64], R8 ;  /* 0x0000000810007986 */ /* 0x000fe2000c101124 */
[----:B------:R-:W-:Y:S05]  /*fed0*/  EXIT ;  /* 0x000000000000794d */ /* 0x000fea0003800000 */
.L_x_2492:
        /* <DEDUP_REMOVED lines=17> */
.L_x_2499:
[----:B------:R-:W-:-:S04]  /*fff0*/  LOP3.LUT R2, R3, 0x80000000, RZ, 0xc0, !PT ;  /* 0x8000000003027812 */ /* 0x000fc800078ec0ff */
[----:B------:R-:W-:-:S04]  /*10000*/  SHF.R.U32.HI R3, RZ, 0x18, R2 ;  /* 0x00000018ff037819 */ /* 0x000fc80000011602 */
[----:B------:R-:W-:-:S04]  /*10010*/  LOP3.LUT R0, R0, R3, RZ, 0xfc, !PT ;  /* 0x0000000300007212 */ /* 0x000fc800078efcff */
[----:B------:R-:W-:Y:S02]  /*10020*/  PRMT R8, R0, 0x7610, R8 ;  /* 0x0000761000087816 */ /* 0x000fe40000000008 */
.L_x_2498:
[----:B------:R-:W-:Y:S05]  /*10030*/  BSYNC B0 ;  /* 0x0000000000007941 */ /* 0x000fea0003800000 */
.L_x_2497:
[----:B------:R-:W-:Y:S01]  /*10040*/  STG.E.U8 [R16.64], R8 ;  /* 0x0000000810007986 */ /* 0x000fe2000c101124 */
[----:B------:R-:W-:Y:S05]  /*10050*/  EXIT ;  /* 0x000000000000794d */ /* 0x000fea0003800000 */
.L_x_2491:
        /* <DEDUP_REMOVED lines=22> */
.L_x_2474:
        /* <DEDUP_REMOVED lines=20> */
.L_x_2501:
[----:B------:R-:W-:-:S06]  /*10300*/  HADD2.F32 R2, -RZ, R2.H0_H0 ;  /* 0x20000002ff027230 */ /* 0x000fcc0000004100 */
[----:B------:R-:W0:Y:S02]  /*10310*/  F2I.U64.TRUNC R2, R2 ;  /* 0x0000000200027311 */ /* 0x000e24000020d800 */
[----:B0-----:R-:W-:Y:S01]  /*10320*/  STG.E.64 [R16.64], R2 ;  /* 0x0000000210007986 */ /* 0x001fe2000c101b24 */
[----:B------:R-:W-:Y:S05]  /*10330*/  EXIT ;  /* 0x000000000000794d */ /* 0x000fea0003800000 */
.L_x_2500:
[----:B------:R-:W-:-:S04]  /*10340*/  HADD2.F32 R2, -RZ, R2.H0_H0 ;  /* 0x20000002ff027230 */ /* 0x000fc80000004100 */
[----:B------:R-:W0:Y:S02]  /*10350*/  F2I.FTZ.U32.TRUNC.NTZ R3, R2 ;  /* 0x0000000200037305 */ /* 0x000e24000021f000 */
[----:B0-----:R-:W-:Y:S01]  /*10360*/  STG.E [R16.64], R3 ;  /* 0x0000000310007986 */ /* 0x001fe2000c101924 */
[----:B------:R-:W-:Y:S05]  /*10370*/  EXIT ;  /* 0x000000000000794d */ /* 0x000fea0003800000 */
.L_x_2502:
        /* <DEDUP_REMOVED lines=16> */
.L_x_17747:


//--------------------- .text._ZN2at6native27unrolled_elementwise_kernelINS0_13BinaryFunctorIN3c104HalfES4_S4_ZZZNS0_17hypot_kernel_cudaERNS_18TensorIteratorBaseEENKUlvE_clEvENKUlvE1_clEvEUlS4_S4_E_EESt5arrayIPcLm3EELi4E23TrivialOffsetCalculatorILi2EjESE_ILi1EjENS0_6memory12LoadWithCastILi2EEENSH_13StoreWithCastILi1EEEEEviT_T0_T2_T3_T4_T5_ --------------------------
	.section	.text._ZN2at6native27unrolled_elementwise_kernelINS0_13BinaryFunctorIN3c104HalfES4_S4_ZZZNS0_17hypot_kernel_cudaERNS_18TensorIteratorBaseEENKUlvE_clEvENKUlvE1_clEvEUlS4_S4_E_EESt5arrayIPcLm3EELi4E23TrivialOffsetCalculatorILi2EjESE_ILi1EjENS0_6memory12LoadWithCastILi2EEENSH_13StoreWithCastILi1EEEEEviT_T0_T2_T3_T4_T5_,"ax",@progbits
	.sectioninfo	@"SHI_REGISTERS=32"
	.align	128
        .global         _ZN2at6native27unrolled_elementwise_kernelINS0_13BinaryFunctorIN3c104HalfES4_S4_ZZZNS0_17hypot_kernel_cudaERNS_18TensorIteratorBaseEENKUlvE_clEvENKUlvE1_clEvEUlS4_S4_E_EESt5arrayIPcLm3EELi4E23TrivialOffsetCalculatorILi2EjESE_ILi1EjENS0_6memory12LoadWithCastILi2EEENSH_13StoreWithCastILi1EEEEEviT_T0_T2_T3_T4_T5_
        .type           _ZN2at6native27unrolled_elementwise_kernelINS0_13BinaryFunctorIN3c104HalfES4_S4_ZZZNS0_17hypot_kernel_cudaERNS_18TensorIteratorBaseEENKUlvE_clEvENKUlvE1_clEvEUlS4_S4_E_EESt5arrayIPcLm3EELi4E23TrivialOffsetCalculatorILi2EjESE_ILi1EjENS0_6memory12LoadWithCastILi2EEENSH_13StoreWithCastILi1EEEEEviT_T0_T2_T3_T4_T5_,@function
        .size           _ZN2at6native27unrolled_elementwise_kernelINS0_13BinaryFunctorIN3c104HalfES4_S4_ZZZNS0_17hypot_kernel_cudaERNS_18TensorIteratorBaseEENKUlvE_clEvENKUlvE1_clEvEUlS4_S4_E_EESt5arrayIPcLm3EELi4E23TrivialOffsetCalculatorILi2EjESE_ILi1EjENS0_6memory12LoadWithCastILi2EEENSH_13StoreWithCastILi1EEEEEviT_T0_T2_T3_T4_T5_,(.L_x_17748 - _ZN2at6native27unrolled_elementwise_kernelINS0_13BinaryFunctorIN3c104HalfES4_S4_ZZZNS0_17hypot_kernel_cudaERNS_18TensorIteratorBaseEENKUlvE_clEvENKUlvE1_clEvEUlS4_S4_E_EESt5arrayIPcLm3EELi4E23TrivialOffsetCalculatorILi2EjESE_ILi1EjENS0_6memory12LoadWithCastILi2EEENSH_13StoreWithCastILi1EEEEEviT_T0_T2_T3_T4_T5_)
        .other          _ZN2at6native27unrolled_elementwise_kernelINS0_13BinaryFunctorIN3c104HalfES4_S4_ZZZNS0_17hypot_kernel_cudaERNS_18TensorIteratorBaseEENKUlvE_clEvENKUlvE1_clEvEUlS4_S4_E_EESt5arrayIPcLm3EELi4E23TrivialOffsetCalculatorILi2EjESE_ILi1EjENS0_6memory12LoadWithCastILi2EEENSH_13StoreWithCastILi1EEEEEviT_T0_T2_T3_T4_T5_,@"STO_CUDA_ENTRY STV_DEFAULT"
_ZN2at6native27unrolled_elementwise_kernelINS0_13BinaryFunctorIN3c104HalfES4_S4_ZZZNS0_17hypot_kernel_cudaERNS_18TensorIteratorBaseEENKUlvE_clEvENKUlvE1_clEvEUlS4_S4_E_EESt5arrayIPcLm3EELi4E23TrivialOffsetCalculatorILi2EjESE_ILi1EjENS0_6memory12LoadWithCastILi2EEENSH_13StoreWithCastILi1EEEEEviT_T0_T2_T3_T4_T5_:
.text._ZN2at6native27unrolled_elementwise_kernelINS0_13BinaryFunctorIN3c104HalfES4_S4_ZZZNS0_17hypot_kernel_cudaERNS_18TensorIteratorBaseEENKUlvE_clEvENKUlvE1_clEvEUlS4_S4_E_EESt5arrayIPcLm3EELi4E23TrivialOffsetCalculatorILi2EjESE_ILi1EjENS0_6memory12LoadWithCastILi2EEENSH_13StoreWithCastILi1EEEEEviT_T0_T2_T3_T4_T5_:
        /* <DEDUP_REMOVED lines=34> */
.L_x_2508:
[----:B------:R-:W2:Y:S02]  /*0220*/  LDG.E.U8 R2, [R2.64] ;  /* 0x0000002402027981 */ /* 0x000ea4000c1e1100 */
[----:B--2---:R-:W0:Y:S02]  /*0230*/  I2F.U16 R0, R2 ;  /* 0x0000000200007306 */ /* 0x004e240000101000 */
[----:B0-----:R-:W-:-:S04]  /*0240*/  F2FP.PACK_AB R0, RZ, R0 ;  /* 0x00000000ff00723e */ /* 0x001fc800000000ff */
[----:B------:R-:W-:Y:S01]  /*0250*/  PRMT R24, R0, 0x7610, R24 ;  /* 0x0000761000187816 */ /* 0x000fe20000000018 */
[----:B------:R-:W-:Y:S05]  /*0260*/  BRA `(.L_x_2510) ;  /* 0x00000ed000007947 */ /* 0x000fea0003800000 */
.L_x_2507:
        /* <DEDUP_REMOVED lines=11> */
.L_x_2512:
[----:B------:R-:W2:Y:S02]  /*0320*/  LDG.E R2, [R2.64] ;  /* 0x0000002402027981 */ /* 0x000ea4000c1e1900 */
[----:B--2---:R-:W0:Y:S02]  /*0330*/  I2F R0, R2 ;  /* 0x0000000200007306 */ /* 0x004e240000201400 */
[----:B0-----:R-:W-:-:S04]  /*0340*/  F2FP.PACK_AB R0, RZ, R0 ;  /* 0x00000000ff00723e */ /* 0x001fc800000000ff */
[----:B------:R-:W-:Y:S01]  /*0350*/  PRMT R24, R0, 0x7610, R24 ;  /* 0x0000761000187816 */ /* 0x000fe20000000018 */
[----:B------:R-:W-:Y:S05]  /*0360*/  BRA `(.L_x_2510) ;  /* 0x00000dd000007947 */ /* 0x000fea0003800000 */
.L_x_2511:
[----:B------:R-:W2:Y:S02]  /*0370*/  LDG.E.U16 R2, [R2.64] ;  /* 0x0000002402027981 */ /* 0x000ea4000c1e1500 */
[----:B--2---:R-:W0:Y:S02]  /*0380*/  I2F.S16 R0, R2 ;  /* 0x0000000200007306 */ /* 0x004e240000101400 */
[----:B0-----:R-:W-:-:S04]  /*0390*/  F2FP.PACK_AB R0, RZ, R0 ;  /* 0x00000000ff00723e */ /* 0x001fc800000000ff */
[----:B------:R-:W-:Y:S01]  /*03a0*/  PRMT R24, R0, 0x7610, R24 ;  /* 0x0000761000187816 */ /* 0x000fe20000000018 */
[----:B------:R-:W-:Y:S05]  /*03b0*/  BRA `(.L_x_2510) ;  /* 0x00000d8000007947 */ /* 0x000fea0003800000 */
.L_x_2506:
        /* <DEDUP_REMOVED lines=9> */
.L_x_2514:
[----:B------:R0:W5:Y:S01]  /*0450*/  LDG.E.U16 R24, [R2.64] ;  /* 0x0000002402187981 */ /* 0x000162000c1e1500 */
[----:B------:R-:W-:Y:S05]  /*0460*/  BRA `(.L_x_2510) ;  /* 0x00000cd000007947 */ /* 0x000fea0003800000 */
.L_x_2513:
        /* <DEDUP_REMOVED lines=9> */
.L_x_2516:
[----:B------:R0:W5:Y:S01]  /*0500*/  LDG.E.U16 R24, [R2.64] ;  /* 0x0000002402187981 */ /* 0x000162000c1e1500 */
[----:B------:R-:W-:Y:S05]  /*0510*/  BRA `(.L_x_2510) ;  /* 0x00000c2000007947 */ /* 0x000fea0003800000 */
.L_x_2515:
[----:B------:R-:W2:Y:S02]  /*0520*/  LDG.E.64 R2, [R2.64] ;  /* 0x0000002402027981 */ /* 0x000ea4000c1e1b00 */
[----:B--2---:R-:W0:Y:S01]  /*0530*/  F2F.F32.F64 R0, R2 ;  /* 0x0000000200007310 */ /* 0x004e220000301000 */
[----:B------:R-:W0:-:S14]  /*0540*/  DSETP.GEU.AND P0, PT, |R2|, c[0x2][0x0], PT ;  /* 0x008000000200762a */ /* 0x000e1c0003f0e200 */
[----:B0-----:R-:W-:-:S05]  /*0550*/  @!P0 FMUL R0, R0, 1.175494350822287508e-38 ;  /* 0x0080000000008820 */ /* 0x001fca0000400000 */
[----:B------:R-:W-:-:S04]  /*0560*/  F2FP.PACK_AB R0, RZ, R0 ;  /* 0x00000000ff00723e */ /* 0x000fc800000000ff */
[----:B------:R-:W-:Y:S01]  /*0570*/  PRMT R24, R0, 0x7610, R24 ;  /* 0x0000761000187816 */ /* 0x000fe20000000018 */
[----:B------:R-:W-:Y:S05]  /*0580*/  BRA `(.L_x_2510) ;  /* 0x00000bb000007947 */ /* 0x000fea0003800000 */
.L_x_2505:
        /* <DEDUP_REMOVED lines=14> */
.L_x_2519:
[----:B------:R-:W2:Y:S02]  /*0670*/  LDG.E.64 R2, [R2.64] ;  /* 0x0000002402027981 */ /* 0x000ea4000c1e1b00 */
[----:B--2---:R-:W0:Y:S01]  /*0680*/  F2F.F32.F64 R0, R2 ;  /* 0x0000000200007310 */ /* 0x004e220000301000 */
[----:B------:R-:W0:-:S14]  /*0690*/  DSETP.GEU.AND P0, PT, |R2|, c[0x2][0x0], PT ;  /* 0x008000000200762a */ /* 0x000e1c0003f0e200 */
[----:B0-----:R-:W-:-:S05]  /*06a0*/  @!P0 FMUL R0, R0, 1.175494350822287508e-38 ;  /* 0x0080000000008820 */ /* 0x001fca0000400000 */
[----:B------:R-:W-:-:S04]  /*06b0*/  F2FP.PACK_AB R0, RZ, R0 ;  /* 0x00000000ff00723e */ /* 0x000fc800000000ff */
[----:B------:R-:W-:Y:S01]  /*06c0*/  PRMT R24, R0, 0x7610, R24 ;  /* 0x0000761000187816 */ /* 0x000fe20000000018 */
[----:B------:R-:W-:Y:S05]  /*06d0*/  BRA `(.L_x_2510) ;  /* 0x00000a6000007947 */ /* 0x000fea0003800000 */
.L_x_2518:
        /* <DEDUP_REMOVED lines=28> */
.L_x_2521:
        /* <DEDUP_REMOVED lines=15> */
.L_x_2520:
[----:B------:R-:W2:Y:S02]  /*0990*/  LDG.E.U16 R0, [R2.64] ;  /* 0x0000002402007981 */ /* 0x000ea4000c1e1500 */
[----:B--2---:R-:W-:-:S04]  /*09a0*/  PRMT R0, RZ, 0x5410, R0 ;  /* 0x00005410ff007816 */ /* 0x004fc80000000000 */
[----:B------:R-:W-:-:S04]  /*09b0*/  F2FP.PACK_AB R0, RZ, R0 ;  /* 0x00000000ff00723e */ /* 0x000fc800000000ff */
[----:B------:R-:W-:Y:S01]  /*09c0*/  PRMT R24, R0, 0x7610, R24 ;  /* 0x0000761000187816 */ /* 0x000fe20000000018 */
[----:B------:R-:W-:Y:S05]  /*09d0*/  BRA `(.L_x_2510) ;  /* 0x0000076000007947 */ /* 0x000fea0003800000 */
.L_x_2517:
        /* <DEDUP_REMOVED lines=12> */
.L_x_2524:
        /* <DEDUP_REMOVED lines=21> */
.L_x_2528:
[----:B------:R-:W-:Y:S05]  /*0bf0*/  BSYNC B1 ;  /* 0x0000000000017941 */ /* 0x000fea0003800000 */
.L_x_2527:
[----:B------:R-:W-:Y:S01]  /*0c00*/  LEA R3, R0, 0x3b800000, 0x17 ;  /* 0x3b80000000037811 */ /* 0x000fe200078eb8ff */
[----:B------:R-:W-:-:S05]  /*0c10*/  IMAD.SHL.U32 R0, R2, 0x100000, RZ ;  /* 0x0010000002007824 */ /* 0x000fca00078e00ff */
[----:B------:R-:W-:Y:S02]  /*0c20*/  LOP3.LUT R0, R3, R0, R4, 0xfe, !PT ;  /* 0x0000000003007212 */ /* 0x000fe400078efe04 */
.L_x_2526:
[----:B------:R-:W-:Y:S05]  /*0c30*/  BSYNC B0 ;  /* 0x0000000000007941 */ /* 0x000fea0003800000 */
.L_x_2525:
[----:B------:R-:W-:-:S04]  /*0c40*/  F2FP.PACK_AB R0, RZ, R0 ;  /* 0x00000000ff00723e */ /* 0x000fc800000000ff */
[----:B------:R-:W-:Y:S01]  /*0c50*/  PRMT R24, R0, 0x7610, R24 ;  /* 0x0000761000187816 */ /* 0x000fe20000000018 */
[----:B------:R-:W-:Y:S05]  /*0c60*/  BRA `(.L_x_2510) ;  /* 0x000004d000007947 */ /* 0x000fea0003800000 */
.L_x_2523:
        /* <DEDUP_REMOVED lines=21> */
.L_x_2532:
[----:B------:R-:W-:Y:S05]  /*0dc0*/  BSYNC B1 ;  /* 0x0000000000017941 */ /* 0x000fea0003800000 */
.L_x_2531:
[----:B------:R-:W-:Y:S01]  /*0dd0*/  LEA R3, R0, 0x37800000, 0x17 ;  /* 0x3780000000037811 */ /* 0x000fe200078eb8ff */
[----:B------:R-:W-:-:S05]  /*0de0*/  IMAD.SHL.U32 R0, R2, 0x200000, RZ ;  /* 0x0020000002007824 */ /* 0x000fca00078e00ff */
[----:B------:R-:W-:Y:S02]  /*0df0*/  LOP3.LUT R0, R3, R0, R4, 0xfe, !PT ;  /* 0x0000000003007212 */ /* 0x000fe400078efe04 */
.L_x_2530:
[----:B------:R-:W-:Y:S05]  /*0e00*/  BSYNC B0 ;  /* 0x0000000000007941 */ /* 0x000fea0003800000 */
.L_x_2529:
[----:B------:R-:W-:-:S04]  /*0e10*/  F2FP.PACK_AB R0, RZ, R0 ;  /* 0x00000000ff00723e */ /* 0x000fc800000000ff */
[----:B------:R-:W-:Y:S01]  /*0e20*/  PRMT R24, R0, 0x7610, R24 ;  /* 0x0000761000187816 */ /* 0x000fe20000000018 */
[----:B------:R-:W-:Y:S05]  /*0e30*/  BRA `(.L_x_2510) ;  /* 0x0000030000007947 */ /* 0x000fea0003800000 */
.L_x_2522:
        /* <DEDUP_REMOVED lines=14> */
.L_x_2536:
[----:B------:R-:W-:Y:S05]  /*0f20*/  BSYNC B0 ;  /* 0x0000000000007941 */ /* 0x000fea0003800000 */
.L_x_2535:
[----:B------:R-:W-:-:S04]  /*0f30*/  F2FP.PACK_AB R0, RZ, R0 ;  /* 0x00000000ff00723e */ /* 0x000fc800000000ff */
[----:B------:R-:W-:Y:S01]  /*0f40*/  PRMT R24, R0, 0x7610, R24 ;  /* 0x0000761000187816 */ /* 0x000fe20000000018 */
[----:B------:R-:W-:Y:S05]  /*0f50*/  BRA `(.L_x_2510) ;  /* 0x000001e000007947 */ /* 0x000fea0003800000 */
.L_x_2509:
        /* <DEDUP_REMOVED lines=21> */
.L_x_2534:
[----:B------:R-:W2:Y:S02]  /*10b0*/  LDG.E.64 R2, [R2.64] ;  /* 0x0000002402027981 */ /* 0x000ea4000c1e1b00 */
[----:B--2---:R-:W0:Y:S02]  /*10c0*/  I2F.U64 R0, R2 ;  /* 0x0000000200007312 */ /* 0x004e240000301000 */
[----:B0-----:R-:W-:-:S04]  /*10d0*/  F2FP.PACK_AB R0, RZ, R0 ;  /* 0x00000000ff00723e */ /* 0x001fc800000000ff */
[----:B------:R-:W-:Y:S01]  /*10e0*/  PRMT R24, R0, 0x7610, R24 ;  /* 0x0000761000187816 */ /* 0x000fe20000000018 */
[----:B------:R-:W-:Y:S05]  /*10f0*/  BRA `(.L_x_2510) ;  /* 0x0000004000007947 */ /* 0x000fea0003800000 */
.L_x_2533:
[----:B------:R-:W2:Y:S02]  /*1100*/  LDG.E R2, [R2.64] ;  /* 0x0000002402027981 */ /* 0x000ea4000c1e1900 */
[----:B--2---:R-:W0:Y:S02]  /*1110*/  I2F.U32 R0, R2 ;  /* 0x0000000200007306 */ /* 0x004e240000201000 */
[----:B0-----:R-:W-:-:S04]  /*1120*/  F2FP.PACK_AB R0, RZ, R0 ;  /* 0x00000000ff00723e */ /* 0x001fc800000000ff */
[----:B------:R-:W-:Y:S02]  /*1130*/  PRMT R24, R0, 0x7610, R24 ;  /* 0x0000761000187816 */ /* 0x000fe40000000018 */
.L_x_2510:
        /* <DEDUP_REMOVED lines=19> */
.L_x_2540:
[----:B------:R-:W2:Y:S02]  /*1270*/  LDG.E.U8 R2, [R2.64] ;  /* 0x0000002402027981 */ /* 0x000ea4000c1e1100 */
[----:B--2---:R-:W0:Y:S02]  /*1280*/  I2F.U16 R0, R2 ;  /* 0x0000000200007306 */ /* 0x004e240000101000 */
[----:B0-----:R-:W-:-:S04]  /*1290*/  F2FP.PACK_AB R0, RZ, R0 ;  /* 0x00000000ff00723e */ /* 0x001fc800000000ff */
[----:B------:R-:W-:Y:S01]  /*12a0*/  PRMT R25, R0, 0x7610, R25 ;  /* 0x0000761000197816 */ /* 0x000fe20000000019 */
[----:B------:R-:W-:Y:S05]  /*12b0*/  BRA `(.L_x_2542) ;  /* 0x00000ed000007947 */ /* 0x000fea0003800000 */
.L_x_2539:
        /* <DEDUP_REMOVED lines=11> */
.L_x_2544:
[----:B------:R-:W2:Y:S02]  /*1370*/  LDG.E R2, [R2.64] ;  /* 0x0000002402027981 */ /* 0x000ea4000c1e1900 */
[----:B--2---:R-:W0:Y:S02]  /*1380*/  I2F R0, R2 ;  /* 0x0000000200007306 */ /* 0x004e240000201400 */
[----:B0-----:R-:W-:-:S04]  /*1390*/  F2FP.PACK_AB R0, RZ, R0 ;  /* 0x00000000ff00723e */ /* 0x001fc800000000ff */
[----:B------:R-:W-:Y:S01]  /*13a0*/  PRMT R25, R0, 0x7610, R25 ;  /* 0x0000761000197816 */ /* 0x000fe20000000019 */
[----:B------:R-:W-:Y:S05]  /*13b0*/  BRA `(.L_x_2542) ;  /* 0x00000dd000007947 */ /* 0x000fea0003800000 */
.L_x_2543:
[----:B------:R-:W2:Y:S02]  /*13c0*/  LDG.E.U16 R2, [R2.64] ;  /* 0x0000002402027981 */ /* 0x000ea4000c1e1500 */
[----:B--2---:R-:W0:Y:S02]  /*13d0*/  I2F.S16 R0, R2 ;  /* 0x0000000200007306 */ /* 0x004e240000101400 */
[----:B0-----:R-:W-:-:S04]  /*13e0*/  F2FP.PACK_AB R0, RZ, R0 ;  /* 0x00000000ff00723e */ /* 0x001fc800000000ff */
[----:B------:R-:W-:Y:S01]  /*13f0*/  PRMT R25, R0, 0x7610, R25 ;  /* 0x0000761000197816 */ /* 0x000fe20000000019 */
[----:B------:R-:W-:Y:S05]  /*1400*/  BRA `(.L_x_2542) ;  /* 0x00000d8000007947 */ /* 0x000fea0003800000 */
.L_x_2538:
        /* <DEDUP_REMOVED lines=9> */
.L_x_2546:
[----:B------:R0:W5:Y:S01]  /*14a0*/  LDG.E.U16 R25, [R2.64] ;  /* 0x0000002402197981 */ /* 0x000162000c1e1500 */
[----:B------:R-:W-:Y:S05]  /*14b0*/  BRA `(.L_x_2542) ;  /* 0x00000cd000007947 */ /* 0x000fea0003800000 */
.L_x_2545:
        /* <DEDUP_REMOVED lines=9> */
.L_x_2548:
[----:B------:R0:W5:Y:S01]  /*1550*/  LDG.E.U16 R25, [R2.64] ;  /* 0x0000002402197981 */ /* 0x000162000c1e1500 */
[----:B------:R-:W-:Y:S05]  /*1560*/  BRA `(.L_x_2542) ;  /* 0x00000c2000007947 */ /* 0x000fea0003800000 */
.L_x_2547:
[----:B------:R-:W2:Y:S02]  /*1570*/  LDG.E.64 R2, [R2.64] ;  /* 0x0000002402027981 */ /* 0x000ea4000c1e1b00 */
[----:B--2---:R-:W0:Y:S01]  /*1580*/  F2F.F32.F64 R0, R2 ;  /* 0x0000000200007310 */ /* 0x004e220000301000 */
[----:B------:R-:W0:-:S14]  /*1590*/  DSETP.GEU.AND P0, PT, |R2|, c[0x2][0x0], PT ;  /* 0x008000000200762a */ /* 0x000e1c0003f0e200 */
[----:B0-----:R-:W-:-:S05]  /*15a0*/  @!P0 FMUL R0, R0, 1.175494350822287508e-38 ;  /* 0x0080000000008820 */ /* 0x001fca0000400000 */
[----:B------:R-:W-:-:S04]  /*15b0*/  F2FP.PACK_AB R0, RZ, R0 ;  /* 0x00000000ff00723e */ /* 0x000fc800000000ff */
[----:B------:R-:W-:Y:S01]  /*15c0*/  PRMT R25, R0, 0x7610, R25 ;  /* 0x0000761000197816 */ /* 0x000fe20000000019 */
[----:B------:R-:W-:Y:S05]  /*15d0*/  BRA `(.L_x_2542) ;  /* 0x00000bb000007947 */ /* 0x000fea0003800000 */
.L_x_2537:
        /* <DEDUP_REMOVED lines=14> */
.L_x_2551:
[----:B------:R-:W2:Y:S02]  /*16c0*/  LDG.E.64 R2, [R2.64] ;  /* 0x0000002402027981 */ /* 0x000ea4000c1e1b00 */
[----:B--2---:R-:W0:Y:S01]  /*16d0*/  F2F.F32.F64 R0, R2 ;  /* 0x0000000200007310 */ /* 0x004e220000301000 */
[----:B------:R-:W0:-:S14]  /*16e0*/  DSETP.GEU.AND P0, PT, |R2|, c[0x2][0x0], PT ;  /* 0x008000000200762a */ /* 0x000e1c0003f0e200 */
[----:B0-----:R-:W-:-:S05]  /*16f0*/  @!P0 FMUL R0, R0, 1.175494350822287508e-38 ;  /* 0x0080000000008820 */ /* 0x001fca0000400000 */
[----:B------:R-:W-:-:S04]  /*1700*/  F2FP.PACK_AB R0, RZ, R0 ;  /* 0x00000000ff00723e */ /* 0x000fc800000000ff */
[----:B------:R-:W-:Y:S01]  /*1710*/  PRMT R25, R0, 0x7610, R25 ;  /* 0x0000761000197816 */ /* 0x000fe20000000019 */
[----:B------:R-:W-:Y:S05]  /*1720*/  BRA `(.L_x_2542) ;  /* 0x00000a6000007947 */ /* 0x000fea0003800000 */
.L_x_2550:
        /* <DEDUP_REMOVED lines=28> */
.L_x_2553:
        /* <DEDUP_REMOVED lines=15> */
.L_x_2552:
[----:B------:R-:W2:Y:S02]  /*19e0*/  LDG.E.U16 R0, [R2.64] ;  /* 0x0000002402007981 */ /* 0x000ea4000c1e1500 */
[----:B--2---:R-:W-:-:S04]  /*19f0*/  PRMT R0, RZ, 0x5410, R0 ;  /* 0x00005410ff007816 */ /* 0x004fc80000000000 */
[----:B------:R-:W-:-:S04]  /*1a00*/  F2FP.PACK_AB R0, RZ, R0 ;  /* 0x00000000ff00723e */ /* 0x000fc800000000ff */
[----:B------:R-:W-:Y:S01]  /*1a10*/  PRMT R25, R0, 0x7610, R25 ;  /* 0x0000761000197816 */ /* 0x000fe20000000019 */
[----:B------:R-:W-:Y:S05]  /*1a20*/  BRA `(.L_x_2542) ;  /* 0x0000076000007947 */ /* 0x000fea0003800000 */
.L_x_2549:
        /* <DEDUP_REMOVED lines=12> */
.L_x_2556:
        /* <DEDUP_REMOVED lines=21> */
.L_x_2560:
[----:B------:R-:W-:Y:S05]  /*1c40*/  BSYNC B1 ;  /* 0x0000000000017941 */ /* 0x000fea0003800000 */
.L_x_2559:
[----:B------:R-:W-:Y:S01]  /*1c50*/  LEA R3, R0, 0x3b800000, 0x17 ;  /* 0x3b80000000037811 */ /* 0x000fe200078eb8ff */
[----:B------:R-:W-:-:S05]  /*1c60*/  IMAD.SHL.U32 R0, R2, 0x100000, RZ ;  /* 0x0010000002007824 */ /* 0x000fca00078e00ff */
[----:B------:R-:W-:Y:S02]  /*1c70*/  LOP3.LUT R0, R3, R0, R4, 0xfe, !PT ;  /* 0x0000000003007212 */ /* 0x000fe400078efe04 */
.L_x_2558:
[----:B------:R-:W-:Y:S05]  /*1c80*/  BSYNC B0 ;  /* 0x0000000000007941 */ /* 0x000fea0003800000 */
.L_x_2557:
[----:B------:R-:W-:-:S04]  /*1c90*/  F2FP.PACK_AB R0, RZ, R0 ;  /* 0x00000000ff00723e */ /* 0x000fc800000000ff */
[----:B------:R-:W-:Y:S01]  /*1ca0*/  PRMT R25, R0, 0x7610, R25 ;  /* 0x0000761000197816 */ /* 0x000fe20000000019 */
[----:B------:R-:W-:Y:S05]  /*1cb0*/  BRA `(.L_x_2542) ;  /* 0x000004d000007947 */ /* 0x000fea0003800000 */
.L_x_2555:
        /* <DEDUP_REMOVED lines=21> */
.L_x_2564:
[----:B------:R-:W-:Y:S05]  /*1e10*/  BSYNC B1 ;  /* 0x0000000000017941 */ /* 0x000fea0003800000 */
.L_x_2563:
[----:B------:R-:W-:Y:S01]  /*1e20*/  LEA R3, R0, 0x37800000, 0x17 ;  /* 0x3780000000037811 */ /* 0x000fe200078eb8ff */
[----:B------:R-:W-:-:S05]  /*1e30*/  IMAD.SHL.U32 R0, R2, 0x200000, RZ ;  /* 0x0020000002007824 */ /* 0x000fca00078e00ff */
[----:B------:R-:W-:Y:S02]  /*1e40*/  LOP3.LUT R0, R3, R0, R4, 0xfe, !PT ;  /* 0x0000000003007212 */ /* 0x000fe400078efe04 */
.L_x_2562:
[----:B------:R-:W-:Y:S05]  /*1e50*/  BSYNC B0 ;  /* 0x0000000000007941 */ /* 0x000fea0003800000 */
.L_x_2561:
[----:B------:R-:W-:-:S04]  /*1e60*/  F2FP.PACK_AB R0, RZ, R0 ;  /* 0x00000000ff00723e */ /* 0x000fc800000000ff */
[----:B------:R-:W-:Y:S01]  /*1e70*/  PRMT R25, R0, 0x7610, R25 ;  /* 0x0000761000197816 */ /* 0x000fe20000000019 */
[----:B------:R-:W-:Y:S05]  /*1e80*/  BRA `(.L_x_2542) ;  /* 0x0000030000007947 */ /* 0x000fea0003800000 */
.L_x_2554:
        /* <DEDUP_REMOVED lines=14> */
.L_x_2568:
[----:B------:R-:W-:Y:S05]  /*1f70*/  BSYNC B0 ;  /* 0x0000000000007941 */ /* 0x000fea0003800000 */
.L_x_2567:
[----:B------:R-:W-:-:S04]  /*1f80*/  F2FP.PACK_AB R0, RZ, R0 ;  /* 0x00000000ff00723e */ /* 0x000fc800000000ff */
[----:B------:R-:W-:Y:S01]  /*1f90*/  PRMT R25, R0, 0x7610, R25 ;  /* 0x0000761000197816 */ /* 0x000fe20000000019 */
[----:B------:R-:W-:Y:S05]  /*1fa0*/  BRA `(.L_x_2542) ;  /* 0x000001e000007947 */ /* 0x000fea0003800000 */
.L_x_2541:
        /* <DEDUP_REMOVED lines=21> */
.L_x_2566:
[----:B------:R-:W2:Y:S02]  /*2100*/  LDG.E.64 R2, [R2.64] ;  /* 0x0000002402027981 */ /* 0x000ea4000c1e1b00 */
[----:B--2---:R-:W0:Y:S02]  /*2110*/  I2F.U64 R0, R2 ;  /* 0x0000000200007312 */ /* 0x004e240000301000 */
[----:B0-----:R-:W-:-:S04]  /*2120*/  F2FP.PACK_AB R0, RZ, R0 ;  /* 0x00000000ff00723e */ /* 0x001fc800000000ff */
[----:B------:R-:W-:Y:S01]  /*2130*/  PRMT R25, R0, 0x7610, R25 ;  /* 0x0000761000197816 */ /* 0x000fe20000000019 */
[----:B------:R-:W-:Y:S05]  /*2140*/  BRA `(.L_x_2542) ;  /* 0x0000004000007947 */ /* 0x000fea0003800000 */
.L_x_2565:
[----:B------:R-:W2:Y:S02]  /*2150*/  LDG.E R2, [R2.64] ;  /* 0x0000002402027981 */ /* 0x000ea4000c1e1900 */
[----:B--2---:R-:W0:Y:S02]  /*2160*/  I2F.U32 R0, R2 ;  /* 0x0000000200007306 */ /* 0x004e240000201000 */
[----:B0-----:R-:W-:-:S04]  /*2170*/  F2FP.PACK_AB R0, RZ, R0 ;  /* 0x00000000ff00723e */ /* 0x001fc800000000ff */
[----:B------:R-:W-:Y:S02]  /*2180*/  PRMT R25, R0, 0x7610, R25 ;  /* 0x0000761000197816 */ /* 0x000fe40000000019 */
.L_x_2542:
[----:B------:R-:W-:-:S05]  /*2190*/  IADD3 R17, R17, 0x80, RZ ;  /* 0x0000008011117810 */ /* 0x000fca0007ffe0ff */
.L_x_2504:
[----:B-1-3--:R-:W-:Y:S05]  /*21a0*/  BSYNC B6 ;  /* 0x0000000000067941 */ /* 0x00afea0003800000 */
.L_x_2503:
        /* <DEDUP_REMOVED lines=24> */
.L_x_2574:
[----:B------:R-:W2:Y:S02]  /*2330*/  LDG.E.U8 R2, [R2.64] ;  /* 0x0000002402027981 */ /* 0x000ea4000c1e1100 */
[----:B--2---:R-:W0:Y:S02]  /*2340*/  I2F.U16 R0, R2 ;  /* 0x0000000200007306 */ /* 0x004e240000101000 */
[----:B0-----:R-:W-:-:S04]  /*2350*/  F2FP.PACK_AB R0, RZ, R0 ;  /* 0x00000000ff00723e */ /* 0x001fc800000000ff */
[----:B------:R-:W-:Y:S01]  /*2360*/  PRMT R23, R0, 0x7610, R23 ;  /* 0x0000761000177816 */ /* 0x000fe20000000017 */
[----:B------:R-:W-:Y:S05]  /*2370*/  BRA `(.L_x_2576) ;  /* 0x00000ee000007947 */ /* 0x000fea0003800000 */
.L_x_2573:
        /* <DEDUP_REMOVED lines=11> */
.L_x_2578:
[----:B------:R-:W2:Y:S02]  /*2430*/  LDG.E R2, [R2.64] ;  /* 0x0000002402027981 */ /* 0x000ea4000c1e1900 */
[----:B--2---:R-:W0:Y:S02]  /*2440*/  I2F R0, R2 ;  /* 0x0000000200007306 */ /* 0x004e240000201400 */
[----:B0-----:R-:W-:-:S04]  /*2450*/  F2FP.PACK_AB R0, RZ, R0 ;  /* 0x00000000ff00723e */ /* 0x001fc800000000ff */
[----:B------:R-:W-:Y:S01]  /*2460*/  PRMT R23, R0, 0x7610, R23 ;  /* 0x0000761000177816 */ /* 0x000fe20000000017 */
[----:B------:R-:W-:Y:S05]  /*2470*/  BRA `(.L_x_2576) ;  /* 0x00000de000007947 */ /* 0x000fea0003800000 */
.L_x_2577:
[----:B------:R-:W2:Y:S02]  /*2480*/  LDG.E.U16 R2, [R2.64] ;  /* 0x0000002402027981 */ /* 0x000ea4000c1e1500 */
[----:B--2---:R-:W0:Y:S02]  /*2490*/  I2F.S16 R0, R2 ;  /* 0x0000000200007306 */ /* 0x004e240000101400 */
[----:B0-----:R-:W-:-:S04]  /*24a0*/  F2FP.PACK_AB R0, RZ, R0 ;  /* 0x00000000ff00723e */ /* 0x001fc800000000ff */
[----:B------:R-:W-:Y:S01]  /*24b0*/  PRMT R23, R0, 0x7610, R23 ;  /* 0x0000761000177816 */ /* 0x000fe20000000017 */
[----:B------:R-:W-:Y:S05]  /*24c0*/  BRA `(.L_x_2576) ;  /* 0x00000d9000007947 */ /* 0x000fea0003800000 */
.L_x_2572:
        /* <DEDUP_REMOVED lines=9> */
.L_x_2580:
[----:B------:R0:W5:Y:S01]  /*2560*/  LDG.E.U16 R23, [R2.64] ;  /* 0x0000002402177981 */ /* 0x000162000c1e1500 */
[----:B------:R-:W-:Y:S05]  /*2570*/  BRA `(.L_x_2576) ;  /* 0x00000ce000007947 */ /* 0x000fea0003800000 */
.L_x_2579:
        /* <DEDUP_REMOVED lines=9> */
.L_x_2582:
[----:B------:R0:W5:Y:S01]  /*2610*/  LDG.E.U16 R23, [R2.64] ;  /* 0x0000002402177981 */ /* 0x000162000c1e1500 */
[----:B------:R-:W-:Y:S05]  /*2620*/  BRA `(.L_x_2576) ;  /* 0x00000c3000007947 */ /* 0x000fea0003800000 */
.L_x_2581:
[----:B------:R-:W2:Y:S02]  /*2630*/  LDG.E.64 R2, [R2.64] ;  /* 0x0000002402027981 */ /* 0x000ea4000c1e1b00 */
[----:B--2---:R-:W0:Y:S01]  /*2640*/  F2F.F32.F64 R0, R2 ;  /* 0x0000000200007310 */ /* 0x004e220000301000 */
[----:B------:R-:W0:-:S14]  /*2650*/  DSETP.GEU.AND P0, PT, |R2|, c[0x2][0x0], PT ;  /* 0x008000000200762a */ /* 0x000e1c0003f0e200 */
[----:B0-----:R-:W-:-:S05]  /*2660*/  @!P0 FMUL R0, R0, 1.175494350822287508e-38 ;  /* 0x0080000000008820 */ /* 0x001fca0000400000 */
[----:B------:R-:W-:-:S04]  /*2670*/  F2FP.PACK_AB R0, RZ, R0 ;  /* 0x00000000ff00723e */ /* 0x000fc800000000ff */
[----:B------:R-:W-:Y:S01]  /*2680*/  PRMT R23, R0, 0x7610, R23 ;  /* 0x0000761000177816 */ /* 0x000fe20000000017 */
[----:B------:R-:W-:Y:S05]  /*2690*/  BRA `(.L_x_2576) ;  /* 0x00000bc000007947 */ /* 0x000fea0003800000 */
.L_x_2571:
        /* <DEDUP_REMOVED lines=14> */
.L_x_2585:
[----:B------:R-:W2:Y:S02]  /*2780*/  LDG.E.64 R2, [R2.64] ;  /* 0x0000002402027981 */ /* 0x000ea4000c1e1b00 */
[----:B--2---:R-:W0:Y:S01]  /*2790*/  F2F.F32.F64 R0, R2 ;  /* 0x0000000200007310 */ /* 0x004e220000301000 */
[----:B------:R-:W0:-:S14]  /*27a0*/  DSETP.GEU.AND P0, PT, |R2|, c[0x2][0x0], PT ;  /* 0x008000000200762a */ /* 0x000e1c0003f0e200 */
[----:B0-----:R-:W-:-:S05]  /*27b0*/  @!P0 FMUL R0, R0, 1.175494350822287508e-38 ;  /* 0x0080000000008820 */ /* 0x001fca0000400000 */
[----:B------:R-:W-:-:S04]  /*27c0*/  F2FP.PACK_AB R0, RZ, R0 ;  /* 0x00000000ff00723e */ /* 0x000fc800000000ff */
[----:B------:R-:W-:Y:S01]  /*27d0*/  PRMT R23, R0, 0x7610, R23 ;  /* 0x0000761000177816 */ /* 0x000fe20000000017 */
[----:B------:R-:W-:Y:S05]  /*27e0*/  BRA `(.L_x_2576) ;  /* 0x00000a7000007947 */ /* 0x000fea0003800000 */
.L_x_2584:
        /* <DEDUP_REMOVED lines=28> */
.L_x_2587:
        /* <DEDUP_REMOVED lines=16> */
.L_x_2586:
[----:B------:R-:W2:Y:S02]  /*2ab0*/  LDG.E.U16 R0, [R2.64] ;  /* 0x0000002402007981 */ /* 0x000ea4000c1e1500 */
[----:B--2---:R-:W-:-:S04]  /*2ac0*/  PRMT R0, RZ, 0x5410, R0 ;  /* 0x00005410ff007816 */ /* 0x004fc80000000000 */
[----:B------:R-:W-:-:S04]  /*2ad0*/  F2FP.PACK_AB R0, RZ, R0 ;  /* 0x00000000ff00723e */ /* 0x000fc800000000ff */
[----:B------:R-:W-:Y:S01]  /*2ae0*/  PRMT R23, R0, 0x7610, R23 ;  /* 0x0000761000177816 */ /* 0x000fe20000000017 */
[----:B------:R-:W-:Y:S05]  /*2af0*/  BRA `(.L_x_2576) ;  /* 0x0000076000007947 */ /* 0x000fea0003800000 */
.L_x_2583:
        /* <DEDUP_REMOVED lines=12> */
.L_x_2590:
        /* <DEDUP_REMOVED lines=21> */
.L_x_2594:
[----:B------:R-:W-:Y:S05]  /*2d10*/  BSYNC B1 ;  /* 0x0000000000017941 */ /* 0x000fea0003800000 */
.L_x_2593:
[----:B------:R-:W-:Y:S01]  /*2d20*/  LEA R3, R0, 0x3b800000, 0x17 ;  /* 0x3b80000000037811 */ /* 0x000fe200078eb8ff */
[----:B------:R-:W-:-:S05]  /*2d30*/  IMAD.SHL.U32 R0, R2, 0x100000, RZ ;  /* 0x0010000002007824 */ /* 0x000fca00078e00ff */
[----:B------:R-:W-:Y:S02]  /*2d40*/  LOP3.LUT R0, R3, R0, R4, 0xfe, !PT ;  /* 0x0000000003007212 */ /* 0x000fe400078efe04 */
.L_x_2592:
[----:B------:R-:W-:Y:S05]  /*2d50*/  BSYNC B0 ;  /* 0x0000000000007941 */ /* 0x000fea0003800000 */
.L_x_2591:
[----:B------:R-:W-:-:S04]  /*2d60*/  F2FP.PACK_AB R0, RZ, R0 ;  /* 0x00000000ff00723e */ /* 0x000fc800000000ff */
[----:B------:R-:W-:Y:S01]  /*2d70*/  PRMT R23, R0, 0x7610, R23 ;  /* 0x0000761000177816 */ /* 0x000fe20000000017 */
[----:B------:R-:W-:Y:S05]  /*2d80*/  BRA `(.L_x_2576) ;  /* 0x000004d000007947 */ /* 0x000fea0003800000 */
.L_x_2589:
        /* <DEDUP_REMOVED lines=21> */
.L_x_2598:
[----:B------:R-:W-:Y:S05]  /*2ee0*/  BSYNC B1 ;  /* 0x0000000000017941 */ /* 0x000fea0003800000 */
.L_x_2597:
[----:B------:R-:W-:Y:S01]  /*2ef0*/  LEA R3, R0, 0x37800000, 0x17 ;  /* 0x3780000000037811 */ /* 0x000fe200078eb8ff */
[----:B------:R-:W-:-:S05]  /*2f00*/  IMAD.SHL.U32 R0, R2, 0x200000, RZ ;  /* 0x0020000002007824 */ /* 0x000fca00078e00ff */
[----:B------:R-:W-:Y:S02]  /*2f10*/  LOP3.LUT R0, R3, R0, R4, 0xfe, !PT ;  /* 0x0000000003007212 */ /* 0x000fe400078efe04 */
.L_x_2596:
[----:B------:R-:W-:Y:S05]  /*2f20*/  BSYNC B0 ;  /* 0x0000000000007941 */ /* 0x000fea0003800000 */
.L_x_2595:
[----:B------:R-:W-:-:S04]  /*2f30*/  F2FP.PACK_AB R0, RZ, R0 ;  /* 0x00000000ff00723e */ /* 0x000fc800000000ff */
[----:B------:R-:W-:Y:S01]  /*2f40*/  PRMT R23, R0, 0x7610, R23 ;  /* 0x0000761000177816 */ /* 0x000fe20000000017 */
[----:B------:R-:W-:Y:S05]  /*2f50*/  BRA `(.L_x_2576) ;  /* 0x0000030000007947 */ /* 0x000fea0003800000 */
.L_x_2588:
        /* <DEDUP_REMOVED lines=14> */
.L_x_2602:
[----:B------:R-:W-:Y:S05]  /*3040*/  BSYNC B0 ;  /* 0x0000000000007941 */ /* 0x000fea0003800000 */
.L_x_2601:
[----:B------:R-:W-:-:S04]  /*3050*/  F2FP.PACK_AB R0, RZ, R0 ;  /* 0x00000000ff00723e */ /* 0x000fc800000000ff */
[----:B------:R-:W-:Y:S01]  /*3060*/  PRMT R23, R0, 0x7610, R23 ;  /* 0x0000761000177816 */ /* 0x000fe20000000017 */
[----:B------:R-:W-:Y:S05]  /*3070*/  BRA `(.L_x_2576) ;  /* 0x000001e000007947 */ /* 0x000fea0003800000 */
.L_x_2575:
        /* <DEDUP_REMOVED lines=21> */
.L_x_2600:
[----:B------:R-:W2:Y:S02]  /*31d0*/  LDG.E.64 R2, [R2.64] ;  /* 0x0000002402027981 */ /* 0x000ea4000c1e1b00 */
[----:B--2---:R-:W0:Y:S02]  /*31e0*/  I2F.U64 R0, R2 ;  /* 0x0000000200007312 */ /* 0x004e240000301000 */
[----:B0-----:R-:W-:-:S04]  /*31f0*/  F2FP.PACK_AB R0, RZ, R0 ;  /* 0x00000000ff00723e */ /* 0x001fc800000000ff */
[----:B------:R-:W-:Y:S01]  /*3200*/  PRMT R23, R0, 0x7610, R23 ;  /* 0x0000761000177816 */ /* 0x000fe20000000017 */
[----:B------:R-:W-:Y:S05]  /*3210*/  BRA `(.L_x_2576) ;  /* 0x0000004000007947 */ /* 0x000fea0003800000 */
.L_x_2599:
[----:B------:R-:W2:Y:S02]  /*3220*/  LDG.E R2, [R2.64] ;  /* 0x0000002402027981 */ /* 0x000ea4000c1e1900 */
[----:B--2---:R-:W0:Y:S02]  /*3230*/  I2F.U32 R0, R2 ;  /* 0x0000000200007306 */ /* 0x004e240000201000 */
[----:B0-----:R-:W-:-:S04]  /*3240*/  F2FP.PACK_AB R0, RZ, R0 ;  /* 0x00000000ff00723e */ /* 0x001fc800000000ff */
[----:B------:R-:W-:Y:S02]  /*3250*/  PRMT R23, R0, 0x7610, R23 ;  /* 0x0000761000177816 */ /* 0x000fe40000000017 */
.L_x_2576:
        /* <DEDUP_REMOVED lines=19> */
.L_x_2606:
[----:B------:R-:W2:Y:S02]  /*3390*/  LDG.E.U8 R2, [R2.64] ;  /* 0x0000002402027981 */ /* 0x000ea4000c1e1100 */
[----:B--2---:R-:W0:Y:S02]  /*33a0*/  I2F.U16 R0, R2 ;  /* 0x0000000200007306 */ /* 0x004e240000101000 */
[----:B0-----:R-:W-:-:S04]  /*33b0*/  F2FP.PACK_AB R0, RZ, R0 ;  /* 0x00000000ff00723e */ /* 0x001fc800000000ff */
[----:B------:R-:W-:Y:S01]  /*33c0*/  PRMT R26, R0, 0x7610, R26 ;  /* 0x00007610001a7816 */ /* 0x000fe2000000001a */
[----:B------:R-:W-:Y:S05]  /*33d0*/  BRA `(.L_x_2608) ;  /* 0x00000ed000007947 */ /* 0x000fea0003800000 */
.L_x_2605:
        /* <DEDUP_REMOVED lines=11> */
.L_x_2610:
[----:B------:R-:W2:Y:S02]  /*3490*/  LDG.E R2, [R2.64] ;  /* 0x0000002402027981 */ /* 0x000ea4000c1e1900 */
[----:B--2---:R-:W0:Y:S02]  /*34a0*/  I2F R0, R2 ;  /* 0x0000000200007306 */ /* 0x004e240000201400 */
[----:B0-----:R-:W-:-:S04]  /*34b0*/  F2FP.PACK_AB R0, RZ, R0 ;  /* 0x00000000ff00723e */ /* 0x001fc800000000ff */
[----:B------:R-:W-:Y:S01]  /*34c0*/  PRMT R26, R0, 0x7610, R26 ;  /* 0x00007610001a7816 */ /* 0x000fe2000000001a */
[----:B------:R-:W-:Y:S05]  /*34d0*/  BRA `(.L_x_2608) ;  /* 0x00000dd000007947 */ /* 0x000fea0003800000 */
.L_x_2609:
[----:B------:R-:W2:Y:S02]  /*34e0*/  LDG.E.U16 R2, [R2.64] ;  /* 0x0000002402027981 */ /* 0x000ea4000c1e1500 */
[----:B--2---:R-:W0:Y:S02]  /*34f0*/  I2F.S16 R0, R2 ;  /* 0x0000000200007306 */ /* 0x004e240000101400 */
[----:B0-----:R-:W-:-:S04]  /*3500*/  F2FP.PACK_AB R0, RZ, R0 ;  /* 0x00000000ff00723e */ /* 0x001fc800000000ff */
[----:B------:R-:W-:Y:S01]  /*3510*/  PRMT R26, R0, 0x7610, R26 ;  /* 0x00007610001a7816 */ /* 0x000fe2000000001a */
[----:B------:R-:W-:Y:S05]  /*3520*/  BRA `(.L_x_2608) ;  /* 0x00000d8000007947 */ /* 0x000fea0003800000 */
.L_x_2604:
        /* <DEDUP_REMOVED lines=9> */
.L_x_2612:
[----:B------:R0:W5:Y:S01]  /*35c0*/  LDG.E.U16 R26, [R2.64] ;  /* 0x00000024021a7981 */ /* 0x000162000c1e1500 */
[----:B------:R-:W-:Y:S05]  /*35d0*/  BRA `(.L_x_2608) ;  /* 0x00000cd000007947 */ /* 0x000fea0003800000 */
.L_x_2611:
        /* <DEDUP_REMOVED lines=9> */
.L_x_2614:
[----:B------:R0:W5:Y:S01]  /*3670*/  LDG.E.U16 R26, [R2.64] ;  /* 0x00000024021a7981 */ /* 0x000162000c1e1500 */
[----:B------:R-:W-:Y:S05]  /*3680*/  BRA `(.L_x_2608) ;  /* 0x00000c2000007947 */ /* 0x000fea0003800000 */
.L_x_2613:
[----:B------:R-:W2:Y:S02]  /*3690*/  LDG.E.64 R2, [R2.64] ;  /* 0x0000002402027981 */ /* 0x000ea4000c1e1b00 */
[----:B--2---:R-:W0:Y:S01]  /*36a0*/  F2F.F32.F64 R0, R2 ;  /* 0x0000000200007310 */ /* 0x004e220000301000 */
[----:B------:R-:W0:-:S14]  /*36b0*/  DSETP.GEU.AND P0, PT, |R2|, c[0x2][0x0], PT ;  /* 0x008000000200762a */ /* 0x000e1c0003f0e200 */
[----:B0-----:R-:W-:-:S05]  /*36c0*/  @!P0 FMUL R0, R0, 1.175494350822287508e-38 ;  /* 0x0080000000008820 */ /* 0x001fca0000400000 */
[----:B------:R-:W-:-:S04]  /*36d0*/  F2FP.PACK_AB R0, RZ, R0 ;  /* 0x00000000ff00723e */ /* 0x000fc800000000ff */
[----:B------:R-:W-:Y:S01]  /*36e0*/  PRMT R26, R0, 0x7610, R26 ;  /* 0x00007610001a7816 */ /* 0x000fe2000000001a */
[----:B------:R-:W-:Y:S05]  /*36f0*/  BRA `(.L_x_2608) ;  /* 0x00000bb000007947 */ /* 0x000fea0003800000 */
.L_x_2603:
        /* <DEDUP_REMOVED lines=14> */
.L_x_2617:
[----:B------:R-:W2:Y:S02]  /*37e0*/  LDG.E.64 R2, [R2.64] ;  /* 0x0000002402027981 */ /* 0x000ea4000c1e1b00 */
[----:B--2---:R-:W0:Y:S01]  /*37f0*/  F2F.F32.F64 R0, R2 ;  /* 0x0000000200007310 */ /* 0x004e220000301000 */
[----:B------:R-:W0:-:S14]  /*3800*/  DSETP.GEU.AND P0, PT, |R2|, c[0x2][0x0], PT ;  /* 0x008000000200762a */ /* 0x000e1c0003f0e200 */
[----:B0-----:R-:W-:-:S05]  /*3810*/  @!P0 FMUL R0, R0, 1.175494350822287508e-38 ;  /* 0x0080000000008820 */ /* 0x001fca0000400000 */
[----:B------:R-:W-:-:S04]  /*3820*/  F2FP.PACK_AB R0, RZ, R0 ;  /* 0x00000000ff00723e */ /* 0x000fc800000000ff */
[----:B------:R-:W-:Y:S01]  /*3830*/  PRMT R26, R0, 0x7610, R26 ;  /* 0x00007610001a7816 */ /* 0x000fe2000000001a */
[----:B------:R-:W-:Y:S05]  /*3840*/  BRA `(.L_x_2608) ;  /* 0x00000a6000007947 */ /* 0x000fea0003800000 */
.L_x_2616:
        /* <DEDUP_REMOVED lines=28> */
.L_x_2619:
        /* <DEDUP_REMOVED lines=15> */
.L_x_2618:
[----:B------:R-:W2:Y:S02]  /*3b00*/  LDG.E.U16 R0, [R2.64] ;  /* 0x0000002402007981 */ /* 0x000ea4000c1e1500 */
[----:B--2---:R-:W-:-:S04]  /*3b10*/  PRMT R0, RZ, 0x5410, R0 ;  /* 0x00005410ff007816 */ /* 0x004fc80000000000 */
[----:B------:R-:W-:-:S04]  /*3b20*/  F2FP.PACK_AB R0, RZ, R0 ;  /* 0x00000000ff00723e */ /* 0x000fc800000000ff */
[----:B------:R-:W-:Y:S01]  /*3b30*/  PRMT R26, R0, 0x7610, R26 ;  /* 0x00007610001a7816 */ /* 0x000fe2000000001a */
[----:B------:R-:W-:Y:S05]  /*3b40*/  BRA `(.L_x_2608) ;  /* 0x0000076000007947 */ /* 0x000fea0003800000 */
.L_x_2615:
        /* <DEDUP_REMOVED lines=12> */
.L_x_2622:
        /* <DEDUP_REMOVED lines=21> */
.L_x_2626:
[----:B------:R-:W-:Y:S05]  /*3d60*/  BSYNC B1 ;  /* 0x0000000000017941 */ /* 0x000fea0003800000 */
.L_x_2625:
[----:B------:R-:W-:Y:S01]  /*3d70*/  LEA R3, R0, 0x3b800000, 0x17 ;  /* 0x3b80000000037811 */ /* 0x000fe200078eb8ff */
[----:B------:R-:W-:-:S05]  /*3d80*/  IMAD.SHL.U32 R0, R2, 0x100000, RZ ;  /* 0x0010000002007824 */ /* 0x000fca00078e00ff */
[----:B------:R-:W-:Y:S02]  /*3d90*/  LOP3.LUT R0, R3, R0, R4, 0xfe, !PT ;  /* 0x0000000003007212 */ /* 0x000fe400078efe04 */
.L_x_2624:
[----:B------:R-:W-:Y:S05]  /*3da0*/  BSYNC B0 ;  /* 0x0000000000007941 */ /* 0x000fea0003800000 */
.L_x_2623:
[----:B------:R-:W-:-:S04]  /*3db0*/  F2FP.PACK_AB R0, RZ, R0 ;  /* 0x00000000ff00723e */ /* 0x000fc800000000ff */
[----:B------:R-:W-:Y:S01]  /*3dc0*/  PRMT R26, R0, 0x7610, R26 ;  /* 0x00007610001a7816 */ /* 0x000fe2000000001a */
[----:B------:R-:W-:Y:S05]  /*3dd0*/  BRA `(.L_x_2608) ;  /* 0x000004d000007947 */ /* 0x000fea0003800000 */
.L_x_2621:
        /* <DEDUP_REMOVED lines=21> */
.L_x_2630:
[----:B------:R-:W-:Y:S05]  /*3f30*/  BSYNC B1 ;  /* 0x0000000000017941 */ /* 0x000fea0003800000 */
.L_x_2629:
[----:B------:R-:W-:Y:S01]  /*3f40*/  LEA R3, R0, 0x37800000, 0x17 ;  /* 0x3780000000037811 */ /* 0x000fe200078eb8ff */
[----:B------:R-:W-:-:S05]  /*3f50*/  IMAD.SHL.U32 R0, R2, 0x200000, RZ ;  /* 0x0020000002007824 */ /* 0x000fca00078e00ff */
[----:B------:R-:W-:Y:S02]  /*3f60*/  LOP3.LUT R0, R3, R0, R4, 0xfe, !PT ;  /* 0x0000000003007212 */ /* 0x000fe400078efe04 */
.L_x_2628:
[----:B------:R-:W-:Y:S05]  /*3f70*/  BSYNC B0 ;  /* 0x0000000000007941 */ /* 0x000fea0003800000 */
.L_x_2627:
[----:B------:R-:W-:-:S04]  /*3f80*/  F2FP.PACK_AB R0, RZ, R0 ;  /* 0x00000000ff00723e */ /* 0x000fc800000000ff */
[----:B------:R-:W-:Y:S01]  /*3f90*/  PRMT R26, R0, 0x7610, R26 ;  /* 0x00007610001a7816 */ /* 0x000fe2000000001a */
[----:B------:R-:W-:Y:S05]  /*3fa0*/  BRA `(.L_x_2608) ;  /* 0x0000030000007947 */ /* 0x000fea0003800000 */
.L_x_2620:
        /* <DEDUP_REMOVED lines=14> */
.L_x_2634:
[----:B------:R-:W-:Y:S05]  /*4090*/  BSYNC B0 ;  /* 0x0000000000007941 */ /* 0x000fea0003800000 */
.L_x_2633:
[----:B------:R-:W-:-:S04]  /*40a0*/  F2FP.PACK_AB R0, RZ, R0 ;  /* 0x00000000ff00723e */ /* 0x000fc800000000ff */
[----:B------:R-:W-:Y:S01]  /*40b0*/  PRMT R26, R0, 0x7610, R26 ;  /* 0x00007610001a7816 */ /* 0x000fe2000000001a */
[----:B------:R-:W-:Y:S05]  /*40c0*/  BRA `(.L_x_2608) ;  /* 0x000001e000007947 */ /* 0x000fea0003800000 */
.L_x_2607:
        /* <DEDUP_REMOVED lines=21> */
.L_x_2632:
[----:B------:R-:W2:Y:S02]  /*4220*/  LDG.E.64 R2, [R2.64] ;  /* 0x0000002402027981 */ /* 0x000ea4000c1e1b00 */
[----:B--2---:R-:W0:Y:S02]  /*4230*/  I2F.U64 R0, R2 ;  /* 0x0000000200007312 */ /* 0x004e240000301000 */
[----:B0-----:R-:W-:-:S04]  /*4240*/  F2FP.PACK_AB R0, RZ, R0 ;  /* 0x00000000ff00723e */ /* 0x001fc800000000ff */
[----:B------:R-:W-:Y:S01]  /*4250*/  PRMT R26, R0, 0x7610, R26 ;  /* 0x00007610001a7816 */ /* 0x000fe2000000001a */
[----:B------:R-:W-:Y:S05]  /*4260*/  BRA `(.L_x_2608) ;  /* 0x0000004000007947 */ /* 0x000fea0003800000 */
.L_x_2631:
[----:B------:R-:W2:Y:S02]  /*4270*/  LDG.E R2, [R2.64] ;  /* 0x0000002402027981 */ /* 0x000ea4000c1e1900 */
[----:B--2---:R-:W0:Y:S02]  /*4280*/  I2F.U32 R0, R2 ;  /* 0x0000000200007306 */ /* 0x004e240000201000 */
[----:B0-----:R-:W-:-:S04]  /*4290*/  F2FP.PACK_AB R0, RZ, R0 ;  /* 0x00000000ff00723e */ /* 0x001fc800000000ff */
[----:B------:R-:W-:Y:S02]  /*42a0*/  PRMT R26, R0, 0x7610, R26 ;  /* 0x00007610001a7816 */ /* 0x000fe4000000001a */
.L_x_2608:
[----:B------:R-:W-:-:S05]  /*42b0*/  IADD3 R17, R17, 0x80, RZ ;  /* 0x0000008011117810 */ /* 0x000fca0007ffe0ff */
.L_x_2570:
[----:B------:R-:W-:Y:S05]  /*42c0*/  BSYNC B6 ;  /* 0x0000000000067941 */ /* 0x000fea0003800000 */
.L_x_2569:
        /* <DEDUP_REMOVED lines=26> */
.L_x_2640:
[----:B------:R-:W2:Y:S02]  /*4470*/  LDG.E.U8 R4, [R4.64] ;  /* 0x0000002404047981 */ /* 0x000ea4000c1e1100 */
[----:B--2---:R-:W0:Y:S02]  /*4480*/  I2F.U16 R0, R4 ;  /* 0x0000000400007306 */ /* 0x004e240000101000 */
[----:B0-----:R-:W-:-:S04]  /*4490*/  F2FP.PACK_AB R0, RZ, R0 ;  /* 0x00000000ff00723e */ /* 0x001fc800000000ff */
[----:B------:R-:W-:Y:S01]  /*44a0*/  PRMT R28, R0, 0x7610, R28 ;  /* 0x00007610001c7816 */ /* 0x000fe2000000001c */
[----:B------:R-:W-:Y:S05]  /*44b0*/  BRA `(.L_x_2642) ;  /* 0x00000ed000007947 */ /* 0x000fea0003800000 */
.L_x_2639:
        /* <DEDUP_REMOVED lines=11> */
.L_x_2644:
[----:B------:R-:W2:Y:S02]  /*4570*/  LDG.E R4, [R4.64] ;  /* 0x0000002404047981 */ /* 0x000ea4000c1e1900 */
[----:B--2---:R-:W0:Y:S02]  /*4580*/  I2F R0, R4 ;  /* 0x0000000400007306 */ /* 0x004e240000201400 */
[----:B0-----:R-:W-:-:S04]  /*4590*/  F2FP.PACK_AB R0, RZ, R0 ;  /* 0x00000000ff00723e */ /* 0x001fc800000000ff */
[----:B------:R-:W-:Y:S01]  /*45a0*/  PRMT R28, R0, 0x7610, R28 ;  /* 0x00007610001c7816 */ /* 0x000fe2000000001c */
[----:B------:R-:W-:Y:S05]  /*45b0*/  BRA `(.L_x_2642) ;  /* 0x00000dd000007947 */ /* 0x000fea0003800000 */
.L_x_2643:
[----:B------:R-:W2:Y:S02]  /*45c0*/  LDG.E.U16 R4, [R4.64] ;  /* 0x0000002404047981 */ /* 0x000ea4000c1e1500 */
[----:B--2---:R-:W0:Y:S02]  /*45d0*/  I2F.S16 R0, R4 ;  /* 0x0000000400007306 */ /* 0x004e240000101400 */
[----:B0-----:R-:W-:-:S04]  /*45e0*/  F2FP.PACK_AB R0, RZ, R0 ;  /* 0x00000000ff00723e */ /* 0x001fc800000000ff */
[----:B------:R-:W-:Y:S01]  /*45f0*/  PRMT R28, R0, 0x7610, R28 ;  /* 0x00007610001c7816 */ /* 0x000fe2000000001c */
[----:B------:R-:W-:Y:S05]  /*4600*/  BRA `(.L_x_2642) ;  /* 0x00000d8000007947 */ /* 0x000fea0003800000 */
.L_x_2638:
        /* <DEDUP_REMOVED lines=9> */
.L_x_2646:
[----:B------:R0:W5:Y:S01]  /*46a0*/  LDG.E.U16 R28, [R4.64] ;  /* 0x00000024041c7981 */ /* 0x000162000c1e1500 */
[----:B------:R-:W-:Y:S05]  /*46b0*/  BRA `(.L_x_2642) ;  /* 0x00000cd000007947 */ /* 0x000fea0003800000 */
.L_x_2645:
        /* <DEDUP_REMOVED lines=9> */
.L_x_2648:
[----:B------:R0:W5:Y:S01]  /*4750*/  LDG.E.U16 R28, [R4.64] ;  /* 0x00000024041c7981 */ /* 0x000162000c1e1500 */
[----:B------:R-:W-:Y:S05]  /*4760*/  BRA `(.L_x_2642) ;  /* 0x00000c2000007947 */ /* 0x000fea0003800000 */
.L_x_2647:
[----:B------:R-:W2:Y:S02]  /*4770*/  LDG.E.64 R4, [R4.64] ;  /* 0x0000002404047981 */ /* 0x000ea4000c1e1b00 */
[----:B--2---:R-:W0:Y:S01]  /*4780*/  F2F.F32.F64 R0, R4 ;  /* 0x0000000400007310 */ /* 0x004e220000301000 */
[----:B------:R-:W0:-:S14]  /*4790*/  DSETP.GEU.AND P0, PT, |R4|, c[0x2][0x0], PT ;  /* 0x008000000400762a */ /* 0x000e1c0003f0e200 */
[----:B0-----:R-:W-:-:S05]  /*47a0*/  @!P0 FMUL R0, R0, 1.175494350822287508e-38 ;  /* 0x0080000000008820 */ /* 0x001fca0000400000 */
[----:B------:R-:W-:-:S04]  /*47b0*/  F2FP.PACK_AB R0, RZ, R0 ;  /* 0x00000000ff00723e */ /* 0x000fc800000000ff */
[----:B------:R-:W-:Y:S01]  /*47c0*/  PRMT R28, R0, 0x7610, R28 ;  /* 0x00007610001c7816 */ /* 0x000fe2000000001c */
[----:B------:R-:W-:Y:S05]  /*47d0*/  BRA `(.L_x_2642) ;  /* 0x00000bb000007947 */ /* 0x000fea0003800000 */
.L_x_2637:
        /* <DEDUP_REMOVED lines=14> */
.L_x_2651:
[----:B------:R-:W2:Y:S02]  /*48c0*/  LDG.E.64 R4, [R4.64] ;  /* 0x0000002404047981 */ /* 0x000ea4000c1e1b00 */
[----:B--2---:R-:W0:Y:S01]  /*48d0*/  F2F.F32.F64 R0, R4 ;  /* 0x0000000400007310 */ /* 0x004e220000301000 */
[----:B------:R-:W0:-:S14]  /*48e0*/  DSETP.GEU.AND P0, PT, |R4|, c[0x2][0x0], PT ;  /* 0x008000000400762a */ /* 0x000e1c0003f0e200 */
[----:B0-----:R-:W-:-:S05]  /*48f0*/  @!P0 FMUL R0, R0, 1.175494350822287508e-38 ;  /* 0x0080000000008820 */ /* 0x001fca0000400000 */
[----:B------:R-:W-:-:S04]  /*4900*/  F2FP.PACK_AB R0, RZ, R0 ;  /* 0x00000000ff00723e */ /* 0x000fc800000000ff */
[----:B------:R-:W-:Y:S01]  /*4910*/  PRMT R28, R0, 0x7610, R28 ;  /* 0x00007610001c7816 */ /* 0x000fe2000000001c */
[----:B------:R-:W-:Y:S05]  /*4920*/  BRA `(.L_x_2642) ;  /* 0x00000a6000007947 */ /* 0x000fea0003800000 */
.L_x_2650:
        /* <DEDUP_REMOVED lines=28> */
.L_x_2653:
        /* <DEDUP_REMOVED lines=12> */
[----:B------:R-:W-:-:S04]  /*4bb0*/  F2FP.PACK_AB R0, RZ, R0 ;  /* 0x00000000ff00723e */ /* 0x000fc800000000ff */
[----:B------:R-:W-:Y:S01]  /*4bc0*/  PRMT R28, R0, 0x7610, R28 ;  /* 0x00007610001c7816 */ /* 0x000fe2000000001c */
[----:B------:R-:W-:Y:S05]  /*4bd0*/  BRA `(.L_x_2642) ;  /* 0x000007b000007947 */ /* 0x000fea0003800000 */
.L_x_2652:
[----:B------:R-:W2:Y:S02]  /*4be0*/  LDG.E.U16 R0, [R4.64] ;  /* 0x0000002404007981 */ /* 0x000ea4000c1e1500 */
[----:B--2---:R-:W-:-:S04]  /*4bf0*/  PRMT R0, RZ, 0x5410, R0 ;  /* 0x00005410ff007816 */ /* 0x004fc80000000000 */
[----:B------:R-:W-:-:S04]  /*4c00*/  F2FP.PACK_AB R0, RZ, R0 ;  /* 0x00000000ff00723e */ /* 0x000fc800000000ff */
[----:B------:R-:W-:Y:S01]  /*4c10*/  PRMT R28, R0, 0x7610, R28 ;  /* 0x00007610001c7816 */ /* 0x000fe2000000001c */
[----:B------:R-:W-:Y:S05]  /*4c20*/  BRA `(.L_x_2642) ;  /* 0x0000076000007947 */ /* 0x000fea0003800000 */
.L_x_2649:
        /* <DEDUP_REMOVED lines=12> */
.L_x_2656:
        /* <DEDUP_REMOVED lines=21> */
.L_x_2660:
[----:B------:R-:W-:Y:S05]  /*4e40*/  BSYNC B1 ;  /* 0x0000000000017941 */ /* 0x000fea0003800000 */
.L_x_2659:
[----:B------:R-:W-:Y:S01]  /*4e50*/  LEA R5, R0, 0x3b800000, 0x17 ;  /* 0x3b80000000057811 */ /* 0x000fe200078eb8ff */
[----:B------:R-:W-:-:S05]  /*4e60*/  IMAD.SHL.U32 R0, R3, 0x100000, RZ ;  /* 0x0010000003007824 */ /* 0x000fca00078e00ff */
[----:B------:R-:W-:Y:S02]  /*4e70*/  LOP3.LUT R0, R5, R0, R6, 0xfe, !PT ;  /* 0x0000000005007212 */ /* 0x000fe400078efe06 */
.L_x_2658:
[----:B------:R-:W-:Y:S05]  /*4e80*/  BSYNC B0 ;  /* 0x0000000000007941 */ /* 0x000fea0003800000 */
.L_x_2657:
[----:B------:R-:W-:-:S04]  /*4e90*/  F2FP.PACK_AB R0, RZ, R0 ;  /* 0x00000000ff00723e */ /* 0x000fc800000000ff */
[----:B------:R-:W-:Y:S01]  /*4ea0*/  PRMT R28, R0, 0x7610, R28 ;  /* 0x00007610001c7816 */ /* 0x000fe2000000001c */
[----:B------:R-:W-:Y:S05]  /*4eb0*/  BRA `(.L_x_2642) ;  /* 0x000004d000007947 */ /* 0x000fea0003800000 */
.L_x_2655:
        /* <DEDUP_REMOVED lines=21> */
.L_x_2664:
[----:B------:R-:W-:Y:S05]  /*5010*/  BSYNC B1 ;  /* 0x0000000000017941 */ /* 0x000fea0003800000 */
.L_x_2663:
[----:B------:R-:W-:Y:S01]  /*5020*/  LEA R5, R0, 0x37800000, 0x17 ;  /* 0x3780000000057811 */ /* 0x000fe200078eb8ff */
[----:B------:R-:W-:-:S05]  /*5030*/  IMAD.SHL.U32 R0, R3, 0x200000, RZ ;  /* 0x0020000003007824 */ /* 0x000fca00078e00ff */
[----:B------:R-:W-:Y:S02]  /*5040*/  LOP3.LUT R0, R5, R0, R6, 0xfe, !PT ;  /* 0x0000000005007212 */ /* 0x000fe400078efe06 */
.L_x_2662:
[----:B------:R-:W-:Y:S05]  /*5050*/  BSYNC B0 ;  /* 0x0000000000007941 */ /* 0x000fea0003800000 */
.L_x_2661:
[----:B------:R-:W-:-:S04]  /*5060*/  F2FP.PACK_AB R0, RZ, R0 ;  /* 0x00000000ff00723e */ /* 0x000fc800000000ff */
[----:B------:R-:W-:Y:S01]  /*5070*/  PRMT R28, R0, 0x7610, R28 ;  /* 0x00007610001c7816 */ /* 0x000fe2000000001c */
[----:B------:R-:W-:Y:S05]  /*5080*/  BRA `(.L_x_2642) ;  /* 0x0000030000007947 */ /* 0x000fea0003800000 */
.L_x_2654:
        /* <DEDUP_REMOVED lines=14> */
.L_x_2668:
[----:B------:R-:W-:Y:S05]  /*5170*/  BSYNC B0 ;  /* 0x0000000000007941 */ /* 0x000fea0003800000 */
.L_x_2667:
[----:B------:R-:W-:-:S04]  /*5180*/  F2FP.PACK_AB R0, RZ, R0 ;  /* 0x00000000ff00723e */ /* 0x000fc800000000ff */
[----:B------:R-:W-:Y:S01]  /*5190*/  PRMT R28, R0, 0x7610, R28 ;  /* 0x00007610001c7816 */ /* 0x000fe2000000001c */
[----:B------:R-:W-:Y:S05]  /*51a0*/  BRA `(.L_x_2642) ;  /* 0x000001e000007947 */ /* 0x000fea0003800000 */
.L_x_2641:
        /* <DEDUP_REMOVED lines=21> */
.L_x_2666:
[----:B------:R-:W2:Y:S02]  /*5300*/  LDG.E.64 R4, [R4.64] ;  /* 0x0000002404047981 */ /* 0x000ea4000c1e1b00 */
[----:B--2---:R-:W0:Y:S02]  /*5310*/  I2F.U64 R0, R4 ;  /* 0x0000000400007312 */ /* 0x004e240000301000 */
[----:B0-----:R-:W-:-:S04]  /*5320*/  F2FP.PACK_AB R0, RZ, R0 ;  /* 0x00000000ff00723e */ /* 0x001fc800000000ff */
[----:B------:R-:W-:Y:S01]  /*5330*/  PRMT R28, R0, 0x7610, R28 ;  /* 0x00007610001c7816 */ /* 0x000fe2000000001c */
[----:B------:R-:W-:Y:S05]  /*5340*/  BRA `(.L_x_2642) ;  /* 0x0000004000007947 */ /* 0x000fea0003800000 */
.L_x_2665:
[----:B------:R-:W2:Y:S02]  /*5350*/  LDG.E R4, [R4.64] ;  /* 0x0000002404047981 */ /* 0x000ea4000c1e1900 */
[----:B--2---:R-:W0:Y:S02]  /*5360*/  I2F.U32 R0, R4 ;  /* 0x0000000400007306 */ /* 0x004e240000201000 */
[----:B0-----:R-:W-:-:S04]  /*5370*/  F2FP.PACK_AB R0, RZ, R0 ;  /* 0x00000000ff00723e */ /* 0x001fc800000000ff */
[----:B------:R-:W-:Y:S02]  /*5380*/  PRMT R28, R0, 0x7610, R28 ;  /* 0x00007610001c7816 */ /* 0x000fe4000000001c */
.L_x_2642:
        /* <DEDUP_REMOVED lines=19> */
.L_x_2672:
[----:B------:R-:W2:Y:S02]  /*54c0*/  LDG.E.U8 R4, [R4.64] ;  /* 0x0000002404047981 */ /* 0x000ea4000c1e1100 */
[----:B--2---:R-:W0:Y:S02]  /*54d0*/  I2F.U16 R0, R4 ;  /* 0x0000000400007306 */ /* 0x004e240000101000 */
[----:B0-----:R-:W-:-:S04]  /*54e0*/  F2FP.PACK_AB R0, RZ, R0 ;  /* 0x00000000ff00723e */ /* 0x001fc800000000ff */
[----:B------:R-:W-:Y:S01]  /*54f0*/  PRMT R2, R0, 0x7610, R2 ;  /* 0x0000761000027816 */ /* 0x000fe20000000002 */
[----:B------:R-:W-:Y:S05]  /*5500*/  BRA `(.L_x_2674) ;  /* 0x00000ec000007947 */ /* 0x000fea0003800000 */
.L_x_2671:
        /* <DEDUP_REMOVED lines=11> */
.L_x_2676:
[----:B------:R-:W2:Y:S02]  /*55c0*/  LDG.E R4, [R4.64] ;  /* 0x0000002404047981 */ /* 0x000ea4000c1e1900 */
[----:B--2---:R-:W0:Y:S02]  /*55d0*/  I2F R0, R4 ;  /* 0x0000000400007306 */ /* 0x004e240000201400 */
[----:B0-----:R-:W-:-:S04]  /*55e0*/  F2FP.PACK_AB R0, RZ, R0 ;  /* 0x00000000ff00723e */ /* 0x001fc800000000ff */
[----:B------:R-:W-:Y:S01]  /*55f0*/  PRMT R2, R0, 0x7610, R2 ;  /* 0x0000761000027816 */ /* 0x000fe20000000002 */
[----:B------:R-:W-:Y:S05]  /*5600*/  BRA `(.L_x_2674) ;  /* 0x00000dc000007947 */ /* 0x000fea0003800000 */
.L_x_2675:
[----:B------:R-:W2:Y:S02]  /*5610*/  LDG.E.U16 R4, [R4.64] ;  /* 0x0000002404047981 */ /* 0x000ea4000c1e1500 */
[----:B--2---:R-:W0:Y:S02]  /*5620*/  I2F.S16 R0, R4 ;  /* 0x0000000400007306 */ /* 0x004e240000101400 */
[----:B0-----:R-:W-:-:S04]  /*5630*/  F2FP.PACK_AB R0, RZ, R0 ;  /* 0x00000000ff00723e */ /* 0x001fc800000000ff */
[----:B------:R-:W-:Y:S01]  /*5640*/  PRMT R2, R0, 0x7610, R2 ;  /* 0x0000761000027816 */ /* 0x000fe20000000002 */
[----:B------:R-:W-:Y:S05]  /*5650*/  BRA `(.L_x_2674) ;  /* 0x00000d7000007947 */ /* 0x000fea0003800000 */
.L_x_2670:
        /* <DEDUP_REMOVED lines=9> */
.L_x_2678:
[----:B------:R0:W5:Y:S01]  /*56f0*/  LDG.E.U16 R2, [R4.64] ;  /* 0x0000002404027981 */ /* 0x000162000c1e1500 */
[----:B------:R-:W-:Y:S05]  /*5700*/  BRA `(.L_x_2674) ;  /* 0x00000cc000007947 */ /* 0x000fea0003800000 */
.L_x_2677:
        /* <DEDUP_REMOVED lines=9> */
.L_x_2680:
[----:B------:R0:W5:Y:S01]  /*57a0*/  LDG.E.U16 R2, [R4.64] ;  /* 0x0000002404027981 */ /* 0x000162000c1e1500 */
[----:B------:R-:W-:Y:S05]  /*57b0*/  BRA `(.L_x_2674) ;  /* 0x00000c1000007947 */ /* 0x000fea0003800000 */
.L_x_2679:
[----:B------:R-:W2:Y:S02]  /*57c0*/  LDG.E.64 R4, [R4.64] ;  /* 0x0000002404047981 */ /* 0x000ea4000c1e1b00 */
[----:B--2---:R-:W0:Y:S01]  /*57d0*/  F2F.F32.F64 R0, R4 ;  /* 0x0000000400007310 */ /* 0x004e220000301000 */
[----:B------:R-:W0:-:S14]  /*57e0*/  DSETP.GEU.AND P0, PT, |R4|, c[0x2][0x0], PT ;  /* 0x008000000400762a */ /* 0x000e1c0003f0e200 */
[----:B0-----:R-:W-:-:S05]  /*57f0*/  @!P0 FMUL R0, R0, 1.175494350822287508e-38 ;  /* 0x0080000000008820 */ /* 0x001fca0000400000 */
[----:B------:R-:W-:-:S04]  /*5800*/  F2FP.PACK_AB R0, RZ, R0 ;  /* 0x00000000ff00723e */ /* 0x000fc800000000ff */
[----:B------:R-:W-:Y:S01]  /*5810*/  PRMT R2, R0, 0x7610, R2 ;  /* 0x0000761000027816 */ /* 0x000fe20000000002 */
[----:B------:R-:W-:Y:S05]  /*5820*/  BRA `(.L_x_2674) ;  /* 0x00000ba000007947 */ /* 0x000fea0003800000 */
.L_x_2669:
        /* <DEDUP_REMOVED lines=14> */
.L_x_2683:
[----:B------:R-:W2:Y:S02]  /*5910*/  LDG.E.64 R4, [R4.64] ;  /* 0x0000002404047981 */ /* 0x000ea4000c1e1b00 */
[----:B--2---:R-:W0:Y:S01]  /*5920*/  F2F.F32.F64 R0, R4 ;  /* 0x0000000400007310 */ /* 0x004e220000301000 */
[----:B------:R-:W0:-:S14]  /*5930*/  DSETP.GEU.AND P0, PT, |R4|, c[0x2][0x0], PT ;  /* 0x008000000400762a */ /* 0x000e1c0003f0e200 */
[----:B0-----:R-:W-:-:S05]  /*5940*/  @!P0 FMUL R0, R0, 1.175494350822287508e-38 ;  /* 0x0080000000008820 */ /* 0x001fca0000400000 */
[----:B------:R-:W-:-:S04]  /*5950*/  F2FP.PACK_AB R0, RZ, R0 ;  /* 0x00000000ff00723e */ /* 0x000fc800000000ff */
[----:B------:R-:W-:Y:S01]  /*5960*/  PRMT R2, R0, 0x7610, R2 ;  /* 0x0000761000027816 */ /* 0x000fe20000000002 */
[----:B------:R-:W-:Y:S05]  /*5970*/  BRA `(.L_x_2674) ;  /* 0x00000a5000007947 */ /* 0x000fea0003800000 */
.L_x_2682:
        /* <DEDUP_REMOVED lines=25> */
[----:B------:R-:W-:-:S04]  /*5b10*/  F2FP.PACK_AB R3, RZ, R3 ;  /* 0x00000003ff03723e */ /* 0x000fc800000000ff */
[----:B------:R-:W-:Y:S01]  /*5b20*/  PRMT R2, R3, 0x7610, R2 ;  /* 0x0000761003027816 */ /* 0x000fe20000000002 */
[----:B------:R-:W-:Y:S05]  /*5b30*/  BRA `(.L_x_2674) ;  /* 0x0000089000007947 */ /* 0x000fea0003800000 */
.L_x_2685:
        /* <DEDUP_REMOVED lines=12> */
[----:B------:R-:W-:Y:S01]  /*5c00*/  F2FP.PACK_AB R2, RZ, R2 ;  /* 0x00000002ff02723e */ /* 0x000fe200000000ff */
[----:B------:R-:W-:Y:S05]  /*5c10*/  BRA `(.L_x_2674) ;  /* 0x000007b000007947 */ /* 0x000fea0003800000 */
.L_x_2684:
[----:B------:R-:W2:Y:S02]  /*5c20*/  LDG.E.U16 R0, [R4.64] ;  /* 0x0000002404007981 */ /* 0x000ea4000c1e1500 */
[----:B--2---:R-:W-:-:S04]  /*5c30*/  PRMT R0, RZ, 0x5410, R0 ;  /* 0x00005410ff007816 */ /* 0x004fc80000000000 */
[----:B------:R-:W-:-:S04]  /*5c40*/  F2FP.PACK_AB R0, RZ, R0 ;  /* 0x00000000ff00723e */ /* 0x000fc800000000ff */
[----:B------:R-:W-:Y:S01]  /*5c50*/  PRMT R2, R0, 0x7610, R2 ;  /* 0x0000761000027816 */ /* 0x000fe20000000002 */
[----:B------:R-:W-:Y:S05]  /*5c60*/  BRA `(.L_x_2674) ;  /* 0x0000076000007947 */ /* 0x000fea0003800000 */
.L_x_2681:
        /* <DEDUP_REMOVED lines=12> */
.L_x_2688:
        /* <DEDUP_REMOVED lines=21> */
.L_x_2692:
[----:B------:R-:W-:Y:S05]  /*5e80*/  BSYNC B1 ;  /* 0x0000000000017941 */ /* 0x000fea0003800000 */
.L_x_2691:
[----:B------:R-:W-:Y:S01]  /*5e90*/  LEA R3, R0, 0x3b800000, 0x17 ;  /* 0x3b80000000037811 */ /* 0x000fe200078eb8ff */
[----:B------:R-:W-:-:S05]  /*5ea0*/  IMAD.SHL.U32 R0, R2, 0x100000, RZ ;  /* 0x0010000002007824 */ /* 0x000fca00078e00ff */
[----:B------:R-:W-:Y:S02]  /*5eb0*/  LOP3.LUT R0, R3, R0, R4, 0xfe, !PT ;  /* 0x0000000003007212 */ /* 0x000fe400078efe04 */
.L_x_2690:
[----:B------:R-:W-:Y:S05]  /*5ec0*/  BSYNC B0 ;  /* 0x0000000000007941 */ /* 0x000fea0003800000 */
.L_x_2689:
[----:B------:R-:W-:-:S04]  /*5ed0*/  F2FP.PACK_AB R0, RZ, R0 ;  /* 0x00000000ff00723e */ /* 0x000fc800000000ff */
[----:B------:R-:W-:Y:S01]  /*5ee0*/  PRMT R2, R0, 0x7610, R2 ;  /* 0x0000761000027816 */ /* 0x000fe20000000002 */
[----:B------:R-:W-:Y:S05]  /*5ef0*/  BRA `(.L_x_2674) ;  /* 0x000004d000007947 */ /* 0x000fea0003800000 */
.L_x_2687:
        /* <DEDUP_REMOVED lines=21> */
.L_x_2696:
[----:B------:R-:W-:Y:S05]  /*6050*/  BSYNC B1 ;  /* 0x0000000000017941 */ /* 0x000fea0003800000 */
.L_x_2695:
[----:B------:R-:W-:Y:S01]  /*6060*/  LEA R3, R0, 0x37800000, 0x17 ;  /* 0x3780000000037811 */ /* 0x000fe200078eb8ff */
[----:B------:R-:W-:-:S05]  /*6070*/  IMAD.SHL.U32 R0, R2, 0x200000, RZ ;  /* 0x0020000002007824 */ /* 0x000fca00078e00ff */
[----:B------:R-:W-:Y:S02]  /*6080*/  LOP3.LUT R0, R3, R0, R4, 0xfe, !PT ;  /* 0x0000000003007212 */ /* 0x000fe400078efe04 */
.L_x_2694:
[----:B------:R-:W-:Y:S05]  /*6090*/  BSYNC B0 ;  /* 0x0000000000007941 */ /* 0x000fea0003800000 */
.L_x_2693:
[----:B------:R-:W-:-:S04]  /*60a0*/  F2FP.PACK_AB R0, RZ, R0 ;  /* 0x00000000ff00723e */ /* 0x000fc800000000ff */
[----:B------:R-:W-:Y:S01]  /*60b0*/  PRMT R2, R0, 0x7610, R2 ;  /* 0x0000761000027816 */ /* 0x000fe20000000002 */
[----:B------:R-:W-:Y:S05]  /*60c0*/  BRA `(.L_x_2674) ;  /* 0x0000030000007947 */ /* 0x000fea0003800000 */
.L_x_2686:
        /* <DEDUP_REMOVED lines=14> */
.L_x_2700:
[----:B------:R-:W-:Y:S05]  /*61b0*/  BSYNC B0 ;  /* 0x0000000000007941 */ /* 0x000fea0003800000 */
.L_x_2699:
[----:B------:R-:W-:-:S04]  /*61c0*/  F2FP.PACK_AB R0, RZ, R0 ;  /* 0x00000000ff00723e */ /* 0x000fc800000000ff */
[----:B------:R-:W-:Y:S01]  /*61d0*/  PRMT R2, R0, 0x7610, R2 ;  /* 0x0000761000027816 */ /* 0x000fe20000000002 */
[----:B------:R-:W-:Y:S05]  /*61e0*/  BRA `(.L_x_2674) ;  /* 0x000001e000007947 */ /* 0x000fea0003800000 */
.L_x_2673:
        /* <DEDUP_REMOVED lines=21> */
.L_x_2698:
[----:B------:R-:W2:Y:S02]  /*6340*/  LDG.E.64 R4, [R4.64] ;  /* 0x0000002404047981 */ /* 0x000ea4000c1e1b00 */
[----:B--2---:R-:W0:Y:S02]  /*6350*/  I2F.U64 R0, R4 ;  /* 0x0000000400007312 */ /* 0x004e240000301000 */
[----:B0-----:R-:W-:-:S04]  /*6360*/  F2FP.PACK_AB R0, RZ, R0 ;  /* 0x00000000ff00723e */ /* 0x001fc800000000ff */
[----:B------:R-:W-:Y:S01]  /*6370*/  PRMT R2, R0, 0x7610, R2 ;  /* 0x0000761000027816 */ /* 0x000fe20000000002 */
[----:B------:R-:W-:Y:S05]  /*6380*/  BRA `(.L_x_2674) ;  /* 0x0000004000007947 */ /* 0x000fea0003800000 */
.L_x_2697:
[----:B------:R-:W2:Y:S02]  /*6390*/  LDG.E R4, [R4.64] ;  /* 0x0000002404047981 */ /* 0x000ea4000c1e1900 */
[----:B--2---:R-:W0:Y:S02]  /*63a0*/  I2F.U32 R0, R4 ;  /* 0x0000000400007306 */ /* 0x004e240000201000 */
[----:B0-----:R-:W-:-:S04]  /*63b0*/  F2FP.PACK_AB R0, RZ, R0 ;  /* 0x00000000ff00723e */ /* 0x001fc800000000ff */
[----:B------:R-:W-:Y:S02]  /*63c0*/  PRMT R2, R0, 0x7610, R2 ;  /* 0x0000761000027816 */ /* 0x000fe40000000002 */
.L_x_2674:
[----:B------:R-:W-:-:S05]  /*63d0*/  IADD3 R17, R17, 0x80, RZ ;  /* 0x0000008011117810 */ /* 0x000fca0007ffe0ff */
.L_x_2636:
[----:B------:R-:W-:Y:S05]  /*63e0*/  BSYNC B6 ;  /* 0x0000000000067941 */ /* 0x000fea0003800000 */
.L_x_2635:
        /* <DEDUP_REMOVED lines=24> */
.L_x_2706:
[----:B------:R-:W2:Y:S02]  /*6570*/  LDG.E.U8 R4, [R4.64] ;  /* 0x0000002404047981 */ /* 0x000ea4000c1e1100 */
[----:B--2---:R-:W0:Y:S02]  /*6580*/  I2F.U16 R0, R4 ;  /* 0x0000000400007306 */ /* 0x004e240000101000 */
[----:B0-----:R-:W-:-:S04]  /*6590*/  F2FP.PACK_AB R0, RZ, R0 ;  /* 0x00000000ff00723e */ /* 0x001fc800000000ff */
[----:B------:R-:W-:Y:S01]  /*65a0*/  PRMT R27, R0, 0x7610, R27 ;  /* 0x00007610001b7816 */ /* 0x000fe2000000001b */
[----:B------:R-:W-:Y:S05]  /*65b0*/  BRA `(.L_x_2708) ;  /* 0x00000ed000007947 */ /* 0x000fea0003800000 */
.L_x_2705:
        /* <DEDUP_REMOVED lines=11> */
.L_x_2710:
[----:B------:R-:W2:Y:S02]  /*6670*/  LDG.E R4, [R4.64] ;  /* 0x0000002404047981 */ /* 0x000ea4000c1e1900 */
[----:B--2---:R-:W0:Y:S02]  /*6680*/  I2F R0, R4 ;  /* 0x0000000400007306 */ /* 0x004e240000201400 */
[----:B0-----:R-:W-:-:S04]  /*6690*/  F2FP.PACK_AB R0, RZ, R0 ;  /* 0x00000000ff00723e */ /* 0x001fc800000000ff */
[----:B------:R-:W-:Y:S01]  /*66a0*/  PRMT R27, R0, 0x7610, R27 ;  /* 0x00007610001b7816 */ /* 0x000fe2000000001b */
[----:B------:R-:W-:Y:S05]  /*66b0*/  BRA `(.L_x_2708) ;  /* 0x00000dd000007947 */ /* 0x000fea0003800000 */
.L_x_2709:
[----:B------:R-:W2:Y:S02]  /*66c0*/  LDG.E.U16 R4, [R4.64] ;  /* 0x0000002404047981 */ /* 0x000ea4000c1e1500 */
[----:B--2---:R-:W0:Y:S02]  /*66d0*/  I2F.S16 R0, R4 ;  /* 0x0000000400007306 */ /* 0x004e240000101400 */
[----:B0-----:R-:W-:-:S04]  /*66e0*/  F2FP.PACK_AB R0, RZ, R0 ;  /* 0x00000000ff00723e */ /* 0x001fc800000000ff */
[----:B------:R-:W-:Y:S01]  /*66f0*/  PRMT R27, R0, 0x7610, R27 ;  /* 0x00007610001b7816 */ /* 0x000fe2000000001b */
[----:B------:R-:W-:Y:S05]  /*6700*/  BRA `(.L_x_2708) ;  /* 0x00000d8000007947 */ /* 0x000fea0003800000 */
.L_x_2704:
        /* <DEDUP_REMOVED lines=9> */
.L_x_2712:
[----:B------:R0:W5:Y:S01]  /*67a0*/  LDG.E.U16 R27, [R4.64] ;  /* 0x00000024041b7981 */ /* 0x000162000c1e1500 */
[----:B------:R-:W-:Y:S05]  /*67b0*/  BRA `(.L_x_2708) ;  /* 0x00000cd000007947 */ /* 0x000fea0003800000 */
.L_x_2711:
        /* <DEDUP_REMOVED lines=9> */
.L_x_2714:
[----:B------:R0:W5:Y:S01]  /*6850*/  LDG.E.U16 R27, [R4.64] ;  /* 0x00000024041b7981 */ /* 0x000162000c1e1500 */
[----:B------:R-:W-:Y:S05]  /*6860*/  BRA `(.L_x_2708) ;  /* 0x00000c2000007947 */ /* 0x000fea0003800000 */
.L_x_2713:
[----:B------:R-:W2:Y:S02]  /*6870*/  LDG.E.64 R4, [R4.64] ;  /* 0x0000002404047981 */ /* 0x000ea4000c1e1b00 */
[----:B--2---:R-:W0:Y:S01]  /*6880*/  F2F.F32.F64 R0, R4 ;  /* 0x0000000400007310 */ /* 0x004e220000301000 */
[----:B------:R-:W0:-:S14]  /*6890*/  DSETP.GEU.AND P0, PT, |R4|, c[0x2][0x0], PT ;  /* 0x008000000400762a */ /* 0x000e1c0003f0e200 */
[----:B0-----:R-:W-:-:S05]  /*68a0*/  @!P0 FMUL R0, R0, 1.175494350822287508e-38 ;  /* 0x0080000000008820 */ /* 0x001fca0000400000 */
[----:B------:R-:W-:-:S04]  /*68b0*/  F2FP.PACK_AB R0, RZ, R0 ;  /* 0x00000000ff00723e */ /* 0x000fc800000000ff */
[----:B------:R-:W-:Y:S01]  /*68c0*/  PRMT R27, R0, 0x7610, R27 ;  /* 0x00007610001b7816 */ /* 0x000fe2000000001b */
[----:B------:R-:W-:Y:S05]  /*68d0*/  BRA `(.L_x_2708) ;  /* 0x00000bb000007947 */ /* 0x000fea0003800000 */
.L_x_2703:
        /* <DEDUP_REMOVED lines=14> */
.L_x_2717:
[----:B------:R-:W2:Y:S02]  /*69c0*/  LDG.E.64 R4, [R4.64] ;  /* 0x0000002404047981 */ /* 0x000ea4000c1e1b00 */
[----:B--2---:R-:W0:Y:S01]  /*69d0*/  F2F.F32.F64 R0, R4 ;  /* 0x0000000400007310 */ /* 0x004e220000301000 */
[----:B------:R-:W0:-:S14]  /*69e0*/  DSETP.GEU.AND P0, PT, |R4|, c[0x2][0x0], PT ;  /* 0x008000000400762a */ /* 0x000e1c0003f0e200 */
[----:B0-----:R-:W-:-:S05]  /*69f0*/  @!P0 FMUL R0, R0, 1.175494350822287508e-38 ;  /* 0x0080000000008820 */ /* 0x001fca0000400000 */
[----:B------:R-:W-:-:S04]  /*6a00*/  F2FP.PACK_AB R0, RZ, R0 ;  /* 0x00000000ff00723e */ /* 0x000fc800000000ff */
[----:B------:R-:W-:Y:S01]  /*6a10*/  PRMT R27, R0, 0x7610, R27 ;  /* 0x00007610001b7816 */ /* 0x000fe2000000001b */
[----:B------:R-:W-:Y:S05]  /*6a20*/  BRA `(.L_x_2708) ;  /* 0x00000a6000007947 */ /* 0x000fea0003800000 */
.L_x_2716:
        /* <DEDUP_REMOVED lines=28> */
.L_x_2719:
        /* <DEDUP_REMOVED lines=15> */
.L_x_2718:
[----:B------:R-:W2:Y:S02]  /*6ce0*/  LDG.E.U16 R0, [R4.64] ;  /* 0x0000002404007981 */ /* 0x000ea4000c1e1500 */
[----:B--2---:R-:W-:-:S04]  /*6cf0*/  PRMT R0, RZ, 0x5410, R0 ;  /* 0x00005410ff007816 */ /* 0x004fc80000000000 */
[----:B------:R-:W-:-:S04]  /*6d00*/  F2FP.PACK_AB R0, RZ, R0 ;  /* 0x00000000ff00723e */ /* 0x000fc800000000ff */
[----:B------:R-:W-:Y:S01]  /*6d10*/  PRMT R27, R0, 0x7610, R27 ;  /* 0x00007610001b7816 */ /* 0x000fe2000000001b */
[----:B------:R-:W-:Y:S05]  /*6d20*/  BRA `(.L_x_2708) ;  /* 0x0000076000007947 */ /* 0x000fea0003800000 */
.L_x_2715:
        /* <DEDUP_REMOVED lines=12> */
.L_x_2722:
        /* <DEDUP_REMOVED lines=21> */
.L_x_2726:
[----:B------:R-:W-:Y:S05]  /*6f40*/  BSYNC B1 ;  /* 0x0000000000017941 */ /* 0x000fea0003800000 */
.L_x_2725:
[----:B------:R-:W-:Y:S01]  /*6f50*/  LEA R5, R0, 0x3b800000, 0x17 ;  /* 0x3b80000000057811 */ /* 0x000fe200078eb8ff */
[----:B------:R-:W-:-:S05]  /*6f60*/  IMAD.SHL.U32 R0, R3, 0x100000, RZ ;  /* 0x0010000003007824 */ /* 0x000fca00078e00ff */
[----:B------:R-:W-:Y:S02]  /*6f70*/  LOP3.LUT R0, R5, R0, R6, 0xfe, !PT ;  /* 0x0000000005007212 */ /* 0x000fe400078efe06 */
.L_x_2724:
[----:B------:R-:W-:Y:S05]  /*6f80*/  BSYNC B0 ;  /* 0x0000000000007941 */ /* 0x000fea0003800000 */
.L_x_2723:
[----:B------:R-:W-:-:S04]  /*6f90*/  F2FP.PACK_AB R0, RZ, R0 ;  /* 0x00000000ff00723e */ /* 0x000fc800000000ff */
[----:B------:R-:W-:Y:S01]  /*6fa0*/  PRMT R27, R0, 0x7610, R27 ;  /* 0x00007610001b7816 */ /* 0x000fe2000000001b */
[----:B------:R-:W-:Y:S05]  /*6fb0*/  BRA `(.L_x_2708) ;  /* 0x000004d000007947 */ /* 0x000fea0003800000 */
.L_x_2721:
        /* <DEDUP_REMOVED lines=21> */
.L_x_2730:
[----:B------:R-:W-:Y:S05]  /*7110*/  BSYNC B1 ;  /* 0x0000000000017941 */ /* 0x000fea0003800000 */
.L_x_2729:
[----:B------:R-:W-:Y:S01]  /*7120*/  LEA R5, R0, 0x37800000, 0x17 ;  /* 0x3780000000057811 */ /* 0x000fe200078eb8ff */
[----:B------:R-:W-:-:S05]  /*7130*/  IMAD.SHL.U32 R0, R3, 0x200000, RZ ;  /* 0x0020000003007824 */ /* 0x000fca00078e00ff */
[----:B------:R-:W-:Y:S02]  /*7140*/  LOP3.LUT R0, R5, R0, R6, 0xfe, !PT ;  /* 0x0000000005007212 */ /* 0x000fe400078efe06 */
.L_x_2728:
[----:B------:R-:W-:Y:S05]  /*7150*/  BSYNC B0 ;  /* 0x0000000000007941 */ /* 0x000fea0003800000 */
.L_x_2727:
[----:B------:R-:W-:-:S04]  /*7160*/  F2FP.PACK_AB R0, RZ, R0 ;  /* 0x00000000ff00723e */ /* 0x000fc800000000ff */
[----:B------:R-:W-:Y:S01]  /*7170*/  PRMT R27, R0, 0x7610, R27 ;  /* 0x00007610001b7816 */ /* 0x000fe2000000001b */
[----:B------:R-:W-:Y:S05]  /*7180*/  BRA `(.L_x_2708) ;  /* 0x0000030000007947 */ /* 0x000fea0003800000 */
.L_x_2720:
        /* <DEDUP_REMOVED lines=14> */
.L_x_2734:
[----:B------:R-:W-:Y:S05]  /*7270*/  BSYNC B0 ;  /* 0x0000000000007941 */ /* 0x000fea0003800000 */
.L_x_2733:
[----:B------:R-:W-:-:S04]  /*7280*/  F2FP.PACK_AB R0, RZ, R0 ;  /* 0x00000000ff00723e */ /* 0x000fc800000000ff */
[----:B------:R-:W-:Y:S01]  /*7290*/  PRMT R27, R0, 0x7610, R27 ;  /* 0x00007610001b7816 */ /* 0x000fe2000000001b */
[----:B------:R-:W-:Y:S05]  /*72a0*/  BRA `(.L_x_2708) ;  /* 0x000001e000007947 */ /* 0x000fea0003800000 */
.L_x_2707:
        /* <DEDUP_REMOVED lines=21> */
.L_x_2732:
[----:B------:R-:W2:Y:S02]  /*7400*/  LDG.E.64 R4, [R4.64] ;  /* 0x0000002404047981 */ /* 0x000ea4000c1e1b00 */
[----:B--2---:R-:W0:Y:S02]  /*7410*/  I2F.U64 R0, R4 ;  /* 0x0000000400007312 */ /* 0x004e240000301000 */
[----:B0-----:R-:W-:-:S04]  /*7420*/  F2FP.PACK_AB R0, RZ, R0 ;  /* 0x00000000ff00723e */ /* 0x001fc800000000ff */
[----:B------:R-:W-:Y:S01]  /*7430*/  PRMT R27, R0, 0x7610, R27 ;  /* 0x00007610001b7816 */ /* 0x000fe2000000001b */
[----:B------:R-:W-:Y:S05]  /*7440*/  BRA `(.L_x_2708) ;  /* 0x0000004000007947 */ /* 0x000fea0003800000 */
.L_x_2731:
[----:B------:R-:W2:Y:S02]  /*7450*/  LDG.E R4, [R4.64] ;  /* 0x0000002404047981 */ /* 0x000ea4000c1e1900 */
[----:B--2---:R-:W0:Y:S02]  /*7460*/  I2F.U32 R0, R4 ;  /* 0x0000000400007306 */ /* 0x004e240000201000 */
[----:B0-----:R-:W-:-:S04]  /*7470*/  F2FP.PACK_AB R0, RZ, R0 ;  /* 0x00000000ff00723e */ /* 0x001fc800000000ff */
[----:B------:R-:W-:Y:S02]  /*7480*/  PRMT R27, R0, 0x7610, R27 ;  /* 0x00007610001b7816 */ /* 0x000fe4000000001b */
.L_x_2708:
        /* <DEDUP_REMOVED lines=18> */
.L_x_2738:
[----:B------:R-:W2:Y:S02]  /*75b0*/  LDG.E.U8 R4, [R4.64] ;  /* 0x0000002404047981 */ /* 0x000ea4000c1e1100 */
[----:B--2---:R-:W0:Y:S02]  /*75c0*/  I2F.U16 R0, R4 ;  /* 0x0000000400007306 */ /* 0x004e240000101000 */
[----:B0-----:R-:W-:Y:S01]  /*75d0*/  F2FP.PACK_AB R0, RZ, R0 ;  /* 0x00000000ff00723e */ /* 0x001fe200000000ff */
[----:B------:R-:W-:Y:S05]  /*75e0*/  BRA `(.L_x_2702) ;  /* 0x00000e0000007947 */ /* 0x000fea0003800000 */
.L_x_2737:
        /* <DEDUP_REMOVED lines=10> */
.L_x_2741:
[----:B------:R-:W2:Y:S02]  /*7690*/  LDG.E R4, [R4.64] ;  /* 0x0000002404047981 */ /* 0x000ea4000c1e1900 */
[----:B--2---:R-:W0:Y:S02]  /*76a0*/  I2F R0, R4 ;  /* 0x0000000400007306 */ /* 0x004e240000201400 */
[----:B0-----:R-:W-:Y:S01]  /*76b0*/  F2FP.PACK_AB R0, RZ, R0 ;  /* 0x00000000ff00723e */ /* 0x001fe200000000ff */
[----:B------:R-:W-:Y:S05]  /*76c0*/  BRA `(.L_x_2702) ;  /* 0x00000d2000007947 */ /* 0x000fea0003800000 */
.L_x_2740:
[----:B------:R-:W2:Y:S02]  /*76d0*/  LDG.E.U16 R4, [R4.64] ;  /* 0x0000002404047981 */ /* 0x000ea4000c1e1500 */
[----:B--2---:R-:W0:Y:S02]  /*76e0*/  I2F.S16 R0, R4 ;  /* 0x0000000400007306 */ /* 0x004e240000101400 */
[----:B0-----:R-:W-:Y:S01]  /*76f0*/  F2FP.PACK_AB R0, RZ, R0 ;  /* 0x00000000ff00723e */ /* 0x001fe200000000ff */
[----:B------:R-:W-:Y:S05]  /*7700*/  BRA `(.L_x_2702) ;  /* 0x00000ce000007947 */ /* 0x000fea0003800000 */
.L_x_2736:
        /* <DEDUP_REMOVED lines=9> */
.L_x_2743:
[----:B------:R0:W5:Y:S01]  /*77a0*/  LDG.E.U16 R0, [R4.64] ;  /* 0x0000002404007981 */ /* 0x000162000c1e1500 */
[----:B------:R-:W-:Y:S05]  /*77b0*/  BRA `(.L_x_2702) ;  /* 0x00000c3000007947 */ /* 0x000fea0003800000 */
.L_x_2742:
        /* <DEDUP_REMOVED lines=9> */
.L_x_2745:
[----:B------:R0:W5:Y:S01]  /*7850*/  LDG.E.U16 R0, [R4.64] ;  /* 0x0000002404007981 */ /* 0x000162000c1e1500 */
[----:B------:R-:W-:Y:S05]  /*7860*/  BRA `(.L_x_2702) ;  /* 0x00000b8000007947 */ /* 0x000fea0003800000 */
.L_x_2744:
[----:B------:R-:W2:Y:S02]  /*7870*/  LDG.E.64 R4, [R4.64] ;  /* 0x0000002404047981 */ /* 0x000ea4000c1e1b00 */
[----:B--2---:R-:W0:Y:S01]  /*7880*/  F2F.F32.F64 R0, R4 ;  /* 0x0000000400007310 */ /* 0x004e220000301000 */
[----:B------:R-:W0:-:S14]  /*7890*/  DSETP.GEU.AND P0, PT, |R4|, c[0x2][0x0], PT ;  /* 0x008000000400762a */ /* 0x000e1c0003f0e200 */
[----:B0-----:R-:W-:-:S05]  /*78a0*/  @!P0 FMUL R0, R0, 1.175494350822287508e-38 ;  /* 0x0080000000008820 */ /* 0x001fca0000400000 */
[----:B------:R-:W-:Y:S01]  /*78b0*/  F2FP.PACK_AB R0, RZ, R0 ;  /* 0x00000000ff00723e */ /* 0x000fe200000000ff */
[----:B------:R-:W-:Y:S05]  /*78c0*/  BRA `(.L_x_2702) ;  /* 0x00000b2000007947 */ /* 0x000fea0003800000 */
.L_x_2735:
        /* <DEDUP_REMOVED lines=13> */
.L_x_2748:
[----:B------:R-:W2:Y:S02]  /*79a0*/  LDG.E.64 R4, [R4.64] ;  /* 0x0000002404047981 */ /* 0x000ea4000c1e1b00 */
[----:B--2---:R-:W0:Y:S01]  /*79b0*/  F2F.F32.F64 R0, R4 ;  /* 0x0000000400007310 */ /* 0x004e220000301000 */
[----:B------:R-:W0:-:S14]  /*79c0*/  DSETP.GEU.AND P0, PT, |R4|, c[0x2][0x0], PT ;  /* 0x008000000400762a */ /* 0x000e1c0003f0e200 */
[----:B0-----:R-:W-:-:S05]  /*79d0*/  @!P0 FMUL R0, R0, 1.175494350822287508e-38 ;  /* 0x0080000000008820 */ /* 0x001fca0000400000 */
[----:B------:R-:W-:Y:S01]  /*79e0*/  F2FP.PACK_AB R0, RZ, R0 ;  /* 0x00000000ff00723e */ /* 0x000fe200000000ff */
[----:B------:R-:W-:Y:S05]  /*79f0*/  BRA `(.L_x_2702) ;  /* 0x000009f000007947 */ /* 0x000fea0003800000 */
.L_x_2747:
        /* <DEDUP_REMOVED lines=28> */
.L_x_2750:
        /* <DEDUP_REMOVED lines=12> */
[----:B------:R-:W-:Y:S01]  /*7c80*/  F2FP.PACK_AB R0, RZ, R0 ;  /* 0x00000000ff00723e */ /* 0x000fe200000000ff */
[----:B------:R-:W-:Y:S05]  /*7c90*/  BRA `(.L_x_2702) ;  /* 0x0000075000007947 */ /* 0x000fea0003800000 */
.L_x_2749:
[----:B------:R-:W2:Y:S02]  /*7ca0*/  LDG.E.U16 R0, [R4.64] ;  /* 0x0000002404007981 */ /* 0x000ea4000c1e1500 */
[----:B--2---:R-:W-:-:S04]  /*7cb0*/  PRMT R0, RZ, 0x5410, R0 ;  /* 0x00005410ff007816 */ /* 0x004fc80000000000 */
[----:B------:R-:W-:Y:S01]  /*7cc0*/  F2FP.PACK_AB R0, RZ, R0 ;  /* 0x00000000ff00723e */ /* 0x000fe200000000ff */
[----:B------:R-:W-:Y:S05]  /*7cd0*/  BRA `(.L_x_2702) ;  /* 0x0000071000007947 */ /* 0x000fea0003800000 */
.L_x_2746:
        /* <DEDUP_REMOVED lines=12> */
.L_x_2753:
        /* <DEDUP_REMOVED lines=21> */
.L_x_2757:
[----:B------:R-:W-:Y:S05]  /*7ef0*/  BSYNC B1 ;  /* 0x0000000000017941 */ /* 0x000fea0003800000 */
.L_x_2756:
[----:B------:R-:W-:Y:S01]  /*7f00*/  LEA R5, R0, 0x3b800000, 0x17 ;  /* 0x3b80000000057811 */ /* 0x000fe200078eb8ff */
[----:B------:R-:W-:-:S05]  /*7f10*/  IMAD.SHL.U32 R0, R3, 0x100000, RZ ;  /* 0x0010000003007824 */ /* 0x000fca00078e00ff */
[----:B------:R-:W-:Y:S02]  /*7f20*/  LOP3.LUT R0, R5, R0, R6, 0xfe, !PT ;  /* 0x0000000005007212 */ /* 0x000fe400078efe06 */
.L_x_2755:
[----:B------:R-:W-:Y:S05]  /*7f30*/  BSYNC B0 ;  /* 0x0000000000007941 */ /* 0x000fea0003800000 */
.L_x_2754:
[----:B------:R-:W-:Y:S01]  /*7f40*/  F2FP.PACK_AB R0, RZ, R0 ;  /* 0x00000000ff00723e */ /* 0x000fe200000000ff */
[----:B------:R-:W-:Y:S05]  /*7f50*/  BRA `(.L_x_2702) ;  /* 0x0000049000007947 */ /* 0x000fea0003800000 */
.L_x_2752:
        /* <DEDUP_REMOVED lines=21> */
.L_x_2761:
[----:B------:R-:W-:Y:S05]  /*80b0*/  BSYNC B1 ;  /* 0x0000000000017941 */ /* 0x000fea0003800000 */
.L_x_2760:
[----:B------:R-:W-:Y:S01]  /*80c0*/  LEA R5, R0, 0x37800000, 0x17 ;  /* 0x3780000000057811 */ /* 0x000fe200078eb8ff */
[----:B------:R-:W-:-:S05]  /*80d0*/  IMAD.SHL.U32 R0, R3, 0x200000, RZ ;  /* 0x0020000003007824 */ /* 0x000fca00078e00ff */
[----:B------:R-:W-:Y:S02]  /*80e0*/  LOP3.LUT R0, R5, R0, R6, 0xfe, !PT ;  /* 0x0000000005007212 */ /* 0x000fe400078efe06 */
.L_x_2759:
[----:B------:R-:W-:Y:S05]  /*80f0*/  BSYNC B0 ;  /* 0x0000000000007941 */ /* 0x000fea0003800000 */
.L_x_2758:
[----:B------:R-:W-:Y:S01]  /*8100*/  F2FP.PACK_AB R0, RZ, R0 ;  /* 0x00000000ff00723e */ /* 0x000fe200000000ff */
[----:B------:R-:W-:Y:S05]  /*8110*/  BRA `(.L_x_2702) ;  /* 0x000002d000007947 */ /* 0x000fea0003800000 */
.L_x_2751:
        /* <DEDUP_REMOVED lines=14> */
.L_x_2765:
[----:B------:R-:W-:Y:S05]  /*8200*/  BSYNC B0 ;  /* 0x0000000000007941 */ /* 0x000fea0003800000 */
.L_x_2764:
[----:B------:R-:W-:Y:S01]  /*8210*/  F2FP.PACK_AB R0, RZ, R0 ;  /* 0x00000000ff00723e */ /* 0x000fe200000000ff */
[----:B------:R-:W-:Y:S05]  /*8220*/  BRA `(.L_x_2702) ;  /* 0x000001c000007947 */ /* 0x000fea0003800000 */
.L_x_2739:
        /* <DEDUP_REMOVED lines=21> */
.L_x_2763:
[----:B------:R-:W2:Y:S02]  /*8380*/  LDG.E.64 R4, [R4.64] ;  /* 0x0000002404047981 */ /* 0x000ea4000c1e1b00 */
[----:B--2---:R-:W0:Y:S02]  /*8390*/  I2F.U64 R0, R4 ;  /* 0x0000000400007312 */ /* 0x004e240000301000 */
[----:B0-----:R-:W-:Y:S01]  /*83a0*/  F2FP.PACK_AB R0, RZ, R0 ;  /* 0x00000000ff00723e */ /* 0x001fe200000000ff */
[----:B------:R-:W-:Y:S05]  /*83b0*/  BRA `(.L_x_2702) ;  /* 0x0000003000007947 */ /* 0x000fea0003800000 */
.L_x_2762:
[----:B------:R-:W2:Y:S02]  /*83c0*/  LDG.E R4, [R4.64] ;  /* 0x0000002404047981 */ /* 0x000ea4000c1e1900 */
[----:B--2---:R-:W0:Y:S02]  /*83d0*/  I2F.U32 R0, R4 ;  /* 0x0000000400007306 */ /* 0x004e240000201000 */
[----:B0-----:R-:W-:-:S06]  /*83e0*/  F2FP.PACK_AB R0, RZ, R0 ;  /* 0x00000000ff00723e */ /* 0x001fcc00000000ff */
.L_x_2702:
[----:B------:R-:W-:Y:S05]  /*83f0*/  BSYNC B6 ;  /* 0x0000000000067941 */ /* 0x000fea0003800000 */
.L_x_2701:
        /* <DEDUP_REMOVED lines=11> */
[----:B--2--5:R-:W-:Y:S02]  /*84b0*/  HADD2.F32 R24, -RZ, R24.H0_H0 ;  /* 0x20000018ff187230 */ /* 0x024fe40000004100 */
[----:B------:R-:W-:-:S03]  /*84c0*/  HADD2.F32 R25, -RZ, R25.H0_H0 ;  /* 0x20000019ff197230 */ /* 0x000fc60000004100 */
        /* <DEDUP_REMOVED lines=17> */
.L_x_2767:
[----:B--2---:R-:W-:Y:S05]  /*85e0*/  BSYNC B0 ;  /* 0x0000000000007941 */ /* 0x004fea0003800000 */
.L_x_2766:
[----:B------:R-:W-:Y:S01]  /*85f0*/  BSSY B0, `(.L_x_2768) ;  /* 0x0000015000007945 */ /* 0x000fe20003800000 */
[----:B------:R-:W-:Y:S05]  /*8600*/  @P3 BRA `(.L_x_2769) ;  /* 0x0000013000003947 */ /* 0x000fea0003800000 */
[----:B-----5:R-:W-:Y:S02]  /*8610*/  HADD2.F32 R23, -RZ, R23.H0_H0 ;  /* 0x20000017ff177230 */ /* 0x020fe40000004100 */
        /* <DEDUP_REMOVED lines=18> */
.L_x_2769:
[----:B------:R-:W-:Y:S05]  /*8740*/  BSYNC B0 ;  /* 0x0000000000007941 */ /* 0x000fea0003800000 */
.L_x_2768:
        /* <DEDUP_REMOVED lines=21> */
.L_x_2771:
[----:B------:R-:W-:Y:S05]  /*88a0*/  BSYNC B0 ;  /* 0x0000000000007941 */ /* 0x000fea0003800000 */
.L_x_2770:
        /* <DEDUP_REMOVED lines=21> */
.L_x_2773:
[----:B------:R-:W-:Y:S05]  /*8a00*/  BSYNC B0 ;  /* 0x0000000000007941 */ /* 0x000fea0003800000 */
.L_x_2772:
        /* <DEDUP_REMOVED lines=22> */
.L_x_2779:
[----:B------:R-:W-:Y:S01]  /*8b70*/  HADD2.F32 R5, -RZ, R4.H0_H0 ;  /* 0x20000004ff057230 */ /* 0x000fe20000004100 */
[----:B------:R-:W-:-:S05]  /*8b80*/  IMAD.MOV.U32 R29, RZ, RZ, R19 ;  /* 0x000000ffff1d7224 */ /* 0x000fca00078e0013 */
[----:B------:R-:W0:Y:S02]  /*8b90*/  F2I.S64.TRUNC R4, R5 ;  /* 0x0000000500047311 */ /* 0x000e24000020d900 */
[----:B0-----:R0:W-:Y:S01]  /*8ba0*/  STG.E.U8 [R2.64], R4 ;  /* 0x0000000402007986 */ /* 0x0011e2000c101124 */
[----:B------:R-:W-:Y:S05]  /*8bb0*/  BRA `(.L_x_2775) ;  /* 0x00000f8000007947 */ /* 0x000fea0003800000 */
.L_x_2778:
        /* <DEDUP_REMOVED lines=11> */
.L_x_2782:
[----:B------:R-:W-:Y:S01]  /*8c70*/  HADD2.F32 R4, -RZ, R4.H0_H0 ;  /* 0x20000004ff047230 */ /* 0x000fe20000004100 */
[----:B------:R-:W-:-:S03]  /*8c80*/  IMAD.MOV.U32 R29, RZ, RZ, R19 ;  /* 0x000000ffff1d7224 */ /* 0x000fc600078e0013 */
[----:B------:R-:W0:Y:S02]  /*8c90*/  F2I.FTZ.TRUNC.NTZ R5, R4 ;  /* 0x0000000400057305 */ /* 0x000e24000021f100 */
[----:B0-----:R0:W-:Y:S01]  /*8ca0*/  STG.E [R2.64], R5 ;  /* 0x0000000502007986 */ /* 0x0011e2000c101924 */
[----:B------:R-:W-:Y:S05]  /*8cb0*/  BRA `(.L_x_2775) ;  /* 0x00000e8000007947 */ /* 0x000fea0003800000 */
.L_x_2781:
[----:B------:R-:W-:Y:S01]  /*8cc0*/  HADD2.F32 R4, -RZ, R4.H0_H0 ;  /* 0x20000004ff047230 */ /* 0x000fe20000004100 */
[----:B------:R-:W-:-:S03]  /*8cd0*/  IMAD.MOV.U32 R29, RZ, RZ, R19 ;  /* 0x000000ffff1d7224 */ /* 0x000fc600078e0013 */
[----:B------:R-:W0:Y:S02]  /*8ce0*/  F2I.FTZ.TRUNC.NTZ R5, R4 ;  /* 0x0000000400057305 */ /* 0x000e24000021f100 */
[----:B0-----:R0:W-:Y:S01]  /*8cf0*/  STG.E.U16 [R2.64], R5 ;  /* 0x0000000502007986 */ /* 0x0011e2000c101524 */
[----:B------:R-:W-:Y:S05]  /*8d00*/  BRA `(.L_x_2775) ;  /* 0x00000e3000007947 */ /* 0x000fea0003800000 */
.L_x_2777:
        /* <DEDUP_REMOVED lines=10> */
.L_x_2784:
[----:B------:R0:W-:Y:S01]  /*8db0*/  STG.E.U16 [R2.64], R4 ;  /* 0x0000000402007986 */ /* 0x0001e2000c101524 */
[----:B------:R-:W-:Y:S01]  /*8dc0*/  IMAD.MOV.U32 R29, RZ, RZ, R19 ;  /* 0x000000ffff1d7224 */ /* 0x000fe200078e0013 */
[----:B------:R-:W-:Y:S05]  /*8dd0*/  BRA `(.L_x_2775) ;  /* 0x00000d6000007947 */ /* 0x000fea0003800000 */
.L_x_2783:
        /* <DEDUP_REMOVED lines=11> */
.L_x_2786:
[----:B------:R-:W-:Y:S01]  /*8e90*/  HADD2.F32 R0, -RZ, R4.H0_H0 ;  /* 0x20000004ff007230 */ /* 0x000fe20000004100 */
[----:B------:R-:W-:-:S04]  /*8ea0*/  IMAD.MOV.U32 R29, RZ, RZ, R19 ;  /* 0x000000ffff1d7224 */ /* 0x000fc800078e0013 */
[----:B------:R-:W-:-:S04]  /*8eb0*/  F2FP.PACK_AB R0, RZ, R0 ;  /* 0x00000000ff00723e */ /* 0x000fc800000000ff */
[----:B------:R-:W-:-:S05]  /*8ec0*/  PRMT R0, R0, 0x5410, RZ ;  /* 0x0000541000007816 */ /* 0x000fca00000000ff */
[----:B------:R0:W-:Y:S01]  /*8ed0*/  STG.E [R2.64], R0 ;  /* 0x0000000002007986 */ /* 0x0001e2000c101924 */
[----:B------:R-:W-:Y:S05]  /*8ee0*/  BRA `(.L_x_2775) ;  /* 0x00000c5000007947 */ /* 0x000fea0003800000 */
.L_x_2785:
[----:B------:R-:W-:Y:S01]  /*8ef0*/  HADD2.F32 R4, -RZ, R4.H0_H0 ;  /* 0x20000004ff047230 */ /* 0x000fe20000004100 */
[----:B------:R-:W-:-:S04]  /*8f00*/  IMAD.MOV.U32 R29, RZ, RZ, R19 ;  /* 0x000000ffff1d7224 */ /* 0x000fc800078e0013 */
[----:B------:R-:W-:-:S06]  /*8f10*/  FMUL.FTZ R4, R4, 1 ;  /* 0x3f80000004047820 */ /* 0x000fcc0000410000 */
[----:B------:R-:W0:Y:S02]  /*8f20*/  F2F.F64.F32 R4, R4 ;  /* 0x0000000400047310 */ /* 0x000e240000201800 */
[----:B0-----:R0:W-:Y:S01]  /*8f30*/  STG.E.64 [R2.64], R4 ;  /* 0x0000000402007986 */ /* 0x0011e2000c101b24 */
[----:B------:R-:W-:Y:S05]  /*8f40*/  BRA `(.L_x_2775) ;  /* 0x00000bf000007947 */ /* 0x000fea0003800000 */
.L_x_2776:
        /* <DEDUP_REMOVED lines=14> */
.L_x_2789:
[----:B------:R-:W-:Y:S01]  /*9030*/  HADD2.F32 R4, -RZ, R4.H0_H0 ;  /* 0x20000004ff047230 */ /* 0x000fe20000004100 */
[----:B------:R-:W-:Y:S01]  /*9040*/  CS2R R6, SRZ ;  /* 0x0000000000067805 */ /* 0x000fe2000001ff00 */
[----:B------:R-:W-:-:S03]  /*9050*/  IMAD.MOV.U32 R29, RZ, RZ, R19 ;  /* 0x000000ffff1d7224 */ /* 0x000fc600078e0013 */
[----:B------:R-:W-:-:S06]  /*9060*/  FMUL.FTZ R4, R4, 1 ;  /* 0x3f80000004047820 */ /* 0x000fcc0000410000 */
[----:B------:R-:W0:Y:S02]  /*9070*/  F2F.F64.F32 R4, R4 ;  /* 0x0000000400047310 */ /* 0x000e240000201800 */
[----:B0-----:R0:W-:Y:S01]  /*9080*/  STG.E.128 [R2.64], R4 ;  /* 0x0000000402007986 */ /* 0x0011e2000c101d24 */
[----:B------:R-:W-:Y:S05]  /*9090*/  BRA `(.L_x_2775) ;  /* 0x00000aa000007947 */ /* 0x000fea0003800000 */
.L_x_2788:
        /* <DEDUP_REMOVED lines=21> */
.L_x_2793:
[----:B------:R-:W-:Y:S05]  /*91f0*/  BSYNC B0 ;  /* 0x0000000000007941 */ /* 0x000fea0003800000 */
.L_x_2792:
[----:B------:R-:W-:Y:S01]  /*9200*/  LOP3.LUT R5, R0, R5, RZ, 0xfc, !PT ;  /* 0x0000000500057212 */ /* 0x000fe200078efcff */
[----:B------:R-:W-:-:S04]  /*9210*/  IMAD.MOV.U32 R29, RZ, RZ, R19 ;  /* 0x000000ffff1d7224 */ /* 0x000fc800078e0013 */
[----:B------:R0:W-:Y:S01]  /*9220*/  STG.E.U8 [R2.64], R5 ;  /* 0x0000000502007986 */ /* 0x0001e2000c101124 */
[----:B------:R-:W-:Y:S05]  /*9230*/  BRA `(.L_x_2775) ;  /* 0x0000090000007947 */ /* 0x000fea0003800000 */
.L_x_2791:
        /* <DEDUP_REMOVED lines=13> */
.L_x_2795:
[----:B------:R-:W-:Y:S01]  /*9310*/  IMAD.MOV.U32 R0, RZ, RZ, 0x7f ;  /* 0x0000007fff007424 */ /* 0x000fe200078e00ff */
[----:B------:R-:W-:-:S04]  /*9320*/  ISETP.GT.U32.AND P0, PT, R4, 0x7f800000, PT ;  /* 0x7f8000000400780c */ /* 0x000fc80003f04070 */
[----:B------:R-:W-:-:S04]  /*9330*/  SEL R0, R0, 0x7c, P0 ;  /* 0x0000007c00007807 */ /* 0x000fc80000000000 */
.L_x_2796:
[----:B------:R-:W-:Y:S05]  /*9340*/  BSYNC B0 ;  /* 0x0000000000007941 */ /* 0x000fea0003800000 */
.L_x_2794:
[----:B------:R-:W-:Y:S01]  /*9350*/  LOP3.LUT R4, R5, 0x80000000, RZ, 0xc0, !PT ;  /* 0x8000000005047812 */ /* 0x000fe200078ec0ff */
[----:B------:R-:W-:-:S03]  /*9360*/  IMAD.MOV.U32 R29, RZ, RZ, R19 ;  /* 0x000000ffff1d7224 */ /* 0x000fc600078e0013 */
[----:B------:R-:W-:-:S04]  /*9370*/  SHF.R.U32.HI R5, RZ, 0x18, R4 ;  /* 0x00000018ff057819 */ /* 0x000fc80000011604 */
[----:B------:R-:W-:-:S05]  /*9380*/  LOP3.LUT R5, R0, R5, RZ, 0xfc, !PT ;  /* 0x0000000500057212 */ /* 0x000fca00078efcff */
[----:B------:R0:W-:Y:S01]  /*9390*/  STG.E.U8 [R2.64], R5 ;  /* 0x0000000502007986 */ /* 0x0001e2000c101124 */
[----:B------:R-:W-:Y:S05]  /*93a0*/  BRA `(.L_x_2775) ;  /* 0x0000079000007947 */ /* 0x000fea0003800000 */
.L_x_2790:
[----:B------:R-:W-:Y:S01]  /*93b0*/  HADD2.F32 R0, -RZ, R4.H0_H0 ;  /* 0x20000004ff007230 */ /* 0x000fe20000004100 */
[----:B------:R-:W-:-:S04]  /*93c0*/  IMAD.MOV.U32 R29, RZ, RZ, R19 ;  /* 0x000000ffff1d7224 */ /* 0x000fc800078e0013 */
[----:B------:R-:W-:-:S05]  /*93d0*/  F2FP.BF16.PACK_AB R0, RZ, R0 ;  /* 0x00000000ff00723e */ /* 0x000fca00000010ff */
[----:B------:R0:W-:Y:S01]  /*93e0*/  STG.E.U16 [R2.64], R0 ;  /* 0x0000000002007986 */ /* 0x0001e2000c101524 */
[----:B------:R-:W-:Y:S05]  /*93f0*/  BRA `(.L_x_2775) ;  /* 0x0000074000007947 */ /* 0x000fea0003800000 */
.L_x_2787:
        /* <DEDUP_REMOVED lines=13> */
.L_x_2799:
        /* <DEDUP_REMOVED lines=17> */
.L_x_2802:
[----:B------:R-:W-:-:S04]  /*95e0*/  LOP3.LUT R0, R7, 0x80000000, RZ, 0xc0, !PT ;  /* 0x8000000007007812 */ /* 0x000fc800078ec0ff */
[----:B------:R-:W-:-:S04]  /*95f0*/  SHF.R.U32.HI R5, RZ, 0x18, R0 ;  /* 0x00000018ff057819 */ /* 0x000fc80000011600 */
[----:B------:R-:W-:-:S04]  /*9600*/  LOP3.LUT R4, R4, R5, RZ, 0xfc, !PT ;  /* 0x0000000504047212 */ /* 0x000fc800078efcff */
[----:B------:R-:W-:Y:S02]  /*9610*/  PRMT R0, R4, 0x7610, R0 ;  /* 0x0000761004007816 */ /* 0x000fe40000000000 */
.L_x_2801:
[----:B------:R-:W-:Y:S05]  /*9620*/  BSYNC B0 ;  /* 0x0000000000007941 */ /* 0x000fea0003800000 */
.L_x_2800:
[----:B------:R0:W-:Y:S01]  /*9630*/  STG.E.U8 [R2.64], R0 ;  /* 0x0000000002007986 */ /* 0x0001e2000c101124 */
[----:B------:R-:W-:Y:S01]  /*9640*/  IMAD.MOV.U32 R29, RZ, RZ, R19 ;  /* 0x000000ffff1d7224 */ /* 0x000fe200078e0013 */
[----:B------:R-:W-:Y:S05]  /*9650*/  BRA `(.L_x_2775) ;  /* 0x000004e000007947 */ /* 0x000fea0003800000 */
.L_x_2798:
        /* <DEDUP_REMOVED lines=17> */
.L_x_2805:
[----:B------:R-:W-:-:S04]  /*9770*/  LOP3.LUT R0, R7, 0x80000000, RZ, 0xc0, !PT ;  /* 0x8000000007007812 */ /* 0x000fc800078ec0ff */
[----:B------:R-:W-:-:S04]  /*9780*/  SHF.R.U32.HI R5, RZ, 0x18, R0 ;  /* 0x00000018ff057819 */ /* 0x000fc80000011600 */
[----:B------:R-:W-:-:S04]  /*9790*/  LOP3.LUT R4, R4, R5, RZ, 0xfc, !PT ;  /* 0x0000000504047212 */ /* 0x000fc800078efcff */
[----:B------:R-:W-:Y:S02]  /*97a0*/  PRMT R0, R4, 0x7610, R0 ;  /* 0x0000761004007816 */ /* 0x000fe40000000000 */
.L_x_2804:
[----:B------:R-:W-:Y:S05]  /*97b0*/  BSYNC B0 ;  /* 0x0000000000007941 */ /* 0x000fea0003800000 */
.L_x_2803:
[----:B------:R0:W-:Y:S01]  /*97c0*/  STG.E.U8 [R2.64], R0 ;  /* 0x0000000002007986 */ /* 0x0001e2000c101124 */
[----:B------:R-:W-:Y:S01]  /*97d0*/  IMAD.MOV.U32 R29, RZ, RZ, R19 ;  /* 0x000000ffff1d7224 */ /* 0x000fe200078e0013 */
[----:B------:R-:W-:Y:S05]  /*97e0*/  BRA `(.L_x_2775) ;  /* 0x0000035000007947 */ /* 0x000fea0003800000 */
.L_x_2797:
        /* <DEDUP_REMOVED lines=23> */
.L_x_2780:
        /* <DEDUP_REMOVED lines=21> */
.L_x_2807:
[----:B------:R-:W-:Y:S01]  /*9ab0*/  HADD2.F32 R4, -RZ, R4.H0_H0 ;  /* 0x20000004ff047230 */ /* 0x000fe20000004100 */
[----:B------:R-:W-:-:S05]  /*9ac0*/  IMAD.MOV.U32 R29, RZ, RZ, R19 ;  /* 0x000000ffff1d7224 */ /* 0x000fca00078e0013 */
[----:B------:R-:W0:Y:S02]  /*9ad0*/  F2I.U64.TRUNC R4, R4 ;  /* 0x0000000400047311 */ /* 0x000e24000020d800 */
[----:B0-----:R0:W-:Y:S01]  /*9ae0*/  STG.E.64 [R2.64], R4 ;  /* 0x0000000402007986 */ /* 0x0011e2000c101b24 */
[----:B------:R-:W-:Y:S05]  /*9af0*/  BRA `(.L_x_2775) ;  /* 0x0000004000007947 */ /* 0x000fea0003800000 */
.L_x_2806:
[----:B------:R-:W-:Y:S01]  /*9b00*/  HADD2.F32 R4, -RZ, R4.H0_H0 ;  /* 0x20000004ff047230 */ /* 0x000fe20000004100 */
[----:B------:R-:W-:-:S03]  /*9b10*/  IMAD.MOV.U32 R29, RZ, RZ, R19 ;  /* 0x000000ffff1d7224 */ /* 0x000fc600078e0013 */
[----:B------:R-:W0:Y:S02]  /*9b20*/  F2I.FTZ.U32.TRUNC.NTZ R5, R4 ;  /* 0x0000000400057305 */ /* 0x000e24000021f000 */
[----:B0-----:R0:W-:Y:S02]  /*9b30*/  STG.E [R2.64], R5 ;  /* 0x0000000502007986 */ /* 0x0011e4000c101924 */
.L_x_2775:
[----:B------:R-:W-:Y:S05]  /*9b40*/  BSYNC B6 ;  /* 0x0000000000067941 */ /* 0x000fea0003800000 */
.L_x_2774:
        /* <DEDUP_REMOVED lines=23> */
.L_x_2813:
[----:B------:R-:W-:-:S06]  /*9cc0*/  HADD2.F32 R5, -RZ, R24.H0_H0 ;  /* 0x20000018ff057230 */ /* 0x000fcc0000004100 */
[----:B------:R-:W0:Y:S02]  /*9cd0*/  F2I.S64.TRUNC R4, R5 ;  /* 0x0000000500047311 */ /* 0x000e24000020d900 */
[----:B0-----:R0:W-:Y:S01]  /*9ce0*/  STG.E.U8 [R2.64], R4 ;  /* 0x0000000402007986 */ /* 0x0011e2000c101124 */
[----:B------:R-:W-:Y:S05]  /*9cf0*/  BRA `(.L_x_2815) ;  /* 0x00000e4000007947 */ /* 0x000fea0003800000 */
.L_x_2812:
        /* <DEDUP_REMOVED lines=10> */
.L_x_2817:
[----:B------:R-:W-:-:S04]  /*9da0*/  HADD2.F32 R24, -RZ, R24.H0_H0 ;  /* 0x20000018ff187230 */ /* 0x000fc80000004100 */
[----:B------:R-:W0:Y:S02]  /*9db0*/  F2I.FTZ.TRUNC.NTZ R5, R24 ;  /* 0x0000001800057305 */ /* 0x000e24000021f100 */
[----:B0-----:R0:W-:Y:S01]  /*9dc0*/  STG.E [R2.64], R5 ;  /* 0x0000000502007986 */ /* 0x0011e2000c101924 */
[----:B------:R-:W-:Y:S05]  /*9dd0*/  BRA `(.L_x_2815) ;  /* 0x00000d6000007947 */ /* 0x000fea0003800000 */
.L_x_2816:
[----:B------:R-:W-:-:S04]  /*9de0*/  HADD2.F32 R24, -RZ, R24.H0_H0 ;  /* 0x20000018ff187230 */ /* 0x000fc80000004100 */
[----:B------:R-:W0:Y:S02]  /*9df0*/  F2I.FTZ.TRUNC.NTZ R5, R24 ;  /* 0x0000001800057305 */ /* 0x000e24000021f100 */
[----:B0-----:R0:W-:Y:S01]  /*9e00*/  STG.E.U16 [R2.64], R5 ;  /* 0x0000000502007986 */ /* 0x0011e2000c101524 */
[----:B------:R-:W-:Y:S05]  /*9e10*/  BRA `(.L_x_2815) ;  /* 0x00000d2000007947 */ /* 0x000fea0003800000 */
.L_x_2811:
        /* <DEDUP_REMOVED lines=9> */
.L_x_2819:
[----:B------:R0:W-:Y:S01]  /*9eb0*/  STG.E.U16 [R2.64], R24 ;  /* 0x0000001802007986 */ /* 0x0001e2000c101524 */
[----:B------:R-:W-:Y:S05]  /*9ec0*/  BRA `(.L_x_2815) ;  /* 0x00000c7000007947 */ /* 0x000fea0003800000 */
.L_x_2818:
        /* <DEDUP_REMOVED lines=10> */
.L_x_2821:
[----:B------:R-:W-:-:S05]  /*9f70*/  HADD2.F32 R0, -RZ, R24.H0_H0 ;  /* 0x20000018ff007230 */ /* 0x000fca0000004100 */
[----:B------:R-:W-:-:S04]  /*9f80*/  F2FP.PACK_AB R0, RZ, R0 ;  /* 0x00000000ff00723e */ /* 0x000fc800000000ff */
[----:B------:R-:W-:-:S05]  /*9f90*/  PRMT R0, R0, 0x5410, RZ ;  /* 0x0000541000007816 */ /* 0x000fca00000000ff */
[----:B------:R0:W-:Y:S01]  /*9fa0*/  STG.E [R2.64], R0 ;  /* 0x0000000002007986 */ /* 0x0001e2000c101924 */
[----:B------:R-:W-:Y:S05]  /*9fb0*/  BRA `(.L_x_2815) ;  /* 0x00000b8000007947 */ /* 0x000fea0003800000 */
.L_x_2820:
[----:B------:R-:W-:-:S05]  /*9fc0*/  HADD2.F32 R4, -RZ, R24.H0_H0 ;  /* 0x20000018ff047230 */ /* 0x000fca0000004100 */
[----:B------:R-:W-:-:S06]  /*9fd0*/  FMUL.FTZ R4, R4, 1 ;  /* 0x3f80000004047820 */ /* 0x000fcc0000410000 */
[----:B------:R-:W0:Y:S02]  /*9fe0*/  F2F.F64.F32 R4, R4 ;  /* 0x0000000400047310 */ /* 0x000e240000201800 */
[----:B0-----:R0:W-:Y:S01]  /*9ff0*/  STG.E.64 [R2.64], R4 ;  /* 0x0000000402007986 */ /* 0x0011e2000c101b24 */
[----:B------:R-:W-:Y:S05]  /*a000*/  BRA `(.L_x_2815) ;  /* 0x00000b3000007947 */ /* 0x000fea0003800000 */
.L_x_2810:
        /* <DEDUP_REMOVED lines=13> */
.L_x_2824:
[----:B------:R-:W-:Y:S01]  /*a0e0*/  HADD2.F32 R24, -RZ, R24.H0_H0 ;  /* 0x20000018ff187230 */ /* 0x000fe20000004100 */
[----:B------:R-:W-:-:S04]  /*a0f0*/  CS2R R6, SRZ ;  /* 0x0000000000067805 */ /* 0x000fc8000001ff00 */
[----:B------:R-:W-:-:S06]  /*a100*/  FMUL.FTZ R4, R24, 1 ;  /* 0x3f80000018047820 */ /* 0x000fcc0000410000 */
[----:B------:R-:W0:Y:S02]  /*a110*/  F2F.F64.F32 R4, R4 ;  /* 0x0000000400047310 */ /* 0x000e240000201800 */
[----:B0-----:R0:W-:Y:S01]  /*a120*/  STG.E.128 [R2.64], R4 ;  /* 0x0000000402007986 */ /* 0x0011e2000c101d24 */
[----:B------:R-:W-:Y:S05]  /*a130*/  BRA `(.L_x_2815) ;  /* 0x00000a0000007947 */ /* 0x000fea0003800000 */
.L_x_2823:
        /* <DEDUP_REMOVED lines=21> */
.L_x_2828:
[----:B------:R-:W-:Y:S05]  /*a290*/  BSYNC B0 ;  /* 0x0000000000007941 */ /* 0x000fea0003800000 */
.L_x_2827:
[----:B------:R-:W-:-:S05]  /*a2a0*/  LOP3.LUT R5, R0, R5, RZ, 0xfc, !PT ;  /* 0x0000000500057212 */ /* 0x000fca00078efcff */
[----:B------:R0:W-:Y:S01]  /*a2b0*/  STG.E.U8 [R2.64], R5 ;  /* 0x0000000502007986 */ /* 0x0001e2000c101124 */
[----:B------:R-:W-:Y:S05]  /*a2c0*/  BRA `(.L_x_2815) ;  /* 0x0000087000007947 */ /* 0x000fea0003800000 */
.L_x_2826:
        /* <DEDUP_REMOVED lines=13> */
.L_x_2830:
[----:B------:R-:W-:Y:S01]  /*a3a0*/  IMAD.MOV.U32 R0, RZ, RZ, 0x7f ;  /* 0x0000007fff007424 */ /* 0x000fe200078e00ff */
[----:B------:R-:W-:-:S04]  /*a3b0*/  ISETP.GT.U32.AND P0, PT, R4, 0x7f800000, PT ;  /* 0x7f8000000400780c */ /* 0x000fc80003f04070 */
[----:B------:R-:W-:-:S04]  /*a3c0*/  SEL R0, R0, 0x7c, P0 ;  /* 0x0000007c00007807 */ /* 0x000fc80000000000 */
.L_x_2831:
[----:B------:R-:W-:Y:S05]  /*a3d0*/  BSYNC B0 ;  /* 0x0000000000007941 */ /* 0x000fea0003800000 */
.L_x_2829:
[----:B------:R-:W-:-:S04]  /*a3e0*/  LOP3.LUT R4, R5, 0x80000000, RZ, 0xc0, !PT ;  /* 0x8000000005047812 */ /* 0x000fc800078ec0ff */
[----:B------:R-:W-:-:S04]  /*a3f0*/  SHF.R.U32.HI R5, RZ, 0x18, R4 ;  /* 0x00000018ff057819 */ /* 0x000fc80000011604 */
[----:B------:R-:W-:-:S05]  /*a400*/  LOP3.LUT R5, R0, R5, RZ, 0xfc, !PT ;  /* 0x0000000500057212 */ /* 0x000fca00078efcff */
[----:B------:R0:W-:Y:S01]  /*a410*/  STG.E.U8 [R2.64], R5 ;  /* 0x0000000502007986 */ /* 0x0001e2000c101124 */
[----:B------:R-:W-:Y:S05]  /*a420*/  BRA `(.L_x_2815) ;  /* 0x0000071000007947 */ /* 0x000fea0003800000 */
.L_x_2825:
[----:B------:R-:W-:-:S05]  /*a430*/  HADD2.F32 R0, -RZ, R24.H0_H0 ;  /* 0x20000018ff007230 */ /* 0x000fca0000004100 */
[----:B------:R-:W-:-:S05]  /*a440*/  F2FP.BF16.PACK_AB R0, RZ, R0 ;  /* 0x00000000ff00723e */ /* 0x000fca00000010ff */
[----:B------:R0:W-:Y:S01]  /*a450*/  STG.E.U16 [R2.64], R0 ;  /* 0x0000000002007986 */ /* 0x0001e2000c101524 */
[----:B------:R-:W-:Y:S05]  /*a460*/  BRA `(.L_x_2815) ;  /* 0x000006d000007947 */ /* 0x000fea0003800000 */
.L_x_2822:
        /* <DEDUP_REMOVED lines=12> */
.L_x_2834:
        /* <DEDUP_REMOVED lines=17> */
.L_x_2837:
[----:B------:R-:W-:-:S04]  /*a640*/  LOP3.LUT R0, R7, 0x80000000, RZ, 0xc0, !PT ;  /* 0x8000000007007812 */ /* 0x000fc800078ec0ff */
[----:B------:R-:W-:-:S04]  /*a650*/  SHF.R.U32.HI R5, RZ, 0x18, R0 ;  /* 0x00000018ff057819 */ /* 0x000fc80000011600 */
[----:B------:R-:W-:-:S04]  /*a660*/  LOP3.LUT R4, R4, R5, RZ, 0xfc, !PT ;  /* 0x0000000504047212 */ /* 0x000fc800078efcff */
[----:B------:R-:W-:Y:S02]  /*a670*/  PRMT R0, R4, 0x7610, R0 ;  /* 0x0000761004007816 */ /* 0x000fe40000000000 */
.L_x_2836:
[----:B------:R-:W-:Y:S05]  /*a680*/  BSYNC B0 ;  /* 0x0000000000007941 */ /* 0x000fea0003800000 */
.L_x_2835:
[----:B------:R0:W-:Y:S01]  /*a690*/  STG.E.U8 [R2.64], R0 ;  /* 0x0000000002007986 */ /* 0x0001e2000c101124 */
[----:B------:R-:W-:Y:S05]  /*a6a0*/  BRA `(.L_x_2815) ;  /* 0x0000049000007947 */ /* 0x000fea0003800000 */
.L_x_2833:
        /* <DEDUP_REMOVED lines=17> */
.L_x_2840:
[----:B------:R-:W-:-:S04]  /*a7c0*/  LOP3.LUT R0, R7, 0x80000000, RZ, 0xc0, !PT ;  /* 0x8000000007007812 */ /* 0x000fc800078ec0ff */
[----:B------:R-:W-:-:S04]  /*a7d0*/  SHF.R.U32.HI R5, RZ, 0x18, R0 ;  /* 0x00000018ff057819 */ /* 0x000fc80000011600 */
[----:B------:R-:W-:-:S04]  /*a7e0*/  LOP3.LUT R4, R4, R5, RZ, 0xfc, !PT ;  /* 0x0000000504047212 */ /* 0x000fc800078efcff */
[----:B------:R-:W-:Y:S02]  /*a7f0*/  PRMT R0, R4, 0x7610, R0 ;  /* 0x0000761004007816 */ /* 0x000fe40000000000 */
.L_x_2839:
[----:B------:R-:W-:Y:S05]  /*a800*/  BSYNC B0 ;  /* 0x0000000000007941 */ /* 0x000fea0003800000 */
.L_x_2838:
[----:B------:R0:W-:Y:S01]  /*a810*/  STG.E.U8 [R2.64], R0 ;  /* 0x0000000002007986 */ /* 0x0001e2000c101124 */
[----:B------:R-:W-:Y:S05]  /*a820*/  BRA `(.L_x_2815) ;  /* 0x0000031000007947 */ /* 0x000fea0003800000 */
.L_x_2832:
        /* <DEDUP_REMOVED lines=22> */
.L_x_2814:
        /* <DEDUP_REMOVED lines=20> */
.L_x_2842:
[----:B------:R-:W-:-:S06]  /*aad0*/  HADD2.F32 R4, -RZ, R24.H0_H0 ;  /* 0x20000018ff047230 */ /* 0x000fcc0000004100 */
[----:B------:R-:W0:Y:S02]  /*aae0*/  F2I.U64.TRUNC R4, R4 ;  /* 0x0000000400047311 */ /* 0x000e24000020d800 */
[----:B0-----:R0:W-:Y:S01]  /*aaf0*/  STG.E.64 [R2.64], R4 ;  /* 0x0000000402007986 */ /* 0x0011e2000c101b24 */
[----:B------:R-:W-:Y:S05]  /*ab00*/  BRA `(.L_x_2815) ;  /* 0x0000003000007947 */ /* 0x000fea0003800000 */
.L_x_2841:
[----:B------:R-:W-:-:S04]  /*ab10*/  HADD2.F32 R24, -RZ, R24.H0_H0 ;  /* 0x20000018ff187230 */ /* 0x000fc80000004100 */
[----:B------:R-:W0:Y:S02]  /*ab20*/  F2I.FTZ.U32.TRUNC.NTZ R5, R24 ;  /* 0x0000001800057305 */ /* 0x000e24000021f000 */
[----:B0-----:R0:W-:Y:S02]  /*ab30*/  STG.E [R2.64], R5 ;  /* 0x0000000502007986 */ /* 0x0011e4000c101924 */
.L_x_2815:
        /* <DEDUP_REMOVED lines=23> */
.L_x_2846:
[----:B------:R-:W-:-:S06]  /*acb0*/  HADD2.F32 R5, -RZ, R18.H0_H0 ;  /* 0x20000012ff057230 */ /* 0x000fcc0000004100 */
[----:B------:R-:W0:Y:S02]  /*acc0*/  F2I.S64.TRUNC R4, R5 ;  /* 0x0000000500047311 */ /* 0x000e24000020d900 */
[----:B0-----:R0:W-:Y:S01]  /*acd0*/  STG.E.U8 [R2.64], R4 ;  /* 0x0000000402007986 */ /* 0x0011e2000c101124 */
[----:B------:R-:W-:Y:S05]  /*ace0*/  BRA `(.L_x_2848) ;  /* 0x00000e4000007947 */ /* 0x000fea0003800000 */
.L_x_2845:
        /* <DEDUP_REMOVED lines=10> */
.L_x_2850:
[----:B------:R-:W-:-:S04]  /*ad90*/  HADD2.F32 R18, -RZ, R18.H0_H0 ;  /* 0x20000012ff127230 */ /* 0x000fc80000004100 */
[----:B------:R-:W0:Y:S02]  /*ada0*/  F2I.FTZ.TRUNC.NTZ R5, R18 ;  /* 0x0000001200057305 */ /* 0x000e24000021f100 */
[----:B0-----:R0:W-:Y:S01]  /*adb0*/  STG.E [R2.64], R5 ;  /* 0x0000000502007986 */ /* 0x0011e2000c101924 */
[----:B------:R-:W-:Y:S05]  /*adc0*/  BRA `(.L_x_2848) ;  /* 0x00000d6000007947 */ /* 0x000fea0003800000 */
.L_x_2849:
[----:B------:R-:W-:-:S04]  /*add0*/  HADD2.F32 R18, -RZ, R18.H0_H0 ;  /* 0x20000012ff127230 */ /* 0x000fc80000004100 */
[----:B------:R-:W0:Y:S02]  /*ade0*/  F2I.FTZ.TRUNC.NTZ R5, R18 ;  /* 0x0000001200057305 */ /* 0x000e24000021f100 */
[----:B0-----:R0:W-:Y:S01]  /*adf0*/  STG.E.U16 [R2.64], R5 ;  /* 0x0000000502007986 */ /* 0x0011e2000c101524 */
[----:B------:R-:W-:Y:S05]  /*ae00*/  BRA `(.L_x_2848) ;  /* 0x00000d2000007947 */ /* 0x000fea0003800000 */
.L_x_2844:
        /* <DEDUP_REMOVED lines=9> */
.L_x_2852:
[----:B------:R0:W-:Y:S01]  /*aea0*/  STG.E.U16 [R2.64], R18 ;  /* 0x0000001202007986 */ /* 0x0001e2000c101524 */
[----:B------:R-:W-:Y:S05]  /*aeb0*/  BRA `(.L_x_2848) ;  /* 0x00000c7000007947 */ /* 0x000fea0003800000 */
.L_x_2851:
        /* <DEDUP_REMOVED lines=10> */
.L_x_2854:
[----:B------:R-:W-:-:S05]  /*af60*/  HADD2.F32 R0, -RZ, R18.H0_H0 ;  /* 0x20000012ff007230 */ /* 0x000fca0000004100 */
[----:B------:R-:W-:-:S04]  /*af70*/  F2FP.PACK_AB R0, RZ, R0 ;  /* 0x00000000ff00723e */ /* 0x000fc800000000ff */
[----:B------:R-:W-:-:S05]  /*af80*/  PRMT R0, R0, 0x5410, RZ ;  /* 0x0000541000007816 */ /* 0x000fca00000000ff */
[----:B------:R0:W-:Y:S01]  /*af90*/  STG.E [R2.64], R0 ;  /* 0x0000000002007986 */ /* 0x0001e2000c101924 */
[----:B------:R-:W-:Y:S05]  /*afa0*/  BRA `(.L_x_2848) ;  /* 0x00000b8000007947 */ /* 0x000fea0003800000 */
.L_x_2853:
[----:B------:R-:W-:-:S05]  /*afb0*/  HADD2.F32 R4, -RZ, R18.H0_H0 ;  /* 0x20000012ff047230 */ /* 0x000fca0000004100 */
[----:B------:R-:W-:-:S06]  /*afc0*/  FMUL.FTZ R4, R4, 1 ;  /* 0x3f80000004047820 */ /* 0x000fcc0000410000 */
[----:B------:R-:W0:Y:S02]  /*afd0*/  F2F.F64.F32 R4, R4 ;  /* 0x0000000400047310 */ /* 0x000e240000201800 */
[----:B0-----:R0:W-:Y:S01]  /*afe0*/  STG.E.64 [R2.64], R4 ;  /* 0x0000000402007986 */ /* 0x0011e2000c101b24 */
[----:B------:R-:W-:Y:S05]  /*aff0*/  BRA `(.L_x_2848) ;  /* 0x00000b3000007947 */ /* 0x000fea0003800000 */
.L_x_2843:
        /* <DEDUP_REMOVED lines=13> */
.L_x_2857:
[----:B------:R-:W-:Y:S01]  /*b0d0*/  HADD2.F32 R18, -RZ, R18.H0_H0 ;  /* 0x20000012ff127230 */ /* 0x000fe20000004100 */
[----:B------:R-:W-:-:S04]  /*b0e0*/  CS2R R6, SRZ ;  /* 0x0000000000067805 */ /* 0x000fc8000001ff00 */
[----:B------:R-:W-:-:S06]  /*b0f0*/  FMUL.FTZ R4, R18, 1 ;  /* 0x3f80000012047820 */ /* 0x000fcc0000410000 */
[----:B------:R-:W0:Y:S02]  /*b100*/  F2F.F64.F32 R4, R4 ;  /* 0x0000000400047310 */ /* 0x000e240000201800 */
[----:B0-----:R0:W-:Y:S01]  /*b110*/  STG.E.128 [R2.64], R4 ;  /* 0x0000000402007986 */ /* 0x0011e2000c101d24 */
[----:B------:R-:W-:Y:S05]  /*b120*/  BRA `(.L_x_2848) ;  /* 0x00000a0000007947 */ /* 0x000fea0003800000 */
.L_x_2856:
        /* <DEDUP_REMOVED lines=21> */
.L_x_2861:
[----:B------:R-:W-:Y:S05]  /*b280*/  BSYNC B0 ;  /* 0x0000000000007941 */ /* 0x000fea0003800000 */
.L_x_2860:
[----:B------:R-:W-:-:S05]  /*b290*/  LOP3.LUT R5, R0, R5, RZ, 0xfc, !PT ;  /* 0x0000000500057212 */ /* 0x000fca00078efcff */
[----:B------:R0:W-:Y:S01]  /*b2a0*/  STG.E.U8 [R2.64], R5 ;  /* 0x0000000502007986 */ /* 0x0001e2000c101124 */
[----:B------:R-:W-:Y:S05]  /*b2b0*/  BRA `(.L_x_2848) ;  /* 0x0000087000007947 */ /* 0x000fea0003800000 */
.L_x_2859:
        /* <DEDUP_REMOVED lines=13> */
.L_x_2863:
[----:B------:R-:W-:Y:S01]  /*b390*/  IMAD.MOV.U32 R0, RZ, RZ, 0x7f ;  /* 0x0000007fff007424 */ /* 0x000fe200078e00ff */
[----:B------:R-:W-:-:S04]  /*b3a0*/  ISETP.GT.U32.AND P0, PT, R4, 0x7f800000, PT ;  /* 0x7f8000000400780c */ /* 0x000fc80003f04070 */
[----:B------:R-:W-:-:S04]  /*b3b0*/  SEL R0, R0, 0x7c, P0 ;  /* 0x0000007c00007807 */ /* 0x000fc80000000000 */
.L_x_2864:
[----:B------:R-:W-:Y:S05]  /*b3c0*/  BSYNC B0 ;  /* 0x0000000000007941 */ /* 0x000fea0003800000 */
.L_x_2862:
[----:B------:R-:W-:-:S04]  /*b3d0*/  LOP3.LUT R4, R5, 0x80000000, RZ, 0xc0, !PT ;  /* 0x8000000005047812 */ /* 0x000fc800078ec0ff */
[----:B------:R-:W-:-:S04]  /*b3e0*/  SHF.R.U32.HI R5, RZ, 0x18, R4 ;  /* 0x00000018ff057819 */ /* 0x000fc80000011604 */
[----:B------:R-:W-:-:S05]  /*b3f0*/  LOP3.LUT R5, R0, R5, RZ, 0xfc, !PT ;  /* 0x0000000500057212 */ /* 0x000fca00078efcff */
[----:B------:R0:W-:Y:S01]  /*b400*/  STG.E.U8 [R2.64], R5 ;  /* 0x0000000502007986 */ /* 0x0001e2000c101124 */
[----:B------:R-:W-:Y:S05]  /*b410*/  BRA `(.L_x_2848) ;  /* 0x0000071000007947 */ /* 0x000fea0003800000 */
.L_x_2858:
[----:B------:R-:W-:-:S05]  /*b420*/  HADD2.F32 R0, -RZ, R18.H0_H0 ;  /* 0x20000012ff007230 */ /* 0x000fca0000004100 */
[----:B------:R-:W-:-:S05]  /*b430*/  F2FP.BF16.PACK_AB R0, RZ, R0 ;  /* 0x00000000ff00723e */ /* 0x000fca00000010ff */
[----:B------:R0:W-:Y:S01]  /*b440*/  STG.E.U16 [R2.64], R0 ;  /* 0x0000000002007986 */ /* 0x0001e2000c101524 */
[----:B------:R-:W-:Y:S05]  /*b450*/  BRA `(.L_x_2848) ;  /* 0x000006d000007947 */ /* 0x000fea0003800000 */
.L_x_2855:
        /* <DEDUP_REMOVED lines=12> */
.L_x_2867:
        /* <DEDUP_REMOVED lines=17> */
.L_x_2870:
[----:B------:R-:W-:-:S04]  /*b630*/  LOP3.LUT R0, R7, 0x80000000, RZ, 0xc0, !PT ;  /* 0x8000000007007812 */ /* 0x000fc800078ec0ff */
[----:B------:R-:W-:-:S04]  /*b640*/  SHF.R.U32.HI R5, RZ, 0x18, R0 ;  /* 0x00000018ff057819 */ /* 0x000fc80000011600 */
[----:B------:R-:W-:-:S04]  /*b650*/  LOP3.LUT R4, R4, R5, RZ, 0xfc, !PT ;  /* 0x0000000504047212 */ /* 0x000fc800078efcff */
[----:B------:R-:W-:Y:S02]  /*b660*/  PRMT R0, R4, 0x7610, R0 ;  /* 0x0000761004007816 */ /* 0x000fe40000000000 */
.L_x_2869:
[----:B------:R-:W-:Y:S05]  /*b670*/  BSYNC B0 ;  /* 0x0000000000007941 */ /* 0x000fea0003800000 */
.L_x_2868:
[----:B------:R0:W-:Y:S01]  /*b680*/  STG.E.U8 [R2.64], R0 ;  /* 0x0000000002007986 */ /* 0x0001e2000c101124 */
[----:B------:R-:W-:Y:S05]  /*b690*/  BRA `(.L_x_2848) ;  /* 0x0000049000007947 */ /* 0x000fea0003800000 */
.L_x_2866:
        /* <DEDUP_REMOVED lines=17> */
.L_x_2873:
[----:B------:R-:W-:-:S04]  /*b7b0*/  LOP3.LUT R0, R7, 0x80000000, RZ, 0xc0, !PT ;  /* 0x8000000007007812 */ /* 0x000fc800078ec0ff */
[----:B------:R-:W-:-:S04]  /*b7c0*/  SHF.R.U32.HI R5, RZ, 0x18, R0 ;  /* 0x00000018ff057819 */ /* 0x000fc80000011600 */
[----:B------:R-:W-:-:S04]  /*b7d0*/  LOP3.LUT R4, R4, R5, RZ, 0xfc, !PT ;  /* 0x0000000504047212 */ /* 0x000fc800078efcff */
[----:B------:R-:W-:Y:S02]  /*b7e0*/  PRMT R0, R4, 0x7610, R0 ;  /* 0x0000761004007816 */ /* 0x000fe40000000000 */
.L_x_2872:
[----:B------:R-:W-:Y:S05]  /*b7f0*/  BSYNC B0 ;  /* 0x0000000000007941 */ /* 0x000fea0003800000 */
.L_x_2871:
[----:B------:R0:W-:Y:S01]  /*b800*/  STG.E.U8 [R2.64], R0 ;  /* 0x0000000002007986 */ /* 0x0001e2000c101124 */
[----:B------:R-:W-:Y:S05]  /*b810*/  BRA `(.L_x_2848) ;  /* 0x0000031000007947 */ /* 0x000fea0003800000 */
.L_x_2865:
        /* <DEDUP_REMOVED lines=22> */
.L_x_2847:
        /* <DEDUP_REMOVED lines=20> */
.L_x_2875:
[----:B------:R-:W-:-:S06]  /*bac0*/  HADD2.F32 R4, -RZ, R18.H0_H0 ;  /* 0x20000012ff047230 */ /* 0x000fcc0000004100 */
[----:B------:R-:W0:Y:S02]  /*bad0*/  F2I.U64.TRUNC R4, R4 ;  /* 0x0000000400047311 */ /* 0x000e24000020d800 */
[----:B0-----:R0:W-:Y:S01]  /*bae0*/  STG.E.64 [R2.64], R4 ;  /* 0x0000000402007986 */ /* 0x0011e2000c101b24 */
[----:B------:R-:W-:Y:S05]  /*baf0*/  BRA `(.L_x_2848) ;  /* 0x0000003000007947 */ /* 0x000fea0003800000 */
.L_x_2874:
[----:B------:R-:W-:-:S04]  /*bb00*/  HADD2.F32 R18, -RZ, R18.H0_H0 ;  /* 0x20000012ff127230 */ /* 0x000fc80000004100 */
[----:B------:R-:W0:Y:S02]  /*bb10*/  F2I.FTZ.U32.TRUNC.NTZ R5, R18 ;  /* 0x0000001200057305 */ /* 0x000e24000021f000 */
[----:B0-----:R0:W-:Y:S02]  /*bb20*/  STG.E [R2.64], R5 ;  /* 0x0000000502007986 */ /* 0x0011e4000c101924 */
.L_x_2848:
[----:B------:R-:W-:Y:S02]  /*bb30*/  IADD3 R29, R29, 0x80, RZ ;  /* 0x000000801d1d7810 */ /* 0x000fe40007ffe0ff */
.L_x_2809:
[----:B------:R-:W-:Y:S05]  /*bb40*/  BSYNC B6 ;  /* 0x0000000000067941 */ /* 0x000fea0003800000 */
.L_x_2808:
        /* <DEDUP_REMOVED lines=17> */
[----:B------:R-:W-:-:S06]  /*bc60*/  HADD2.F32 R23, -RZ, R23.H0_H0 ;  /* 0x20000017ff177230 */ /* 0x000fcc0000004100 */
[----:B------:R-:W0:Y:S02]  /*bc70*/  F2I.FTZ.TRUNC.NTZ R23, R23 ;  /* 0x0000001700177305 */ /* 0x000e24000021f100 */
[----:B0-----:R-:W-:Y:S01]  /*bc80*/  STG.E.U8 [R2.64], R23 ;  /* 0x0000001702007986 */ /* 0x001fe2000c101124 */
[----:B------:R-:W-:Y:S05]  /*bc90*/  EXIT ;  /* 0x000000000000794d */ /* 0x000fea0003800000 */
.L_x_2879:
[----:B------:R-:W-:-:S06]  /*bca0*/  HADD2.F32 R5, -RZ, R23.H0_H0 ;  /* 0x20000017ff057230 */ /* 0x000fcc0000004100 */
[----:B------:R-:W0:Y:S02]  /*bcb0*/  F2I.S64.TRUNC R4, R5 ;  /* 0x0000000500047311 */ /* 0x000e24000020d900 */
[----:B0-----:R-:W-:Y:S01]  /*bcc0*/  STG.E.U8 [R2.64], R4 ;  /* 0x0000000402007986 */ /* 0x001fe2000c101124 */
[----:B------:R-:W-:Y:S05]  /*bcd0*/  EXIT ;  /* 0x000000000000794d */ /* 0x000fea0003800000 */
.L_x_2878:
        /* <DEDUP_REMOVED lines=10> */
.L_x_2882:
[----:B------:R-:W-:-:S06]  /*bd80*/  HADD2.F32 R23, -RZ, R23.H0_H0 ;  /* 0x20000017ff177230 */ /* 0x000fcc0000004100 */
[----:B------:R-:W0:Y:S02]  /*bd90*/  F2I.FTZ.TRUNC.NTZ R23, R23 ;  /* 0x0000001700177305 */ /* 0x000e24000021f100 */
[----:B0-----:R-:W-:Y:S01]  /*bda0*/  STG.E [R2.64], R23 ;  /* 0x0000001702007986 */ /* 0x001fe2000c101924 */
[----:B------:R-:W-:Y:S05]  /*bdb0*/  EXIT ;  /* 0x000000000000794d */ /* 0x000fea0003800000 */
.L_x_2881:
[----:B------:R-:W-:-:S06]  /*bdc0*/  HADD2.F32 R23, -RZ, R23.H0_H0 ;  /* 0x20000017ff177230 */ /* 0x000fcc0000004100 */
[----:B------:R-:W0:Y:S02]  /*bdd0*/  F2I.FTZ.TRUNC.NTZ R23, R23 ;  /* 0x0000001700177305 */ /* 0x000e24000021f100 */
[----:B0-----:R-:W-:Y:S01]  /*bde0*/  STG.E.U16 [R2.64], R23 ;  /* 0x0000001702007986 */ /* 0x001fe2000c101524 */
[----:B------:R-:W-:Y:S05]  /*bdf0*/  EXIT ;  /* 0x000000000000794d */ /* 0x000fea0003800000 */
.L_x_2877:
        /* <DEDUP_REMOVED lines=9> */
.L_x_2884:
[----:B------:R-:W-:Y:S01]  /*be90*/  STG.E.U16 [R2.64], R23 ;  /* 0x0000001702007986 */ /* 0x000fe2000c101524 */
[----:B------:R-:W-:Y:S05]  /*bea0*/  EXIT ;  /* 0x000000000000794d */ /* 0x000fea0003800000 */
.L_x_2883:
        /* <DEDUP_REMOVED lines=10> */
.L_x_2886:
[----:B------:R-:W-:-:S05]  /*bf50*/  HADD2.F32 R0, -RZ, R23.H0_H0 ;  /* 0x20000017ff007230 */ /* 0x000fca0000004100 */
[----:B------:R-:W-:-:S04]  /*bf60*/  F2FP.PACK_AB R0, RZ, R0 ;  /* 0x00000000ff00723e */ /* 0x000fc800000000ff */
[----:B------:R-:W-:-:S05]  /*bf70*/  PRMT R0, R0, 0x5410, RZ ;  /* 0x0000541000007816 */ /* 0x000fca00000000ff */
[----:B------:R-:W-:Y:S01]  /*bf80*/  STG.E [R2.64], R0 ;  /* 0x0000000002007986 */ /* 0x000fe2000c101924 */
[----:B------:R-:W-:Y:S05]  /*bf90*/  EXIT ;  /* 0x000000000000794d */ /* 0x000fea0003800000 */
.L_x_2885:
[----:B------:R-:W-:-:S05]  /*bfa0*/  HADD2.F32 R4, -RZ, R23.H0_H0 ;  /* 0x20000017ff047230 */ /* 0x000fca0000004100 */
[----:B------:R-:W-:-:S06]  /*bfb0*/  FMUL.FTZ R4, R4, 1 ;  /* 0x3f80000004047820 */ /* 0x000fcc0000410000 */
[----:B------:R-:W0:Y:S02]  /*bfc0*/  F2F.F64.F32 R4, R4 ;  /* 0x0000000400047310 */ /* 0x000e240000201800 */
[----:B0-----:R-:W-:Y:S01]  /*bfd0*/  STG.E.64 [R2.64], R4 ;  /* 0x0000000402007986 */ /* 0x001fe2000c101b24 */
[----:B------:R-:W-:Y:S05]  /*bfe0*/  EXIT ;  /* 0x000000000000794d */ /* 0x000fea0003800000 */
.L_x_2876:
        /* <DEDUP_REMOVED lines=13> */
.L_x_2889:
[----:B------:R-:W-:Y:S01]  /*c0c0*/  HADD2.F32 R23, -RZ, R23.H0_H0 ;  /* 0x20000017ff177230 */ /* 0x000fe20000004100 */
[----:B------:R-:W-:-:S04]  /*c0d0*/  CS2R R6, SRZ ;  /* 0x0000000000067805 */ /* 0x000fc8000001ff00 */
[----:B------:R-:W-:-:S06]  /*c0e0*/  FMUL.FTZ R4, R23, 1 ;  /* 0x3f80000017047820 */ /* 0x000fcc0000410000 */
[----:B------:R-:W0:Y:S02]  /*c0f0*/  F2F.F64.F32 R4, R4 ;  /* 0x0000000400047310 */ /* 0x000e240000201800 */
[----:B0-----:R-:W-:Y:S01]  /*c100*/  STG.E.128 [R2.64], R4 ;  /* 0x0000000402007986 */ /* 0x001fe2000c101d24 */
[----:B------:R-:W-:Y:S05]  /*c110*/  EXIT ;  /* 0x000000000000794d */ /* 0x000fea0003800000 */
.L_x_2888:
        /* <DEDUP_REMOVED lines=21> */
.L_x_2893:
[----:B------:R-:W-:Y:S05]  /*c270*/  BSYNC B0 ;  /* 0x0000000000007941 */ /* 0x000fea0003800000 */
.L_x_2892:
[----:B------:R-:W-:-:S05]  /*c280*/  LOP3.LUT R5, R0, R5, RZ, 0xfc, !PT ;  /* 0x0000000500057212 */ /* 0x000fca00078efcff */
[----:B------:R-:W-:Y:S01]  /*c290*/  STG.E.U8 [R2.64], R5 ;  /* 0x0000000502007986 */ /* 0x000fe2000c101124 */
[----:B------:R-:W-:Y:S05]  /*c2a0*/  EXIT ;  /* 0x000000000000794d */ /* 0x000fea0003800000 */
.L_x_2891:
        /* <DEDUP_REMOVED lines=13> */
.L_x_2895:
[----:B------:R-:W-:Y:S01]  /*c380*/  IMAD.MOV.U32 R0, RZ, RZ, 0x7f ;  /* 0x0000007fff007424 */ /* 0x000fe200078e00ff */
[----:B------:R-:W-:-:S04]  /*c390*/  ISETP.GT.U32.AND P0, PT, R4, 0x7f800000, PT ;  /* 0x7f8000000400780c */ /* 0x000fc80003f04070 */
[----:B------:R-:W-:-:S04]  /*c3a0*/  SEL R0, R0, 0x7c, P0 ;  /* 0x0000007c00007807 */ /* 0x000fc80000000000 */
.L_x_2896:
[----:B------:R-:W-:Y:S05]  /*c3b0*/  BSYNC B0 ;  /* 0x0000000000007941 */ /* 0x000fea0003800000 */
.L_x_2894:
[----:B------:R-:W-:-:S04]  /*c3c0*/  LOP3.LUT R4, R23, 0x80000000, RZ, 0xc0, !PT ;  /* 0x8000000017047812 */ /* 0x000fc800078ec0ff */
[----:B------:R-:W-:-:S04]  /*c3d0*/  SHF.R.U32.HI R5, RZ, 0x18, R4 ;  /* 0x00000018ff057819 */ /* 0x000fc80000011604 */
[----:B------:R-:W-:-:S05]  /*c3e0*/  LOP3.LUT R5, R0, R5, RZ, 0xfc, !PT ;  /* 0x0000000500057212 */ /* 0x000fca00078efcff */
[----:B------:R-:W-:Y:S01]  /*c3f0*/  STG.E.U8 [R2.64], R5 ;  /* 0x0000000502007986 */ /* 0x000fe2000c101124 */
[----:B------:R-:W-:Y:S05]  /*c400*/  EXIT ;  /* 0x000000000000794d */ /* 0x000fea0003800000 */
.L_x_2890:
[----:B------:R-:W-:-:S05]  /*c410*/  HADD2.F32 R0, -RZ, R23.H0_H0 ;  /* 0x20000017ff007230 */ /* 0x000fca0000004100 */
[----:B------:R-:W-:-:S05]  /*c420*/  F2FP.BF16.PACK_AB R0, RZ, R0 ;  /* 0x00000000ff00723e */ /* 0x000fca00000010ff */
[----:B------:R-:W-:Y:S01]  /*c430*/  STG.E.U16 [R2.64], R0 ;  /* 0x0000000002007986 */ /* 0x000fe2000c101524 */
[----:B------:R-:W-:Y:S05]  /*c440*/  EXIT ;  /* 0x000000000000794d */ /* 0x000fea0003800000 */
.L_x_2887:
        /* <DEDUP_REMOVED lines=12> */
.L_x_2899:
        /* <DEDUP_REMOVED lines=17> */
.L_x_2902:
[----:B------:R-:W-:-:S04]  /*c620*/  LOP3.LUT R0, R23, 0x80000000, RZ, 0xc0, !PT ;  /* 0x8000000017007812 */ /* 0x000fc800078ec0ff */
[----:B------:R-:W-:-:S04]  /*c630*/  SHF.R.U32.HI R5, RZ, 0x18, R0 ;  /* 0x00000018ff057819 */ /* 0x000fc80000011600 */
[----:B------:R-:W-:-:S04]  /*c640*/  LOP3.LUT R4, R4, R5, RZ, 0xfc, !PT ;  /* 0x0000000504047212 */ /* 0x000fc800078efcff */
[----:B------:R-:W-:Y:S02]  /*c650*/  PRMT R0, R4, 0x7610, R0 ;  /* 0x0000761004007816 */ /* 0x000fe40000000000 */
.L_x_2901:
[----:B------:R-:W-:Y:S05]  /*c660*/  BSYNC B0 ;  /* 0x0000000000007941 */ /* 0x000fea0003800000 */
.L_x_2900:
[----:B------:R-:W-:Y:S01]  /*c670*/  STG.E.U8 [R2.64], R0 ;  /* 0x0000000002007986 */ /* 0x000fe2000c101124 */
[----:B------:R-:W-:Y:S05]  /*c680*/  EXIT ;  /* 0x000000000000794d */ /* 0x000fea0003800000 */
.L_x_2898:
        /* <DEDUP_REMOVED lines=17> */
.L_x_2905:
[----:B------:R-:W-:-:S04]  /*c7a0*/  LOP3.LUT R0, R23, 0x80000000, RZ, 0xc0, !PT ;  /* 0x8000000017007812 */ /* 0x000fc800078ec0ff */
[----:B------:R-:W-:-:S04]  /*c7b0*/  SHF.R.U32.HI R5, RZ, 0x18, R0 ;  /* 0x00000018ff057819 */ /* 0x000fc80000011600 */
[----:B------:R-:W-:-:S04]  /*c7c0*/  LOP3.LUT R4, R4, R5, RZ, 0xfc, !PT ;  /* 0x0000000504047212 */ /* 0x000fc800078efcff */
[----:B------:R-:W-:Y:S02]  /*c7d0*/  PRMT R0, R4, 0x7610, R0 ;  /* 0x0000761004007816 */ /* 0x000fe40000000000 */
.L_x_2904:
[----:B------:R-:W-:Y:S05]  /*c7e0*/  BSYNC B0 ;  /* 0x0000000000007941 */ /* 0x000fea0003800000 */
.L_x_2903:
[----:B------:R-:W-:Y:S01]  /*c7f0*/  STG.E.U8 [R2.64], R0 ;  /* 0x0000000002007986 */ /* 0x000fe2000c101124 */
[----:B------:R-:W-:Y:S05]  /*c800*/  EXIT ;  /* 0x000000000000794d */ /* 0x000fea0003800000 */
.L_x_2897:
        /* <DEDUP_REMOVED lines=22> */
.L_x_2880:
        /* <DEDUP_REMOVED lines=20> */
.L_x_2907:
[----:B------:R-:W-:-:S06]  /*cab0*/  HADD2.F32 R4, -RZ, R23.H0_H0 ;  /* 0x20000017ff047230 */ /* 0x000fcc0000004100 */
[----:B------:R-:W0:Y:S02]  /*cac0*/  F2I.U64.TRUNC R4, R4 ;  /* 0x0000000400047311 */ /* 0x000e24000020d800 */
[----:B0-----:R-:W-:Y:S01]  /*cad0*/  STG.E.64 [R2.64], R4 ;  /* 0x0000000402007986 */ /* 0x001fe2000c101b24 */
[----:B------:R-:W-:Y:S05]  /*cae0*/  EXIT ;  /* 0x000000000000794d */ /* 0x000fea0003800000 */
.L_x_2906:
[----:B------:R-:W-:-:S06]  /*caf0*/  HADD2.F32 R23, -RZ, R23.H0_H0 ;  /* 0x20000017ff177230 */ /* 0x000fcc0000004100 */
[----:B------:R-:W0:Y:S02]  /*cb00*/  F2I.FTZ.U32.TRUNC.NTZ R23, R23 ;  /* 0x0000001700177305 */ /* 0x000e24000021f000 */
[----:B0-----:R-:W-:Y:S01]  /*cb10*/  STG.E [R2.64], R23 ;  /* 0x0000001702007986 */ /* 0x001fe2000c101924 */
[----:B------:R-:W-:Y:S05]  /*cb20*/  EXIT ;  /* 0x000000000000794d */ /* 0x000fea0003800000 */
.L_x_2908:
        /* <DEDUP_REMOVED lines=13> */
.L_x_17748:


//--------------------- .text._ZN2at6native18elementwise_kernelILi128ELi4EZNS0_22gpu_kernel_impl_nocastINS0_13BinaryFunctorIN3c104HalfES5_S5_ZZZNS0_17hypot_kernel_cudaERNS_18TensorIteratorBaseEENKUlvE_clEvENKUlvE1_clEvEUlS5_S5_E_EEEEvS7_RKT_EUliE_EEviT1_ --------------------------
	.section	.text._ZN2at6native18elementwise_kernelILi128ELi4EZNS0_22gpu_kernel_impl_nocastINS0_13BinaryFunctorIN3c104HalfES5_S5_ZZZNS0_17hypot_kernel_cudaERNS_18TensorIteratorBaseEENKUlvE_clEvENKUlvE1_clEvEUlS5_S5_E_EEEEvS7_RKT_EUliE_EEviT1_,"ax",@progbits
	.sectioninfo	@"SHI_REGISTERS=14"
	.align	128
        .global         _ZN2at6native18elementwise_kernelILi128ELi4EZNS0_22gpu_kernel_impl_nocastINS0_13BinaryFunctorIN3c104HalfES5_S5_ZZZNS0_17hypot_kernel_cudaERNS_18TensorIteratorBaseEENKUlvE_clEvENKUlvE1_clEvEUlS5_S5_E_EEEEvS7_RKT_EUliE_EEviT1_
        .type           _ZN2at6native18elementwise_kernelILi128ELi4EZNS0_22gpu_kernel_impl_nocastINS0_13BinaryFunctorIN3c104HalfES5_S5_ZZZNS0_17hypot_kernel_cudaERNS_18TensorIteratorBaseEENKUlvE_clEvENKUlvE1_clEvEUlS5_S5_E_EEEEvS7_RKT_EUliE_EEviT1_,@function
        .size           _ZN2at6native18elementwise_kernelILi128ELi4EZNS0_22gpu_kernel_impl_nocastINS0_13BinaryFunctorIN3c104HalfES5_S5_ZZZNS0_17hypot_kernel_cudaERNS_18TensorIteratorBaseEENKUlvE_clEvENKUlvE1_clEvEUlS5_S5_E_EEEEvS7_RKT_EUliE_EEviT1_,(.L_x_17749 - _ZN2at6native18elementwise_kernelILi128ELi4EZNS0_22gpu_kernel_impl_nocastINS0_13BinaryFunctorIN3c104HalfES5_S5_ZZZNS0_17hypot_kernel_cudaERNS_18TensorIteratorBaseEENKUlvE_clEvENKUlvE1_clEvEUlS5_S5_E_EEEEvS7_RKT_EUliE_EEviT1_)
        .other          _ZN2at6native18elementwise_kernelILi128ELi4EZNS0_22gpu_kernel_impl_nocastINS0_13BinaryFunctorIN3c104HalfES5_S5_ZZZNS0_17hypot_kernel_cudaERNS_18TensorIteratorBaseEENKUlvE_clEvENKUlvE1_clEvEUlS5_S5_E_EEEEvS7_RKT_EUliE_EEviT1_,@"STO_CUDA_ENTRY STV_DEFAULT"
_ZN2at6native18elementwise_kernelILi128ELi4EZNS0_22gpu_kernel_impl_nocastINS0_13BinaryFunctorIN3c104HalfES5_S5_ZZZNS0_17hypot_kernel_cudaERNS_18TensorIteratorBaseEENKUlvE_clEvENKUlvE1_clEvEUlS5_S5_E_EEEEvS7_RKT_EUliE_EEviT1_:
.text._ZN2at6native18elementwise_kernelILi128ELi4EZNS0_22gpu_kernel_impl_nocastINS0_13BinaryFunctorIN3c104HalfES5_S5_ZZZNS0_17hypot_kernel_cudaERNS_18TensorIteratorBaseEENKUlvE_clEvENKUlvE1_clEvEUlS5_S5_E_EEEEvS7_RKT_EUliE_EEviT1_:
        /* <DEDUP_REMOVED lines=261> */
.L_x_2911:
[----:B------:R-:W-:Y:S02]  /*1050*/  IADD3 R4, P0, R4, c[0x0][0x3d0], RZ ;  /* 0x0000f40004047a10 */ /* 0x000fe40007f1e0ff */
[----:B------:R-:W-:Y:S02]  /*1060*/  IADD3 R6, P1, R3, c[0x0][0x3d8], RZ ;  /* 0x0000f60003067a10 */ /* 0x000fe40007f3e0ff */
[----:B------:R-:W-:Y:S02]  /*1070*/  IADD3.X R5, RZ, c[0x0][0x3d4], RZ, P0, !PT ;  /* 0x0000f500ff057a10 */ /* 0x000fe400007fe4ff */
[----:B------:R-:W-:-:S03]  /*1080*/  IADD3.X R7, RZ, c[0x0][0x3dc], RZ, P1, !PT ;  /* 0x0000f700ff077a10 */ /* 0x000fc60000ffe4ff */
[----:B------:R-:W2:Y:S04]  /*1090*/  LDG.E.U16 R4, [R4.64] ;  /* 0x0000000404047981 */ /* 0x000ea8000c1e1500 */
[----:B------:R-:W3:Y:S01]  /*10a0*/  LDG.E.U16 R6, [R6.64] ;  /* 0x0000000406067981 */ /* 0x000ee2000c1e1500 */
[----:B------:R-:W-:Y:S01]  /*10b0*/  IADD3 R0, R0, 0x80, RZ ;  /* 0x0000008000007810 */ /* 0x000fe20007ffe0ff */
[----:B--2---:R-:W-:Y:S02]  /*10c0*/  HADD2.F32 R3, -RZ, R4.H0_H0 ;  /* 0x20000004ff037230 */ /* 0x004fe40000004100 */
[----:B---3--:R-:W-:-:S03]  /*10d0*/  HADD2.F32 R8, -RZ, R6.H0_H0 ;  /* 0x20000006ff087230 */ /* 0x008fc60000004100 */
        /* <DEDUP_REMOVED lines=20> */
.L_x_2910:
[----:B------:R-:W-:Y:S05]  /*1220*/  BSYNC B0 ;  /* 0x0000000000007941 */ /* 0x000fea0003800000 */
.L_x_2909:
        /* <DEDUP_REMOVED lines=256> */
.L_x_2914:
        /* <DEDUP_REMOVED lines=284> */
.L_x_2915:
        /* <DEDUP_REMOVED lines=29> */
.L_x_2913:
[----:B------:R-:W-:Y:S05]  /*35c0*/  BSYNC B0 ;  /* 0x0000000000007941 */ /* 0x000fea0003800000 */
.L_x_2912:
        /* <DEDUP_REMOVED lines=255> */
.L_x_2916:
[----:B------:R-:W-:Y:S02]  /*45c0*/  IADD3 R4, P0, R4, c[0x0][0x3d0], RZ ;  /* 0x0000f40004047a10 */ /* 0x000fe40007f1e0ff */
[----:B------:R-:W-:Y:S02]  /*45d0*/  IADD3 R6, P1, R3, c[0x0][0x3d8], RZ ;  /* 0x0000f60003067a10 */ /* 0x000fe40007f3e0ff */
[----:B------:R-:W-:Y:S02]  /*45e0*/  IADD3.X R5, RZ, c[0x0][0x3d4], RZ, P0, !PT ;  /* 0x0000f500ff057a10 */ /* 0x000fe400007fe4ff */
[----:B------:R-:W-:-:S03]  /*45f0*/  IADD3.X R7, RZ, c[0x0][0x3dc], RZ, P1, !PT ;  /* 0x0000f700ff077a10 */ /* 0x000fc60000ffe4ff */
[----:B------:R-:W2:Y:S04]  /*4600*/  LDG.E.U16 R4, [R4.64] ;  /* 0x0000000404047981 */ /* 0x000ea8000c1e1500 */
[----:B------:R-:W3:Y:S01]  /*4610*/  LDG.E.U16 R6, [R6.64] ;  /* 0x0000000406067981 */ /* 0x000ee2000c1e1500 */
        /* <DEDUP_REMOVED lines=23> */
.L_x_2917:
        /* <DEDUP_REMOVED lines=15> */
.L_x_17749:


//--------------------- .text._ZN2at6native27unrolled_elementwise_kernelINS0_13BinaryFunctorIN3c104HalfES4_S4_ZZZNS0_17hypot_kernel_cudaERNS_18TensorIteratorBaseEENKUlvE_clEvENKUlvE1_clEvEUlS4_S4_E_EESt5arrayIPcLm3EELi4E23TrivialOffsetCalculatorILi2EjESE_ILi1EjENS0_6memory15LoadWithoutCastENSH_16StoreWithoutCastEEEviT_T0_T2_T3_T4_T5_ --------------------------
	.section	.text._ZN2at6native27unrolled_elementwise_kernelINS0_13BinaryFunctorIN3c104HalfES4_S4_ZZZNS0_17hypot_kernel_cudaERNS_18TensorIteratorBaseEENKUlvE_clEvENKUlvE1_clEvEUlS4_S4_E_EESt5arrayIPcLm3EELi4E23TrivialOffsetCalculatorILi2EjESE_ILi1EjENS0_6memory15LoadWithoutCastENSH_16StoreWithoutCastEEEviT_T0_T2_T3_T4_T5_,"ax",@progbits
	.sectioninfo	@"SHI_REGISTERS=30"
	.align	128
        .global         _ZN2at6native27unrolled_elementwise_kernelINS0_13BinaryFunctorIN3c104HalfES4_S4_ZZZNS0_17hypot_kernel_cudaERNS_18TensorIteratorBaseEENKUlvE_clEvENKUlvE1_clEvEUlS4_S4_E_EESt5arrayIPcLm3EELi4E23TrivialOffsetCalculatorILi2EjESE_ILi1EjENS0_6memory15LoadWithoutCastENSH_16StoreWithoutCastEEEviT_T0_T2_T3_T4_T5_
        .type           _ZN2at6native27unrolled_elementwise_kernelINS0_13BinaryFunctorIN3c104HalfES4_S4_ZZZNS0_17hypot_kernel_cudaERNS_18TensorIteratorBaseEENKUlvE_clEvENKUlvE1_clEvEUlS4_S4_E_EESt5arrayIPcLm3EELi4E23TrivialOffsetCalculatorILi2EjESE_ILi1EjENS0_6memory15LoadWithoutCastENSH_16StoreWithoutCastEEEviT_T0_T2_T3_T4_T5_,@function
        .size           _ZN2at6native27unrolled_elementwise_kernelINS0_13BinaryFunctorIN3c104HalfES4_S4_ZZZNS0_17hypot_kernel_cudaERNS_18TensorIteratorBaseEENKUlvE_clEvENKUlvE1_clEvEUlS4_S4_E_EESt5arrayIPcLm3EELi4E23TrivialOffsetCalculatorILi2EjESE_ILi1EjENS0_6memory15LoadWithoutCastENSH_16StoreWithoutCastEEEviT_T0_T2_T3_T4_T5_,(.L_x_17750 - _ZN2at6native27unrolled_elementwise_kernelINS0_13BinaryFunctorIN3c104HalfES4_S4_ZZZNS0_17hypot_kernel_cudaERNS_18TensorIteratorBaseEENKUlvE_clEvENKUlvE1_clEvEUlS4_S4_E_EESt5arrayIPcLm3EELi4E23TrivialOffsetCalculatorILi2EjESE_ILi1EjENS0_6memory15LoadWithoutCastENSH_16StoreWithoutCastEEEviT_T0_T2_T3_T4_T5_)
        .other          _ZN2at6native27unrolled_elementwise_kernelINS0_13BinaryFunctorIN3c104HalfES4_S4_ZZZNS0_17hypot_kernel_cudaERNS_18TensorIteratorBaseEENKUlvE_clEvENKUlvE1_clEvEUlS4_S4_E_EESt5arrayIPcLm3EELi4E23TrivialOffsetCalculatorILi2EjESE_ILi1EjENS0_6memory15LoadWithoutCastENSH_16StoreWithoutCastEEEviT_T0_T2_T3_T4_T5_,@"STO_CUDA_ENTRY STV_DEFAULT"
_ZN2at6native27unrolled_elementwise_kernelINS0_13BinaryFunctorIN3c104HalfES4_S4_ZZZNS0_17hypot_kernel_cudaERNS_18TensorIteratorBaseEENKUlvE_clEvENKUlvE1_clEvEUlS4_S4_E_EESt5arrayIPcLm3EELi4E23TrivialOffsetCalculatorILi2EjESE_ILi1EjENS0_6memory15LoadWithoutCastENSH_16StoreWithoutCastEEEviT_T0_T2_T3_T4_T5_:
.text._ZN2at6native27unrolled_elementwise_kernelINS0_13BinaryFunctorIN3c104HalfES4_S4_ZZZNS0_17hypot_kernel_cudaERNS_18TensorIteratorBaseEENKUlvE_clEvENKUlvE1_clEvEUlS4_S4_E_EESt5arrayIPcLm3EELi4E23TrivialOffsetCalculatorILi2EjESE_ILi1EjENS0_6memory15LoadWithoutCastENSH_16StoreWithoutCastEEEviT_T0_T2_T3_T4_T5_:
        /* <DEDUP_REMOVED lines=60> */
[----:B0----5:R-:W-:Y:S02]  /*03c0*/  HADD2.F32 R24, -RZ, R24.H0_H0 ;  /* 0x20000018ff187230 */ /* 0x021fe40000004100 */
        /* <DEDUP_REMOVED lines=18> */
.L_x_2919:
[----:B0-----:R-:W-:Y:S05]  /*04f0*/  BSYNC B0 ;  /* 0x0000000000007941 */ /* 0x001fea0003800000 */
.L_x_2918:
        /* <DEDUP_REMOVED lines=21> */
.L_x_2921:
[----:B------:R-:W-:Y:S05]  /*0650*/  BSYNC B0 ;  /* 0x0000000000007941 */ /* 0x000fea0003800000 */
.L_x_2920:
        /* <DEDUP_REMOVED lines=21> */
.L_x_2923:
[----:B------:R-:W-:Y:S05]  /*07b0*/  BSYNC B0 ;  /* 0x0000000000007941 */ /* 0x000fea0003800000 */
.L_x_2922:
        /* <DEDUP_REMOVED lines=21> */
.L_x_2925:
[----:B------:R-:W-:Y:S05]  /*0910*/  BSYNC B0 ;  /* 0x0000000000007941 */ /* 0x000fea0003800000 */
.L_x_2924:
        /* <DEDUP_REMOVED lines=15> */
.L_x_2927:
[----:B------:R-:W-:Y:S05]  /*0a10*/  BSYNC B0 ;  /* 0x0000000000007941 */ /* 0x000fea0003800000 */
.L_x_2926:
[----:B------:R-:W-:-:S13]  /*0a20*/  ISETP.GE.AND P0, PT, R5, R12, PT ;  /* 0x0000000c0500720c */ /* 0x000fda0003f06270 */
[----:B------:R-:W-:Y:S05]  /*0a30*/  @P0 EXIT ;  /* 0x000000000000094d */ /* 0x000fea0003800000 */
[----:B0-----:R-:W-:Y:S02]  /*0a40*/  IMAD R2, R0, 0x200, R5 ;  /* 0x0000020000027824 */ /* 0x001fe400078e0205 */
[----:B------:R-:W-:-:S04]  /*0a50*/  IMAD.MOV.U32 R3, RZ, RZ, 0x2 ;  /* 0x00000002ff037424 */ /* 0x000fc800078e00ff */
[----:B------:R-:W-:-:S05]  /*0a60*/  IMAD.WIDE.U32 R2, R2, R3, c[0x0][0x168] ;  /* 0x00005a0002027625 */ /* 0x000fca00078e0003 */
[----:B------:R-:W-:Y:S01]  /*0a70*/  STG.E.U16 [R2.64], R8 ;  /* 0x0000000802007986 */ /* 0x000fe2000c101504 */
[----:B------:R-:W-:Y:S05]  /*0a80*/  EXIT ;  /* 0x000000000000794d */ /* 0x000fea0003800000 */
.L_x_2928:
        /* <DEDUP_REMOVED lines=15> */
.L_x_17750:


//--------------------- .text._ZN2at6native29vectorized_elementwise_kernelILi2ENS0_13BinaryFunctorIN3c104HalfES4_S4_ZZZNS0_17hypot_kernel_cudaERNS_18TensorIteratorBaseEENKUlvE_clEvENKUlvE1_clEvEUlS4_S4_E_EESt5arrayIPcLm3EEEEviT0_T1_ --------------------------
	.section	.text._ZN2at6native29vectorized_elementwise_kernelILi2ENS0_13BinaryFunctorIN3c104HalfES4_S4_ZZZNS0_17hypot_kernel_cudaERNS_18TensorIteratorBaseEENKUlvE_clEvENKUlvE1_clEvEUlS4_S4_E_EESt5arrayIPcLm3EEEEviT0_T1_,"ax",@progbits
	.sectioninfo	@"SHI_REGISTERS=32"
	.align	128
        .global         _ZN2at6native29vectorized_elementwise_kernelILi2ENS0_13BinaryFunctorIN3c104HalfES4_S4_ZZZNS0_17hypot_kernel_cudaERNS_18TensorIteratorBaseEENKUlvE_clEvENKUlvE1_clEvEUlS4_S4_E_EESt5arrayIPcLm3EEEEviT0_T1_
        .type           _ZN2at6native29vectorized_elementwise_kernelILi2ENS0_13BinaryFunctorIN3c104HalfES4_S4_ZZZNS0_17hypot_kernel_cudaERNS_18TensorIteratorBaseEENKUlvE_clEvENKUlvE1_clEvEUlS4_S4_E_EESt5arrayIPcLm3EEEEviT0_T1_,@function
        .size           _ZN2at6native29vectorized_elementwise_kernelILi2ENS0_13BinaryFunctorIN3c104HalfES4_S4_ZZZNS0_17hypot_kernel_cudaERNS_18TensorIteratorBaseEENKUlvE_clEvENKUlvE1_clEvEUlS4_S4_E_EESt5arrayIPcLm3EEEEviT0_T1_,(.L_x_17751 - _ZN2at6native29vectorized_elementwise_kernelILi2ENS0_13BinaryFunctorIN3c104HalfES4_S4_ZZZNS0_17hypot_kernel_cudaERNS_18TensorIteratorBaseEENKUlvE_clEvENKUlvE1_clEvEUlS4_S4_E_EESt5arrayIPcLm3EEEEviT0_T1_)
        .other          _ZN2at6native29vectorized_elementwise_kernelILi2ENS0_13BinaryFunctorIN3c104HalfES4_S4_ZZZNS0_17hypot_kernel_cudaERNS_18TensorIteratorBaseEENKUlvE_clEvENKUlvE1_clEvEUlS4_S4_E_EESt5arrayIPcLm3EEEEviT0_T1_,@"STO_CUDA_ENTRY STV_DEFAULT"
_ZN2at6native29vectorized_elementwise_kernelILi2ENS0_13BinaryFunctorIN3c104HalfES4_S4_ZZZNS0_17hypot_kernel_cudaERNS_18TensorIteratorBaseEENKUlvE_clEvENKUlvE1_clEvEUlS4_S4_E_EESt5arrayIPcLm3EEEEviT0_T1_:
.text._ZN2at6native29vectorized_elementwise_kernelILi2ENS0_13BinaryFunctorIN3c104HalfES4_S4_ZZZNS0_17hypot_kernel_cudaERNS_18TensorIteratorBaseEENKUlvE_clEvENKUlvE1_clEvEUlS4_S4_E_EESt5arrayIPcLm3EEEEviT0_T1_:
        /* <DEDUP_REMOVED lines=16> */
[----:B------:R1:W5:Y:S04]  /*0100*/  LDG.E R8, [R18.64+0x200] ;  /* 0x0002000412087981 */ /* 0x000368000c1e1900 */
[----:B------:R0:W5:Y:S04]  /*0110*/  LDG.E R10, [R16.64+0x400] ;  /* 0x00040004100a7981 */ /* 0x000168000c1e1900 */
[----:B------:R1:W5:Y:S04]  /*0120*/  LDG.E R11, [R18.64+0x400] ;  /* 0x00040004120b7981 */ /* 0x000368000c1e1900 */
[----:B------:R0:W5:Y:S04]  /*0130*/  LDG.E R7, [R16.64+0x600] ;  /* 0x0006000410077981 */ /* 0x000168000c1e1900 */
[----:B------:R1:W5:Y:S01]  /*0140*/  LDG.E R6, [R18.64+0x600] ;  /* 0x0006000412067981 */ /* 0x000362000c1e1900 */
[----:B--2---:R-:W-:-:S02]  /*0150*/  HADD2.F32 R4, -RZ, R9.H0_H0 ;  /* 0x20000009ff047230 */ /* 0x004fc40000004100 */
[----:B------:R-:W-:Y:S02]  /*0160*/  HADD2.F32 R9, -RZ, R9.H1_H1 ;  /* 0x30000009ff097230 */ /* 0x000fe40000004100 */
[--C-:B---3--:R-:W-:Y:S01]  /*0170*/  HADD2.F32 R5, -RZ, R13.reuse.H0_H0 ;  /* 0x2000000dff057230 */ /* 0x108fe20000004100 */
[----:B------:R-:W-:Y:S01]  /*0180*/  FADD.FTZ R14, |R4|, -RZ ;  /* 0x800000ff040e7221 */ /* 0x000fe20000010200 */
[----:B------:R-:W-:Y:S01]  /*0190*/  HADD2.F32 R13, -RZ, R13.H1_H1 ;  /* 0x3000000dff0d7230 */ /* 0x000fe20000004100 */
[----:B0-----:R-:W-:Y:S01]  /*01a0*/  FADD.FTZ R17, |R9|, -RZ ;  /* 0x800000ff09117221 */ /* 0x001fe20000010200 */
[----:B----4-:R-:W-:Y:S01]  /*01b0*/  HADD2.F32 R20, -RZ, R2.H0_H0 ;  /* 0x20000002ff147230 */ /* 0x010fe20000004100 */
[----:B------:R-:W-:Y:S02]  /*01c0*/  FADD.FTZ R5, |R5|, -RZ ;  /* 0x800000ff05057221 */ /* 0x000fe40000010200 */
[----:B-1----:R-:W-:Y:S01]  /*01d0*/  FADD.FTZ R18, |R13|, -RZ ;  /* 0x800000ff0d127221 */ /* 0x002fe20000010200 */
[----:B-----5:R-:W-:Y:S01]  /*01e0*/  HADD2.F32 R21, -RZ, R8.H0_H0 ;  /* 0x20000008ff157230 */ /* 0x020fe20000004100 */
[----:B------:R-:W-:Y:S01]  /*01f0*/  FADD.FTZ R20, |R20|, -RZ ;  /* 0x800000ff14147221 */ /* 0x000fe20000010200 */
[----:B------:R-:W-:-:S02]  /*0200*/  IMNMX R4, R14, R5, !PT ;  /* 0x000000050e047217 */ /* 0x000fc40007800200 */
[----:B------:R-:W-:Y:S01]  /*0210*/  IMNMX R14, R14, R5, PT ;  /* 0x000000050e0e7217 */ /* 0x000fe20003800200 */
[----:B------:R-:W-:Y:S01]  /*0220*/  FADD.FTZ R21, |R21|, -RZ ;  /* 0x800000ff15157221 */ /* 0x000fe20000010200 */
[----:B------:R-:W-:Y:S02]  /*0230*/  LOP3.LUT R12, R4, 0xfe000000, RZ, 0xc0, !PT ;  /* 0xfe000000040c7812 */ /* 0x000fe400078ec0ff */
[-C--:B------:R-:W-:Y:S02]  /*0240*/  IMNMX R13, R17, R18.reuse, PT ;  /* 0x00000012110d7217 */ /* 0x080fe40003800200 */
[----:B------:R-:W-:Y:S02]  /*0250*/  IADD3 R5, -R12, 0x7e800000, RZ ;  /* 0x7e8000000c057810 */ /* 0x000fe40007ffe1ff */
[C---:B------:R-:W-:Y:S02]  /*0260*/  FSETP.NEU.FTZ.AND P0, PT, R14.reuse, RZ, PT ;  /* 0x000000ff0e00720b */ /* 0x040fe40003f1d000 */
[----:B------:R-:W-:Y:S01]  /*0270*/  FSETP.NEU.FTZ.AND P1, PT, R13, RZ, PT ;  /* 0x000000ff0d00720b */ /* 0x000fe20003f3d000 */
[CC--:B------:R-:W-:Y:S01]  /*0280*/  FMUL.FTZ R9, R14.reuse, R5.reuse ;  /* 0x000000050e097220 */ /* 0x0c0fe20000410000 */
[----:B------:R-:W-:Y:S01]  /*0290*/  FSETP.NEU.FTZ.AND P3, PT, R14, +INF , PT ;  /* 0x7f8000000e00780b */ /* 0x000fe20003f7d000 */
[----:B------:R-:W-:Y:S01]  /*02a0*/  FMUL.FTZ R19, R4, R5 ;  /* 0x0000000504137220 */ /* 0x000fe20000410000 */
[----:B------:R-:W-:Y:S01]  /*02b0*/  IMNMX R5, R17, R18, !PT ;  /* 0x0000001211057217 */ /* 0x000fe20007800200 */
[----:B------:R-:W-:Y:S01]  /*02c0*/  FMUL.FTZ R16, R9, R9 ;  /* 0x0000000909107220 */ /* 0x000fe20000410000 */
[----:B------:R-:W-:Y:S01]  /*02d0*/  HADD2.F32 R17, -RZ, R2.H1_H1 ;  /* 0x30000002ff117230 */ /* 0x000fe20000004100 */
[----:B------:R-:W-:Y:S01]  /*02e0*/  IMAD.WIDE.U32 R2, R0, R3, c[0x0][0x168] ;  /* 0x00005a0000027625 */ /* 0x000fe200078e0003 */
[----:B------:R-:W-:Y:S01]  /*02f0*/  LOP3.LUT R9, R5, 0xfe000000, RZ, 0xc0, !PT ;  /* 0xfe00000005097812 */ /* 0x000fe200078ec0ff */
[----:B------:R-:W-:Y:S01]  /*0300*/  HADD2.F32 R18, -RZ, R8.H1_H1 ;  /* 0x30000008ff127230 */ /* 0x000fe20000004100 */
[----:B------:R-:W-:Y:S01]  /*0310*/  IMNMX R0, R20, R21, !PT ;  /* 0x0000001514007217 */ /* 0x000fe20007800200 */
[----:B------:R-:W-:Y:S01]  /*0320*/  FFMA.FTZ R19, R19, R19, R16 ;  /* 0x0000001313137223 */ /* 0x000fe20000010010 */
[----:B------:R-:W-:Y:S01]  /*0330*/  IADD3 R22, -R9, 0x7e800000, RZ ;  /* 0x7e80000009167810 */ /* 0x000fe20007ffe1ff */
[----:B------:R-:W-:Y:S01]  /*0340*/  IMAD.WIDE R2, R15, 0x4, R2 ;  /* 0x000000040f027825 */ /* 0x000fe200078e0202 */
[----:B------:R-:W-:-:S02]  /*0350*/  LOP3.LUT R16, R0, 0xfe000000, RZ, 0xc0, !PT ;  /* 0xfe00000000107812 */ /* 0x000fc400078ec0ff */
[----:B------:R-:W-:Y:S01]  /*0360*/  IMNMX R20, R20, R21, PT ;  /* 0x0000001514147217 */ /* 0x000fe20003800200 */
[-C--:B------:R-:W-:Y:S01]  /*0370*/  FMUL.FTZ R8, R13, R22.reuse ;  /* 0x000000160d087220 */ /* 0x080fe20000410000 */
[----:B------:R-:W-:Y:S01]  /*0380*/  IADD3 R21, -R16, 0x7e800000, RZ ;  /* 0x7e80000010157810 */ /* 0x000fe20007ffe1ff */
[----:B------:R-:W-:Y:S01]  /*0390*/  FMUL.FTZ R22, R5, R22 ;  /* 0x0000001605167220 */ /* 0x000fe20000410000 */
[----:B------:R-:W0:Y:S01]  /*03a0*/  MUFU.SQRT R19, R19 ;  /* 0x0000001300137308 */ /* 0x000e220000002000 */
[----:B------:R-:W-:Y:S01]  /*03b0*/  FMUL.FTZ R23, R8, R8 ;  /* 0x0000000808177220 */ /* 0x000fe20000410000 */
[----:B------:R-:W-:Y:S01]  /*03c0*/  LOP3.LUT R12, R12, 0x800000, RZ, 0xfc, !PT ;  /* 0x008000000c0c7812 */ /* 0x000fe200078efcff */
[----:B------:R-:W-:Y:S01]  /*03d0*/  FADD.FTZ R17, |R17|, -RZ ;  /* 0x800000ff11117221 */ /* 0x000fe20000010200 */
[----:B------:R-:W-:Y:S01]  /*03e0*/  FSETP.NEU.FTZ.AND P4, PT, R13, +INF , PT ;  /* 0x7f8000000d00780b */ /* 0x000fe20003f9d000 */
[----:B------:R-:W-:Y:S01]  /*03f0*/  FFMA.FTZ R15, R22, R22, R23 ;  /* 0x00000016160f7223 */ /* 0x000fe20000010017 */
[--C-:B------:R-:W-:Y:S01]  /*0400*/  HADD2.F32 R13, -RZ, R11.reuse.H0_H0 ;  /* 0x2000000bff0d7230 */ /* 0x100fe20000004100 */
[----:B------:R-:W-:Y:S01]  /*0410*/  FADD.FTZ R18, |R18|, -RZ ;  /* 0x800000ff12127221 */ /* 0x000fe20000010200 */
[C---:B------:R-:W-:Y:S01]  /*0420*/  FSETP.NEU.FTZ.AND P2, PT, R20.reuse, RZ, PT ;  /* 0x000000ff1400720b */ /* 0x040fe20003f5d000 */
[-C--:B------:R-:W-:Y:S01]  /*0430*/  FMUL.FTZ R22, R20, R21.reuse ;  /* 0x0000001514167220 */ /* 0x080fe20000410000 */
[----:B------:R-:W-:Y:S01]  /*0440*/  HADD2.F32 R11, -RZ, R11.H1_H1 ;  /* 0x3000000bff0b7230 */ /* 0x000fe20000004100 */
[----:B------:R-:W1:Y:S01]  /*0450*/  MUFU.SQRT R15, R15 ;  /* 0x0000000f000f7308 */ /* 0x000e620000002000 */
[CC--:B------:R-:W-:Y:S01]  /*0460*/  IMNMX R8, R17.reuse, R18.reuse, !PT ;  /* 0x0000001211087217 */ /* 0x0c0fe20007800200 */
[----:B------:R-:W-:Y:S01]  /*0470*/  FMUL.FTZ R21, R0, R21 ;  /* 0x0000001500157220 */ /* 0x000fe20000410000 */
[----:B------:R-:W-:Y:S01]  /*0480*/  IMNMX R17, R17, R18, PT ;  /* 0x0000001211117217 */ /* 0x000fe20003800200 */
[----:B------:R-:W-:Y:S01]  /*0490*/  FMUL.FTZ R22, R22, R22 ;  /* 0x0000001616167220 */ /* 0x000fe20000410000 */
[----:B------:R-:W-:Y:S01]  /*04a0*/  LOP3.LUT R14, R8, 0xfe000000, RZ, 0xc0, !PT ;  /* 0xfe000000080e7812 */ /* 0x000fe200078ec0ff */
[----:B0-----:R-:W-:Y:S01]  /*04b0*/  @P0 FMUL.FTZ R4, R19, R12 ;  /* 0x0000000c13040220 */ /* 0x001fe20000410000 */
[----:B------:R-:W-:Y:S01]  /*04c0*/  LOP3.LUT R18, R9, 0x800000, RZ, 0xfc, !PT ;  /* 0x0080000009127812 */ /* 0x000fe200078efcff */
[----:B------:R-:W-:Y:S01]  /*04d0*/  FFMA.FTZ R22, R21, R21, R22 ;  /* 0x0000001515167223 */ /* 0x000fe20000010016 */
[----:B------:R-:W-:Y:S01]  /*04e0*/  IADD3 R21, -R14, 0x7e800000, RZ ;  /* 0x7e8000000e157810 */ /* 0x000fe20007ffe1ff */
[----:B------:R-:W-:Y:S01]  /*04f0*/  HADD2.F32 R12, -RZ, R10.H0_H0 ;  /* 0x2000000aff0c7230 */ /* 0x000fe20000004100 */
[----:B------:R-:W-:Y:S01]  /*0500*/  FADD.FTZ R13, |R13|, -RZ ;  /* 0x800000ff0d0d7221 */ /* 0x000fe20000010200 */
[C---:B------:R-:W-:Y:S01]  /*0510*/  FSETP.NEU.FTZ.AND P6, PT, R17.reuse, RZ, PT ;  /* 0x000000ff1100720b */ /* 0x040fe20003fdd000 */
[----:B------:R-:W-:Y:S01]  /*0520*/  HADD2.F32 R19, -RZ, R6.H0_H0 ;  /* 0x20000006ff137230 */ /* 0x000fe20000004100 */
[----:B------:R-:W0:Y:S01]  /*0530*/  MUFU.SQRT R22, R22 ;  /* 0x0000001600167308 */ /* 0x000e220000002000 */
[-C--:B------:R-:W-:Y:S01]  /*0540*/  FMUL.FTZ R9, R17, R21.reuse ;  /* 0x0000001511097220 */ /* 0x080fe20000410000 */
[----:B------:R-:W-:Y:S01]  /*0550*/  FSETP.NEU.FTZ.AND P0, PT, R20, +INF , PT ;  /* 0x7f8000001400780b */ /* 0x000fe20003f1d000 */
[----:B-1----:R-:W-:Y:S01]  /*0560*/  @P1 FMUL.FTZ R5, R15, R18 ;  /* 0x000000120f051220 */ /* 0x002fe20000410000 */
[----:B------:R-:W-:Y:S01]  /*0570*/  HADD2.F32 R15, -RZ, R10.H1_H1 ;  /* 0x3000000aff0f7230 */ /* 0x000fe20000004100 */
[----:B------:R-:W-:Y:S01]  /*0580*/  FMUL.FTZ R18, R8, R21 ;  /* 0x0000001508127220 */ /* 0x000fe20000410000 */
[----:B------:R-:W-:Y:S01]  /*0590*/  FSETP.NEU.FTZ.AND P1, PT, R17, +INF , PT ;  /* 0x7f8000001100780b */ /* 0x000fe20003f3d000 */
[----:B------:R-:W-:Y:S01]  /*05a0*/  FMUL.FTZ R9, R9, R9 ;  /* 0x0000000909097220 */ /* 0x000fe20000410000 */
[----:B------:R-:W-:Y:S01]  /*05b0*/  HADD2.F32 R17, -RZ, R7.H0_H0 ;  /* 0x20000007ff117230 */ /* 0x000fe20000004100 */
[----:B------:R-:W-:Y:S01]  /*05c0*/  FADD.FTZ R10, |R12|, -RZ ;  /* 0x800000ff0c0a7221 */ /* 0x000fe20000010200 */
[----:B------:R-:W-:Y:S01]  /*05d0*/  FSEL R4, R4, +INF , P3 ;  /* 0x7f80000004047808 */ /* 0x000fe20001800000 */
[----:B------:R-:W-:Y:S01]  /*05e0*/  FFMA.FTZ R18, R18, R18, R9 ;  /* 0x0000001212127223 */ /* 0x000fe20000010009 */
[----:B------:R-:W-:Y:S01]  /*05f0*/  LOP3.LUT R9, R16, 0x800000, RZ, 0xfc, !PT ;  /* 0x0080000010097812 */ /* 0x000fe200078efcff */
[----:B------:R-:W-:Y:S01]  /*0600*/  FADD.FTZ R15, |R15|, -RZ ;  /* 0x800000ff0f0f7221 */ /* 0x000fe20000010200 */
[CC--:B------:R-:W-:Y:S01]  /*0610*/  IMNMX R12, R10.reuse, R13.reuse, PT ;  /* 0x0000000d0a0c7217 */ /* 0x0c0fe20003800200 */
[----:B------:R-:W-:Y:S01]  /*0620*/  FADD.FTZ R16, |R11|, -RZ ;  /* 0x800000ff0b107221 */ /* 0x000fe20000010200 */
[----:B------:R-:W-:Y:S01]  /*0630*/  IMNMX R10, R10, R13, !PT ;  /* 0x0000000d0a0a7217 */ /* 0x000fe20007800200 */
[----:B------:R-:W-:Y:S01]  /*0640*/  FADD.FTZ R17, |R17|, -RZ ;  /* 0x800000ff11117221 */ /* 0x000fe20000010200 */
[----:B------:R-:W-:Y:S01]  /*0650*/  MUFU.SQRT R18, R18 ;  /* 0x0000001200127308 */ /* 0x000fe20000002000 */
[----:B------:R-:W-:Y:S01]  /*0660*/  FADD.FTZ R20, |R19|, -RZ ;  /* 0x800000ff13147221 */ /* 0x000fe20000010200 */
[----:B------:R-:W-:Y:S01]  /*0670*/  HADD2.F32 R19, -RZ, R6.H1_H1 ;  /* 0x30000006ff137230 */ /* 0x000fe20000004100 */
[----:B0-----:R-:W-:Y:S01]  /*0680*/  @P2 FMUL.FTZ R0, R22, R9 ;  /* 0x0000000916002220 */ /* 0x001fe20000410000 */
[----:B------:R-:W-:-:S02]  /*0690*/  LOP3.LUT R6, R10, 0xfe000000, RZ, 0xc0, !PT ;  /* 0xfe0000000a067812 */ /* 0x000fc400078ec0ff */
[-C--:B------:R-:W-:Y:S01]  /*06a0*/  IMNMX R11, R15, R16.reuse, PT ;  /* 0x000000100f0b7217 */ /* 0x080fe20003800200 */
[----:B------:R-:W-:Y:S01]  /*06b0*/  FADD.FTZ R19, |R19|, -RZ ;  /* 0x800000ff13137221 */ /* 0x000fe20000010200 */
[----:B------:R-:W-:Y:S01]  /*06c0*/  IMNMX R9, R15, R16, !PT ;  /* 0x000000100f097217 */ /* 0x000fe20007800200 */
[----:B------:R-:W-:Y:S01]  /*06d0*/  HADD2.F32 R15, -RZ, R7.H1_H1 ;  /* 0x30000007ff0f7230 */ /* 0x000fe20000004100 */
[CC--:B------:R-:W-:Y:S02]  /*06e0*/  IMNMX R13, R17.reuse, R20.reuse, PT ;  /* 0x00000014110d7217 */ /* 0x0c0fe40003800200 */
[----:B------:R-:W-:Y:S02]  /*06f0*/  IMNMX R7, R17, R20, !PT ;  /* 0x0000001411077217 */ /* 0x000fe40007800200 */
[----:B------:R-:W-:Y:S01]  /*0700*/  IADD3 R17, -R6, 0x7e800000, RZ ;  /* 0x7e80000006117810 */ /* 0x000fe20007ffe1ff */
[----:B------:R-:W-:Y:S01]  /*0710*/  FADD.FTZ R20, |R15|, -RZ ;  /* 0x800000ff0f147221 */ /* 0x000fe20000010200 */
[----:B------:R-:W-:-:S02]  /*0720*/  LOP3.LUT R16, R9, 0xfe000000, RZ, 0xc0, !PT ;  /* 0xfe00000009107812 */ /* 0x000fc400078ec0ff */
[----:B------:R-:W-:Y:S01]  /*0730*/  LOP3.LUT R15, R7, 0xfe000000, RZ, 0xc0, !PT ;  /* 0xfe000000070f7812 */ /* 0x000fe200078ec0ff */
[-C--:B------:R-:W-:Y:S01]  /*0740*/  FMUL.FTZ R21, R12, R17.reuse ;  /* 0x000000110c157220 */ /* 0x080fe20000410000 */
[----:B------:R-:W-:Y:S01]  /*0750*/  IADD3 R22, -R16, 0x7e800000, RZ ;  /* 0x7e80000010167810 */ /* 0x000fe20007ffe1ff */
[----:B------:R-:W-:Y:S01]  /*0760*/  FMUL.FTZ R17, R10, R17 ;  /* 0x000000110a117220 */ /* 0x000fe20000410000 */
[----:B------:R-:W-:Y:S01]  /*0770*/  FSETP.NEU.FTZ.AND P2, PT, R12, RZ, PT ;  /* 0x000000ff0c00720b */ /* 0x000fe20003f5d000 */
[----:B------:R-:W-:Y:S01]  /*0780*/  FMUL.FTZ R24, R21, R21 ;  /* 0x0000001515187220 */ /* 0x000fe20000410000 */
[----:B------:R-:W-:Y:S01]  /*0790*/  FSEL R5, R5, +INF , P4 ;  /* 0x7f80000005057808 */ /* 0x000fe20002000000 */
[CC--:B------:R-:W-:Y:S01]  /*07a0*/  FMUL.FTZ R23, R11.reuse, R22.reuse ;  /* 0x000000160b177220 */ /* 0x0c0fe20000410000 */
[----:B------:R-:W-:Y:S01]  /*07b0*/  FSETP.NEU.FTZ.AND P3, PT, R11, RZ, PT ;  /* 0x000000ff0b00720b */ /* 0x000fe20003f7d000 */
[----:B------:R-:W-:Y:S01]  /*07c0*/  FMUL.FTZ R25, R9, R22 ;  /* 0x0000001609197220 */ /* 0x000fe20000410000 */
[----:B------:R-:W-:Y:S01]  /*07d0*/  IADD3 R22, -R15, 0x7e800000, RZ ;  /* 0x7e8000000f167810 */ /* 0x000fe20007ffe1ff */
[----:B------:R-:W-:Y:S01]  /*07e0*/  FFMA.FTZ R21, R17, R17, R24 ;  /* 0x0000001111157223 */ /* 0x000fe20000010018 */
[C---:B------:R-:W-:Y:S01]  /*07f0*/  IMNMX R17, R20.reuse, R19, !PT ;  /* 0x0000001314117217 */ /* 0x040fe20007800200 */
[----:B------:R-:W-:Y:S01]  /*0800*/  FMUL.FTZ R26, R23, R23 ;  /* 0x00000017171a7220 */ /* 0x000fe20000410000 */
[----:B------:R-:W-:Y:S01]  /*0810*/  IMNMX R19, R20, R19, PT ;  /* 0x0000001314137217 */ /* 0x000fe20003800200 */
[----:B------:R-:W-:Y:S01]  /*0820*/  FMUL.FTZ R24, R13, R22 ;  /* 0x000000160d187220 */ /* 0x000fe20000410000 */
[----:B------:R-:W-:Y:S01]  /*0830*/  LOP3.LUT R20, R17, 0xfe000000, RZ, 0xc0, !PT ;  /* 0xfe00000011147812 */ /* 0x000fe200078ec0ff */
[----:B------:R-:W-:Y:S01]  /*0840*/  FFMA.FTZ R23, R25, R25, R26 ;  /* 0x0000001919177223 */ /* 0x000fe2000001001a */
[----:B------:R-:W0:Y:S01]  /*0850*/  MUFU.SQRT R21, R21 ;  /* 0x0000001500157308 */ /* 0x000e220000002000 */
[----:B------:R-:W-:Y:S01]  /*0860*/  FMUL.FTZ R25, R24, R24 ;  /* 0x0000001818197220 */ /* 0x000fe20000410000 */
[----:B------:R-:W-:Y:S01]  /*0870*/  IADD3 R24, -R20, 0x7e800000, RZ ;  /* 0x7e80000014187810 */ /* 0x000fe20007ffe1ff */
[----:B------:R-:W-:Y:S01]  /*0880*/  FMUL.FTZ R22, R7, R22 ;  /* 0x0000001607167220 */ /* 0x000fe20000410000 */
[----:B------:R-:W-:-:S02]  /*0890*/  FSETP.NEU.FTZ.AND P4, PT, R13, RZ, PT ;  /* 0x000000ff0d00720b */ /* 0x000fc40003f9d000 */
[C---:B------:R-:W-:Y:S01]  /*08a0*/  FSETP.NEU.FTZ.AND P5, PT, R19.reuse, RZ, PT ;  /* 0x000000ff1300720b */ /* 0x040fe20003fbd000 */
[----:B------:R-:W-:Y:S01]  /*08b0*/  FFMA.FTZ R22, R22, R22, R25 ;  /* 0x0000001616167223 */ /* 0x000fe20000010019 */
[----:B------:R-:W1:Y:S01]  /*08c0*/  MUFU.SQRT R23, R23 ;  /* 0x0000001700177308 */ /* 0x000e620000002000 */
[-C--:B------:R-:W-:Y:S01]  /*08d0*/  FMUL.FTZ R25, R19, R24.reuse ;  /* 0x0000001813197220 */ /* 0x080fe20000410000 */
[----:B------:R-:W-:Y:S01]  /*08e0*/  LOP3.LUT R6, R6, 0x800000, RZ, 0xfc, !PT ;  /* 0x0080000006067812 */ /* 0x000fe200078efcff */
[----:B------:R-:W-:Y:S01]  /*08f0*/  FMUL.FTZ R24, R17, R24 ;  /* 0x0000001811187220 */ /* 0x000fe20000410000 */
[----:B------:R-:W-:Y:S01]  /*0900*/  LOP3.LUT R16, R16, 0x800000, RZ, 0xfc, !PT ;  /* 0x0080000010107812 */ /* 0x000fe200078efcff */
[----:B------:R-:W-:Y:S01]  /*0910*/  FMUL.FTZ R25, R25, R25 ;  /* 0x0000001919197220 */ /* 0x000fe20000410000 */
[----:B------:R-:W-:Y:S02]  /*0920*/  LOP3.LUT R15, R15, 0x800000, RZ, 0xfc, !PT ;  /* 0x008000000f0f7812 */ /* 0x000fe400078efcff */
[----:B------:R-:W2:Y:S01]  /*0930*/  MUFU.SQRT R22, R22 ;  /* 0x0000001600167308 */ /* 0x000ea20000002000 */
[----:B------:R-:W-:Y:S01]  /*0940*/  FFMA.FTZ R24, R24, R24, R25 ;  /* 0x0000001818187223 */ /* 0x000fe20000010019 */
[----:B------:R-:W-:Y:S01]  /*0950*/  LOP3.LUT R25, R14, 0x800000, RZ, 0xfc, !PT ;  /* 0x008000000e197812 */ /* 0x000fe200078efcff */
[----:B0-----:R-:W-:Y:S01]  /*0960*/  @P2 FMUL.FTZ R10, R21, R6 ;  /* 0x00000006150a2220 */ /* 0x001fe20000410000 */
[----:B------:R-:W-:-:S02]  /*0970*/  FSETP.NEU.FTZ.AND P2, PT, R11, +INF , PT ;  /* 0x7f8000000b00780b */ /* 0x000fc40003f5d000 */
[----:B------:R-:W-:Y:S01]  /*0980*/  LOP3.LUT R11, R20, 0x800000, RZ, 0xfc, !PT ;  /* 0x00800000140b7812 */ /* 0x000fe200078efcff */
[----:B------:R-:W-:Y:S01]  /*0990*/  @P6 FMUL.FTZ R8, R18, R25 ;  /* 0x0000001912086220 */ /* 0x000fe20000410000 */
[----:B------:R-:W0:Y:S01]  /*09a0*/  MUFU.SQRT R24, R24 ;  /* 0x0000001800187308 */ /* 0x000e220000002000 */
[----:B-1----:R-:W-:Y:S01]  /*09b0*/  @P3 FMUL.FTZ R9, R23, R16 ;  /* 0x0000001017093220 */ /* 0x002fe20000410000 */
[----:B------:R-:W-:Y:S02]  /*09c0*/  FSETP.NEU.FTZ.AND P6, PT, R12, +INF , PT ;  /* 0x7f8000000c00780b */ /* 0x000fe40003fdd000 */
[----:B------:R-:W-:Y:S02]  /*09d0*/  FSETP.NEU.FTZ.AND P3, PT, R13, +INF , PT ;  /* 0x7f8000000d00780b */ /* 0x000fe40003f7d000 */
[----:B------:R-:W-:Y:S01]  /*09e0*/  FSEL R0, R0, +INF , P0 ;  /* 0x7f80000000007808 */ /* 0x000fe20000000000 */
[----:B--2---:R-:W-:Y:S01]  /*09f0*/  @P4 FMUL.FTZ R7, R22, R15 ;  /* 0x0000000f16074220 */ /* 0x004fe20000410000 */
[----:B------:R-:W-:-:S02]  /*0a00*/  FSETP.NEU.FTZ.AND P4, PT, R19, +INF , PT ;  /* 0x7f8000001300780b */ /* 0x000fc40003f9d000 */
[----:B------:R-:W-:Y:S02]  /*0a10*/  FSEL R10, R10, +INF , P6 ;  /* 0x7f8000000a0a7808 */ /* 0x000fe40003000000 */
[----:B------:R-:W-:Y:S02]  /*0a20*/  FSEL R9, R9, +INF , P2 ;  /* 0x7f80000009097808 */ /* 0x000fe40001000000 */
[----:B------:R-:W-:Y:S01]  /*0a30*/  FSEL R7, R7, +INF , P3 ;  /* 0x7f80000007077808 */ /* 0x000fe20001800000 */
[----:B0-----:R-:W-:Y:S01]  /*0a40*/  @P5 FMUL.FTZ R17, R24, R11 ;  /* 0x0000000b18115220 */ /* 0x001fe20000410000 */
[----:B------:R-:W-:Y:S02]  /*0a50*/  FSEL R11, R8, +INF , P1 ;  /* 0x7f800000080b7808 */ /* 0x000fe40000800000 */
[----:B------:R-:W-:Y:S02]  /*0a60*/  F2FP.PACK_AB R5, R5, R4 ;  /* 0x000000040505723e */ /* 0x000fe400000000ff */
[----:B------:R-:W-:-:S02]  /*0a70*/  FSEL R6, R17, +INF , P4 ;  /* 0x7f80000011067808 */ /* 0x000fc40002000000 */
        /* <DEDUP_REMOVED lines=8> */
.L_x_2929:
        /* <DEDUP_REMOVED lines=83> */
[----:B-----5:R-:W-:Y:S02]  /*1030*/  HADD2.F32 R29, -RZ, R29.H0_H0 ;  /* 0x2000001dff1d7230 */ /* 0x020fe40000004100 */
[----:B------:R-:W-:-:S03]  /*1040*/  HADD2.F32 R6, -RZ, R6.H0_H0 ;  /* 0x20000006ff067230 */ /* 0x000fc60000004100 */
        /* <DEDUP_REMOVED lines=17> */
.L_x_2931:
[----:B------:R-:W-:Y:S05]  /*1160*/  BSYNC B0 ;  /* 0x0000000000007941 */ /* 0x000fea0003800000 */
.L_x_2930:
        /* <DEDUP_REMOVED lines=27> */
.L_x_2933:
[----:B------:R-:W-:Y:S05]  /*1320*/  BSYNC B0 ;  /* 0x0000000000007941 */ /* 0x000fea0003800000 */
.L_x_2932:
        /* <DEDUP_REMOVED lines=13> */
[----:B------:R-:W-:Y:S02]  /*1400*/  HADD2.F32 R12, -RZ, R12.H0_H0 ;  /* 0x2000000cff0c7230 */ /* 0x000fe40000004100 */
        /* <DEDUP_REMOVED lines=18> */
.L_x_2935:
[----:B------:R-:W-:Y:S05]  /*1530*/  BSYNC B0 ;  /* 0x0000000000007941 */ /* 0x000fea0003800000 */
.L_x_2934:
[----:B------:R-:W-:Y:S01]  /*1540*/  BSSY B0, `(.L_x_2936) ;  /* 0x0000015000007945 */ /* 0x000fe20003800000 */
[----:B------:R-:W-:Y:S05]  /*1550*/  @P1 BRA `(.L_x_2937) ;  /* 0x0000013000001947 */ /* 0x000fea0003800000 */
        /* <DEDUP_REMOVED lines=19> */
.L_x_2937:
[----:B------:R-:W-:Y:S05]  /*1690*/  BSYNC B0 ;  /* 0x0000000000007941 */ /* 0x000fea0003800000 */
.L_x_2936:
        /* <DEDUP_REMOVED lines=21> */
.L_x_2939:
[----:B------:R-:W-:Y:S05]  /*17f0*/  BSYNC B0 ;  /* 0x0000000000007941 */ /* 0x000fea0003800000 */
.L_x_2938:
        /* <DEDUP_REMOVED lines=21> */
.L_x_2941:
[----:B------:R-:W-:Y:S05]  /*1950*/  BSYNC B0 ;  /* 0x0000000000007941 */ /* 0x000fea0003800000 */
.L_x_2940:
        /* <DEDUP_REMOVED lines=21> */
.L_x_2943:
[----:B------:R-:W-:Y:S05]  /*1ab0*/  BSYNC B0 ;  /* 0x0000000000007941 */ /* 0x000fea0003800000 */
.L_x_2942:
        /* <DEDUP_REMOVED lines=21> */
.L_x_2945:
[----:B------:R-:W-:Y:S05]  /*1c10*/  BSYNC B0 ;  /* 0x0000000000007941 */ /* 0x000fea0003800000 */
.L_x_2944:
        /* <DEDUP_REMOVED lines=18> */
.L_x_2948:
[----:B0-----:R-:W-:-:S13]  /*1d40*/  ISETP.GE.AND P0, PT, R9, R8, PT ;  /* 0x000000080900720c */ /* 0x001fda0003f06270 */
[----:B------:R-:W-:Y:S05]  /*1d50*/  @P0 BRA `(.L_x_2950) ;  /* 0x000000c000000947 */ /* 0x000fea0003800000 */
[----:B------:R-:W-:Y:S01]  /*1d60*/  IMAD.IADD R2, R0, 0x1, R9 ;  /* 0x0000000100027824 */ /* 0x000fe200078e0209 */
[----:B------:R-:W-:Y:S01]  /*1d70*/  IADD3 R9, R9, 0x80, RZ ;  /* 0x0000008009097810 */ /* 0x000fe20007ffe0ff */
[----:B------:R-:W-:-:S04]  /*1d80*/  IMAD.MOV.U32 R3, RZ, RZ, 0x2 ;  /* 0x00000002ff037424 */ /* 0x000fc800078e00ff */
[----:B------:R-:W-:-:S05]  /*1d90*/  IMAD.WIDE.U32 R2, R2, R3, c[0x0][0x168] ;  /* 0x00005a0002027625 */ /* 0x000fca00078e0003 */
[----:B------:R0:W-:Y:S02]  /*1da0*/  STG.E.U16 [R2.64], R10 ;  /* 0x0000000a02007986 */ /* 0x0001e4000c101504 */
.L_x_2949:
[----:B------:R-:W-:-:S13]  /*1db0*/  ISETP.GE.AND P0, PT, R9, R8, PT ;  /* 0x000000080900720c */ /* 0x000fda0003f06270 */
[----:B------:R-:W-:Y:S05]  /*1dc0*/  @P0 BRA `(.L_x_2951) ;  /* 0x000000d000000947 */ /* 0x000fea0003800000 */
[----:B0-----:R-:W-:Y:S01]  /*1dd0*/  IMAD.IADD R2, R0, 0x1, R9 ;  /* 0x0000000100027824 */ /* 0x001fe200078e0209 */
[----:B------:R-:W-:Y:S01]  /*1de0*/  IADD3 R9, R9, 0x80, RZ ;  /* 0x0000008009097810 */ /* 0x000fe20007ffe0ff */
[----:B------:R-:W-:-:S04]  /*1df0*/  IMAD.MOV.U32 R3, RZ, RZ, 0x2 ;  /* 0x00000002ff037424 */ /* 0x000fc800078e00ff */
[----:B------:R-:W-:-:S05]  /*1e00*/  IMAD.WIDE.U32 R2, R2, R3, c[0x0][0x168] ;  /* 0x00005a0002027625 */ /* 0x000fca00078e0003 */
[----:B------:R0:W-:Y:S02]  /*1e10*/  STG.E.U16 [R2.64], R11 ;  /* 0x0000000b02007986 */ /* 0x0001e4000c101504 */
.L_x_2950:
        /* <DEDUP_REMOVED lines=8> */
.L_x_2951:
[----:B------:R-:W-:Y:S05]  /*1ea0*/  BSYNC B1 ;  /* 0x0000000000017941 */ /* 0x000fea0003800000 */
.L_x_2947:
[----:B------:R-:W-:-:S13]  /*1eb0*/  ISETP.GE.AND P0, PT, R9, R8, PT ;  /* 0x000000080900720c */ /* 0x000fda0003f06270 */
[----:B0-----:R-:W-:Y:S01]  /*1ec0*/  @!P0 IMAD.IADD R2, R0, 0x1, R9 ;  /* 0x0000000100028824 */ /* 0x001fe200078e0209 */
[----:B------:R-:W-:Y:S01]  /*1ed0*/  @!P0 IADD3 R9, R9, 0x80, RZ ;  /* 0x0000008009098810 */ /* 0x000fe20007ffe0ff */
[----:B------:R-:W-:-:S04]  /*1ee0*/  @!P0 IMAD.MOV.U32 R3, RZ, RZ, 0x2 ;  /* 0x00000002ff038424 */ /* 0x000fc800078e00ff */
[----:B------:R-:W-:-:S05]  /*1ef0*/  @!P0 IMAD.WIDE.U32 R2, R2, R3, c[0x0][0x168] ;  /* 0x00005a0002028625 */ /* 0x000fca00078e0003 */
[----:B------:R0:W-:Y:S02]  /*1f00*/  @!P0 STG.E.U16 [R2.64], R13 ;  /* 0x0000000d02008986 */ /* 0x0001e4000c101504 */
.L_x_2952:
[----:B------:R-:W-:Y:S05]  /*1f10*/  BSYNC B0 ;  /* 0x0000000000007941 */ /* 0x000fea0003800000 */
.L_x_2946:
        /* <DEDUP_REMOVED lines=8> */
.L_x_2953:
        /* <DEDUP_REMOVED lines=14> */
.L_x_17751:


//--------------------- .text._ZN2at6native29vectorized_elementwise_kernelILi4ENS0_13BinaryFunctorIN3c104HalfES4_S4_ZZZNS0_17hypot_kernel_cudaERNS_18TensorIteratorBaseEENKUlvE_clEvENKUlvE1_clEvEUlS4_S4_E_EESt5arrayIPcLm3EEEEviT0_T1_ --------------------------
	.section	.text._ZN2at6native29vectorized_elementwise_kernelILi4ENS0_13BinaryFunctorIN3c104HalfES4_S4_ZZZNS0_17hypot_kernel_cudaERNS_18TensorIteratorBaseEENKUlvE_clEvENKUlvE1_clEvEUlS4_S4_E_EESt5arrayIPcLm3EEEEviT0_T1_,"ax",@progbits
	.sectioninfo	@"SHI_REGISTERS=32"
	.align	128
        .global         _ZN2at6native29vectorized_elementwise_kernelILi4ENS0_13BinaryFunctorIN3c104HalfES4_S4_ZZZNS0_17hypot_kernel_cudaERNS_18TensorIteratorBaseEENKUlvE_clEvENKUlvE1_clEvEUlS4_S4_E_EESt5arrayIPcLm3EEEEviT0_T1_
        .type           _ZN2at6native29vectorized_elementwise_kernelILi4ENS0_13BinaryFunctorIN3c104HalfES4_S4_ZZZNS0_17hypot_kernel_cudaERNS_18TensorIteratorBaseEENKUlvE_clEvENKUlvE1_clEvEUlS4_S4_E_EESt5arrayIPcLm3EEEEviT0_T1_,@function
        .size           _ZN2at6native29vectorized_elementwise_kernelILi4ENS0_13BinaryFunctorIN3c104HalfES4_S4_ZZZNS0_17hypot_kernel_cudaERNS_18TensorIteratorBaseEENKUlvE_clEvENKUlvE1_clEvEUlS4_S4_E_EESt5arrayIPcLm3EEEEviT0_T1_,(.L_x_17752 - _ZN2at6native29vectorized_elementwise_kernelILi4ENS0_13BinaryFunctorIN3c104HalfES4_S4_ZZZNS0_17hypot_kernel_cudaERNS_18TensorIteratorBaseEENKUlvE_clEvENKUlvE1_clEvEUlS4_S4_E_EESt5arrayIPcLm3EEEEviT0_T1_)
        .other          _ZN2at6native29vectorized_elementwise_kernelILi4ENS0_13BinaryFunctorIN3c104HalfES4_S4_ZZZNS0_17hypot_kernel_cudaERNS_18TensorIteratorBaseEENKUlvE_clEvENKUlvE1_clEvEUlS4_S4_E_EESt5arrayIPcLm3EEEEviT0_T1_,@"STO_CUDA_ENTRY STV_DEFAULT"
_ZN2at6native29vectorized_elementwise_kernelILi4ENS0_13BinaryFunctorIN3c104HalfES4_S4_ZZZNS0_17hypot_kernel_cudaERNS_18TensorIteratorBaseEENKUlvE_clEvENKUlvE1_clEvEUlS4_S4_E_EESt5arrayIPcLm3EEEEviT0_T1_:
.text._ZN2at6native29vectorized_elementwise_kernelILi4ENS0_13BinaryFunctorIN3c104HalfES4_S4_ZZZNS0_17hypot_kernel_cudaERNS_18TensorIteratorBaseEENKUlvE_clEvENKUlvE1_clEvEUlS4_S4_E_EESt5arrayIPcLm3EEEEviT0_T1_:
        /* <DEDUP_REMOVED lines=17> */
[----:B--2---:R-:W-:-:S02]  /*0110*/  HADD2.F32 R8, -RZ, R6.H0_H0 ;  /* 0x20000006ff087230 */ /* 0x004fc40000004100 */
[----:B------:R-:W-:Y:S02]  /*0120*/  HADD2.F32 R6, -RZ, R6.H1_H1 ;  /* 0x30000006ff067230 */ /* 0x000fe40000004100 */
[--C-:B---3--:R-:W-:Y:S01]  /*0130*/  HADD2.F32 R9, -RZ, R10.reuse.H0_H0 ;  /* 0x2000000aff097230 */ /* 0x108fe20000004100 */
[----:B------:R-:W-:Y:S01]  /*0140*/  FADD.FTZ R14, |R8|, -RZ ;  /* 0x800000ff080e7221 */ /* 0x000fe20000010200 */
[----:B------:R-:W-:Y:S01]  /*0150*/  HADD2.F32 R10, -RZ, R10.H1_H1 ;  /* 0x3000000aff0a7230 */ /* 0x000fe20000004100 */
[----:B------:R-:W-:Y:S01]  /*0160*/  FADD.FTZ R20, |R6|, -RZ ;  /* 0x800000ff06147221 */ /* 0x000fe20000010200 */
[--C-:B------:R-:W-:Y:S01]  /*0170*/  HADD2.F32 R6, -RZ, R7.reuse.H0_H0 ;  /* 0x20000007ff067230 */ /* 0x100fe20000004100 */
[----:B------:R-:W-:Y:S01]  /*0180*/  FADD.FTZ R9, |R9|, -RZ ;  /* 0x800000ff09097221 */ /* 0x000fe20000010200 */
[----:B------:R-:W-:Y:S01]  /*0190*/  HADD2.F32 R24, -RZ, R7.H1_H1 ;  /* 0x30000007ff187230 */ /* 0x000fe20000004100 */
[----:B0-----:R-:W-:Y:S01]  /*01a0*/  FADD.FTZ R17, |R10|, -RZ ;  /* 0x800000ff0a117221 */ /* 0x001fe20000010200 */
[----:B------:R-:W-:Y:S01]  /*01b0*/  HADD2.F32 R10, -RZ, R11.H0_H0 ;  /* 0x2000000bff0a7230 */ /* 0x000fe20000004100 */
[----:B------:R-:W-:Y:S01]  /*01c0*/  FADD.FTZ R21, |R6|, -RZ ;  /* 0x800000ff06157221 */ /* 0x000fe20000010200 */
[-C--:B------:R-:W-:Y:S01]  /*01d0*/  IMNMX R8, R14, R9.reuse, !PT ;  /* 0x000000090e087217 */ /* 0x080fe20007800200 */
[----:B------:R-:W-:Y:S01]  /*01e0*/  FADD.FTZ R24, |R24|, -RZ ;  /* 0x800000ff18187221 */ /* 0x000fe20000010200 */
[----:B------:R-:W-:Y:S01]  /*01f0*/  IMNMX R14, R14, R9, PT ;  /* 0x000000090e0e7217 */ /* 0x000fe20003800200 */
[----:B------:R-:W-:Y:S01]  /*0200*/  FADD.FTZ R10, |R10|, -RZ ;  /* 0x800000ff0a0a7221 */ /* 0x000fe20000010200 */
[----:B------:R-:W-:-:S02]  /*0210*/  LOP3.LUT R12, R8, 0xfe000000, RZ, 0xc0, !PT ;  /* 0xfe000000080c7812 */ /* 0x000fc400078ec0ff */
[----:B------:R-:W-:Y:S02]  /*0220*/  IMNMX R9, R20, R17, !PT ;  /* 0x0000001114097217 */ /* 0x000fe40007800200 */
[----:B-1----:R-:W-:Y:S02]  /*0230*/  IADD3 R19, -R12, 0x7e800000, RZ ;  /* 0x7e8000000c137810 */ /* 0x002fe40007ffe1ff */
[----:B------:R-:W-:Y:S02]  /*0240*/  LOP3.LUT R16, R9, 0xfe000000, RZ, 0xc0, !PT ;  /* 0xfe00000009107812 */ /* 0x000fe400078ec0ff */
[CC--:B------:R-:W-:Y:S01]  /*0250*/  IMNMX R18, R21.reuse, R10.reuse, PT ;  /* 0x0000000a15127217 */ /* 0x0c0fe20003800200 */
[-C--:B------:R-:W-:Y:S01]  /*0260*/  FMUL.FTZ R6, R14, R19.reuse ;  /* 0x000000130e067220 */ /* 0x080fe20000410000 */
[----:B------:R-:W-:Y:S01]  /*0270*/  IMNMX R10, R21, R10, !PT ;  /* 0x0000000a150a7217 */ /* 0x000fe20007800200 */
[----:B------:R-:W-:Y:S01]  /*0280*/  FMUL.FTZ R19, R8, R19 ;  /* 0x0000001308137220 */ /* 0x000fe20000410000 */
[----:B------:R-:W-:Y:S01]  /*0290*/  IMNMX R17, R20, R17, PT ;  /* 0x0000001114117217 */ /* 0x000fe20003800200 */
[----:B------:R-:W-:Y:S01]  /*02a0*/  FMUL.FTZ R6, R6, R6 ;  /* 0x0000000606067220 */ /* 0x000fe20000410000 */
[----:B------:R-:W-:Y:S01]  /*02b0*/  IADD3 R22, -R16, 0x7e800000, RZ ;  /* 0x7e80000010167810 */ /* 0x000fe20007ffe1ff */
[----:B------:R-:W-:Y:S01]  /*02c0*/  HADD2.F32 R20, -RZ, R11.H1_H1 ;  /* 0x3000000bff147230 */ /* 0x000fe20000004100 */
        /* <DEDUP_REMOVED lines=8> */
[----:B------:R-:W-:Y:S01]  /*0350*/  LOP3.LUT R12, R12, 0x800000, RZ, 0xfc, !PT ;  /* 0x008000000c0c7812 */ /* 0x000fe200078efcff */
[----:B------:R-:W-:Y:S01]  /*0360*/  IMAD.WIDE.U32 R6, R0, R15, c[0x0][0x168] ;  /* 0x00005a0000067625 */ /* 0x000fe200078e000f */
[----:B------:R-:W-:Y:S01]  /*0370*/  FSETP.NEU.FTZ.AND P1, PT, R14, +INF , PT ;  /* 0x7f8000000e00780b */ /* 0x000fe20003f3d000 */
[----:B------:R-:W0:Y:S01]  /*0380*/  MUFU.SQRT R15, R21 ;  /* 0x00000015000f7308 */ /* 0x000e220000002000 */
[C---:B------:R-:W-:Y:S01]  /*0390*/  FSETP.NEU.FTZ.AND P5, PT, R18.reuse, RZ, PT ;  /* 0x000000ff1200720b */ /* 0x040fe20003fbd000 */
[CC--:B------:R-:W-:Y:S01]  /*03a0*/  FMUL.FTZ R0, R18.reuse, R11.reuse ;  /* 0x0000000b12007220 */ /* 0x0c0fe20000410000 */
[----:B------:R-:W-:Y:S01]  /*03b0*/  FSETP.NEU.FTZ.AND P4, PT, R18, +INF , PT ;  /* 0x7f8000001200780b */ /* 0x000fe20003f9d000 */
[----:B------:R-:W-:Y:S01]  /*03c0*/  FADD.FTZ R25, |R20|, -RZ ;  /* 0x800000ff14197221 */ /* 0x000fe20000010200 */
[----:B------:R-:W-:Y:S01]  /*03d0*/  LOP3.LUT R16, R16, 0x800000, RZ, 0xfc, !PT ;  /* 0x0080000010107812 */ /* 0x000fe200078efcff */
[----:B------:R-:W-:Y:S01]  /*03e0*/  FFMA.FTZ R23, R22, R22, R23 ;  /* 0x0000001616177223 */ /* 0x000fe20000010017 */
[----:B------:R-:W-:Y:S01]  /*03f0*/  FSETP.NEU.FTZ.AND P0, PT, R17, +INF , PT ;  /* 0x7f8000001100780b */ /* 0x000fe20003f1d000 */
[----:B------:R-:W-:Y:S01]  /*0400*/  FMUL.FTZ R11, R10, R11 ;  /* 0x0000000b0a0b7220 */ /* 0x000fe20000410000 */
[-C--:B------:R-:W-:Y:S01]  /*0410*/  IMNMX R20, R24, R25.reuse, PT ;  /* 0x0000001918147217 */ /* 0x080fe20003800200 */
[----:B------:R-:W-:Y:S01]  /*0420*/  FMUL.FTZ R22, R0, R0 ;  /* 0x0000000000167220 */ /* 0x000fe20000410000 */
[----:B------:R-:W-:Y:S01]  /*0430*/  IMNMX R0, R24, R25, !PT ;  /* 0x0000001918007217 */ /* 0x000fe20007800200 */
[----:B------:R-:W-:Y:S01]  /*0440*/  IMAD.WIDE R6, R13, 0x8, R6 ;  /* 0x000000080d067825 */ /* 0x000fe200078e0206 */
[----:B------:R-:W-:Y:S01]  /*0450*/  LOP3.LUT R19, R19, 0x800000, RZ, 0xfc, !PT ;  /* 0x0080000013137812 */ /* 0x000fe200078efcff */
[----:B------:R-:W1:Y:S01]  /*0460*/  MUFU.SQRT R13, R23 ;  /* 0x00000017000d7308 */ /* 0x000e620000002000 */
[----:B----4-:R-:W-:Y:S01]  /*0470*/  HADD2.F32 R24, -RZ, R5.H1_H1 ;  /* 0x30000005ff187230 */ /* 0x010fe20000004100 */
[----:B------:R-:W-:Y:S01]  /*0480*/  FFMA.FTZ R22, R11, R11, R22 ;  /* 0x0000000b0b167223 */ /* 0x000fe20000010016 */
[----:B------:R-:W-:Y:S01]  /*0490*/  LOP3.LUT R11, R0, 0xfe000000, RZ, 0xc0, !PT ;  /* 0xfe000000000b7812 */ /* 0x000fe200078ec0ff */
[----:B0-----:R-:W-:Y:S01]  /*04a0*/  @P3 FMUL.FTZ R8, R15, R12 ;  /* 0x0000000c0f083220 */ /* 0x001fe20000410000 */
[----:B------:R-:W-:Y:S01]  /*04b0*/  HADD2.F32 R12, -RZ, R4.H0_H0 ;  /* 0x20000004ff0c7230 */ /* 0x000fe20000004100 */
[----:B------:R-:W-:Y:S01]  /*04c0*/  FSETP.NEU.FTZ.AND P6, PT, R20, RZ, PT ;  /* 0x000000ff1400720b */ /* 0x000fe20003fdd000 */
[----:B------:R-:W-:Y:S01]  /*04d0*/  FADD.FTZ R24, |R24|, -RZ ;  /* 0x800000ff18187221 */ /* 0x000fe20000010200 */
[----:B------:R-:W-:Y:S01]  /*04e0*/  IADD3 R21, -R11, 0x7e800000, RZ ;  /* 0x7e8000000b157810 */ /* 0x000fe20007ffe1ff */
[----:B------:R-:W0:Y:S01]  /*04f0*/  MUFU.SQRT R22, R22 ;  /* 0x0000001600167308 */ /* 0x000e220000002000 */
[----:B------:R-:W-:Y:S01]  /*0500*/  FADD.FTZ R12, |R12|, -RZ ;  /* 0x800000ff0c0c7221 */ /* 0x000fe20000010200 */
[----:B------:R-:W-:-:S02]  /*0510*/  FSETP.NEU.FTZ.AND P3, PT, R20, +INF , PT ;  /* 0x7f8000001400780b */ /* 0x000fc40003f7d000 */
[-C--:B------:R-:W-:Y:S01]  /*0520*/  FMUL.FTZ R14, R20, R21.reuse ;  /* 0x00000015140e7220 */ /* 0x080fe20000410000 */
[----:B------:R-:W-:Y:S01]  /*0530*/  FSEL R8, R8, +INF , P1 ;  /* 0x7f80000008087808 */ /* 0x000fe20000800000 */
[----:B------:R-:W-:Y:S01]  /*0540*/  FMUL.FTZ R18, R0, R21 ;  /* 0x0000001500127220 */ /* 0x000fe20000410000 */
[----:B------:R-:W-:Y:S01]  /*0550*/  LOP3.LUT R11, R11, 0x800000, RZ, 0xfc, !PT ;  /* 0x008000000b0b7812 */ /* 0x000fe200078efcff */
[----:B------:R-:W-:Y:S01]  /*0560*/  FMUL.FTZ R15, R14, R14 ;  /* 0x0000000e0e0f7220 */ /* 0x000fe20000410000 */
[----:B------:R-:W-:Y:S01]  /*0570*/  HADD2.F32 R14, -RZ, R4.H1_H1 ;  /* 0x30000004ff0e7230 */ /* 0x000fe20000004100 */
[----:B-1----:R-:W-:Y:S01]  /*0580*/  @P2 FMUL.FTZ R9, R13, R16 ;  /* 0x000000100d092220 */ /* 0x002fe20000410000 */
[--C-:B-----5:R-:W-:Y:S01]  /*0590*/  HADD2.F32 R4, -RZ, R2.reuse.H0_H0 ;  /* 0x20000002ff047230 */ /* 0x120fe20000004100 */
[----:B------:R-:W-:Y:S01]  /*05a0*/  FFMA.FTZ R18, R18, R18, R15 ;  /* 0x0000001212127223 */ /* 0x000fe2000001000f */
[----:B------:R-:W-:Y:S01]  /*05b0*/  HADD2.F32 R2, -RZ, R2.H1_H1 ;  /* 0x30000002ff027230 */ /* 0x000fe20000004100 */
[----:B------:R-:W-:Y:S01]  /*05c0*/  FADD.FTZ R14, |R14|, -RZ ;  /* 0x800000ff0e0e7221 */ /* 0x000fe20000010200 */
[----:B------:R-:W-:Y:S01]  /*05d0*/  HADD2.F32 R15, -RZ, R5.H0_H0 ;  /* 0x20000005ff0f7230 */ /* 0x000fe20000004100 */
[----:B------:R-:W-:Y:S01]  /*05e0*/  FADD.FTZ R13, |R4|, -RZ ;  /* 0x800000ff040d7221 */ /* 0x000fe20000010200 */
[----:B------:R-:W-:Y:S01]  /*05f0*/  HADD2.F32 R16, -RZ, R3.H0_H0 ;  /* 0x20000003ff107230 */ /* 0x000fe20000004100 */
[----:B------:R-:W-:Y:S01]  /*0600*/  FADD.FTZ R17, |R2|, -RZ ;  /* 0x800000ff02117221 */ /* 0x000fe20000010200 */
[----:B------:R-:W1:Y:S01]  /*0610*/  MUFU.SQRT R18, R18 ;  /* 0x0000001200127308 */ /* 0x000e620000002000 */
[----:B------:R-:W-:Y:S01]  /*0620*/  FADD.FTZ R2, |R15|, -RZ ;  /* 0x800000ff0f027221 */ /* 0x000fe20000010200 */
[----:B------:R-:W-:Y:S01]  /*0630*/  IMNMX R15, R12, R13, PT ;  /* 0x0000000d0c0f7217 */ /* 0x000fe20003800200 */
[----:B0-----:R-:W-:Y:S01]  /*0640*/  @P5 FMUL.FTZ R10, R22, R19 ;  /* 0x00000013160a5220 */ /* 0x001fe20000410000 */
[----:B------:R-:W-:Y:S01]  /*0650*/  IMNMX R4, R12, R13, !PT ;  /* 0x0000000d0c047217 */ /* 0x000fe20007800200 */
[----:B------:R-:W-:Y:S01]  /*0660*/  FADD.FTZ R19, |R16|, -RZ ;  /* 0x800000ff10137221 */ /* 0x000fe20000010200 */
[----:B------:R-:W-:-:S02]  /*0670*/  IMNMX R12, R14, R17, !PT ;  /* 0x000000110e0c7217 */ /* 0x000fc40007800200 */
[----:B------:R-:W-:Y:S02]  /*0680*/  LOP3.LUT R5, R4, 0xfe000000, RZ, 0xc0, !PT ;  /* 0xfe00000004057812 */ /* 0x000fe400078ec0ff */
[----:B------:R-:W-:Y:S02]  /*0690*/  IMNMX R13, R14, R17, PT ;  /* 0x000000110e0d7217 */ /* 0x000fe40003800200 */
[----:B------:R-:W-:Y:S02]  /*06a0*/  LOP3.LUT R16, R12, 0xfe000000, RZ, 0xc0, !PT ;  /* 0xfe0000000c107812 */ /* 0x000fe400078ec0ff */
[CC--:B------:R-:W-:Y:S02]  /*06b0*/  IMNMX R14, R2.reuse, R19.reuse, PT ;  /* 0x00000013020e7217 */ /* 0x0c0fe40003800200 */
[----:B------:R-:W-:Y:S01]  /*06c0*/  IMNMX R2, R2, R19, !PT ;  /* 0x0000001302027217 */ /* 0x000fe20007800200 */
[----:B------:R-:W-:Y:S01]  /*06d0*/  HADD2.F32 R19, -RZ, R3.H1_H1 ;  /* 0x30000003ff137230 */ /* 0x000fe20000004100 */
[----:B------:R-:W-:Y:S01]  /*06e0*/  IADD3 R22, -R5, 0x7e800000, RZ ;  /* 0x7e80000005167810 */ /* 0x000fe20007ffe1ff */
[----:B-1----:R-:W-:Y:S01]  /*06f0*/  @P6 FMUL.FTZ R0, R18, R11 ;  /* 0x0000000b12006220 */ /* 0x002fe20000410000 */
[----:B------:R-:W-:-:S02]  /*0700*/  IADD3 R20, -R16, 0x7e800000, RZ ;  /* 0x7e80000010147810 */ /* 0x000fc40007ffe1ff */
        /* <DEDUP_REMOVED lines=23> */
[----:B------:R-:W0:Y:S01]  /*0880*/  MUFU.SQRT R22, R22 ;  /* 0x0000001600167308 */ /* 0x000e220000002000 */
[----:B------:R-:W-:-:S02]  /*0890*/  LOP3.LUT R5, R5, 0x800000, RZ, 0xfc, !PT ;  /* 0x0080000005057812 */ /* 0x000fc400078efcff */
[----:B------:R-:W-:Y:S01]  /*08a0*/  FFMA.FTZ R23, R21, R21, R24 ;  /* 0x0000001515177223 */ /* 0x000fe20000010018 */
[----:B------:R-:W-:Y:S01]  /*08b0*/  LOP3.LUT R16, R16, 0x800000, RZ, 0xfc, !PT ;  /* 0x0080000010107812 */ /* 0x000fe200078efcff */
[-C--:B------:R-:W-:Y:S01]  /*08c0*/  FMUL.FTZ R24, R17, R26.reuse ;  /* 0x0000001a11187220 */ /* 0x080fe20000410000 */
[----:B------:R-:W-:Y:S01]  /*08d0*/  LOP3.LUT R18, R3, 0x800000, RZ, 0xfc, !PT ;  /* 0x0080000003127812 */ /* 0x000fe200078efcff */
[----:B------:R-:W-:Y:S01]  /*08e0*/  FMUL.FTZ R26, R19, R26 ;  /* 0x0000001a131a7220 */ /* 0x000fe20000410000 */
[----:B------:R-:W1:Y:S01]  /*08f0*/  MUFU.SQRT R21, R25 ;  /* 0x0000001900157308 */ /* 0x000e620000002000 */
[----:B------:R-:W-:Y:S01]  /*0900*/  FMUL.FTZ R27, R24, R24 ;  /* 0x00000018181b7220 */ /* 0x000fe20000410000 */
[----:B------:R-:W-:Y:S02]  /*0910*/  LOP3.LUT R20, R20, 0x800000, RZ, 0xfc, !PT ;  /* 0x0080000014147812 */ /* 0x000fe400078efcff */
[----:B------:R-:W-:Y:S01]  /*0920*/  FSETP.NEU.FTZ.AND P6, PT, R15, +INF , PT ;  /* 0x7f8000000f00780b */ /* 0x000fe20003fdd000 */
[----:B------:R-:W-:Y:S01]  /*0930*/  FFMA.FTZ R27, R26, R26, R27 ;  /* 0x0000001a1a1b7223 */ /* 0x000fe2000001001b */
[----:B------:R-:W-:-:S02]  /*0940*/  FSEL R10, R10, +INF , P4 ;  /* 0x7f8000000a0a7808 */ /* 0x000fc40002000000 */
[----:B------:R-:W2:Y:S01]  /*0950*/  MUFU.SQRT R23, R23 ;  /* 0x0000001700177308 */ /* 0x000ea20000002000 */
[----:B0-----:R-:W-:Y:S01]  /*0960*/  @P5 FMUL.FTZ R4, R22, R5 ;  /* 0x0000000516045220 */ /* 0x001fe20000410000 */
[----:B------:R-:W-:Y:S02]  /*0970*/  FSETP.NEU.FTZ.AND P5, PT, R13, +INF , PT ;  /* 0x7f8000000d00780b */ /* 0x000fe40003fbd000 */
[----:B------:R-:W-:Y:S02]  /*0980*/  FSEL R3, R0, +INF , P3 ;  /* 0x7f80000000037808 */ /* 0x000fe40001800000 */
[----:B------:R-:W-:Y:S02]  /*0990*/  FSEL R4, R4, +INF , P6 ;  /* 0x7f80000004047808 */ /* 0x000fe40003000000 */
[----:B------:R-:W0:Y:S01]  /*09a0*/  MUFU.SQRT R27, R27 ;  /* 0x0000001b001b7308 */ /* 0x000e220000002000 */
[----:B-1----:R-:W-:Y:S01]  /*09b0*/  @P2 FMUL.FTZ R12, R21, R16 ;  /* 0x00000010150c2220 */ /* 0x002fe20000410000 */
[----:B------:R-:W-:-:S02]  /*09c0*/  FSETP.NEU.FTZ.AND P2, PT, R14, +INF , PT ;  /* 0x7f8000000e00780b */ /* 0x000fc40003f5d000 */
[----:B------:R-:W-:Y:S02]  /*09d0*/  F2FP.PACK_AB R8, R9, R8 ;  /* 0x000000080908723e */ /* 0x000fe400000000ff */
[----:B------:R-:W-:Y:S01]  /*09e0*/  FSEL R5, R12, +INF , P5 ;  /* 0x7f8000000c057808 */ /* 0x000fe20002800000 */
[----:B--2---:R-:W-:Y:S01]  /*09f0*/  @P1 FMUL.FTZ R2, R23, R18 ;  /* 0x0000001217021220 */ /* 0x004fe20000410000 */
[----:B------:R-:W-:Y:S02]  /*0a00*/  FSETP.NEU.FTZ.AND P1, PT, R17, +INF , PT ;  /* 0x7f8000001100780b */ /* 0x000fe40003f3d000 */
[----:B------:R-:W-:Y:S02]  /*0a10*/  F2FP.PACK_AB R4, R5, R4 ;  /* 0x000000040504723e */ /* 0x000fe400000000ff */
[----:B------:R-:W-:Y:S02]  /*0a20*/  FSEL R2, R2, +INF , P2 ;  /* 0x7f80000002027808 */ /* 0x000fe40001000000 */
[----:B------:R-:W-:Y:S01]  /*0a30*/  F2FP.PACK_AB R9, R3, R10 ;  /* 0x0000000a0309723e */ /* 0x000fe200000000ff */
[----:B0-----:R-:W-:-:S04]  /*0a40*/  @P0 FMUL.FTZ R19, R27, R20 ;  /* 0x000000141b130220 */ /* 0x001fc80000410000 */
[----:B------:R-:W-:Y:S01]  /*0a50*/  STG.E.64 [R6.64], R8 ;  /* 0x0000000806007986 */ /* 0x000fe2000c101b04 */
[----:B------:R-:W-:-:S04]  /*0a60*/  FSEL R19, R19, +INF , P1 ;  /* 0x7f80000013137808 */ /* 0x000fc80000800000 */
[----:B------:R-:W-:-:S05]  /*0a70*/  F2FP.PACK_AB R5, R19, R2 ;  /* 0x000000021305723e */ /* 0x000fca00000000ff */
[----:B------:R-:W-:Y:S01]  /*0a80*/  STG.E.64 [R6.64+0x400], R4 ;  /* 0x0004000406007986 */ /* 0x000fe2000c101b04 */
[----:B------:R-:W-:Y:S05]  /*0a90*/  EXIT ;  /* 0x000000000000794d */ /* 0x000fea0003800000 */
.L_x_2954:
        /* <DEDUP_REMOVED lines=102> */
.L_x_2956:
[----:B------:R-:W-:Y:S05]  /*1100*/  BSYNC B0 ;  /* 0x0000000000007941 */ /* 0x000fea0003800000 */
.L_x_2955:
        /* <DEDUP_REMOVED lines=27> */
.L_x_2958:
[----:B------:R-:W-:Y:S05]  /*12c0*/  BSYNC B0 ;  /* 0x0000000000007941 */ /* 0x000fea0003800000 */
.L_x_2957:
        /* <DEDUP_REMOVED lines=32> */
.L_x_2960:
[----:B------:R-:W-:Y:S05]  /*14d0*/  BSYNC B0 ;  /* 0x0000000000007941 */ /* 0x000fea0003800000 */
.L_x_2959:
        /* <DEDUP_REMOVED lines=21> */
.L_x_2962:
[----:B------:R-:W-:Y:S05]  /*1630*/  BSYNC B0 ;  /* 0x0000000000007941 */ /* 0x000fea0003800000 */
.L_x_2961:
        /* <DEDUP_REMOVED lines=21> */
.L_x_2964:
[----:B------:R-:W-:Y:S05]  /*1790*/  BSYNC B0 ;  /* 0x0000000000007941 */ /* 0x000fea0003800000 */
.L_x_2963:
        /* <DEDUP_REMOVED lines=21> */
.L_x_2966:
[----:B------:R-:W-:Y:S05]  /*18f0*/  BSYNC B0 ;  /* 0x0000000000007941 */ /* 0x000fea0003800000 */
.L_x_2965:
        /* <DEDUP_REMOVED lines=21> */
.L_x_2968:
[----:B------:R-:W-:Y:S05]  /*1a50*/  BSYNC B0 ;  /* 0x0000000000007941 */ /* 0x000fea0003800000 */
.L_x_2967:
        /* <DEDUP_REMOVED lines=21> */
.L_x_2970:
[----:B------:R-:W-:Y:S05]  /*1bb0*/  BSYNC B0 ;  /* 0x0000000000007941 */ /* 0x000fea0003800000 */
.L_x_2969:
        /* <DEDUP_REMOVED lines=18> */
.L_x_2973:
[----:B0-----:R-:W-:-:S13]  /*1ce0*/  ISETP.GE.AND P0, PT, R9, R8, PT ;  /* 0x000000080900720c */ /* 0x001fda0003f06270 */
[----:B------:R-:W-:Y:S05]  /*1cf0*/  @P0 BRA `(.L_x_2975) ;  /* 0x000000c000000947 */ /* 0x000fea0003800000 */
[----:B------:R-:W-:Y:S01]  /*1d00*/  IMAD.IADD R2, R0, 0x1, R9 ;  /* 0x0000000100027824 */ /* 0x000fe200078e0209 */
[----:B------:R-:W-:Y:S01]  /*1d10*/  IADD3 R9, R9, 0x80, RZ ;  /* 0x0000008009097810 */ /* 0x000fe20007ffe0ff */
[----:B------:R-:W-:-:S04]  /*1d20*/  IMAD.MOV.U32 R3, RZ, RZ, 0x2 ;  /* 0x00000002ff037424 */ /* 0x000fc800078e00ff */
[----:B------:R-:W-:-:S05]  /*1d30*/  IMAD.WIDE.U32 R2, R2, R3, c[0x0][0x168] ;  /* 0x00005a0002027625 */ /* 0x000fca00078e0003 */
[----:B------:R0:W-:Y:S02]  /*1d40*/  STG.E.U16 [R2.64], R10 ;  /* 0x0000000a02007986 */ /* 0x0001e4000c101504 */
.L_x_2974:
[----:B------:R-:W-:-:S13]  /*1d50*/  ISETP.GE.AND P0, PT, R9, R8, PT ;  /* 0x000000080900720c */ /* 0x000fda0003f06270 */
[----:B------:R-:W-:Y:S05]  /*1d60*/  @P0 BRA `(.L_x_2976) ;  /* 0x000000d000000947 */ /* 0x000fea0003800000 */
[----:B0-----:R-:W-:Y:S01]  /*1d70*/  IMAD.IADD R2, R0, 0x1, R9 ;  /* 0x0000000100027824 */ /* 0x001fe200078e0209 */
[----:B------:R-:W-:Y:S01]  /*1d80*/  IADD3 R9, R9, 0x80, RZ ;  /* 0x0000008009097810 */ /* 0x000fe20007ffe0ff */
[----:B------:R-:W-:-:S04]  /*1d90*/  IMAD.MOV.U32 R3, RZ, RZ, 0x2 ;  /* 0x00000002ff037424 */ /* 0x000fc800078e00ff */
[----:B------:R-:W-:-:S05]  /*1da0*/  IMAD.WIDE.U32 R2, R2, R3, c[0x0][0x168] ;  /* 0x00005a0002027625 */ /* 0x000fca00078e0003 */
[----:B------:R0:W-:Y:S02]  /*1db0*/  STG.E.U16 [R2.64], R11 ;  /* 0x0000000b02007986 */ /* 0x0001e4000c101504 */
.L_x_2975:
        /* <DEDUP_REMOVED lines=8> */
.L_x_2976:
[----:B------:R-:W-:Y:S05]  /*1e40*/  BSYNC B1 ;  /* 0x0000000000017941 */ /* 0x000fea0003800000 */
.L_x_2972:
[----:B------:R-:W-:-:S13]  /*1e50*/  ISETP.GE.AND P0, PT, R9, R8, PT ;  /* 0x000000080900720c */ /* 0x000fda0003f06270 */
[----:B0-----:R-:W-:Y:S01]  /*1e60*/  @!P0 IMAD.IADD R2, R0, 0x1, R9 ;  /* 0x0000000100028824 */ /* 0x001fe200078e0209 */
[----:B------:R-:W-:Y:S01]  /*1e70*/  @!P0 IADD3 R9, R9, 0x80, RZ ;  /* 0x0000008009098810 */ /* 0x000fe20007ffe0ff */
[----:B------:R-:W-:-:S04]  /*1e80*/  @!P0 IMAD.MOV.U32 R3, RZ, RZ, 0x2 ;  /* 0x00000002ff038424 */ /* 0x000fc800078e00ff */
[----:B------:R-:W-:-:S05]  /*1e90*/  @!P0 IMAD.WIDE.U32 R2, R2, R3, c[0x0][0x168] ;  /* 0x00005a0002028625 */ /* 0x000fca00078e0003 */
[----:B------:R0:W-:Y:S02]  /*1ea0*/  @!P0 STG.E.U16 [R2.64], R13 ;  /* 0x0000000d02008986 */ /* 0x0001e4000c101504 */
.L_x_2977:
[----:B------:R-:W-:Y:S05]  /*1eb0*/  BSYNC B0 ;  /* 0x0000000000007941 */ /* 0x000fea0003800000 */
.L_x_2971:
        /* <DEDUP_REMOVED lines=8> */
.L_x_2978:
        /* <DEDUP_REMOVED lines=12> */
.L_x_17752:


//--------------------- .text._ZN2at6native29vectorized_elementwise_kernelILi8ENS0_13BinaryFunctorIN3c104HalfES4_S4_ZZZNS0_17hypot_kernel_cudaERNS_18TensorIteratorBaseEENKUlvE_clEvENKUlvE1_clEvEUlS4_S4_E_EESt5arrayIPcLm3EEEEviT0_T1_ --------------------------
	.section	.text._ZN2at6native29vectorized_elementwise_kernelILi8ENS0_13BinaryFunctorIN3c104HalfES4_S4_ZZZNS0_17hypot_kernel_cudaERNS_18TensorIteratorBaseEENKUlvE_clEvENKUlvE1_clEvEUlS4_S4_E_EESt5arrayIPcLm3EEEEviT0_T1_,"ax",@progbits
	.sectioninfo	@"SHI_REGISTERS=4"
	.align	128
        .global         _ZN2at6native29vectorized_elementwise_kernelILi8ENS0_13BinaryFunctorIN3c104HalfES4_S4_ZZZNS0_17hypot_kernel_cudaERNS_18TensorIteratorBaseEENKUlvE_clEvENKUlvE1_clEvEUlS4_S4_E_EESt5arrayIPcLm3EEEEviT0_T1_
        .type           _ZN2at6native29vectorized_elementwise_kernelILi8ENS0_13BinaryFunctorIN3c104HalfES4_S4_ZZZNS0_17hypot_kernel_cudaERNS_18TensorIteratorBaseEENKUlvE_clEvENKUlvE1_clEvEUlS4_S4_E_EESt5arrayIPcLm3EEEEviT0_T1_,@function
        .size           _ZN2at6native29vectorized_elementwise_kernelILi8ENS0_13BinaryFunctorIN3c104HalfES4_S4_ZZZNS0_17hypot_kernel_cudaERNS_18TensorIteratorBaseEENKUlvE_clEvENKUlvE1_clEvEUlS4_S4_E_EESt5arrayIPcLm3EEEEviT0_T1_,(.L_x_17753 - _ZN2at6native29vectorized_elementwise_kernelILi8ENS0_13BinaryFunctorIN3c104HalfES4_S4_ZZZNS0_17hypot_kernel_cudaERNS_18TensorIteratorBaseEENKUlvE_clEvENKUlvE1_clEvEUlS4_S4_E_EESt5arrayIPcLm3EEEEviT0_T1_)
        .other          _ZN2at6native29vectorized_elementwise_kernelILi8ENS0_13BinaryFunctorIN3c104HalfES4_S4_ZZZNS0_17hypot_kernel_cudaERNS_18TensorIteratorBaseEENKUlvE_clEvENKUlvE1_clEvEUlS4_S4_E_EESt5arrayIPcLm3EEEEviT0_T1_,@"STO_CUDA_ENTRY STV_DEFAULT"
_ZN2at6native29vectorized_elementwise_kernelILi8ENS0_13BinaryFunctorIN3c104HalfES4_S4_ZZZNS0_17hypot_kernel_cudaERNS_18TensorIteratorBaseEENKUlvE_clEvENKUlvE1_clEvEUlS4_S4_E_EESt5arrayIPcLm3EEEEviT0_T1_:
.text._ZN2at6native29vectorized_elementwise_kernelILi8ENS0_13BinaryFunctorIN3c104HalfES4_S4_ZZZNS0_17hypot_kernel_cudaERNS_18TensorIteratorBaseEENKUlvE_clEvENKUlvE1_clEvEUlS4_S4_E_EESt5arrayIPcLm3EEEEviT0_T1_:
[----:B------:R-:W-:Y:S02]  /*0000*/  MOV R1, c[0x0][0x28] ;  /* 0x00000a0000017a02 */ /* 0x000fe40000000f00 */
[----:B------:R-:W-:Y:S05]  /*0010*/  EXIT ;  /* 0x000000000000794d */ /* 0x000fea0003800000 */
.L_x_2979:
        /* <DEDUP_REMOVED lines=14> */
.L_x_17753:


//--------------------- .text._ZN2at6native18elementwise_kernelILi128ELi4EZNS0_15gpu_kernel_implINS0_13AUnaryFunctorIfffZZZNS0_17hypot_kernel_cudaERNS_18TensorIteratorBaseEENKUlvE_clEvENKUlvE0_clEvEUlffE_EEEEvS5_RKT_EUliE_EEviT1_ --------------------------
	.section	.text._ZN2at6native18elementwise_kernelILi128ELi4EZNS0_15gpu_kernel_implINS0_13AUnaryFunctorIfffZZZNS0_17hypot_kernel_cudaERNS_18TensorIteratorBaseEENKUlvE_clEvENKUlvE0_clEvEUlffE_EEEEvS5_RKT_EUliE_EEviT1_,"ax",@progbits
	.sectioninfo	@"SHI_REGISTERS=26"
	.align	128
        .global         _ZN2at6native18elementwise_kernelILi128ELi4EZNS0_15gpu_kernel_implINS0_13AUnaryFunctorIfffZZZNS0_17hypot_kernel_cudaERNS_18TensorIteratorBaseEENKUlvE_clEvENKUlvE0_clEvEUlffE_EEEEvS5_RKT_EUliE_EEviT1_
        .type           _ZN2at6native18elementwise_kernelILi128ELi4EZNS0_15gpu_kernel_implINS0_13AUnaryFunctorIfffZZZNS0_17hypot_kernel_cudaERNS_18TensorIteratorBaseEENKUlvE_clEvENKUlvE0_clEvEUlffE_EEEEvS5_RKT_EUliE_EEviT1_,@function
        .size           _ZN2at6native18elementwise_kernelILi128ELi4EZNS0_15gpu_kernel_implINS0_13AUnaryFunctorIfffZZZNS0_17hypot_kernel_cudaERNS_18TensorIteratorBaseEENKUlvE_clEvENKUlvE0_clEvEUlffE_EEEEvS5_RKT_EUliE_EEviT1_,(.L_x_17754 - _ZN2at6native18elementwise_kernelILi128ELi4EZNS0_15gpu_kernel_implINS0_13AUnaryFunctorIfffZZZNS0_17hypot_kernel_cudaERNS_18TensorIteratorBaseEENKUlvE_clEvENKUlvE0_clEvEUlffE_EEEEvS5_RKT_EUliE_EEviT1_)
        .other          _ZN2at6native18elementwise_kernelILi128ELi4EZNS0_15gpu_kernel_implINS0_13AUnaryFunctorIfffZZZNS0_17hypot_kernel_cudaERNS_18TensorIteratorBaseEENKUlvE_clEvENKUlvE0_clEvEUlffE_EEEEvS5_RKT_EUliE_EEviT1_,@"STO_CUDA_ENTRY STV_DEFAULT"
_ZN2at6native18elementwise_kernelILi128ELi4EZNS0_15gpu_kernel_implINS0_13AUnaryFunctorIfffZZZNS0_17hypot_kernel_cudaERNS_18TensorIteratorBaseEENKUlvE_clEvENKUlvE0_clEvEUlffE_EEEEvS5_RKT_EUliE_EEviT1_:
.text._ZN2at6native18elementwise_kernelILi128ELi4EZNS0_15gpu_kernel_implINS0_13AUnaryFunctorIfffZZZNS0_17hypot_kernel_cudaERNS_18TensorIteratorBaseEENKUlvE_clEvENKUlvE0_clEvEUlffE_EEEEvS5_RKT_EUliE_EEviT1_:
        /* <DEDUP_REMOVED lines=237> */
.L_x_2982:
[----:B------:R-:W0:Y:S01]  /*0ed0*/  LDC.U8 R5, c[0x0][0x379] ;  /* 0x0000de40ff057b82 */ /* 0x000e220000000000 */
[----:B------:R-:W-:Y:S01]  /*0ee0*/  IADD3 R16, P1, R16, c[0x0][0x360], RZ ;  /* 0x0000d80010107a10 */ /* 0x000fe20007f3e0ff */
[----:B------:R-:W-:Y:S01]  /*0ef0*/  BSSY B6, `(.L_x_2983) ;  /* 0x00000df000067945 */ /* 0x000fe20003800000 */
        /* <DEDUP_REMOVED lines=15> */
[----:B--2---:R-:W0:Y:S01]  /*0ff0*/  I2F.S16 R0, R0 ;  /* 0x0000000000007306 */ /* 0x004e220000101400 */
[----:B------:R-:W-:Y:S05]  /*1000*/  BRA `(.L_x_2989) ;  /* 0x00000cd000007947 */ /* 0x000fea0003800000 */
.L_x_2987:
[----:B------:R-:W2:Y:S02]  /*1010*/  LDG.E.U8 R0, [R2.64] ;  /* 0x0000002402007981 */ /* 0x000ea4000c1e1100 */
[----:B--2---:R-:W0:Y:S01]  /*1020*/  I2F.U16 R0, R0 ;  /* 0x0000000000007306 */ /* 0x004e220000101000 */
[----:B------:R-:W-:Y:S05]  /*1030*/  BRA `(.L_x_2989) ;  /* 0x00000ca000007947 */ /* 0x000fea0003800000 */
.L_x_2986:
[----:B------:R-:W-:-:S13]  /*1040*/  ISETP.NE.AND P0, PT, R4, 0x2, PT ;  /* 0x000000020400780c */ /* 0x000fda0003f05270 */
[----:B------:R-:W-:Y:S05]  /*1050*/  @!P0 BRA `(.L_x_2990) ;  /* 0x000000a000008947 */ /* 0x000fea0003800000 */
[----:B------:R-:W-:-:S13]  /*1060*/  ISETP.NE.AND P0, PT, R4, 0x3, PT ;  /* 0x000000030400780c */ /* 0x000fda0003f05270 */
[----:B------:R-:W-:Y:S05]  /*1070*/  @!P0 BRA `(.L_x_2991) ;  /* 0x0000005000008947 */ /* 0x000fea0003800000 */
[----:B------:R-:W-:-:S13]  /*1080*/  ISETP.NE.AND P0, PT, R4, 0x4, PT ;  /* 0x000000040400780c */ /* 0x000fda0003f05270 */
[----:B------:R-:W-:Y:S05]  /*1090*/  @P0 BRA `(.L_x_2988) ;  /* 0x00000aa000000947 */ /* 0x000fea0003800000 */
[----:B------:R-:W2:Y:S02]  /*10a0*/  LDG.E.64 R2, [R2.64] ;  /* 0x0000002402027981 */ /* 0x000ea4000c1e1b00 */
[----:B--2---:R0:W1:Y:S01]  /*10b0*/  I2F.S64 R0, R2 ;  /* 0x0000000200007312 */ /* 0x0040620000301400 */
[----:B------:R-:W-:Y:S05]  /*10c0*/  BRA `(.L_x_2989) ;  /* 0x00000c1000007947 */ /* 0x000fea0003800000 */
.L_x_2991:
[----:B------:R-:W2:Y:S02]  /*10d0*/  LDG.E R0, [R2.64] ;  /* 0x0000002402007981 */ /* 0x000ea4000c1e1900 */
[----:B--2---:R-:W0:Y:S01]  /*10e0*/  I2F R0, R0 ;  /* 0x0000000000007306 */ /* 0x004e220000201400 */
[----:B------:R-:W-:Y:S05]  /*10f0*/  BRA `(.L_x_2989) ;  /* 0x00000be000007947 */ /* 0x000fea0003800000 */
.L_x_2990:
[----:B------:R-:W2:Y:S02]  /*1100*/  LDG.E.U16 R0, [R2.64] ;  /* 0x0000002402007981 */ /* 0x000ea4000c1e1500 */
[----:B--2---:R-:W0:Y:S01]  /*1110*/  I2F.S16 R0, R0 ;  /* 0x0000000000007306 */ /* 0x004e220000101400 */
[----:B------:R-:W-:Y:S05]  /*1120*/  BRA `(.L_x_2989) ;  /* 0x00000bb000007947 */ /* 0x000fea0003800000 */
.L_x_2985:
[----:B------:R-:W-:-:S13]  /*1130*/  ISETP.GT.AND P0, PT, R4, 0x6, PT ;  /* 0x000000060400780c */ /* 0x000fda0003f04270 */
[----:B------:R-:W-:Y:S05]  /*1140*/  @P0 BRA `(.L_x_2992) ;  /* 0x0000009000000947 */ /* 0x000fea0003800000 */
[----:B------:R-:W-:-:S13]  /*1150*/  ISETP.NE.AND P0, PT, R4, 0x5, PT ;  /* 0x000000050400780c */ /* 0x000fda0003f05270 */
[----:B------:R-:W-:Y:S05]  /*1160*/  @!P0 BRA `(.L_x_2993) ;  /* 0x0000004000008947 */ /* 0x000fea0003800000 */
[----:B------:R-:W-:-:S13]  /*1170*/  ISETP.NE.AND P0, PT, R4, 0x6, PT ;  /* 0x000000060400780c */ /* 0x000fda0003f05270 */
[----:B------:R-:W-:Y:S05]  /*1180*/  @P0 BRA `(.L_x_2988) ;  /* 0x000009b000000947 */ /* 0x000fea0003800000 */
[----:B------:R0:W5:Y:S01]  /*1190*/  LDG.E R0, [R2.64] ;  /* 0x0000002402007981 */ /* 0x000162000c1e1900 */
[----:B------:R-:W-:Y:S05]  /*11a0*/  BRA `(.L_x_2989) ;  /* 0x00000b3000007947 */ /* 0x000fea0003800000 */
.L_x_2993:
[----:B------:R-:W2:Y:S02]  /*11b0*/  LDG.E.U16 R0, [R2.64] ;  /* 0x0000002402007981 */ /* 0x000ea4000c1e1500 */
[----:B--2---:R-:W-:Y:S01]  /*11c0*/  HADD2.F32 R0, -RZ, R0.H0_H0 ;  /* 0x20000000ff007230 */ /* 0x004fe20000004100 */
[----:B------:R-:W-:Y:S05]  /*11d0*/  BRA `(.L_x_2989) ;  /* 0x00000b0000007947 */ /* 0x000fea0003800000 */
.L_x_2992:
[----:B------:R-:W-:-:S13]  /*11e0*/  ISETP.NE.AND P0, PT, R4, 0x7, PT ;  /* 0x000000070400780c */ /* 0x000fda0003f05270 */
[----:B------:R-:W-:Y:S05]  /*11f0*/  @!P0 BRA `(.L_x_2994) ;  /* 0x0000009000008947 */ /* 0x000fea0003800000 */
[----:B------:R-:W-:-:S13]  /*1200*/  ISETP.NE.AND P0, PT, R4, 0x8, PT ;  /* 0x000000080400780c */ /* 0x000fda0003f05270 */
[----:B------:R-:W-:Y:S05]  /*1210*/  @!P0 BRA `(.L_x_2995) ;  /* 0x0000004000008947 */ /* 0x000fea0003800000 */
[----:B------:R-:W-:-:S13]  /*1220*/  ISETP.NE.AND P0, PT, R4, 0x9, PT ;  /* 0x000000090400780c */ /* 0x000fda0003f05270 */
[----:B------:R-:W-:Y:S05]  /*1230*/  @P0 BRA `(.L_x_2988) ;  /* 0x0000090000000947 */ /* 0x000fea0003800000 */
[----:B------:R0:W5:Y:S01]  /*1240*/  LDG.E R0, [R2.64] ;  /* 0x0000002402007981 */ /* 0x000162000c1e1900 */
[----:B------:R-:W-:Y:S05]  /*1250*/  BRA `(.L_x_2989) ;  /* 0x00000a8000007947 */ /* 0x000fea0003800000 */
.L_x_2995:
[----:B------:R-:W2:Y:S02]  /*1260*/  LDG.E.U16 R0, [R2.64] ;  /* 0x0000002402007981 */ /* 0x000ea4000c1e1500 */
[----:B--2---:R-:W-:Y:S01]  /*1270*/  HADD2.F32 R0, -RZ, R0.H0_H0 ;  /* 0x20000000ff007230 */ /* 0x004fe20000004100 */
[----:B------:R-:W-:Y:S05]  /*1280*/  BRA `(.L_x_2989) ;  /* 0x00000a5000007947 */ /* 0x000fea0003800000 */
.L_x_2994:
[----:B------:R-:W2:Y:S02]  /*1290*/  LDG.E.64 R2, [R2.64] ;  /* 0x0000002402027981 */ /* 0x000ea4000c1e1b00 */
[----:B--2---:R-:W0:Y:S01]  /*12a0*/  F2F.F32.F64 R0, R2 ;  /* 0x0000000200007310 */ /* 0x004e220000301000 */
[----:B------:R-:W0:-:S14]  /*12b0*/  DSETP.GEU.AND P0, PT, |R2|, c[0x2][0x0], PT ;  /* 0x008000000200762a */ /* 0x000e1c0003f0e200 */
[----:B0-----:R-:W-:Y:S01]  /*12c0*/  @!P0 FMUL R0, R0, 1.175494350822287508e-38 ;  /* 0x0080000000008820 */ /* 0x001fe20000400000 */
[----:B------:R-:W-:Y:S05]  /*12d0*/  BRA `(.L_x_2989) ;  /* 0x00000a0000007947 */ /* 0x000fea0003800000 */
.L_x_2984:
        /* <DEDUP_REMOVED lines=10> */
[----:B------:R-:W-:Y:S01]  /*1380*/  FSEL R0, RZ, 1, !P0 ;  /* 0x3f800000ff007808 */ /* 0x000fe20004000000 */
[----:B------:R-:W-:Y:S05]  /*1390*/  BRA `(.L_x_2989) ;  /* 0x0000094000007947 */ /* 0x000fea0003800000 */
.L_x_2998:
[----:B------:R-:W2:Y:S02]  /*13a0*/  LDG.E.64 R2, [R2.64] ;  /* 0x0000002402027981 */ /* 0x000ea4000c1e1b00 */
[----:B--2---:R-:W0:Y:S01]  /*13b0*/  F2F.F32.F64 R0, R2 ;  /* 0x0000000200007310 */ /* 0x004e220000301000 */
[----:B------:R-:W0:-:S14]  /*13c0*/  DSETP.GEU.AND P0, PT, |R2|, c[0x2][0x0], PT ;  /* 0x008000000200762a */ /* 0x000e1c0003f0e200 */
[----:B0-----:R-:W-:Y:S01]  /*13d0*/  @!P0 FMUL R0, R0, 1.175494350822287508e-38 ;  /* 0x0080000000008820 */ /* 0x001fe20000400000 */
[----:B------:R-:W-:Y:S05]  /*13e0*/  BRA `(.L_x_2989) ;  /* 0x000008f000007947 */ /* 0x000fea0003800000 */
.L_x_2997:
        /* <DEDUP_REMOVED lines=24> */
[----:B------:R-:W-:Y:S01]  /*1570*/  LOP3.LUT R0, R5, 0x80000000, R0, 0xf8, !PT ;  /* 0x8000000005007812 */ /* 0x000fe200078ef800 */
[----:B------:R-:W-:Y:S05]  /*1580*/  BRA `(.L_x_2989) ;  /* 0x0000075000007947 */ /* 0x000fea0003800000 */
.L_x_3000:
        /* <DEDUP_REMOVED lines=11> */
[----:B------:R-:W-:Y:S01]  /*1640*/  LOP3.LUT R0, R4, 0x80000000, R5, 0xf8, !PT ;  /* 0x8000000004007812 */ /* 0x000fe200078ef805 */
[----:B------:R-:W-:Y:S05]  /*1650*/  BRA `(.L_x_2989) ;  /* 0x0000068000007947 */ /* 0x000fea0003800000 */
.L_x_2999:
[----:B------:R-:W2:Y:S02]  /*1660*/  LDG.E.U16 R0, [R2.64] ;  /* 0x0000002402007981 */ /* 0x000ea4000c1e1500 */
[----:B--2---:R-:W-:Y:S01]  /*1670*/  PRMT R0, RZ, 0x5410, R0 ;  /* 0x00005410ff007816 */ /* 0x004fe20000000000 */
[----:B------:R-:W-:Y:S05]  /*1680*/  BRA `(.L_x_2989) ;  /* 0x0000065000007947 */ /* 0x000fea0003800000 */
.L_x_2996:
        /* <DEDUP_REMOVED lines=9> */
[----:B--2---:R-:W0:Y:S01]  /*1720*/  I2F.U16 R0, R0 ;  /* 0x0000000000007306 */ /* 0x004e220000101000 */
[----:B------:R-:W-:Y:S05]  /*1730*/  BRA `(.L_x_2989) ;  /* 0x000005a000007947 */ /* 0x000fea0003800000 */
.L_x_3003:
[----:B------:R-:W2:Y:S01]  /*1740*/  LDG.E.U8 R2, [R2.64] ;  /* 0x0000002402027981 */ /* 0x000ea2000c1e1100 */
        /* <DEDUP_REMOVED lines=19> */
.L_x_3005:
[----:B------:R-:W-:Y:S05]  /*1880*/  BSYNC B0 ;  /* 0x0000000000007941 */ /* 0x000fea0003800000 */
.L_x_3004:
[----:B------:R-:W-:Y:S01]  /*1890*/  LEA R3, R0, 0x3b800000, 0x17 ;  /* 0x3b80000000037811 */ /* 0x000fe200078eb8ff */
[----:B------:R-:W-:-:S05]  /*18a0*/  IMAD.SHL.U32 R0, R2, 0x100000, RZ ;  /* 0x0010000002007824 */ /* 0x000fca00078e00ff */
[----:B------:R-:W-:Y:S01]  /*18b0*/  LOP3.LUT R0, R3, R0, R4, 0xfe, !PT ;  /* 0x0000000003007212 */ /* 0x000fe200078efe04 */
[----:B------:R-:W-:Y:S05]  /*18c0*/  BRA `(.L_x_2989) ;  /* 0x0000041000007947 */ /* 0x000fea0003800000 */
.L_x_3002:
        /* <DEDUP_REMOVED lines=20> */
.L_x_3007:
[----:B------:R-:W-:Y:S05]  /*1a10*/  BSYNC B0 ;  /* 0x0000000000007941 */ /* 0x000fea0003800000 */
.L_x_3006:
[----:B------:R-:W-:Y:S01]  /*1a20*/  LEA R3, R0, 0x37800000, 0x17 ;  /* 0x3780000000037811 */ /* 0x000fe200078eb8ff */
[----:B------:R-:W-:-:S05]  /*1a30*/  IMAD.SHL.U32 R0, R2, 0x200000, RZ ;  /* 0x0020000002007824 */ /* 0x000fca00078e00ff */
[----:B------:R-:W-:Y:S01]  /*1a40*/  LOP3.LUT R0, R3, R0, R4, 0xfe, !PT ;  /* 0x0000000003007212 */ /* 0x000fe200078efe04 */
[----:B------:R-:W-:Y:S05]  /*1a50*/  BRA `(.L_x_2989) ;  /* 0x0000028000007947 */ /* 0x000fea0003800000 */
.L_x_3001:
[----:B------:R-:W-:-:S13]  /*1a60*/  ISETP.NE.AND P0, PT, R4, 0x1c, PT ;  /* 0x0000001c0400780c */ /* 0x000fda0003f05270 */
[----:B------:R-:W-:Y:S05]  /*1a70*/  @!P0 BRA `(.L_x_3008) ;  /* 0x0000024000008947 */ /* 0x000fea0003800000 */
[----:B------:R-:W-:-:S13]  /*1a80*/  ISETP.NE.AND P0, PT, R4, 0x1d, PT ;  /* 0x0000001d0400780c */ /* 0x000fda0003f05270 */
[----:B------:R-:W-:Y:S05]  /*1a90*/  @!P0 BRA `(.L_x_3009) ;  /* 0x000001f000008947 */ /* 0x000fea0003800000 */
[----:B------:R-:W-:-:S13]  /*1aa0*/  ISETP.NE.AND P0, PT, R4, 0x2c, PT ;  /* 0x0000002c0400780c */ /* 0x000fda0003f05270 */
[----:B------:R-:W-:Y:S05]  /*1ab0*/  @P0 BRA `(.L_x_2988) ;  /* 0x0000008000000947 */ /* 0x000fea0003800000 */
[----:B------:R-:W2:Y:S01]  /*1ac0*/  LDG.E.U8 R2, [R2.64] ;  /* 0x0000002402027981 */ /* 0x000ea2000c1e1100 */
[----:B------:R-:W-:Y:S01]  /*1ad0*/  IMAD.MOV.U32 R0, RZ, RZ, 0x400000 ;  /* 0x00400000ff007424 */ /* 0x000fe200078e00ff */
[----:B--2---:R-:W-:-:S13]  /*1ae0*/  ISETP.NE.AND P0, PT, R2, RZ, PT ;  /* 0x000000ff0200720c */ /* 0x004fda0003f05270 */
[----:B------:R-:W-:Y:S05]  /*1af0*/  @!P0 BRA `(.L_x_2989) ;  /* 0x000001e000008947 */ /* 0x000fea0003800000 */
[----:B------:R-:W-:-:S13]  /*1b00*/  ISETP.NE.AND P0, PT, R2, 0xff, PT ;  /* 0x000000ff0200780c */ /* 0x000fda0003f05270 */
[----:B------:R-:W-:Y:S02]  /*1b10*/  @!P0 IMAD.MOV.U32 R0, RZ, RZ, 0x7f800001 ;  /* 0x7f800001ff008424 */ /* 0x000fe400078e00ff */
[----:B------:R-:W-:Y:S01]  /*1b20*/  @P0 IMAD.SHL.U32 R0, R2, 0x800000, RZ ;  /* 0x0080000002000824 */ /* 0x000fe200078e00ff */
[----:B------:R-:W-:Y:S05]  /*1b30*/  BRA `(.L_x_2989) ;  /* 0x000001a000007947 */ /* 0x000fea0003800000 */
.L_x_2988:
        /* <DEDUP_REMOVED lines=19> */
[----:B------:R-:W-:Y:S01]  /*1c70*/  IMAD.MOV.U32 R0, RZ, RZ, RZ ;  /* 0x000000ffff007224 */ /* 0x000fe200078e00ff */
[----:B------:R-:W-:Y:S05]  /*1c80*/  BRA `(.L_x_2989) ;  /* 0x0000005000007947 */ /* 0x000fea0003800000 */
.L_x_3009:
[----:B------:R-:W2:Y:S02]  /*1c90*/  LDG.E.64 R2, [R2.64] ;  /* 0x0000002402027981 */ /* 0x000ea4000c1e1b00 */
[----:B--2---:R0:W1:Y:S01]  /*1ca0*/  I2F.U64 R0, R2 ;  /* 0x0000000200007312 */ /* 0x0040620000301000 */
[----:B------:R-:W-:Y:S05]  /*1cb0*/  BRA `(.L_x_2989) ;  /* 0x0000002000007947 */ /* 0x000fea0003800000 */
.L_x_3008:
[----:B------:R-:W2:Y:S02]  /*1cc0*/  LDG.E R0, [R2.64] ;  /* 0x0000002402007981 */ /* 0x000ea4000c1e1900 */
[----:B--2---:R-:W0:Y:S02]  /*1cd0*/  I2F.U32 R0, R0 ;  /* 0x0000000000007306 */ /* 0x004e240000201000 */
.L_x_2989:
[----:B------:R-:W-:Y:S05]  /*1ce0*/  BSYNC B6 ;  /* 0x0000000000067941 */ /* 0x000fea0003800000 */
.L_x_2983:
[----:B01---5:R-:W-:Y:S01]  /*1cf0*/  FADD.FTZ R3, |R0|, -RZ ;  /* 0x800000ff00037221 */ /* 0x023fe20000010200 */
[----:B------:R-:W0:Y:S01]  /*1d00*/  LDC.U8 R7, c[0x0][0x378] ;  /* 0x0000de00ff077b82 */ /* 0x000e220000000000 */
[----:B------:R-:W-:-:S05]  /*1d10*/  FADD.FTZ R0, -RZ, |c[0x0][0x374]| ;  /* 0x4000dd00ff007621 */ /* 0x000fca0000010100 */
[CC--:B------:R-:W-:Y:S02]  /*1d20*/  IMNMX R2, R0.reuse, R3.reuse, !PT ;  /* 0x0000000300027217 */ /* 0x0c0fe40007800200 */
[----:B------:R-:W-:Y:S02]  /*1d30*/  IMNMX R0, R0, R3, PT ;  /* 0x0000000300007217 */ /* 0x000fe40003800200 */
[----:B------:R-:W-:Y:S02]  /*1d40*/  LOP3.LUT R4, R2, 0xfe000000, RZ, 0xc0, !PT ;  /* 0xfe00000002047812 */ /* 0x000fe400078ec0ff */
[----:B------:R-:W-:Y:S02]  /*1d50*/  FSETP.NEU.FTZ.AND P0, PT, R0, RZ, PT ;  /* 0x000000ff0000720b */ /* 0x000fe40003f1d000 */
[----:B------:R-:W-:Y:S02]  /*1d60*/  IADD3 R3, -R4, 0x7e800000, RZ ;  /* 0x7e80000004037810 */ /* 0x000fe40007ffe1ff */
[----:B------:R-:W-:-:S03]  /*1d70*/  FSETP.NEU.FTZ.AND P1, PT, R0, +INF , PT ;  /* 0x7f8000000000780b */ /* 0x000fc60003f3d000 */
[-C--:B------:R-:W-:Y:S02]  /*1d80*/  FMUL.FTZ R5, R0, R3.reuse ;  /* 0x0000000300057220 */ /* 0x080fe40000410000 */
[----:B------:R-:W-:Y:S02]  /*1d90*/  FMUL.FTZ R3, R2, R3 ;  /* 0x0000000302037220 */ /* 0x000fe40000410000 */
[----:B------:R-:W-:Y:S01]  /*1da0*/  FMUL.FTZ R6, R5, R5 ;  /* 0x0000000505067220 */ /* 0x000fe20000410000 */
[----:B0-----:R-:W-:-:S03]  /*1db0*/  PRMT R5, R7, 0x9910, RZ ;  /* 0x0000991007057816 */ /* 0x001fc600000000ff */
[----:B------:R-:W-:Y:S01]  /*1dc0*/  FFMA.FTZ R6, R3, R3, R6 ;  /* 0x0000000303067223 */ /* 0x000fe20000010006 */
[----:B------:R-:W-:Y:S02]  /*1dd0*/  ISETP.GT.AND P2, PT, R5, 0x9, PT ;  /* 0x000000090500780c */ /* 0x000fe40003f44270 */
[----:B------:R-:W-:-:S03]  /*1de0*/  LOP3.LUT R3, R4, 0x800000, RZ, 0xfc, !PT ;  /* 0x0080000004037812 */ /* 0x000fc600078efcff */
[----:B------:R-:W0:Y:S02]  /*1df0*/  MUFU.SQRT R6, R6 ;  /* 0x0000000600067308 */ /* 0x000e240000002000 */
[----:B0-----:R-:W-:-:S05]  /*1e00*/  @P0 FMUL.FTZ R2, R6, R3 ;  /* 0x0000000306020220 */ /* 0x001fca0000410000 */
[----:B------:R-:W-:Y:S01]  /*1e10*/  FSEL R2, R2, +INF , P1 ;  /* 0x7f80000002027808 */ /* 0x000fe20000800000 */
        /* <DEDUP_REMOVED lines=9> */
[----:B------:R-:W0:Y:S02]  /*1eb0*/  F2I.FTZ.TRUNC.NTZ R3, R2 ;  /* 0x0000000200037305 */ /* 0x000e24000021f100 */
[----:B0-----:R0:W-:Y:S01]  /*1ec0*/  STG.E.U8 [R16.64], R3 ;  /* 0x0000000310007986 */ /* 0x0011e2000c101124 */
[----:B------:R-:W-:Y:S05]  /*1ed0*/  BRA `(.L_x_3015) ;  /* 0x00000d7000007947 */ /* 0x000fea0003800000 */
.L_x_3013:
[----:B------:R-:W0:Y:S02]  /*1ee0*/  F2I.S64.TRUNC R2, R2 ;  /* 0x0000000200027311 */ /* 0x000e24000020d900 */
[----:B0-----:R-:W-:-:S05]  /*1ef0*/  IMAD.MOV.U32 R5, RZ, RZ, R2 ;  /* 0x000000ffff057224 */ /* 0x001fca00078e0002 */
[----:B------:R0:W-:Y:S01]  /*1f00*/  STG.E.U8 [R16.64], R5 ;  /* 0x0000000510007986 */ /* 0x0001e2000c101124 */
[----:B------:R-:W-:Y:S05]  /*1f10*/  BRA `(.L_x_3015) ;  /* 0x00000d3000007947 */ /* 0x000fea0003800000 */
.L_x_3012:
[----:B------:R-:W-:-:S13]  /*1f20*/  ISETP.NE.AND P0, PT, R5, 0x2, PT ;  /* 0x000000020500780c */ /* 0x000fda0003f05270 */
[----:B------:R-:W-:Y:S05]  /*1f30*/  @!P0 BRA `(.L_x_3016) ;  /* 0x000000a000008947 */ /* 0x000fea0003800000 */
[----:B------:R-:W-:-:S13]  /*1f40*/  ISETP.NE.AND P0, PT, R5, 0x3, PT ;  /* 0x000000030500780c */ /* 0x000fda0003f05270 */
[----:B------:R-:W-:Y:S05]  /*1f50*/  @!P0 BRA `(.L_x_3017) ;  /* 0x0000005000008947 */ /* 0x000fea0003800000 */
[----:B------:R-:W-:-:S13]  /*1f60*/  ISETP.NE.AND P0, PT, R5, 0x4, PT ;  /* 0x000000040500780c */ /* 0x000fda0003f05270 */
[----:B------:R-:W-:Y:S05]  /*1f70*/  @P0 BRA `(.L_x_3014) ;  /* 0x00000b4000000947 */ /* 0x000fea0003800000 */
[----:B------:R-:W0:Y:S02]  /*1f80*/  F2I.S64.TRUNC R2, R2 ;  /* 0x0000000200027311 */ /* 0x000e24000020d900 */
[----:B0-----:R0:W-:Y:S01]  /*1f90*/  STG.E.64 [R16.64], R2 ;  /* 0x0000000210007986 */ /* 0x0011e2000c101b24 */
[----:B------:R-:W-:Y:S05]  /*1fa0*/  BRA `(.L_x_3015) ;  /* 0x00000ca000007947 */ /* 0x000fea0003800000 */
.L_x_3017:
[----:B------:R-:W0:Y:S02]  /*1fb0*/  F2I.FTZ.TRUNC.NTZ R3, R2 ;  /* 0x0000000200037305 */ /* 0x000e24000021f100 */
[----:B0-----:R0:W-:Y:S01]  /*1fc0*/  STG.E [R16.64], R3 ;  /* 0x0000000310007986 */ /* 0x0011e2000c101924 */
[----:B------:R-:W-:Y:S05]  /*1fd0*/  BRA `(.L_x_3015) ;  /* 0x00000c7000007947 */ /* 0x000fea0003800000 */
.L_x_3016:
[----:B------:R-:W0:Y:S02]  /*1fe0*/  F2I.FTZ.TRUNC.NTZ R3, R2 ;  /* 0x0000000200037305 */ /* 0x000e24000021f100 */
[----:B0-----:R0:W-:Y:S01]  /*1ff0*/  STG.E.U16 [R16.64], R3 ;  /* 0x0000000310007986 */ /* 0x0011e2000c101524 */
[----:B------:R-:W-:Y:S05]  /*2000*/  BRA `(.L_x_3015) ;  /* 0x00000c4000007947 */ /* 0x000fea0003800000 */
.L_x_3011:
[----:B------:R-:W-:-:S13]  /*2010*/  ISETP.GT.AND P0, PT, R5, 0x6, PT ;  /* 0x000000060500780c */ /* 0x000fda0003f04270 */
[----:B------:R-:W-:Y:S05]  /*2020*/  @P0 BRA `(.L_x_3018) ;  /* 0x0000009000000947 */ /* 0x000fea0003800000 */
[----:B------:R-:W-:-:S13]  /*2030*/  ISETP.NE.AND P0, PT, R5, 0x5, PT ;  /* 0x000000050500780c */ /* 0x000fda0003f05270 */
[----:B------:R-:W-:Y:S05]  /*2040*/  @!P0 BRA `(.L_x_3019) ;  /* 0x0000004000008947 */ /* 0x000fea0003800000 */
[----:B------:R-:W-:-:S13]  /*2050*/  ISETP.NE.AND P0, PT, R5, 0x6, PT ;  /* 0x000000060500780c */ /* 0x000fda0003f05270 */
[----:B------:R-:W-:Y:S05]  /*2060*/  @P0 BRA `(.L_x_3014) ;  /* 0x00000a5000000947 */ /* 0x000fea0003800000 */
[----:B------:R0:W-:Y:S01]  /*2070*/  STG.E [R16.64], R2 ;  /* 0x0000000210007986 */ /* 0x0001e2000c101924 */
[----:B------:R-:W-:Y:S05]  /*2080*/  BRA `(.L_x_3015) ;  /* 0x00000bc000007947 */ /* 0x000fea0003800000 */
.L_x_3019:
[----:B------:R-:W-:-:S05]  /*2090*/  F2FP.PACK_AB R2, RZ, R2 ;  /* 0x00000002ff02723e */ /* 0x000fca00000000ff */
[----:B------:R0:W-:Y:S01]  /*20a0*/  STG.E.U16 [R16.64], R2 ;  /* 0x0000000210007986 */ /* 0x0001e2000c101524 */
[----:B------:R-:W-:Y:S05]  /*20b0*/  BRA `(.L_x_3015) ;  /* 0x00000b9000007947 */ /* 0x000fea0003800000 */
.L_x_3018:
[----:B------:R-:W-:-:S13]  /*20c0*/  ISETP.NE.AND P0, PT, R5, 0x7, PT ;  /* 0x000000070500780c */ /* 0x000fda0003f05270 */
[----:B------:R-:W-:Y:S05]  /*20d0*/  @!P0 BRA `(.L_x_3020) ;  /* 0x000000b000008947 */ /* 0x000fea0003800000 */
[----:B------:R-:W-:-:S13]  /*20e0*/  ISETP.NE.AND P0, PT, R5, 0x8, PT ;  /* 0x000000080500780c */ /* 0x000fda0003f05270 */
[----:B------:R-:W-:Y:S05]  /*20f0*/  @!P0 BRA `(.L_x_3021) ;  /* 0x0000005000008947 */ /* 0x000fea0003800000 */
[----:B------:R-:W-:-:S13]  /*2100*/  ISETP.NE.AND P0, PT, R5, 0x9, PT ;  /* 0x000000090500780c */ /* 0x000fda0003f05270 */
[----:B------:R-:W-:Y:S05]  /*2110*/  @P0 BRA `(.L_x_3014) ;  /* 0x000009a000000947 */ /* 0x000fea0003800000 */
[----:B------:R-:W-:-:S05]  /*2120*/  IMAD.MOV.U32 R3, RZ, RZ, RZ ;  /* 0x000000ffff037224 */ /* 0x000fca00078e00ff */
[----:B------:R0:W-:Y:S01]  /*2130*/  STG.E.64 [R16.64], R2 ;  /* 0x0000000210007986 */ /* 0x0001e2000c101b24 */
[----:B------:R-:W-:Y:S05]  /*2140*/  BRA `(.L_x_3015) ;  /* 0x00000b0000007947 */ /* 0x000fea0003800000 */
.L_x_3021:
[----:B------:R-:W-:-:S04]  /*2150*/  F2FP.PACK_AB R3, RZ, R2 ;  /* 0x00000002ff03723e */ /* 0x000fc800000000ff */
[----:B------:R-:W-:-:S05]  /*2160*/  PRMT R3, R3, 0x5410, RZ ;  /* 0x0000541003037816 */ /* 0x000fca00000000ff */
[----:B------:R0:W-:Y:S01]  /*2170*/  STG.E [R16.64], R3 ;  /* 0x0000000310007986 */ /* 0x0001e2000c101924 */
[----:B------:R-:W-:Y:S05]  /*2180*/  BRA `(.L_x_3015) ;  /* 0x00000ac000007947 */ /* 0x000fea0003800000 */
.L_x_3020:
[----:B------:R-:W-:-:S06]  /*2190*/  FMUL.FTZ R2, R2, 1 ;  /* 0x3f80000002027820 */ /* 0x000fcc0000410000 */
[----:B------:R-:W0:Y:S02]  /*21a0*/  F2F.F64.F32 R2, R2 ;  /* 0x0000000200027310 */ /* 0x000e240000201800 */
[----:B0-----:R0:W-:Y:S01]  /*21b0*/  STG.E.64 [R16.64], R2 ;  /* 0x0000000210007986 */ /* 0x0011e2000c101b24 */
[----:B------:R-:W-:Y:S05]  /*21c0*/  BRA `(.L_x_3015) ;  /* 0x00000a8000007947 */ /* 0x000fea0003800000 */
.L_x_3010:
        /* <DEDUP_REMOVED lines=8> */
[----:B------:R-:W-:-:S04]  /*2250*/  FSETP.NEU.FTZ.AND P0, PT, R2, RZ, PT ;  /* 0x000000ff0200720b */ /* 0x000fc80003f1d000 */
[----:B------:R-:W-:-:S05]  /*2260*/  SEL R3, RZ, 0x1, !P0 ;  /* 0x00000001ff037807 */ /* 0x000fca0004000000 */
[----:B------:R0:W-:Y:S01]  /*2270*/  STG.E.U8 [R16.64], R3 ;  /* 0x0000000310007986 */ /* 0x0001e2000c101124 */
[----:B------:R-:W-:Y:S05]  /*2280*/  BRA `(.L_x_3015) ;  /* 0x000009c000007947 */ /* 0x000fea0003800000 */
.L_x_3024:
[----:B------:R-:W-:Y:S01]  /*2290*/  FMUL.FTZ R4, R2, 1 ;  /* 0x3f80000002047820 */ /* 0x000fe20000410000 */
[----:B------:R-:W-:-:S05]  /*22a0*/  CS2R R6, SRZ ;  /* 0x0000000000067805 */ /* 0x000fca000001ff00 */
[----:B------:R-:W0:Y:S02]  /*22b0*/  F2F.F64.F32 R4, R4 ;  /* 0x0000000400047310 */ /* 0x000e240000201800 */
[----:B0-----:R0:W-:Y:S01]  /*22c0*/  STG.E.128 [R16.64], R4 ;  /* 0x0000000410007986 */ /* 0x0011e2000c101d24 */
[----:B------:R-:W-:Y:S05]  /*22d0*/  BRA `(.L_x_3015) ;  /* 0x0000097000007947 */ /* 0x000fea0003800000 */
.L_x_3023:
[----:B------:R-:W-:-:S13]  /*22e0*/  ISETP.NE.AND P0, PT, R5, 0xf, PT ;  /* 0x0000000f0500780c */ /* 0x000fda0003f05270 */
[----:B------:R-:W-:Y:S05]  /*22f0*/  @!P0 BRA `(.L_x_3025) ;  /* 0x000002b000008947 */ /* 0x000fea0003800000 */
[----:B------:R-:W-:-:S13]  /*2300*/  ISETP.NE.AND P0, PT, R5, 0x17, PT ;  /* 0x000000170500780c */ /* 0x000fda0003f05270 */
[----:B------:R-:W-:Y:S05]  /*2310*/  @!P0 BRA `(.L_x_3026) ;  /* 0x0000014000008947 */ /* 0x000fea0003800000 */
[----:B------:R-:W-:-:S13]  /*2320*/  ISETP.NE.AND P0, PT, R5, 0x18, PT ;  /* 0x000000180500780c */ /* 0x000fda0003f05270 */
[----:B------:R-:W-:Y:S05]  /*2330*/  @P0 BRA `(.L_x_3014) ;  /* 0x0000078000000947 */ /* 0x000fea0003800000 */
[C---:B------:R-:W-:Y:S01]  /*2340*/  LOP3.LUT R4, R2.reuse, 0x7fffffff, RZ, 0xc0, !PT ;  /* 0x7fffffff02047812 */ /* 0x040fe200078ec0ff */
[----:B------:R-:W-:Y:S01]  /*2350*/  BSSY B0, `(.L_x_3027) ;  /* 0x000000d000007945 */ /* 0x000fe20003800000 */
[----:B------:R-:W-:Y:S02]  /*2360*/  LOP3.LUT R0, R2, 0x80000000, RZ, 0xc0, !PT ;  /* 0x8000000002007812 */ /* 0x000fe400078ec0ff */
[----:B------:R-:W-:Y:S02]  /*2370*/  ISETP.GT.U32.AND P0, PT, R4, 0x43efffff, PT ;  /* 0x43efffff0400780c */ /* 0x000fe40003f04070 */
[----:B------:R-:W-:Y:S01]  /*2380*/  SHF.R.U32.HI R5, RZ, 0x18, R0 ;  /* 0x00000018ff057819 */ /* 0x000fe20000011600 */
[----:B------:R-:W-:-:S10]  /*2390*/  IMAD.MOV.U32 R0, RZ, RZ, 0x7f ;  /* 0x0000007fff007424 */ /* 0x000fd400078e00ff */
[----:B------:R-:W-:Y:S05]  /*23a0*/  @P0 BRA `(.L_x_3028) ;  /* 0x0000007000000947 */ /* 0x000fea0003800000 */
[----:B------:R-:W-:-:S13]  /*23b0*/  ISETP.GE.U32.AND P0, PT, R4, 0x3c800000, PT ;  /* 0x3c8000000400780c */ /* 0x000fda0003f06070 */
[----:B------:R-:W-:-:S04]  /*23c0*/  @P0 SHF.R.U32.HI R0, RZ, 0x14, R2 ;  /* 0x00000014ff000819 */ /* 0x000fc80000011602 */
[----:B------:R-:W-:-:S04]  /*23d0*/  @P0 LOP3.LUT R3, R0, 0x1, RZ, 0xc0, !PT ;  /* 0x0000000100030812 */ /* 0x000fc800078ec0ff */
[----:B------:R-:W-:Y:S01]  /*23e0*/  @P0 IADD3 R3, R2, 0x407ffff, R3 ;  /* 0x0407ffff02030810 */ /* 0x000fe20007ffe003 */
[----:B------:R-:W-:-:S03]  /*23f0*/  @!P0 FADD.FTZ R2, R4, 16384 ;  /* 0x4680000004028421 */ /* 0x000fc60000010000 */
[----:B------:R-:W-:Y:S02]  /*2400*/  @P0 SHF.R.U32.HI R0, RZ, 0x14, R3 ;  /* 0x00000014ff000819 */ /* 0x000fe40000011603 */
[----:B------:R-:W-:Y:S02]  /*2410*/  @!P0 IADD3 R0, R2, -0x46800000, RZ ;  /* 0xb980000002008810 */ /* 0x000fe40007ffe0ff */
.L_x_3028:
[----:B------:R-:W-:Y:S05]  /*2420*/  BSYNC B0 ;  /* 0x0000000000007941 */ /* 0x000fea0003800000 */
.L_x_3027:
[----:B------:R-:W-:-:S05]  /*2430*/  LOP3.LUT R5, R0, R5, RZ, 0xfc, !PT ;  /* 0x0000000500057212 */ /* 0x000fca00078efcff */
[----:B------:R0:W-:Y:S01]  /*2440*/  STG.E.U8 [R16.64], R5 ;  /* 0x0000000510007986 */ /* 0x0001e2000c101124 */
[----:B------:R-:W-:Y:S05]  /*2450*/  BRA `(.L_x_3015) ;  /* 0x000007f000007947 */ /* 0x000fea0003800000 */
.L_x_3026:
[----:B------:R-:W-:Y:S01]  /*2460*/  LOP3.LUT R4, R2, 0x7fffffff, RZ, 0xc0, !PT ;  /* 0x7fffffff02047812 */ /* 0x000fe200078ec0ff */
[----:B------:R-:W-:Y:S03]  /*2470*/  BSSY B0, `(.L_x_3029) ;  /* 0x000000e000007945 */ /* 0x000fe60003800000 */
[----:B------:R-:W-:-:S13]  /*2480*/  ISETP.GT.U32.AND P0, PT, R4, 0x477fffff, PT ;  /* 0x477fffff0400780c */ /* 0x000fda0003f04070 */
[----:B------:R-:W-:Y:S05]  /*2490*/  @P0 BRA `(.L_x_3030) ;  /* 0x0000008000000947 */ /* 0x000fea0003800000 */
[----:B------:R-:W-:-:S13]  /*24a0*/  ISETP.GE.U32.AND P0, PT, R4, 0x38800000, PT ;  /* 0x388000000400780c */ /* 0x000fda0003f06070 */
[----:B------:R-:W-:-:S04]  /*24b0*/  @P0 SHF.R.U32.HI R0, RZ, 0x15, R2 ;  /* 0x00000015ff000819 */ /* 0x000fc80000011602 */
[----:B------:R-:W-:-:S04]  /*24c0*/  @P0 LOP3.LUT R3, R0, 0x1, RZ, 0xc0, !PT ;  /* 0x0000000100030812 */ /* 0x000fc800078ec0ff */
[----:B------:R-:W-:Y:S01]  /*24d0*/  @P0 IADD3 R0, R2, 0x80fffff, R3 ;  /* 0x080fffff02000810 */ /* 0x000fe20007ffe003 */
[----:B------:R-:W-:-:S03]  /*24e0*/  @!P0 FADD.FTZ R3, R4, 128 ;  /* 0x4300000004038421 */ /* 0x000fc60000010000 */
[----:B------:R-:W-:Y:S02]  /*24f0*/  @P0 SHF.R.U32.HI R0, RZ, 0x15, R0 ;  /* 0x00000015ff000819 */ /* 0x000fe40000011600 */
[----:B------:R-:W-:Y:S01]  /*2500*/  @!P0 IADD3 R0, R3, -0x43000000, RZ ;  /* 0xbd00000003008810 */ /* 0x000fe20007ffe0ff */
[----:B------:R-:W-:Y:S05]  /*2510*/  BRA `(.L_x_3031) ;  /* 0x0000003000007947 */ /* 0x000fea0003800000 */
.L_x_3030:
[----:B------:R-:W-:Y:S01]  /*2520*/  IMAD.MOV.U32 R0, RZ, RZ, 0x7f ;  /* 0x0000007fff007424 */ /* 0x000fe200078e00ff */
[----:B------:R-:W-:-:S04]  /*2530*/  ISETP.GT.U32.AND P0, PT, R4, 0x7f800000, PT ;  /* 0x7f8000000400780c */ /* 0x000fc80003f04070 */
[----:B------:R-:W-:-:S04]  /*2540*/  SEL R0, R0, 0x7c, P0 ;  /* 0x0000007c00007807 */ /* 0x000fc80000000000 */
.L_x_3031:
[----:B------:R-:W-:Y:S05]  /*2550*/  BSYNC B0 ;  /* 0x0000000000007941 */ /* 0x000fea0003800000 */
.L_x_3029:
[----:B------:R-:W-:-:S04]  /*2560*/  LOP3.LUT R2, R2, 0x80000000, RZ, 0xc0, !PT ;  /* 0x8000000002027812 */ /* 0x000fc800078ec0ff */
[----:B------:R-:W-:-:S04]  /*2570*/  SHF.R.U32.HI R3, RZ, 0x18, R2 ;  /* 0x00000018ff037819 */ /* 0x000fc80000011602 */
[----:B------:R-:W-:-:S05]  /*2580*/  LOP3.LUT R3, R0, R3, RZ, 0xfc, !PT ;  /* 0x0000000300037212 */ /* 0x000fca00078efcff */
[----:B------:R0:W-:Y:S01]  /*2590*/  STG.E.U8 [R16.64], R3 ;  /* 0x0000000310007986 */ /* 0x0001e2000c101124 */
[----:B------:R-:W-:Y:S05]  /*25a0*/  BRA `(.L_x_3015) ;  /* 0x000006a000007947 */ /* 0x000fea0003800000 */
.L_x_3025:
[----:B------:R-:W-:-:S05]  /*25b0*/  F2FP.BF16.PACK_AB R2, RZ, R2 ;  /* 0x00000002ff02723e */ /* 0x000fca00000010ff */
[----:B------:R0:W-:Y:S01]  /*25c0*/  STG.E.U16 [R16.64], R2 ;  /* 0x0000000210007986 */ /* 0x0001e2000c101524 */
[----:B------:R-:W-:Y:S05]  /*25d0*/  BRA `(.L_x_3015) ;  /* 0x0000067000007947 */ /* 0x000fea0003800000 */
.L_x_3022:
        /* <DEDUP_REMOVED lines=8> */
[----:B------:R-:W0:Y:S02]  /*2660*/  F2I.FTZ.U32.TRUNC.NTZ R3, R2 ;  /* 0x0000000200037305 */ /* 0x000e24000021f000 */
[----:B0-----:R0:W-:Y:S01]  /*2670*/  STG.E.U16 [R16.64], R3 ;  /* 0x0000000310007986 */ /* 0x0011e2000c101524 */
[----:B------:R-:W-:Y:S05]  /*2680*/  BRA `(.L_x_3015) ;  /* 0x000005c000007947 */ /* 0x000fea0003800000 */
.L_x_3034:
[----:B------:R-:W-:Y:S01]  /*2690*/  LOP3.LUT R3, R2, 0x7fffffff, RZ, 0xc0, !PT ;  /* 0x7fffffff02037812 */ /* 0x000fe200078ec0ff */
[----:B------:R-:W-:Y:S01]  /*26a0*/  BSSY B0, `(.L_x_3035) ;  /* 0x0000013000007945 */ /* 0x000fe20003800000 */
[----:B------:R-:W-:Y:S02]  /*26b0*/  IMAD.MOV.U32 R8, RZ, RZ, 0x80 ;  /* 0x00000080ff087424 */ /* 0x000fe400078e00ff */
        /* <DEDUP_REMOVED lines=13> */
.L_x_3037:
[----:B------:R-:W-:-:S04]  /*2790*/  LOP3.LUT R2, R2, 0x80000000, RZ, 0xc0, !PT ;  /* 0x8000000002027812 */ /* 0x000fc800078ec0ff */
[----:B------:R-:W-:-:S04]  /*27a0*/  SHF.R.U32.HI R3, RZ, 0x18, R2 ;  /* 0x00000018ff037819 */ /* 0x000fc80000011602 */
[----:B------:R-:W-:-:S04]  /*27b0*/  LOP3.LUT R0, R0, R3, RZ, 0xfc, !PT ;  /* 0x0000000300007212 */ /* 0x000fc800078efcff */
[----:B------:R-:W-:Y:S02]  /*27c0*/  PRMT R8, R0, 0x7610, R8 ;  /* 0x0000761000087816 */ /* 0x000fe40000000008 */
.L_x_3036:
[----:B------:R-:W-:Y:S05]  /*27d0*/  BSYNC B0 ;  /* 0x0000000000007941 */ /* 0x000fea0003800000 */
.L_x_3035:
[----:B------:R0:W-:Y:S01]  /*27e0*/  STG.E.U8 [R16.64], R8 ;  /* 0x0000000810007986 */ /* 0x0001e2000c101124 */
[----:B------:R-:W-:Y:S05]  /*27f0*/  BRA `(.L_x_3015) ;  /* 0x0000045000007947 */ /* 0x000fea0003800000 */
.L_x_3033:
        /* <DEDUP_REMOVED lines=16> */
.L_x_3040:
[----:B------:R-:W-:-:S04]  /*2900*/  LOP3.LUT R2, R2, 0x80000000, RZ, 0xc0, !PT ;  /* 0x8000000002027812 */ /* 0x000fc800078ec0ff */
[----:B------:R-:W-:-:S04]  /*2910*/  SHF.R.U32.HI R3, RZ, 0x18, R2 ;  /* 0x00000018ff037819 */ /* 0x000fc80000011602 */
[----:B------:R-:W-:-:S04]  /*2920*/  LOP3.LUT R0, R0, R3, RZ, 0xfc, !PT ;  /* 0x0000000300007212 */ /* 0x000fc800078efcff */
[----:B------:R-:W-:Y:S02]  /*2930*/  PRMT R8, R0, 0x7610, R8 ;  /* 0x0000761000087816 */ /* 0x000fe40000000008 */
.L_x_3039:
[----:B------:R-:W-:Y:S05]  /*2940*/  BSYNC B0 ;  /* 0x0000000000007941 */ /* 0x000fea0003800000 */
.L_x_3038:
[----:B------:R0:W-:Y:S01]  /*2950*/  STG.E.U8 [R16.64], R8 ;  /* 0x0000000810007986 */ /* 0x0001e2000c101124 */
[----:B------:R-:W-:Y:S05]  /*2960*/  BRA `(.L_x_3015) ;  /* 0x000002e000007947 */ /* 0x000fea0003800000 */
.L_x_3032:
[----:B------:R-:W-:-:S13]  /*2970*/  ISETP.NE.AND P0, PT, R5, 0x1c, PT ;  /* 0x0000001c0500780c */ /* 0x000fda0003f05270 */
[----:B------:R-:W-:Y:S05]  /*2980*/  @!P0 BRA `(.L_x_3041) ;  /* 0x000002a000008947 */ /* 0x000fea0003800000 */
[----:B------:R-:W-:-:S13]  /*2990*/  ISETP.NE.AND P0, PT, R5, 0x1d, PT ;  /* 0x0000001d0500780c */ /* 0x000fda0003f05270 */
[----:B------:R-:W-:Y:S05]  /*29a0*/  @!P0 BRA `(.L_x_3042) ;  /* 0x0000025000008947 */ /* 0x000fea0003800000 */
[----:B------:R-:W-:-:S13]  /*29b0*/  ISETP.NE.AND P0, PT, R5, 0x2c, PT ;  /* 0x0000002c0500780c */ /* 0x000fda0003f05270 */
[----:B------:R-:W-:Y:S05]  /*29c0*/  @P0 BRA `(.L_x_3014) ;  /* 0x000000f000000947 */ /* 0x000fea0003800000 */
[----:B------:R-:W-:Y:S02]  /*29d0*/  SHF.R.U32.HI R4, RZ, 0x17, R2 ;  /* 0x00000017ff047819 */ /* 0x000fe40000011602 */
[----:B------:R-:W-:Y:S02]  /*29e0*/  PLOP3.LUT P0, PT, PT, PT, PT, 0x80, 0x0 ;  /* 0x000000000000781c */ /* 0x000fe40003f0f070 */
        /* <DEDUP_REMOVED lines=13> */
.L_x_3014:
        /* <DEDUP_REMOVED lines=20> */
.L_x_3042:
[----:B------:R-:W0:Y:S02]  /*2c00*/  F2I.U64.TRUNC R2, R2 ;  /* 0x0000000200027311 */ /* 0x000e24000020d800 */
[----:B0-----:R0:W-:Y:S01]  /*2c10*/  STG.E.64 [R16.64], R2 ;  /* 0x0000000210007986 */ /* 0x0011e2000c101b24 */
[----:B------:R-:W-:Y:S05]  /*2c20*/  BRA `(.L_x_3015) ;  /* 0x0000002000007947 */ /* 0x000fea0003800000 */
.L_x_3041:
[----:B------:R-:W0:Y:S02]  /*2c30*/  F2I.FTZ.U32.TRUNC.NTZ R3, R2 ;  /* 0x0000000200037305 */ /* 0x000e24000021f000 */
[----:B0-----:R0:W-:Y:S02]  /*2c40*/  STG.E [R16.64], R3 ;  /* 0x0000000310007986 */ /* 0x0011e4000c101924 */
.L_x_3015:
[----:B------:R-:W-:-:S05]  /*2c50*/  IMAD R18, R18, 0x200, R23 ;  /* 0x0000020012127824 */ /* 0x000fca00078e0217 */
[----:B------:R-:W-:Y:S02]  /*2c60*/  IADD3 R19, R18, 0x80, RZ ;  /* 0x0000008012137810 */ /* 0x000fe40007ffe0ff */
.L_x_2981:
[----:B------:R-:W-:Y:S05]  /*2c70*/  BSYNC B7 ;  /* 0x0000000000077941 */ /* 0x000fea0003800000 */
.L_x_2980:
[----:B------:R-:W-:Y:S01]  /*2c80*/  ISETP.GE.AND P0, PT, R19, c[0x0][0x160], PT ;  /* 0x0000580013007a0c */ /* 0x000fe20003f06270 */
[----:B------:R-:W-:-:S12]  /*2c90*/  BSSY B7, `(.L_x_3043) ;  /* 0x000057e000077945 */ /* 0x000fd80003800000 */
[----:B------:R-:W-:Y:S05]  /*2ca0*/  @P0 BRA `(.L_x_3044) ;  /* 0x000057c000000947 */ /* 0x000fea0003800000 */
[----:B------:R-:W-:Y:S01]  /*2cb0*/  ISETP.NE.AND P0, PT, RZ, c[0x0][0x168], PT ;  /* 0x00005a00ff007a0c */ /* 0x000fe20003f05270 */
[----:B------:R-:W-:Y:S02]  /*2cc0*/  IMAD.MOV.U32 R0, RZ, RZ, RZ ;  /* 0x000000ffff007224 */ /* 0x000fe400078e00ff */
[----:B0-----:R-:W-:-:S10]  /*2cd0*/  IMAD.MOV.U32 R16, RZ, RZ, RZ ;  /* 0x000000ffff107224 */ /* 0x001fd400078e00ff */
        /* <DEDUP_REMOVED lines=225> */
.L_x_3045:
        /* <DEDUP_REMOVED lines=20> */
.L_x_3050:
[----:B------:R-:W2:Y:S02]  /*3c30*/  LDG.E.U8 R0, [R2.64] ;  /* 0x0000002402007981 */ /* 0x000ea4000c1e1100 */
[----:B--2---:R-:W0:Y:S01]  /*3c40*/  I2F.U16 R0, R0 ;  /* 0x0000000000007306 */ /* 0x004e220000101000 */
[----:B------:R-:W-:Y:S05]  /*3c50*/  BRA `(.L_x_3052) ;  /* 0x00000ca000007947 */ /* 0x000fea0003800000 */
.L_x_3049:
        /* <DEDUP_REMOVED lines=9> */
.L_x_3054:
[----:B------:R-:W2:Y:S02]  /*3cf0*/  LDG.E R0, [R2.64] ;  /* 0x0000002402007981 */ /* 0x000ea4000c1e1900 */
[----:B--2---:R-:W0:Y:S01]  /*3d00*/  I2F R0, R0 ;  /* 0x0000000000007306 */ /* 0x004e220000201400 */
[----:B------:R-:W-:Y:S05]  /*3d10*/  BRA `(.L_x_3052) ;  /* 0x00000be000007947 */ /* 0x000fea0003800000 */
.L_x_3053:
[----:B------:R-:W2:Y:S02]  /*3d20*/  LDG.E.U16 R0, [R2.64] ;  /* 0x0000002402007981 */ /* 0x000ea4000c1e1500 */
[----:B--2---:R-:W0:Y:S01]  /*3d30*/  I2F.S16 R0, R0 ;  /* 0x0000000000007306 */ /* 0x004e220000101400 */
[----:B------:R-:W-:Y:S05]  /*3d40*/  BRA `(.L_x_3052) ;  /* 0x00000bb000007947 */ /* 0x000fea0003800000 */
.L_x_3048:
        /* <DEDUP_REMOVED lines=8> */
.L_x_3056:
[----:B------:R-:W2:Y:S02]  /*3dd0*/  LDG.E.U16 R0, [R2.64] ;  /* 0x0000002402007981 */ /* 0x000ea4000c1e1500 */
[----:B--2---:R-:W-:Y:S01]  /*3de0*/  HADD2.F32 R0, -RZ, R0.H0_H0 ;  /* 0x20000000ff007230 */ /* 0x004fe20000004100 */
[----:B------:R-:W-:Y:S05]  /*3df0*/  BRA `(.L_x_3052) ;  /* 0x00000b0000007947 */ /* 0x000fea0003800000 */
.L_x_3055:
        /* <DEDUP_REMOVED lines=8> */
.L_x_3058:
[----:B------:R-:W2:Y:S02]  /*3e80*/  LDG.E.U16 R0, [R2.64] ;  /* 0x0000002402007981 */ /* 0x000ea4000c1e1500 */
[----:B--2---:R-:W-:Y:S01]  /*3e90*/  HADD2.F32 R0, -RZ, R0.H0_H0 ;  /* 0x20000000ff007230 */ /* 0x004fe20000004100 */
[----:B------:R-:W-:Y:S05]  /*3ea0*/  BRA `(.L_x_3052) ;  /* 0x00000a5000007947 */ /* 0x000fea0003800000 */
.L_x_3057:
[----:B------:R-:W2:Y:S02]  /*3eb0*/  LDG.E.64 R2, [R2.64] ;  /* 0x0000002402027981 */ /* 0x000ea4000c1e1b00 */
[----:B--2---:R-:W0:Y:S01]  /*3ec0*/  F2F.F32.F64 R0, R2 ;  /* 0x0000000200007310 */ /* 0x004e220000301000 */
[----:B------:R-:W0:-:S14]  /*3ed0*/  DSETP.GEU.AND P0, PT, |R2|, c[0x2][0x0], PT ;  /* 0x008000000200762a */ /* 0x000e1c0003f0e200 */
[----:B0-----:R-:W-:Y:S01]  /*3ee0*/  @!P0 FMUL R0, R0, 1.175494350822287508e-38 ;  /* 0x0080000000008820 */ /* 0x001fe20000400000 */
[----:B------:R-:W-:Y:S05]  /*3ef0*/  BRA `(.L_x_3052) ;  /* 0x00000a0000007947 */ /* 0x000fea0003800000 */
.L_x_3047:
        /* <DEDUP_REMOVED lines=12> */
.L_x_3061:
[----:B------:R-:W2:Y:S02]  /*3fc0*/  LDG.E.64 R2, [R2.64] ;  /* 0x0000002402027981 */ /* 0x000ea4000c1e1b00 */
[----:B--2---:R-:W0:Y:S01]  /*3fd0*/  F2F.F32.F64 R0, R2 ;  /* 0x0000000200007310 */ /* 0x004e220000301000 */
[----:B------:R-:W0:-:S14]  /*3fe0*/  DSETP.GEU.AND P0, PT, |R2|, c[0x2][0x0], PT ;  /* 0x008000000200762a */ /* 0x000e1c0003f0e200 */
[----:B0-----:R-:W-:Y:S01]  /*3ff0*/  @!P0 FMUL R0, R0, 1.175494350822287508e-38 ;  /* 0x0080000000008820 */ /* 0x001fe20000400000 */
[----:B------:R-:W-:Y:S05]  /*4000*/  BRA `(.L_x_3052) ;  /* 0x000008f000007947 */ /* 0x000fea0003800000 */
.L_x_3060:
        /* <DEDUP_REMOVED lines=26> */
.L_x_3063:
        /* <DEDUP_REMOVED lines=13> */
.L_x_3062:
[----:B------:R-:W2:Y:S02]  /*4280*/  LDG.E.U16 R0, [R2.64] ;  /* 0x0000002402007981 */ /* 0x000ea4000c1e1500 */
[----:B--2---:R-:W-:Y:S01]  /*4290*/  PRMT R0, RZ, 0x5410, R0 ;  /* 0x00005410ff007816 */ /* 0x004fe20000000000 */
[----:B------:R-:W-:Y:S05]  /*42a0*/  BRA `(.L_x_3052) ;  /* 0x0000065000007947 */ /* 0x000fea0003800000 */
.L_x_3059:
        /* <DEDUP_REMOVED lines=11> */
.L_x_3066:
        /* <DEDUP_REMOVED lines=20> */
.L_x_3068:
[----:B------:R-:W-:Y:S05]  /*44a0*/  BSYNC B0 ;  /* 0x0000000000007941 */ /* 0x000fea0003800000 */
.L_x_3067:
[----:B------:R-:W-:Y:S01]  /*44b0*/  LEA R3, R0, 0x3b800000, 0x17 ;  /* 0x3b80000000037811 */ /* 0x000fe200078eb8ff */
[----:B------:R-:W-:-:S05]  /*44c0*/  IMAD.SHL.U32 R0, R2, 0x100000, RZ ;  /* 0x0010000002007824 */ /* 0x000fca00078e00ff */
[----:B------:R-:W-:Y:S01]  /*44d0*/  LOP3.LUT R0, R3, R0, R4, 0xfe, !PT ;  /* 0x0000000003007212 */ /* 0x000fe200078efe04 */
[----:B------:R-:W-:Y:S05]  /*44e0*/  BRA `(.L_x_3052) ;  /* 0x0000041000007947 */ /* 0x000fea0003800000 */
.L_x_3065:
        /* <DEDUP_REMOVED lines=20> */
.L_x_3070:
[----:B------:R-:W-:Y:S05]  /*4630*/  BSYNC B0 ;  /* 0x0000000000007941 */ /* 0x000fea0003800000 */
.L_x_3069:
[----:B------:R-:W-:Y:S01]  /*4640*/  LEA R3, R0, 0x37800000, 0x17 ;  /* 0x3780000000037811 */ /* 0x000fe200078eb8ff */
[----:B------:R-:W-:-:S05]  /*4650*/  IMAD.SHL.U32 R0, R2, 0x200000, RZ ;  /* 0x0020000002007824 */ /* 0x000fca00078e00ff */
[----:B------:R-:W-:Y:S01]  /*4660*/  LOP3.LUT R0, R3, R0, R4, 0xfe, !PT ;  /* 0x0000000003007212 */ /* 0x000fe200078efe04 */
[----:B------:R-:W-:Y:S05]  /*4670*/  BRA `(.L_x_3052) ;  /* 0x0000028000007947 */ /* 0x000fea0003800000 */
.L_x_3064:
        /* <DEDUP_REMOVED lines=14> */
.L_x_3051:
        /* <DEDUP_REMOVED lines=21> */
.L_x_3072:
[----:B------:R-:W2:Y:S02]  /*48b0*/  LDG.E.64 R2, [R2.64] ;  /* 0x0000002402027981 */ /* 0x000ea4000c1e1b00 */
[----:B--2---:R0:W1:Y:S01]  /*48c0*/  I2F.U64 R0, R2 ;  /* 0x0000000200007312 */ /* 0x0040620000301000 */
[----:B------:R-:W-:Y:S05]  /*48d0*/  BRA `(.L_x_3052) ;  /* 0x0000002000007947 */ /* 0x000fea0003800000 */
.L_x_3071:
[----:B------:R-:W2:Y:S02]  /*48e0*/  LDG.E R0, [R2.64] ;  /* 0x0000002402007981 */ /* 0x000ea4000c1e1900 */
[----:B--2---:R-:W0:Y:S02]  /*48f0*/  I2F.U32 R0, R0 ;  /* 0x0000000000007306 */ /* 0x004e240000201000 */
.L_x_3052:
[----:B------:R-:W-:Y:S05]  /*4900*/  BSYNC B6 ;  /* 0x0000000000067941 */ /* 0x000fea0003800000 */
.L_x_3046:
[----:B01---5:R-:W-:Y:S01]  /*4910*/  FADD.FTZ R0, |R0|, -RZ ;  /* 0x800000ff00007221 */ /* 0x023fe20000010200 */
[----:B------:R-:W0:Y:S01]  /*4920*/  LDC.U8 R6, c[0x0][0x378] ;  /* 0x0000de00ff067b82 */ /* 0x000e220000000000 */
[----:B------:R-:W-:-:S05]  /*4930*/  FADD.FTZ R5, -RZ, |c[0x0][0x374]| ;  /* 0x4000dd00ff057621 */ /* 0x000fca0000010100 */
[CC--:B------:R-:W-:Y:S02]  /*4940*/  IMNMX R2, R5.reuse, R0.reuse, !PT ;  /* 0x0000000005027217 */ /* 0x0c0fe40007800200 */
[----:B------:R-:W-:Y:S02]  /*4950*/  IMNMX R0, R5, R0, PT ;  /* 0x0000000005007217 */ /* 0x000fe40003800200 */
[----:B------:R-:W-:Y:S02]  /*4960*/  LOP3.LUT R3, R2, 0xfe000000, RZ, 0xc0, !PT ;  /* 0xfe00000002037812 */ /* 0x000fe400078ec0ff */
[----:B------:R-:W-:Y:S02]  /*4970*/  FSETP.NEU.FTZ.AND P0, PT, R0, RZ, PT ;  /* 0x000000ff0000720b */ /* 0x000fe40003f1d000 */
[C---:B------:R-:W-:Y:S02]  /*4980*/  IADD3 R5, -R3.reuse, 0x7e800000, RZ ;  /* 0x7e80000003057810 */ /* 0x040fe40007ffe1ff */
[----:B------:R-:W-:-:S02]  /*4990*/  LOP3.LUT R3, R3, 0x800000, RZ, 0xfc, !PT ;  /* 0x0080000003037812 */ /* 0x000fc400078efcff */
[C---:B------:R-:W-:Y:S01]  /*49a0*/  FSETP.NEU.FTZ.AND P1, PT, R0.reuse, +INF , PT ;  /* 0x7f8000000000780b */ /* 0x040fe20003f3d000 */
[-C--:B------:R-:W-:Y:S02]  /*49b0*/  FMUL.FTZ R4, R0, R5.reuse ;  /* 0x0000000500047220 */ /* 0x080fe40000410000 */
[----:B------:R-:W-:Y:S02]  /*49c0*/  FMUL.FTZ R5, R2, R5 ;  /* 0x0000000502057220 */ /* 0x000fe40000410000 */
[----:B------:R-:W-:-:S04]  /*49d0*/  FMUL.FTZ R4, R4, R4 ;  /* 0x0000000404047220 */ /* 0x000fc80000410000 */
[----:B------:R-:W-:Y:S01]  /*49e0*/  FFMA.FTZ R4, R5, R5, R4 ;  /* 0x0000000505047223 */ /* 0x000fe20000010004 */
[----:B0-----:R-:W-:-:S04]  /*49f0*/  PRMT R5, R6, 0x9910, RZ ;  /* 0x0000991006057816 */ /* 0x001fc800000000ff */
[----:B------:R-:W-:Y:S01]  /*4a00*/  ISETP.GT.AND P2, PT, R5, 0x9, PT ;  /* 0x000000090500780c */ /* 0x000fe20003f44270 */
[----:B------:R-:W0:Y:S02]  /*4a10*/  MUFU.SQRT R4, R4 ;  /* 0x0000000400047308 */ /* 0x000e240000002000 */
[----:B0-----:R-:W-:-:S05]  /*4a20*/  @P0 FMUL.FTZ R2, R4, R3 ;  /* 0x0000000304020220 */ /* 0x001fca0000410000 */
[----:B------:R-:W-:-:S05]  /*4a30*/  FSEL R2, R2, +INF , P1 ;  /* 0x7f80000002027808 */ /* 0x000fca0000800000 */
        /* <DEDUP_REMOVED lines=12> */
.L_x_3076:
[----:B------:R-:W0:Y:S02]  /*4b00*/  F2I.S64.TRUNC R2, R2 ;  /* 0x0000000200027311 */ /* 0x000e24000020d900 */
[----:B0-----:R-:W-:-:S05]  /*4b10*/  IMAD.MOV.U32 R5, RZ, RZ, R2 ;  /* 0x000000ffff057224 */ /* 0x001fca00078e0002 */
[----:B------:R0:W-:Y:S01]  /*4b20*/  STG.E.U8 [R16.64], R5 ;  /* 0x0000000510007986 */ /* 0x0001e2000c101124 */
[----:B------:R-:W-:Y:S05]  /*4b30*/  BRA `(.L_x_3078) ;  /* 0x00000d3000007947 */ /* 0x000fea0003800000 */
.L_x_3075:
        /* <DEDUP_REMOVED lines=9> */
.L_x_3080:
[----:B------:R-:W0:Y:S02]  /*4bd0*/  F2I.FTZ.TRUNC.NTZ R3, R2 ;  /* 0x0000000200037305 */ /* 0x000e24000021f100 */
[----:B0-----:R0:W-:Y:S01]  /*4be0*/  STG.E [R16.64], R3 ;  /* 0x0000000310007986 */ /* 0x0011e2000c101924 */
[----:B------:R-:W-:Y:S05]  /*4bf0*/  BRA `(.L_x_3078) ;  /* 0x00000c7000007947 */ /* 0x000fea0003800000 */
.L_x_3079:
[----:B------:R-:W0:Y:S02]  /*4c00*/  F2I.FTZ.TRUNC.NTZ R3, R2 ;  /* 0x0000000200037305 */ /* 0x000e24000021f100 */
[----:B0-----:R0:W-:Y:S01]  /*4c10*/  STG.E.U16 [R16.64], R3 ;  /* 0x0000000310007986 */ /* 0x0011e2000c101524 */
[----:B------:R-:W-:Y:S05]  /*4c20*/  BRA `(.L_x_3078) ;  /* 0x00000c4000007947 */ /* 0x000fea0003800000 */
.L_x_3074:
        /* <DEDUP_REMOVED lines=8> */
.L_x_3082:
[----:B------:R-:W-:-:S05]  /*4cb0*/  F2FP.PACK_AB R2, RZ, R2 ;  /* 0x00000002ff02723e */ /* 0x000fca00000000ff */
[----:B------:R0:W-:Y:S01]  /*4cc0*/  STG.E.U16 [R16.64], R2 ;  /* 0x0000000210007986 */ /* 0x0001e2000c101524 */
[----:B------:R-:W-:Y:S05]  /*4cd0*/  BRA `(.L_x_3078) ;  /* 0x00000b9000007947 */ /* 0x000fea0003800000 */
.L_x_3081:
        /* <DEDUP_REMOVED lines=9> */
.L_x_3084:
[----:B------:R-:W-:-:S04]  /*4d70*/  F2FP.PACK_AB R3, RZ, R2 ;  /* 0x00000002ff03723e */ /* 0x000fc800000000ff */
[----:B------:R-:W-:-:S05]  /*4d80*/  PRMT R3, R3, 0x5410, RZ ;  /* 0x0000541003037816 */ /* 0x000fca00000000ff */
[----:B------:R0:W-:Y:S01]  /*4d90*/  STG.E [R16.64], R3 ;  /* 0x0000000310007986 */ /* 0x0001e2000c101924 */
[----:B------:R-:W-:Y:S05]  /*4da0*/  BRA `(.L_x_3078) ;  /* 0x00000ac000007947 */ /* 0x000fea0003800000 */
.L_x_3083:
[----:B------:R-:W-:-:S06]  /*4db0*/  FMUL.FTZ R2, R2, 1 ;  /* 0x3f80000002027820 */ /* 0x000fcc0000410000 */
[----:B------:R-:W0:Y:S02]  /*4dc0*/  F2F.F64.F32 R2, R2 ;  /* 0x0000000200027310 */ /* 0x000e240000201800 */
[----:B0-----:R0:W-:Y:S01]  /*4dd0*/  STG.E.64 [R16.64], R2 ;  /* 0x0000000210007986 */ /* 0x0011e2000c101b24 */
[----:B------:R-:W-:Y:S05]  /*4de0*/  BRA `(.L_x_3078) ;  /* 0x00000a8000007947 */ /* 0x000fea0003800000 */
.L_x_3073:
        /* <DEDUP_REMOVED lines=12> */
.L_x_3087:
[----:B------:R-:W-:Y:S01]  /*4eb0*/  FMUL.FTZ R4, R2, 1 ;  /* 0x3f80000002047820 */ /* 0x000fe20000410000 */
[----:B------:R-:W-:-:S05]  /*4ec0*/  CS2R R6, SRZ ;  /* 0x0000000000067805 */ /* 0x000fca000001ff00 */
[----:B------:R-:W0:Y:S02]  /*4ed0*/  F2F.F64.F32 R4, R4 ;  /* 0x0000000400047310 */ /* 0x000e240000201800 */
[----:B0-----:R0:W-:Y:S01]  /*4ee0*/  STG.E.128 [R16.64], R4 ;  /* 0x0000000410007986 */ /* 0x0011e2000c101d24 */
[----:B------:R-:W-:Y:S05]  /*4ef0*/  BRA `(.L_x_3078) ;  /* 0x0000097000007947 */ /* 0x000fea0003800000 */
.L_x_3086:
        /* <DEDUP_REMOVED lines=20> */
.L_x_3091:
[----:B------:R-:W-:Y:S05]  /*5040*/  BSYNC B0 ;  /* 0x0000000000007941 */ /* 0x000fea0003800000 */
.L_x_3090:
[----:B------:R-:W-:-:S05]  /*5050*/  LOP3.LUT R5, R0, R5, RZ, 0xfc, !PT ;  /* 0x0000000500057212 */ /* 0x000fca00078efcff */
[----:B------:R0:W-:Y:S01]  /*5060*/  STG.E.U8 [R16.64], R5 ;  /* 0x0000000510007986 */ /* 0x0001e2000c101124 */
[----:B------:R-:W-:Y:S05]  /*5070*/  BRA `(.L_x_3078) ;  /* 0x000007f000007947 */ /* 0x000fea0003800000 */
.L_x_3089:
        /* <DEDUP_REMOVED lines=12> */
.L_x_3093:
[----:B------:R-:W-:Y:S01]  /*5140*/  IMAD.MOV.U32 R0, RZ, RZ, 0x7f ;  /* 0x0000007fff007424 */ /* 0x000fe200078e00ff */
[----:B------:R-:W-:-:S04]  /*5150*/  ISETP.GT.U32.AND P0, PT, R4, 0x7f800000, PT ;  /* 0x7f8000000400780c */ /* 0x000fc80003f04070 */
[----:B------:R-:W-:-:S04]  /*5160*/  SEL R0, R0, 0x7c, P0 ;  /* 0x0000007c00007807 */ /* 0x000fc80000000000 */
.L_x_3094:
[----:B------:R-:W-:Y:S05]  /*5170*/  BSYNC B0 ;  /* 0x0000000000007941 */ /* 0x000fea0003800000 */
.L_x_3092:
[----:B------:R-:W-:-:S04]  /*5180*/  LOP3.LUT R2, R2, 0x80000000, RZ, 0xc0, !PT ;  /* 0x8000000002027812 */ /* 0x000fc800078ec0ff */
[----:B------:R-:W-:-:S04]  /*5190*/  SHF.R.U32.HI R3, RZ, 0x18, R2 ;  /* 0x00000018ff037819 */ /* 0x000fc80000011602 */
[----:B------:R-:W-:-:S05]  /*51a0*/  LOP3.LUT R3, R0, R3, RZ, 0xfc, !PT ;  /* 0x0000000300037212 */ /* 0x000fca00078efcff */
[----:B------:R0:W-:Y:S01]  /*51b0*/  STG.E.U8 [R16.64], R3 ;  /* 0x0000000310007986 */ /* 0x0001e2000c101124 */
[----:B------:R-:W-:Y:S05]  /*51c0*/  BRA `(.L_x_3078) ;  /* 0x000006a000007947 */ /* 0x000fea0003800000 */
.L_x_3088:
[----:B------:R-:W-:-:S05]  /*51d0*/  F2FP.BF16.PACK_AB R2, RZ, R2 ;  /* 0x00000002ff02723e */ /* 0x000fca00000010ff */
[----:B------:R0:W-:Y:S01]  /*51e0*/  STG.E.U16 [R16.64], R2 ;  /* 0x0000000210007986 */ /* 0x0001e2000c101524 */
[----:B------:R-:W-:Y:S05]  /*51f0*/  BRA `(.L_x_3078) ;  /* 0x0000067000007947 */ /* 0x000fea0003800000 */
.L_x_3085:
        /* <DEDUP_REMOVED lines=11> */
.L_x_3097:
        /* <DEDUP_REMOVED lines=16> */
.L_x_3100:
[----:B------:R-:W-:-:S04]  /*53b0*/  LOP3.LUT R2, R2, 0x80000000, RZ, 0xc0, !PT ;  /* 0x8000000002027812 */ /* 0x000fc800078ec0ff */
[----:B------:R-:W-:-:S04]  /*53c0*/  SHF.R.U32.HI R3, RZ, 0x18, R2 ;  /* 0x00000018ff037819 */ /* 0x000fc80000011602 */
[----:B------:R-:W-:-:S04]  /*53d0*/  LOP3.LUT R0, R0, R3, RZ, 0xfc, !PT ;  /* 0x0000000300007212 */ /* 0x000fc800078efcff */
[----:B------:R-:W-:Y:S02]  /*53e0*/  PRMT R8, R0, 0x7610, R8 ;  /* 0x0000761000087816 */ /* 0x000fe40000000008 */
.L_x_3099:
[----:B------:R-:W-:Y:S05]  /*53f0*/  BSYNC B0 ;  /* 0x0000000000007941 */ /* 0x000fea0003800000 */
.L_x_3098:
[----:B------:R0:W-:Y:S01]  /*5400*/  STG.E.U8 [R16.64], R8 ;  /* 0x0000000810007986 */ /* 0x0001e2000c101124 */
[----:B------:R-:W-:Y:S05]  /*5410*/  BRA `(.L_x_3078) ;  /* 0x0000045000007947 */ /* 0x000fea0003800000 */
.L_x_3096:
        /* <DEDUP_REMOVED lines=16> */
.L_x_3103:
[----:B------:R-:W-:-:S04]  /*5520*/  LOP3.LUT R2, R2, 0x80000000, RZ, 0xc0, !PT ;  /* 0x8000000002027812 */ /* 0x000fc800078ec0ff */
[----:B------:R-:W-:-:S04]  /*5530*/  SHF.R.U32.HI R3, RZ, 0x18, R2 ;  /* 0x00000018ff037819 */ /* 0x000fc80000011602 */
[----:B------:R-:W-:-:S04]  /*5540*/  LOP3.LUT R0, R0, R3, RZ, 0xfc, !PT ;  /* 0x0000000300007212 */ /* 0x000fc800078efcff */
[----:B------:R-:W-:Y:S02]  /*5550*/  PRMT R8, R0, 0x7610, R8 ;  /* 0x0000761000087816 */ /* 0x000fe40000000008 */
.L_x_3102:
[----:B------:R-:W-:Y:S05]  /*5560*/  BSYNC B0 ;  /* 0x0000000000007941 */ /* 0x000fea0003800000 */
.L_x_3101:
[----:B------:R0:W-:Y:S01]  /*5570*/  STG.E.U8 [R16.64], R8 ;  /* 0x0000000810007986 */ /* 0x0001e2000c101124 */
[----:B------:R-:W-:Y:S05]  /*5580*/  BRA `(.L_x_3078) ;  /* 0x000002e000007947 */ /* 0x000fea0003800000 */
.L_x_3095:
        /* <DEDUP_REMOVED lines=21> */
.L_x_3077:
        /* <DEDUP_REMOVED lines=20> */
.L_x_3105:
[----:B------:R-:W0:Y:S02]  /*5820*/  F2I.U64.TRUNC R2, R2 ;  /* 0x0000000200027311 */ /* 0x000e24000020d800 */
[----:B0-----:R0:W-:Y:S01]  /*5830*/  STG.E.64 [R16.64], R2 ;  /* 0x0000000210007986 */ /* 0x0011e2000c101b24 */
[----:B------:R-:W-:Y:S05]  /*5840*/  BRA `(.L_x_3078) ;  /* 0x0000002000007947 */ /* 0x000fea0003800000 */
.L_x_3104:
[----:B------:R-:W0:Y:S02]  /*5850*/  F2I.FTZ.U32.TRUNC.NTZ R3, R2 ;  /* 0x0000000200037305 */ /* 0x000e24000021f000 */
[----:B0-----:R0:W-:Y:S02]  /*5860*/  STG.E [R16.64], R3 ;  /* 0x0000000310007986 */ /* 0x0011e4000c101924 */
.L_x_3078:
[----:B------:R-:W-:-:S04]  /*5870*/  IADD3 R19, R19, 0x80, RZ ;  /* 0x0000008013137810 */ /* 0x000fc80007ffe0ff */
[----:B------:R-:W-:-:S13]  /*5880*/  ISETP.GE.AND P0, PT, R19, c[0x0][0x160], PT ;  /* 0x0000580013007a0c */ /* 0x000fda0003f06270 */
        /* <DEDUP_REMOVED lines=229> */
.L_x_3106:
        /* <DEDUP_REMOVED lines=20> */
.L_x_3111:
[----:B------:R-:W2:Y:S02]  /*6820*/  LDG.E.U8 R0, [R2.64] ;  /* 0x0000002402007981 */ /* 0x000ea4000c1e1100 */
[----:B--2---:R-:W0:Y:S01]  /*6830*/  I2F.U16 R0, R0 ;  /* 0x0000000000007306 */ /* 0x004e220000101000 */
[----:B------:R-:W-:Y:S05]  /*6840*/  BRA `(.L_x_3113) ;  /* 0x00000ca000007947 */ /* 0x000fea0003800000 */
.L_x_3110:
        /* <DEDUP_REMOVED lines=9> */
.L_x_3115:
[----:B------:R-:W2:Y:S02]  /*68e0*/  LDG.E R0, [R2.64] ;  /* 0x0000002402007981 */ /* 0x000ea4000c1e1900 */
[----:B--2---:R-:W0:Y:S01]  /*68f0*/  I2F R0, R0 ;  /* 0x0000000000007306 */ /* 0x004e220000201400 */
[----:B------:R-:W-:Y:S05]  /*6900*/  BRA `(.L_x_3113) ;  /* 0x00000be000007947 */ /* 0x000fea0003800000 */
.L_x_3114:
[----:B------:R-:W2:Y:S02]  /*6910*/  LDG.E.U16 R0, [R2.64] ;  /* 0x0000002402007981 */ /* 0x000ea4000c1e1500 */
[----:B--2---:R-:W0:Y:S01]  /*6920*/  I2F.S16 R0, R0 ;  /* 0x0000000000007306 */ /* 0x004e220000101400 */
[----:B------:R-:W-:Y:S05]  /*6930*/  BRA `(.L_x_3113) ;  /* 0x00000bb000007947 */ /* 0x000fea0003800000 */
.L_x_3109:
        /* <DEDUP_REMOVED lines=8> */
.L_x_3117:
[----:B------:R-:W2:Y:S02]  /*69c0*/  LDG.E.U16 R0, [R2.64] ;  /* 0x0000002402007981 */ /* 0x000ea4000c1e1500 */
[----:B--2---:R-:W-:Y:S01]  /*69d0*/  HADD2.F32 R0, -RZ, R0.H0_H0 ;  /* 0x20000000ff007230 */ /* 0x004fe20000004100 */
[----:B------:R-:W-:Y:S05]  /*69e0*/  BRA `(.L_x_3113) ;  /* 0x00000b0000007947 */ /* 0x000fea0003800000 */
.L_x_3116:
        /* <DEDUP_REMOVED lines=8> */
.L_x_3119:
[----:B------:R-:W2:Y:S02]  /*6a70*/  LDG.E.U16 R0, [R2.64] ;  /* 0x0000002402007981 */ /* 0x000ea4000c1e1500 */
[----:B--2---:R-:W-:Y:S01]  /*6a80*/  HADD2.F32 R0, -RZ, R0.H0_H0 ;  /* 0x20000000ff007230 */ /* 0x004fe20000004100 */
[----:B------:R-:W-:Y:S05]  /*6a90*/  BRA `(.L_x_3113) ;  /* 0x00000a5000007947 */ /* 0x000fea0003800000 */
.L_x_3118:
[----:B------:R-:W2:Y:S02]  /*6aa0*/  LDG.E.64 R2, [R2.64] ;  /* 0x0000002402027981 */ /* 0x000ea4000c1e1b00 */
[----:B--2---:R-:W0:Y:S01]  /*6ab0*/  F2F.F32.F64 R0, R2 ;  /* 0x0000000200007310 */ /* 0x004e220000301000 */
[----:B------:R-:W0:-:S14]  /*6ac0*/  DSETP.GEU.AND P0, PT, |R2|, c[0x2][0x0], PT ;  /* 0x008000000200762a */ /* 0x000e1c0003f0e200 */
[----:B0-----:R-:W-:Y:S01]  /*6ad0*/  @!P0 FMUL R0, R0, 1.175494350822287508e-38 ;  /* 0x0080000000008820 */ /* 0x001fe20000400000 */
[----:B------:R-:W-:Y:S05]  /*6ae0*/  BRA `(.L_x_3113) ;  /* 0x00000a0000007947 */ /* 0x000fea0003800000 */
.L_x_3108:
        /* <DEDUP_REMOVED lines=12> */
.L_x_3122:
[----:B------:R-:W2:Y:S02]  /*6bb0*/  LDG.E.64 R2, [R2.64] ;  /* 0x0000002402027981 */ /* 0x000ea4000c1e1b00 */
[----:B--2---:R-:W0:Y:S01]  /*6bc0*/  F2F.F32.F64 R0, R2 ;  /* 0x0000000200007310 */ /* 0x004e220000301000 */
[----:B------:R-:W0:-:S14]  /*6bd0*/  DSETP.GEU.AND P0, PT, |R2|, c[0x2][0x0], PT ;  /* 0x008000000200762a */ /* 0x000e1c0003f0e200 */
[----:B0-----:R-:W-:Y:S01]  /*6be0*/  @!P0 FMUL R0, R0, 1.175494350822287508e-38 ;  /* 0x0080000000008820 */ /* 0x001fe20000400000 */
[----:B------:R-:W-:Y:S05]  /*6bf0*/  BRA `(.L_x_3113) ;  /* 0x000008f000007947 */ /* 0x000fea0003800000 */
.L_x_3121:
        /* <DEDUP_REMOVED lines=26> */
.L_x_3124:
        /* <DEDUP_REMOVED lines=13> */
.L_x_3123:
[----:B------:R-:W2:Y:S02]  /*6e70*/  LDG.E.U16 R0, [R2.64] ;  /* 0x0000002402007981 */ /* 0x000ea4000c1e1500 */
[----:B--2---:R-:W-:Y:S01]  /*6e80*/  PRMT R0, RZ, 0x5410, R0 ;  /* 0x00005410ff007816 */ /* 0x004fe20000000000 */
[----:B------:R-:W-:Y:S05]  /*6e90*/  BRA `(.L_x_3113) ;  /* 0x0000065000007947 */ /* 0x000fea0003800000 */
.L_x_3120:
        /* <DEDUP_REMOVED lines=11> */
.L_x_3127:
        /* <DEDUP_REMOVED lines=20> */
.L_x_3129:
[----:B------:R-:W-:Y:S05]  /*7090*/  BSYNC B0 ;  /* 0x0000000000007941 */ /* 0x000fea0003800000 */
.L_x_3128:
[----:B------:R-:W-:Y:S01]  /*70a0*/  LEA R3, R0, 0x3b800000, 0x17 ;  /* 0x3b80000000037811 */ /* 0x000fe200078eb8ff */
[----:B------:R-:W-:-:S05]  /*70b0*/  IMAD.SHL.U32 R0, R2, 0x100000, RZ ;  /* 0x0010000002007824 */ /* 0x000fca00078e00ff */
[----:B------:R-:W-:Y:S01]  /*70c0*/  LOP3.LUT R0, R3, R0, R4, 0xfe, !PT ;  /* 0x0000000003007212 */ /* 0x000fe200078efe04 */
[----:B------:R-:W-:Y:S05]  /*70d0*/  BRA `(.L_x_3113) ;  /* 0x0000041000007947 */ /* 0x000fea0003800000 */
.L_x_3126:
        /* <DEDUP_REMOVED lines=20> */
.L_x_3131:
[----:B------:R-:W-:Y:S05]  /*7220*/  BSYNC B0 ;  /* 0x0000000000007941 */ /* 0x000fea0003800000 */
.L_x_3130:
[----:B------:R-:W-:Y:S01]  /*7230*/  LEA R3, R0, 0x37800000, 0x17 ;  /* 0x3780000000037811 */ /* 0x000fe200078eb8ff */
[----:B------:R-:W-:-:S05]  /*7240*/  IMAD.SHL.U32 R0, R2, 0x200000, RZ ;  /* 0x0020000002007824 */ /* 0x000fca00078e00ff */
[----:B------:R-:W-:Y:S01]  /*7250*/  LOP3.LUT R0, R3, R0, R4, 0xfe, !PT ;  /* 0x0000000003007212 */ /* 0x000fe200078efe04 */
[----:B------:R-:W-:Y:S05]  /*7260*/  BRA `(.L_x_3113) ;  /* 0x0000028000007947 */ /* 0x000fea0003800000 */
.L_x_3125:
        /* <DEDUP_REMOVED lines=14> */
.L_x_3112:
        /* <DEDUP_REMOVED lines=21> */
.L_x_3133:
[----:B------:R-:W2:Y:S02]  /*74a0*/  LDG.E.64 R2, [R2.64] ;  /* 0x0000002402027981 */ /* 0x000ea4000c1e1b00 */
[----:B--2---:R0:W1:Y:S01]  /*74b0*/  I2F.U64 R0, R2 ;  /* 0x0000000200007312 */ /* 0x0040620000301000 */
[----:B------:R-:W-:Y:S05]  /*74c0*/  BRA `(.L_x_3113) ;  /* 0x0000002000007947 */ /* 0x000fea0003800000 */
.L_x_3132:
[----:B------:R-:W2:Y:S02]  /*74d0*/  LDG.E R0, [R2.64] ;  /* 0x0000002402007981 */ /* 0x000ea4000c1e1900 */
[----:B--2---:R-:W0:Y:S02]  /*74e0*/  I2F.U32 R0, R0 ;  /* 0x0000000000007306 */ /* 0x004e240000201000 */
.L_x_3113:
[----:B------:R-:W-:Y:S05]  /*74f0*/  BSYNC B6 ;  /* 0x0000000000067941 */ /* 0x000fea0003800000 */
.L_x_3107:
        /* <DEDUP_REMOVED lines=31> */
.L_x_3137:
[----:B------:R-:W0:Y:S02]  /*76f0*/  F2I.S64.TRUNC R2, R2 ;  /* 0x0000000200027311 */ /* 0x000e24000020d900 */
[----:B0-----:R-:W-:-:S05]  /*7700*/  IMAD.MOV.U32 R5, RZ, RZ, R2 ;  /* 0x000000ffff057224 */ /* 0x001fca00078e0002 */
[----:B------:R0:W-:Y:S01]  /*7710*/  STG.E.U8 [R16.64], R5 ;  /* 0x0000000510007986 */ /* 0x0001e2000c101124 */
[----:B------:R-:W-:Y:S05]  /*7720*/  BRA `(.L_x_3139) ;  /* 0x00000d3000007947 */ /* 0x000fea0003800000 */
.L_x_3136:
        /* <DEDUP_REMOVED lines=9> */
.L_x_3141:
[----:B------:R-:W0:Y:S02]  /*77c0*/  F2I.FTZ.TRUNC.NTZ R3, R2 ;  /* 0x0000000200037305 */ /* 0x000e24000021f100 */
[----:B0-----:R0:W-:Y:S01]  /*77d0*/  STG.E [R16.64], R3 ;  /* 0x0000000310007986 */ /* 0x0011e2000c101924 */
[----:B------:R-:W-:Y:S05]  /*77e0*/  BRA `(.L_x_3139) ;  /* 0x00000c7000007947 */ /* 0x000fea0003800000 */
.L_x_3140:
[----:B------:R-:W0:Y:S02]  /*77f0*/  F2I.FTZ.TRUNC.NTZ R3, R2 ;  /* 0x0000000200037305 */ /* 0x000e24000021f100 */
[----:B0-----:R0:W-:Y:S01]  /*7800*/  STG.E.U16 [R16.64], R3 ;  /* 0x0000000310007986 */ /* 0x0011e2000c101524 */
[----:B------:R-:W-:Y:S05]  /*7810*/  BRA `(.L_x_3139) ;  /* 0x00000c4000007947 */ /* 0x000fea0003800000 */
.L_x_3135:
        /* <DEDUP_REMOVED lines=8> */
.L_x_3143:
[----:B------:R-:W-:-:S05]  /*78a0*/  F2FP.PACK_AB R2, RZ, R2 ;  /* 0x00000002ff02723e */ /* 0x000fca00000000ff */
[----:B------:R0:W-:Y:S01]  /*78b0*/  STG.E.U16 [R16.64], R2 ;  /* 0x0000000210007986 */ /* 0x0001e2000c101524 */
[----:B------:R-:W-:Y:S05]  /*78c0*/  BRA `(.L_x_3139) ;  /* 0x00000b9000007947 */ /* 0x000fea0003800000 */
.L_x_3142:
        /* <DEDUP_REMOVED lines=9> */
.L_x_3145:
[----:B------:R-:W-:-:S04]  /*7960*/  F2FP.PACK_AB R3, RZ, R2 ;  /* 0x00000002ff03723e */ /* 0x000fc800000000ff */
[----:B------:R-:W-:-:S05]  /*7970*/  PRMT R3, R3, 0x5410, RZ ;  /* 0x0000541003037816 */ /* 0x000fca00000000ff */
[----:B------:R0:W-:Y:S01]  /*7980*/  STG.E [R16.64], R3 ;  /* 0x0000000310007986 */ /* 0x0001e2000c101924 */
[----:B------:R-:W-:Y:S05]  /*7990*/  BRA `(.L_x_3139) ;  /* 0x00000ac000007947 */ /* 0x000fea0003800000 */
.L_x_3144:
[----:B------:R-:W-:-:S06]  /*79a0*/  FMUL.FTZ R2, R2, 1 ;  /* 0x3f80000002027820 */ /* 0x000fcc0000410000 */
[----:B------:R-:W0:Y:S02]  /*79b0*/  F2F.F64.F32 R2, R2 ;  /* 0x0000000200027310 */ /* 0x000e240000201800 */
[----:B0-----:R0:W-:Y:S01]  /*79c0*/  STG.E.64 [R16.64], R2 ;  /* 0x0000000210007986 */ /* 0x0011e2000c101b24 */
[----:B------:R-:W-:Y:S05]  /*79d0*/  BRA `(.L_x_3139) ;  /* 0x00000a8000007947 */ /* 0x000fea0003800000 */
.L_x_3134:
        /* <DEDUP_REMOVED lines=12> */
.L_x_3148:
[----:B------:R-:W-:Y:S01]  /*7aa0*/  FMUL.FTZ R4, R2, 1 ;  /* 0x3f80000002047820 */ /* 0x000fe20000410000 */
[----:B------:R-:W-:-:S05]  /*7ab0*/  CS2R R6, SRZ ;  /* 0x0000000000067805 */ /* 0x000fca000001ff00 */
[----:B------:R-:W0:Y:S02]  /*7ac0*/  F2F.F64.F32 R4, R4 ;  /* 0x0000000400047310 */ /* 0x000e240000201800 */
[----:B0-----:R0:W-:Y:S01]  /*7ad0*/  STG.E.128 [R16.64], R4 ;  /* 0x0000000410007986 */ /* 0x0011e2000c101d24 */
[----:B------:R-:W-:Y:S05]  /*7ae0*/  BRA `(.L_x_3139) ;  /* 0x0000097000007947 */ /* 0x000fea0003800000 */
.L_x_3147:
        /* <DEDUP_REMOVED lines=20> */
.L_x_3152:
[----:B------:R-:W-:Y:S05]  /*7c30*/  BSYNC B0 ;  /* 0x0000000000007941 */ /* 0x000fea0003800000 */
.L_x_3151:
[----:B------:R-:W-:-:S05]  /*7c40*/  LOP3.LUT R5, R0, R5, RZ, 0xfc, !PT ;  /* 0x0000000500057212 */ /* 0x000fca00078efcff */
[----:B------:R0:W-:Y:S01]  /*7c50*/  STG.E.U8 [R16.64], R5 ;  /* 0x0000000510007986 */ /* 0x0001e2000c101124 */
[----:B------:R-:W-:Y:S05]  /*7c60*/  BRA `(.L_x_3139) ;  /* 0x000007f000007947 */ /* 0x000fea0003800000 */
.L_x_3150:
        /* <DEDUP_REMOVED lines=12> */
.L_x_3154:
[----:B------:R-:W-:Y:S01]  /*7d30*/  IMAD.MOV.U32 R0, RZ, RZ, 0x7f ;  /* 0x0000007fff007424 */ /* 0x000fe200078e00ff */
[----:B------:R-:W-:-:S04]  /*7d40*/  ISETP.GT.U32.AND P0, PT, R4, 0x7f800000, PT ;  /* 0x7f8000000400780c */ /* 0x000fc80003f04070 */
[----:B------:R-:W-:-:S04]  /*7d50*/  SEL R0, R0, 0x7c, P0 ;  /* 0x0000007c00007807 */ /* 0x000fc80000000000 */
.L_x_3155:
[----:B------:R-:W-:Y:S05]  /*7d60*/  BSYNC B0 ;  /* 0x0000000000007941 */ /* 0x000fea0003800000 */
.L_x_3153:
[----:B------:R-:W-:-:S04]  /*7d70*/  LOP3.LUT R2, R2, 0x80000000, RZ, 0xc0, !PT ;  /* 0x8000000002027812 */ /* 0x000fc800078ec0ff */
[----:B------:R-:W-:-:S04]  /*7d80*/  SHF.R.U32.HI R3, RZ, 0x18, R2 ;  /* 0x00000018ff037819 */ /* 0x000fc80000011602 */
[----:B------:R-:W-:-:S05]  /*7d90*/  LOP3.LUT R3, R0, R3, RZ, 0xfc, !PT ;  /* 0x0000000300037212 */ /* 0x000fca00078efcff */
[----:B------:R0:W-:Y:S01]  /*7da0*/  STG.E.U8 [R16.64], R3 ;  /* 0x0000000310007986 */ /* 0x0001e2000c101124 */
[----:B------:R-:W-:Y:S05]  /*7db0*/  BRA `(.L_x_3139) ;  /* 0x000006a000007947 */ /* 0x000fea0003800000 */
.L_x_3149:
[----:B------:R-:W-:-:S05]  /*7dc0*/  F2FP.BF16.PACK_AB R2, RZ, R2 ;  /* 0x00000002ff02723e */ /* 0x000fca00000010ff */
[----:B------:R0:W-:Y:S01]  /*7dd0*/  STG.E.U16 [R16.64], R2 ;  /* 0x0000000210007986 */ /* 0x0001e2000c101524 */
[----:B------:R-:W-:Y:S05]  /*7de0*/  BRA `(.L_x_3139) ;  /* 0x0000067000007947 */ /* 0x000fea0003800000 */
.L_x_3146:
        /* <DEDUP_REMOVED lines=11> */
.L_x_3158:
        /* <DEDUP_REMOVED lines=16> */
.L_x_3161:
[----:B------:R-:W-:-:S04]  /*7fa0*/  LOP3.LUT R2, R2, 0x80000000, RZ, 0xc0, !PT ;  /* 0x8000000002027812 */ /* 0x000fc800078ec0ff */
[----:B------:R-:W-:-:S04]  /*7fb0*/  SHF.R.U32.HI R3, RZ, 0x18, R2 ;  /* 0x00000018ff037819 */ /* 0x000fc80000011602 */
[----:B------:R-:W-:-:S04]  /*7fc0*/  LOP3.LUT R0, R0, R3, RZ, 0xfc, !PT ;  /* 0x0000000300007212 */ /* 0x000fc800078efcff */
[----:B------:R-:W-:Y:S02]  /*7fd0*/  PRMT R8, R0, 0x7610, R8 ;  /* 0x0000761000087816 */ /* 0x000fe40000000008 */
.L_x_3160:
[----:B------:R-:W-:Y:S05]  /*7fe0*/  BSYNC B0 ;  /* 0x0000000000007941 */ /* 0x000fea0003800000 */
.L_x_3159:
[----:B------:R0:W-:Y:S01]  /*7ff0*/  STG.E.U8 [R16.64], R8 ;  /* 0x0000000810007986 */ /* 0x0001e2000c101124 */
[----:B------:R-:W-:Y:S05]  /*8000*/  BRA `(.L_x_3139) ;  /* 0x0000045000007947 */ /* 0x000fea0003800000 */
.L_x_3157:
        /* <DEDUP_REMOVED lines=16> */
.L_x_3164:
[----:B------:R-:W-:-:S04]  /*8110*/  LOP3.LUT R2, R2, 0x80000000, RZ, 0xc0, !PT ;  /* 0x8000000002027812 */ /* 0x000fc800078ec0ff */
[----:B------:R-:W-:-:S04]  /*8120*/  SHF.R.U32.HI R3, RZ, 0x18, R2 ;  /* 0x00000018ff037819 */ /* 0x000fc80000011602 */
[----:B------:R-:W-:-:S04]  /*8130*/  LOP3.LUT R0, R0, R3, RZ, 0xfc, !PT ;  /* 0x0000000300007212 */ /* 0x000fc800078efcff */
[----:B------:R-:W-:Y:S02]  /*8140*/  PRMT R8, R0, 0x7610, R8 ;  /* 0x0000761000087816 */ /* 0x000fe40000000008 */
.L_x_3163:
[----:B------:R-:W-:Y:S05]  /*8150*/  BSYNC B0 ;  /* 0x0000000000007941 */ /* 0x000fea0003800000 */
.L_x_3162:
[----:B------:R0:W-:Y:S01]  /*8160*/  STG.E.U8 [R16.64], R8 ;  /* 0x0000000810007986 */ /* 0x0001e2000c101124 */
[----:B------:R-:W-:Y:S05]  /*8170*/  BRA `(.L_x_3139) ;  /* 0x000002e000007947 */ /* 0x000fea0003800000 */
.L_x_3156:
        /* <DEDUP_REMOVED lines=21> */
.L_x_3138:
        /* <DEDUP_REMOVED lines=20> */
.L_x_3166:
[----:B------:R-:W0:Y:S02]  /*8410*/  F2I.U64.TRUNC R2, R2 ;  /* 0x0000000200027311 */ /* 0x000e24000020d800 */
[----:B0-----:R0:W-:Y:S01]  /*8420*/  STG.E.64 [R16.64], R2 ;  /* 0x0000000210007986 */ /* 0x0011e2000c101b24 */
[----:B------:R-:W-:Y:S05]  /*8430*/  BRA `(.L_x_3139) ;  /* 0x0000002000007947 */ /* 0x000fea0003800000 */
.L_x_3165:
[----:B------:R-:W0:Y:S02]  /*8440*/  F2I.FTZ.U32.TRUNC.NTZ R3, R2 ;  /* 0x0000000200037305 */ /* 0x000e24000021f000 */
[----:B0-----:R0:W-:Y:S02]  /*8450*/  STG.E [R16.64], R3 ;  /* 0x0000000310007986 */ /* 0x0011e4000c101924 */
.L_x_3139:
[----:B------:R-:W-:Y:S02]  /*8460*/  IADD3 R19, R19, 0x80, RZ ;  /* 0x0000008013137810 */ /* 0x000fe40007ffe0ff */
.L_x_3044:
[----:B------:R-:W-:Y:S05]  /*8470*/  BSYNC B7 ;  /* 0x0000000000077941 */ /* 0x000fea0003800000 */
.L_x_3043:
[----:B------:R-:W-:-:S13]  /*8480*/  ISETP.GE.AND P0, PT, R19, c[0x0][0x160], PT ;  /* 0x0000580013007a0c */ /* 0x000fda0003f06270 */
[----:B------:R-:W-:Y:S05]  /*8490*/  @P0 EXIT ;  /* 0x000000000000094d */ /* 0x000fea0003800000 */
        /* <DEDUP_REMOVED lines=228> */
.L_x_3167:
        /* <DEDUP_REMOVED lines=20> */
.L_x_3172:
[----:B------:R-:W2:Y:S02]  /*9420*/  LDG.E.U8 R0, [R2.64] ;  /* 0x0000002402007981 */ /* 0x000ea4000c1e1100 */
[----:B--2---:R-:W0:Y:S01]  /*9430*/  I2F.U16 R0, R0 ;  /* 0x0000000000007306 */ /* 0x004e220000101000 */
[----:B------:R-:W-:Y:S05]  /*9440*/  BRA `(.L_x_3174) ;  /* 0x00000ca000007947 */ /* 0x000fea0003800000 */
.L_x_3171:
        /* <DEDUP_REMOVED lines=9> */
.L_x_3176:
[----:B------:R-:W2:Y:S02]  /*94e0*/  LDG.E R0, [R2.64] ;  /* 0x0000002402007981 */ /* 0x000ea4000c1e1900 */
[----:B--2---:R-:W0:Y:S01]  /*94f0*/  I2F R0, R0 ;  /* 0x0000000000007306 */ /* 0x004e220000201400 */
[----:B------:R-:W-:Y:S05]  /*9500*/  BRA `(.L_x_3174) ;  /* 0x00000be000007947 */ /* 0x000fea0003800000 */
.L_x_3175:
[----:B------:R-:W2:Y:S02]  /*9510*/  LDG.E.U16 R0, [R2.64] ;  /* 0x0000002402007981 */ /* 0x000ea4000c1e1500 */
[----:B--2---:R-:W0:Y:S01]  /*9520*/  I2F.S16 R0, R0 ;  /* 0x0000000000007306 */ /* 0x004e220000101400 */
[----:B------:R-:W-:Y:S05]  /*9530*/  BRA `(.L_x_3174) ;  /* 0x00000bb000007947 */ /* 0x000fea0003800000 */
.L_x_3170:
        /* <DEDUP_REMOVED lines=8> */
.L_x_3178:
[----:B------:R-:W2:Y:S02]  /*95c0*/  LDG.E.U16 R0, [R2.64] ;  /* 0x0000002402007981 */ /* 0x000ea4000c1e1500 */
[----:B--2---:R-:W-:Y:S01]  /*95d0*/  HADD2.F32 R0, -RZ, R0.H0_H0 ;  /* 0x20000000ff007230 */ /* 0x004fe20000004100 */
[----:B------:R-:W-:Y:S05]  /*95e0*/  BRA `(.L_x_3174) ;  /* 0x00000b0000007947 */ /* 0x000fea0003800000 */
.L_x_3177:
        /* <DEDUP_REMOVED lines=8> */
.L_x_3180:
[----:B------:R-:W2:Y:S02]  /*9670*/  LDG.E.U16 R0, [R2.64] ;  /* 0x0000002402007981 */ /* 0x000ea4000c1e1500 */
[----:B--2---:R-:W-:Y:S01]  /*9680*/  HADD2.F32 R0, -RZ, R0.H0_H0 ;  /* 0x20000000ff007230 */ /* 0x004fe20000004100 */
[----:B------:R-:W-:Y:S05]  /*9690*/  BRA `(.L_x_3174) ;  /* 0x00000a5000007947 */ /* 0x000fea0003800000 */
.L_x_3179:
[----:B------:R-:W2:Y:S02]  /*96a0*/  LDG.E.64 R2, [R2.64] ;  /* 0x0000002402027981 */ /* 0x000ea4000c1e1b00 */
[----:B--2---:R-:W0:Y:S01]  /*96b0*/  F2F.F32.F64 R0, R2 ;  /* 0x0000000200007310 */ /* 0x004e220000301000 */
[----:B------:R-:W0:-:S14]  /*96c0*/  DSETP.GEU.AND P0, PT, |R2|, c[0x2][0x0], PT ;  /* 0x008000000200762a */ /* 0x000e1c0003f0e200 */
[----:B0-----:R-:W-:Y:S01]  /*96d0*/  @!P0 FMUL R0, R0, 1.175494350822287508e-38 ;  /* 0x0080000000008820 */ /* 0x001fe20000400000 */
[----:B------:R-:W-:Y:S05]  /*96e0*/  BRA `(.L_x_3174) ;  /* 0x00000a0000007947 */ /* 0x000fea0003800000 */
.L_x_3169:
        /* <DEDUP_REMOVED lines=12> */
.L_x_3183:
[----:B------:R-:W2:Y:S02]  /*97b0*/  LDG.E.64 R2, [R2.64] ;  /* 0x0000002402027981 */ /* 0x000ea4000c1e1b00 */
[----:B--2---:R-:W0:Y:S01]  /*97c0*/  F2F.F32.F64 R0, R2 ;  /* 0x0000000200007310 */ /* 0x004e220000301000 */
[----:B------:R-:W0:-:S14]  /*97d0*/  DSETP.GEU.AND P0, PT, |R2|, c[0x2][0x0], PT ;  /* 0x008000000200762a */ /* 0x000e1c0003f0e200 */
[----:B0-----:R-:W-:Y:S01]  /*97e0*/  @!P0 FMUL R0, R0, 1.175494350822287508e-38 ;  /* 0x0080000000008820 */ /* 0x001fe20000400000 */
[----:B------:R-:W-:Y:S05]  /*97f0*/  BRA `(.L_x_3174) ;  /* 0x000008f000007947 */ /* 0x000fea0003800000 */
.L_x_3182:
        /* <DEDUP_REMOVED lines=26> */
.L_x_3185:
        /* <DEDUP_REMOVED lines=13> */
.L_x_3184:
[----:B------:R-:W2:Y:S02]  /*9a70*/  LDG.E.U16 R0, [R2.64] ;  /* 0x0000002402007981 */ /* 0x000ea4000c1e1500 */
[----:B--2---:R-:W-:Y:S01]  /*9a80*/  PRMT R0, RZ, 0x5410, R0 ;  /* 0x00005410ff007816 */ /* 0x004fe20000000000 */
[----:B------:R-:W-:Y:S05]  /*9a90*/  BRA `(.L_x_3174) ;  /* 0x0000065000007947 */ /* 0x000fea0003800000 */
.L_x_3181:
        /* <DEDUP_REMOVED lines=11> */
.L_x_3188:
        /* <DEDUP_REMOVED lines=20> */
.L_x_3190:
[----:B------:R-:W-:Y:S05]  /*9c90*/  BSYNC B0 ;  /* 0x0000000000007941 */ /* 0x000fea0003800000 */
.L_x_3189:
[----:B------:R-:W-:Y:S01]  /*9ca0*/  LEA R3, R0, 0x3b800000, 0x17 ;  /* 0x3b80000000037811 */ /* 0x000fe200078eb8ff */
[----:B------:R-:W-:-:S05]  /*9cb0*/  IMAD.SHL.U32 R0, R2, 0x100000, RZ ;  /* 0x0010000002007824 */ /* 0x000fca00078e00ff */
[----:B------:R-:W-:Y:S01]  /*9cc0*/  LOP3.LUT R0, R3, R0, R4, 0xfe, !PT ;  /* 0x0000000003007212 */ /* 0x000fe200078efe04 */
[----:B------:R-:W-:Y:S05]  /*9cd0*/  BRA `(.L_x_3174) ;  /* 0x0000041000007947 */ /* 0x000fea0003800000 */
.L_x_3187:
        /* <DEDUP_REMOVED lines=20> */
.L_x_3192:
[----:B------:R-:W-:Y:S05]  /*9e20*/  BSYNC B0 ;  /* 0x0000000000007941 */ /* 0x000fea0003800000 */
.L_x_3191:
[----:B------:R-:W-:Y:S01]  /*9e30*/  LEA R3, R0, 0x37800000, 0x17 ;  /* 0x3780000000037811 */ /* 0x000fe200078eb8ff */
[----:B------:R-:W-:-:S05]  /*9e40*/  IMAD.SHL.U32 R0, R2, 0x200000, RZ ;  /* 0x0020000002007824 */ /* 0x000fca00078e00ff */
[----:B------:R-:W-:Y:S01]  /*9e50*/  LOP3.LUT R0, R3, R0, R4, 0xfe, !PT ;  /* 0x0000000003007212 */ /* 0x000fe200078efe04 */
[----:B------:R-:W-:Y:S05]  /*9e60*/  BRA `(.L_x_3174) ;  /* 0x0000028000007947 */ /* 0x000fea0003800000 */
.L_x_3186:
        /* <DEDUP_REMOVED lines=14> */
.L_x_3173:
        /* <DEDUP_REMOVED lines=21> */
.L_x_3194:
[----:B------:R-:W2:Y:S02]  /*a0a0*/  LDG.E.64 R2, [R2.64] ;  /* 0x0000002402027981 */ /* 0x000ea4000c1e1b00 */
[----:B--2---:R0:W1:Y:S01]  /*a0b0*/  I2F.U64 R0, R2 ;  /* 0x0000000200007312 */ /* 0x0040620000301000 */
[----:B------:R-:W-:Y:S05]  /*a0c0*/  BRA `(.L_x_3174) ;  /* 0x0000002000007947 */ /* 0x000fea0003800000 */
.L_x_3193:
[----:B------:R-:W2:Y:S02]  /*a0d0*/  LDG.E R0, [R2.64] ;  /* 0x0000002402007981 */ /* 0x000ea4000c1e1900 */
[----:B--2---:R-:W0:Y:S02]  /*a0e0*/  I2F.U32 R0, R0 ;  /* 0x0000000000007306 */ /* 0x004e240000201000 */
.L_x_3174:
[----:B------:R-:W-:Y:S05]  /*a0f0*/  BSYNC B6 ;  /* 0x0000000000067941 */ /* 0x000fea0003800000 */
.L_x_3168:
        /* <DEDUP_REMOVED lines=29> */
[----:B0-----:R-:W-:Y:S01]  /*a2d0*/  STG.E.U8 [R16.64], R3 ;  /* 0x0000000310007986 */ /* 0x001fe2000c101124 */
[----:B------:R-:W-:Y:S05]  /*a2e0*/  EXIT ;  /* 0x000000000000794d */ /* 0x000fea0003800000 */
.L_x_3198:
[----:B------:R-:W0:Y:S02]  /*a2f0*/  F2I.S64.TRUNC R2, R2 ;  /* 0x0000000200027311 */ /* 0x000e24000020d900 */
[----:B0-----:R-:W-:-:S05]  /*a300*/  IMAD.MOV.U32 R5, RZ, RZ, R2 ;  /* 0x000000ffff057224 */ /* 0x001fca00078e0002 */
[----:B------:R-:W-:Y:S01]  /*a310*/  STG.E.U8 [R16.64], R5 ;  /* 0x0000000510007986 */ /* 0x000fe2000c101124 */
[----:B------:R-:W-:Y:S05]  /*a320*/  EXIT ;  /* 0x000000000000794d */ /* 0x000fea0003800000 */
.L_x_3197:
[----:B------:R-:W-:-:S13]  /*a330*/  ISETP.NE.AND P0, PT, R5, 0x2, PT ;  /* 0x000000020500780c */ /* 0x000fda0003f05270 */
[----:B------:R-:W-:Y:S05]  /*a340*/  @!P0 BRA `(.L_x_3200) ;  /* 0x000000a000008947 */ /* 0x000fea0003800000 */
[----:B------:R-:W-:-:S13]  /*a350*/  ISETP.NE.AND P0, PT, R5, 0x3, PT ;  /* 0x000000030500780c */ /* 0x000fda0003f05270 */
[----:B------:R-:W-:Y:S05]  /*a360*/  @!P0 BRA `(.L_x_3201) ;  /* 0x0000005000008947 */ /* 0x000fea0003800000 */
[----:B------:R-:W-:-:S13]  /*a370*/  ISETP.NE.AND P0, PT, R5, 0x4, PT ;  /* 0x000000040500780c */ /* 0x000fda0003f05270 */
[----:B------:R-:W-:Y:S05]  /*a380*/  @P0 BRA `(.L_x_3199) ;  /* 0x00000b4000000947 */ /* 0x000fea0003800000 */
[----:B------:R-:W0:Y:S02]  /*a390*/  F2I.S64.TRUNC R2, R2 ;  /* 0x0000000200027311 */ /* 0x000e24000020d900 */
[----:B0-----:R-:W-:Y:S01]  /*a3a0*/  STG.E.64 [R16.64], R2 ;  /* 0x0000000210007986 */ /* 0x001fe2000c101b24 */
[----:B------:R-:W-:Y:S05]  /*a3b0*/  EXIT ;  /* 0x000000000000794d */ /* 0x000fea0003800000 */
.L_x_3201:
[----:B------:R-:W0:Y:S02]  /*a3c0*/  F2I.FTZ.TRUNC.NTZ R3, R2 ;  /* 0x0000000200037305 */ /* 0x000e24000021f100 */
[----:B0-----:R-:W-:Y:S01]  /*a3d0*/  STG.E [R16.64], R3 ;  /* 0x0000000310007986 */ /* 0x001fe2000c101924 */
[----:B------:R-:W-:Y:S05]  /*a3e0*/  EXIT ;  /* 0x000000000000794d */ /* 0x000fea0003800000 */
.L_x_3200:
[----:B------:R-:W0:Y:S02]  /*a3f0*/  F2I.FTZ.TRUNC.NTZ R3, R2 ;  /* 0x0000000200037305 */ /* 0x000e24000021f100 */
[----:B0-----:R-:W-:Y:S01]  /*a400*/  STG.E.U16 [R16.64], R3 ;  /* 0x0000000310007986 */ /* 0x001fe2000c101524 */
[----:B------:R-:W-:Y:S05]  /*a410*/  EXIT ;  /* 0x000000000000794d */ /* 0x000fea0003800000 */
.L_x_3196:
[----:B------:R-:W-:-:S13]  /*a420*/  ISETP.GT.AND P0, PT, R5, 0x6, PT ;  /* 0x000000060500780c */ /* 0x000fda0003f04270 */
[----:B------:R-:W-:Y:S05]  /*a430*/  @P0 BRA `(.L_x_3202) ;  /* 0x0000009000000947 */ /* 0x000fea0003800000 */
[----:B------:R-:W-:-:S13]  /*a440*/  ISETP.NE.AND P0, PT, R5, 0x5, PT ;  /* 0x000000050500780c */ /* 0x000fda0003f05270 */
[----:B------:R-:W-:Y:S05]  /*a450*/  @!P0 BRA `(.L_x_3203) ;  /* 0x0000004000008947 */ /* 0x000fea0003800000 */
[----:B------:R-:W-:-:S13]  /*a460*/  ISETP.NE.AND P0, PT, R5, 0x6, PT ;  /* 0x000000060500780c */ /* 0x000fda0003f05270 */
[----:B------:R-:W-:Y:S05]  /*a470*/  @P0 BRA `(.L_x_3199) ;  /* 0x00000a5000000947 */ /* 0x000fea0003800000 */
[----:B------:R-:W-:Y:S01]  /*a480*/  STG.E [R16.64], R2 ;  /* 0x0000000210007986 */ /* 0x000fe2000c101924 */
[----:B------:R-:W-:Y:S05]  /*a490*/  EXIT ;  /* 0x000000000000794d */ /* 0x000fea0003800000 */
.L_x_3203:
[----:B------:R-:W-:-:S05]  /*a4a0*/  F2FP.PACK_AB R2, RZ, R2 ;  /* 0x00000002ff02723e */ /* 0x000fca00000000ff */
[----:B------:R-:W-:Y:S01]  /*a4b0*/  STG.E.U16 [R16.64], R2 ;  /* 0x0000000210007986 */ /* 0x000fe2000c101524 */
[----:B------:R-:W-:Y:S05]  /*a4c0*/  EXIT ;  /* 0x000000000000794d */ /* 0x000fea0003800000 */
.L_x_3202:
[----:B------:R-:W-:-:S13]  /*a4d0*/  ISETP.NE.AND P0, PT, R5, 0x7, PT ;  /* 0x000000070500780c */ /* 0x000fda0003f05270 */
[----:B------:R-:W-:Y:S05]  /*a4e0*/  @!P0 BRA `(.L_x_3204) ;  /* 0x000000b000008947 */ /* 0x000fea0003800000 */
[----:B------:R-:W-:-:S13]  /*a4f0*/  ISETP.NE.AND P0, PT, R5, 0x8, PT ;  /* 0x000000080500780c */ /* 0x000fda0003f05270 */
[----:B------:R-:W-:Y:S05]  /*a500*/  @!P0 BRA `(.L_x_3205) ;  /* 0x0000005000008947 */ /* 0x000fea0003800000 */
[----:B------:R-:W-:-:S13]  /*a510*/  ISETP.NE.AND P0, PT, R5, 0x9, PT ;  /* 0x000000090500780c */ /* 0x000fda0003f05270 */
[----:B------:R-:W-:Y:S05]  /*a520*/  @P0 BRA `(.L_x_3199) ;  /* 0x000009a000000947 */ /* 0x000fea0003800000 */
[----:B------:R-:W-:-:S05]  /*a530*/  IMAD.MOV.U32 R3, RZ, RZ, RZ ;  /* 0x000000ffff037224 */ /* 0x000fca00078e00ff */
[----:B------:R-:W-:Y:S01]  /*a540*/  STG.E.64 [R16.64], R2 ;  /* 0x0000000210007986 */ /* 0x000fe2000c101b24 */
[----:B------:R-:W-:Y:S05]  /*a550*/  EXIT ;  /* 0x000000000000794d */ /* 0x000fea0003800000 */
.L_x_3205:
[----:B------:R-:W-:-:S04]  /*a560*/  F2FP.PACK_AB R3, RZ, R2 ;  /* 0x00000002ff03723e */ /* 0x000fc800000000ff */
[----:B------:R-:W-:-:S05]  /*a570*/  PRMT R3, R3, 0x5410, RZ ;  /* 0x0000541003037816 */ /* 0x000fca00000000ff */
[----:B------:R-:W-:Y:S01]  /*a580*/  STG.E [R16.64], R3 ;  /* 0x0000000310007986 */ /* 0x000fe2000c101924 */
[----:B------:R-:W-:Y:S05]  /*a590*/  EXIT ;  /* 0x000000000000794d */ /* 0x000fea0003800000 */
.L_x_3204:
[----:B------:R-:W-:-:S06]  /*a5a0*/  FMUL.FTZ R2, R2, 1 ;  /* 0x3f80000002027820 */ /* 0x000fcc0000410000 */
[----:B------:R-:W0:Y:S02]  /*a5b0*/  F2F.F64.F32 R2, R2 ;  /* 0x0000000200027310 */ /* 0x000e240000201800 */
[----:B0-----:R-:W-:Y:S01]  /*a5c0*/  STG.E.64 [R16.64], R2 ;  /* 0x0000000210007986 */ /* 0x001fe2000c101b24 */
[----:B------:R-:W-:Y:S05]  /*a5d0*/  EXIT ;  /* 0x000000000000794d */ /* 0x000fea0003800000 */
.L_x_3195:
        /* <DEDUP_REMOVED lines=10> */
[----:B------:R-:W-:Y:S01]  /*a680*/  STG.E.U8 [R16.64], R3 ;  /* 0x0000000310007986 */ /* 0x000fe2000c101124 */
[----:B------:R-:W-:Y:S05]  /*a690*/  EXIT ;  /* 0x000000000000794d */ /* 0x000fea0003800000 */
.L_x_3208:
[----:B------:R-:W-:Y:S01]  /*a6a0*/  FMUL.FTZ R4, R2, 1 ;  /* 0x3f80000002047820 */ /* 0x000fe20000410000 */
[----:B------:R-:W-:-:S05]  /*a6b0*/  CS2R R6, SRZ ;  /* 0x0000000000067805 */ /* 0x000fca000001ff00 */
[----:B------:R-:W0:Y:S02]  /*a6c0*/  F2F.F64.F32 R4, R4 ;  /* 0x0000000400047310 */ /* 0x000e240000201800 */
[----:B0-----:R-:W-:Y:S01]  /*a6d0*/  STG.E.128 [R16.64], R4 ;  /* 0x0000000410007986 */ /* 0x001fe2000c101d24 */
[----:B------:R-:W-:Y:S05]  /*a6e0*/  EXIT ;  /* 0x000000000000794d */ /* 0x000fea0003800000 */
.L_x_3207:
        /* <DEDUP_REMOVED lines=20> */
.L_x_3212:
[----:B------:R-:W-:Y:S05]  /*a830*/  BSYNC B0 ;  /* 0x0000000000007941 */ /* 0x000fea0003800000 */
.L_x_3211:
[----:B------:R-:W-:-:S05]  /*a840*/  LOP3.LUT R5, R0, R5, RZ, 0xfc, !PT ;  /* 0x0000000500057212 */ /* 0x000fca00078efcff */
[----:B------:R-:W-:Y:S01]  /*a850*/  STG.E.U8 [R16.64], R5 ;  /* 0x0000000510007986 */ /* 0x000fe2000c101124 */
[----:B------:R-:W-:Y:S05]  /*a860*/  EXIT ;  /* 0x000000000000794d */ /* 0x000fea0003800000 */
.L_x_3210:
        /* <DEDUP_REMOVED lines=12> */
.L_x_3214:
[----:B------:R-:W-:Y:S01]  /*a930*/  IMAD.MOV.U32 R0, RZ, RZ, 0x7f ;  /* 0x0000007fff007424 */ /* 0x000fe200078e00ff */
[----:B------:R-:W-:-:S04]  /*a940*/  ISETP.GT.U32.AND P0, PT, R4, 0x7f800000, PT ;  /* 0x7f8000000400780c */ /* 0x000fc80003f04070 */
[----:B------:R-:W-:-:S04]  /*a950*/  SEL R0, R0, 0x7c, P0 ;  /* 0x0000007c00007807 */ /* 0x000fc80000000000 */
.L_x_3215:
[----:B------:R-:W-:Y:S05]  /*a960*/  BSYNC B0 ;  /* 0x0000000000007941 */ /* 0x000fea0003800000 */
.L_x_3213:
[----:B------:R-:W-:-:S04]  /*a970*/  LOP3.LUT R2, R2, 0x80000000, RZ, 0xc0, !PT ;  /* 0x8000000002027812 */ /* 0x000fc800078ec0ff */
[----:B------:R-:W-:-:S04]  /*a980*/  SHF.R.U32.HI R3, RZ, 0x18, R2 ;  /* 0x00000018ff037819 */ /* 0x000fc80000011602 */
[----:B------:R-:W-:-:S05]  /*a990*/  LOP3.LUT R3, R0, R3, RZ, 0xfc, !PT ;  /* 0x0000000300037212 */ /* 0x000fca00078efcff */
[----:B------:R-:W-:Y:S01]  /*a9a0*/  STG.E.U8 [R16.64], R3 ;  /* 0x0000000310007986 */ /* 0x000fe2000c101124 */
[----:B------:R-:W-:Y:S05]  /*a9b0*/  EXIT ;  /* 0x000000000000794d */ /* 0x000fea0003800000 */
.L_x_3209:
[----:B------:R-:W-:-:S05]  /*a9c0*/  F2FP.BF16.PACK_AB R2, RZ, R2 ;  /* 0x00000002ff02723e */ /* 0x000fca00000010ff */
[----:B------:R-:W-:Y:S01]  /*a9d0*/  STG.E.U16 [R16.64], R2 ;  /* 0x0000000210007986 */ /* 0x000fe2000c101524 */
[----:B------:R-:W-:Y:S05]  /*a9e0*/  EXIT ;  /* 0x000000000000794d */ /* 0x000fea0003800000 */
.L_x_3206:
        /* <DEDUP_REMOVED lines=9> */
[----:B0-----:R-:W-:Y:S01]  /*aa80*/  STG.E.U16 [R16.64], R3 ;  /* 0x0000000310007986 */ /* 0x001fe2000c101524 */
[----:B------:R-:W-:Y:S05]  /*aa90*/  EXIT ;  /* 0x000000000000794d */ /* 0x000fea0003800000 */
.L_x_3218:
        /* <DEDUP_REMOVED lines=16> */
.L_x_3221:
[----:B------:R-:W-:-:S04]  /*aba0*/  LOP3.LUT R2, R2, 0x80000000, RZ, 0xc0, !PT ;  /* 0x8000000002027812 */ /* 0x000fc800078ec0ff */
[----:B------:R-:W-:-:S04]  /*abb0*/  SHF.R.U32.HI R3, RZ, 0x18, R2 ;  /* 0x00000018ff037819 */ /* 0x000fc80000011602 */
[----:B------:R-:W-:-:S04]  /*abc0*/  LOP3.LUT R0, R0, R3, RZ, 0xfc, !PT ;  /* 0x0000000300007212 */ /* 0x000fc800078efcff */
[----:B------:R-:W-:Y:S02]  /*abd0*/  PRMT R8, R0, 0x7610, R8 ;  /* 0x0000761000087816 */ /* 0x000fe40000000008 */
.L_x_3220:
[----:B------:R-:W-:Y:S05]  /*abe0*/  BSYNC B0 ;  /* 0x0000000000007941 */ /* 0x000fea0003800000 */
.L_x_3219:
[----:B------:R-:W-:Y:S01]  /*abf0*/  STG.E.U8 [R16.64], R8 ;  /* 0x0000000810007986 */ /* 0x000fe2000c101124 */
[----:B------:R-:W-:Y:S05]  /*ac00*/  EXIT ;  /* 0x000000000000794d */ /* 0x000fea0003800000 */
.L_x_3217:
        /* <DEDUP_REMOVED lines=16> */
.L_x_3224:
[----:B------:R-:W-:-:S04]  /*ad10*/  LOP3.LUT R2, R2, 0x80000000, RZ, 0xc0, !PT ;  /* 0x8000000002027812 */ /* 0x000fc800078ec0ff */
[----:B------:R-:W-:-:S04]  /*ad20*/  SHF.R.U32.HI R3, RZ, 0x18, R2 ;  /* 0x00000018ff037819 */ /* 0x000fc80000011602 */
[----:B------:R-:W-:-:S04]  /*ad30*/  LOP3.LUT R0, R0, R3, RZ, 0xfc, !PT ;  /* 0x0000000300007212 */ /* 0x000fc800078efcff */
[----:B------:R-:W-:Y:S02]  /*ad40*/  PRMT R8, R0, 0x7610, R8 ;  /* 0x0000761000087816 */ /* 0x000fe40000000008 */
.L_x_3223:
[----:B------:R-:W-:Y:S05]  /*ad50*/  BSYNC B0 ;  /* 0x0000000000007941 */ /* 0x000fea0003800000 */
.L_x_3222:
[----:B------:R-:W-:Y:S01]  /*ad60*/  STG.E.U8 [R16.64], R8 ;  /* 0x0000000810007986 */ /* 0x000fe2000c101124 */
[----:B------:R-:W-:Y:S05]  /*ad70*/  EXIT ;  /* 0x000000000000794d */ /* 0x000fea0003800000 */
.L_x_3216:
        /* <DEDUP_REMOVED lines=21> */
.L_x_3199:
        /* <DEDUP_REMOVED lines=20> */
.L_x_3226:
[----:B------:R-:W0:Y:S02]  /*b010*/  F2I.U64.TRUNC R2, R2 ;  /* 0x0000000200027311 */ /* 0x000e24000020d800 */
[----:B0-----:R-:W-:Y:S01]  /*b020*/  STG.E.64 [R16.64], R2 ;  /* 0x0000000210007986 */ /* 0x001fe2000c101b24 */
[----:B------:R-:W-:Y:S05]  /*b030*/  EXIT ;  /* 0x000000000000794d */ /* 0x000fea0003800000 */
.L_x_3225:
[----:B------:R-:W0:Y:S02]  /*b040*/  F2I.FTZ.U32.TRUNC.NTZ R3, R2 ;  /* 0x0000000200037305 */ /* 0x000e24000021f000 */
[----:B0-----:R-:W-:Y:S01]  /*b050*/  STG.E [R16.64], R3 ;  /* 0x0000000310007986 */ /* 0x001fe2000c101924 */
[----:B------:R-:W-:Y:S05]  /*b060*/  EXIT ;  /* 0x000000000000794d */ /* 0x000fea0003800000 */
.L_x_3227:
        /* <DEDUP_REMOVED lines=9> */
.L_x_17754:


//--------------------- .text._ZN2at6native27unrolled_elementwise_kernelINS0_13AUnaryFunctorIfffZZZNS0_17hypot_kernel_cudaERNS_18TensorIteratorBaseEENKUlvE_clEvENKUlvE0_clEvEUlffE_EESt5arrayIPcLm2EELi4E23TrivialOffsetCalculatorILi1EjESD_NS0_6memory12LoadWithCastILi1EEENSE_13StoreWithCastILi1EEEEEviT_T0_T2_T3_T4_T5_ --------------------------
	.section	.text._ZN2at6native27unrolled_elementwise_kernelINS0_13AUnaryFunctorIfffZZZNS0_17hypot_kernel_cudaERNS_18TensorIteratorBaseEENKUlvE_clEvENKUlvE0_clEvEUlffE_EESt5arrayIPcLm2EELi4E23TrivialOffsetCalculatorILi1EjESD_NS0_6memory12LoadWithCastILi1EEENSE_13StoreWithCastILi1EEEEEviT_T0_T2_T3_T4_T5_,"ax",@progbits
	.sectioninfo	@"SHI_REGISTERS=28"
	.align	128
        .global         _ZN2at6native27unrolled_elementwise_kernelINS0_13AUnaryFunctorIfffZZZNS0_17hypot_kernel_cudaERNS_18TensorIteratorBaseEENKUlvE_clEvENKUlvE0_clEvEUlffE_EESt5arrayIPcLm2EELi4E23TrivialOffsetCalculatorILi1EjESD_NS0_6memory12LoadWithCastILi1EEENSE_13StoreWithCastILi1EEEEEviT_T0_T2_T3_T4_T5_
        .type           _ZN2at6native27unrolled_elementwise_kernelINS0_13AUnaryFunctorIfffZZZNS0_17hypot_kernel_cudaERNS_18TensorIteratorBaseEENKUlvE_clEvENKUlvE0_clEvEUlffE_EESt5arrayIPcLm2EELi4E23TrivialOffsetCalculatorILi1EjESD_NS0_6memory12LoadWithCastILi1EEENSE_13StoreWithCastILi1EEEEEviT_T0_T2_T3_T4_T5_,@function
        .size           _ZN2at6native27unrolled_elementwise_kernelINS0_13AUnaryFunctorIfffZZZNS0_17hypot_kernel_cudaERNS_18TensorIteratorBaseEENKUlvE_clEvENKUlvE0_clEvEUlffE_EESt5arrayIPcLm2EELi4E23TrivialOffsetCalculatorILi1EjESD_NS0_6memory12LoadWithCastILi1EEENSE_13StoreWithCastILi1EEEEEviT_T0_T2_T3_T4_T5_,(.L_x_17755 - _ZN2at6native27unrolled_elementwise_kernelINS0_13AUnaryFunctorIfffZZZNS0_17hypot_kernel_cudaERNS_18TensorIteratorBaseEENKUlvE_clEvENKUlvE0_clEvEUlffE_EESt5arrayIPcLm2EELi4E23TrivialOffsetCalculatorILi1EjESD_NS0_6memory12LoadWithCastILi1EEENSE_13StoreWithCastILi1EEEEEviT_T0_T2_T3_T4_T5_)
        .other          _ZN2at6native27unrolled_elementwise_kernelINS0_13AUnaryFunctorIfffZZZNS0_17hypot_kernel_cudaERNS_18TensorIteratorBaseEENKUlvE_clEvENKUlvE0_clEvEUlffE_EESt5arrayIPcLm2EELi4E23TrivialOffsetCalculatorILi1EjESD_NS0_6memory12LoadWithCastILi1EEENSE_13StoreWithCastILi1EEEEEviT_T0_T2_T3_T4_T5_,@"STO_CUDA_ENTRY STV_DEFAULT"
_ZN2at6native27unrolled_elementwise_kernelINS0_13AUnaryFunctorIfffZZZNS0_17hypot_kernel_cudaERNS_18TensorIteratorBaseEENKUlvE_clEvENKUlvE0_clEvEUlffE_EESt5arrayIPcLm2EELi4E23TrivialOffsetCalculatorILi1EjESD_NS0_6memory12LoadWithCastILi1EEENSE_13StoreWithCastILi1EEEEEviT_T0_T2_T3_T4_T5_:
.text._ZN2at6native27unrolled_elementwise_kernelINS0_13AUnaryFunctorIfffZZZNS0_17hypot_kernel_cudaERNS_18TensorIteratorBaseEENKUlvE_clEvENKUlvE0_clEvEUlffE_EESt5arrayIPcLm2EELi4E23TrivialOffsetCalculatorILi1EjESD_NS0_6memory12LoadWithCastILi1EEENSE_13StoreWithCastILi1EEEEEviT_T0_T2_T3_T4_T5_:
[----:B------:R-:W-:Y:S02]  /*0000*/  IMAD.MOV.U32 R1, RZ, RZ, c[0x0][0x28] ;  /* 0x00000a00ff017624 */ /* 0x000fe400078e00ff */
[----:B------:R-:W0:Y:S01]  /*0010*/  S2R R2, SR_CTAID.X ;  /* 0x0000000000027919 */ /* 0x000e220000002500 */
[----:B------:R-:W-:Y:S01]  /*0020*/  IMAD.MOV.U32 R3, RZ, RZ, -0x200 ;  /* 0xfffffe00ff037424 */ /* 0x000fe200078e00ff */
[----:B------:R-:W1:Y:S01]  /*0030*/  LDC.U8 R17, c[0x0][0x184] ;  /* 0x00006100ff117b82 */ /* 0x000e620000000000 */
[----:B------:R-:W-:Y:S01]  /*0040*/  ULDC.64 UR36, c[0x0][0x118] ;  /* 0x0000460000247ab9 */ /* 0x000fe20000000a00 */
[----:B------:R-:W2:Y:S01]  /*0050*/  S2R R23, SR_TID.X ;  /* 0x0000000000177919 */ /* 0x000ea20000002100 */
[----:B------:R-:W-:Y:S01]  /*0060*/  BSSY B7, `(.L_x_3228) ;  /* 0x00000ea000077945 */ /* 0x000fe20003800000 */
[----:B------:R-:W-:Y:S02]  /*0070*/  IMAD.MOV.U32 R22, RZ, RZ, RZ ;  /* 0x000000ffff167224 */ /* 0x000fe400078e00ff */
[----:B------:R-:W-:Y:S02]  /*0080*/  IMAD.MOV.U32 R24, RZ, RZ, RZ ;  /* 0x000000ffff187224 */ /* 0x000fe400078e00ff */
[----:B0-----:R-:W-:-:S05]  /*0090*/  IMAD R16, R2, R3, c[0x0][0x160] ;  /* 0x0000580002107624 */ /* 0x001fca00078e0203 */
[----:B--2---:R-:W-:-:S13]  /*00a0*/  ISETP.GE.AND P0, PT, R23, R16, PT ;  /* 0x000000101700720c */ /* 0x004fda0003f06270 */
[----:B------:R-:W-:Y:S05]  /*00b0*/  @P0 BRA `(.L_x_3229) ;  /* 0x00000e4000000947 */ /* 0x000fea0003800000 */
[----:B-1----:R-:W-:Y:S01]  /*00c0*/  PRMT R0, R17, 0x9910, RZ ;  /* 0x0000991011007816 */ /* 0x002fe200000000ff */
[----:B------:R-:W-:Y:S01]  /*00d0*/  IMAD R23, R2, 0x200, R23 ;  /* 0x0000020002177824 */ /* 0x000fe200078e0217 */
[----:B------:R-:W-:Y:S02]  /*00e0*/  BSSY B6, `(.L_x_3230) ;  /* 0x00000df000067945 */ /* 0x000fe40003800000 */
        /* <DEDUP_REMOVED lines=14> */
[----:B--2---:R0:W1:Y:S01]  /*01d0*/  I2F.S16 R24, R4 ;  /* 0x0000000400187306 */ /* 0x0040620000101400 */
[----:B------:R-:W-:Y:S05]  /*01e0*/  BRA `(.L_x_3236) ;  /* 0x00000ce000007947 */ /* 0x000fea0003800000 */
.L_x_3234:
[----:B------:R-:W2:Y:S02]  /*01f0*/  LDG.E.U8 R4, [R4.64] ;  /* 0x0000002404047981 */ /* 0x000ea4000c1e1100 */
[----:B--2---:R0:W1:Y:S01]  /*0200*/  I2F.U16 R24, R4 ;  /* 0x0000000400187306 */ /* 0x0040620000101000 */
[----:B------:R-:W-:Y:S05]  /*0210*/  BRA `(.L_x_3236) ;  /* 0x00000cb000007947 */ /* 0x000fea0003800000 */
.L_x_3233:
        /* <DEDUP_REMOVED lines=9> */
.L_x_3238:
[----:B------:R-:W2:Y:S02]  /*02b0*/  LDG.E R4, [R4.64] ;  /* 0x0000002404047981 */ /* 0x000ea4000c1e1900 */
[----:B--2---:R0:W1:Y:S01]  /*02c0*/  I2F R24, R4 ;  /* 0x0000000400187306 */ /* 0x0040620000201400 */
[----:B------:R-:W-:Y:S05]  /*02d0*/  BRA `(.L_x_3236) ;  /* 0x00000bf000007947 */ /* 0x000fea0003800000 */
.L_x_3237:
[----:B------:R-:W2:Y:S02]  /*02e0*/  LDG.E.U16 R4, [R4.64] ;  /* 0x0000002404047981 */ /* 0x000ea4000c1e1500 */
[----:B--2---:R0:W1:Y:S01]  /*02f0*/  I2F.S16 R24, R4 ;  /* 0x0000000400187306 */ /* 0x0040620000101400 */
[----:B------:R-:W-:Y:S05]  /*0300*/  BRA `(.L_x_3236) ;  /* 0x00000bc000007947 */ /* 0x000fea0003800000 */
.L_x_3232:
        /* <DEDUP_REMOVED lines=8> */
.L_x_3240:
[----:B------:R-:W2:Y:S02]  /*0390*/  LDG.E.U16 R4, [R4.64] ;  /* 0x0000002404047981 */ /* 0x000ea4000c1e1500 */
[----:B--2---:R-:W-:Y:S01]  /*03a0*/  HADD2.F32 R24, -RZ, R4.H0_H0 ;  /* 0x20000004ff187230 */ /* 0x004fe20000004100 */
[----:B------:R-:W-:Y:S05]  /*03b0*/  BRA `(.L_x_3236) ;  /* 0x00000b1000007947 */ /* 0x000fea0003800000 */
.L_x_3239:
        /* <DEDUP_REMOVED lines=8> */
.L_x_3242:
[----:B------:R-:W2:Y:S02]  /*0440*/  LDG.E.U16 R4, [R4.64] ;  /* 0x0000002404047981 */ /* 0x000ea4000c1e1500 */
[----:B--2---:R-:W-:Y:S01]  /*0450*/  HADD2.F32 R24, -RZ, R4.H0_H0 ;  /* 0x20000004ff187230 */ /* 0x004fe20000004100 */
[----:B------:R-:W-:Y:S05]  /*0460*/  BRA `(.L_x_3236) ;  /* 0x00000a6000007947 */ /* 0x000fea0003800000 */
.L_x_3241:
[----:B------:R-:W2:Y:S02]  /*0470*/  LDG.E.64 R4, [R4.64] ;  /* 0x0000002404047981 */ /* 0x000ea4000c1e1b00 */
[----:B--2---:R-:W0:Y:S01]  /*0480*/  F2F.F32.F64 R24, R4 ;  /* 0x0000000400187310 */ /* 0x004e220000301000 */
[----:B------:R-:W0:-:S14]  /*0490*/  DSETP.GEU.AND P0, PT, |R4|, c[0x2][0x0], PT ;  /* 0x008000000400762a */ /* 0x000e1c0003f0e200 */
[----:B0-----:R-:W-:Y:S01]  /*04a0*/  @!P0 FMUL R24, R24, 1.175494350822287508e-38 ;  /* 0x0080000018188820 */ /* 0x001fe20000400000 */
[----:B------:R-:W-:Y:S05]  /*04b0*/  BRA `(.L_x_3236) ;  /* 0x00000a1000007947 */ /* 0x000fea0003800000 */
.L_x_3231:
        /* <DEDUP_REMOVED lines=12> */
.L_x_3245:
[----:B------:R-:W2:Y:S02]  /*0580*/  LDG.E.64 R4, [R4.64] ;  /* 0x0000002404047981 */ /* 0x000ea4000c1e1b00 */
[----:B--2---:R-:W0:Y:S01]  /*0590*/  F2F.F32.F64 R24, R4 ;  /* 0x0000000400187310 */ /* 0x004e220000301000 */
[----:B------:R-:W0:-:S14]  /*05a0*/  DSETP.GEU.AND P0, PT, |R4|, c[0x2][0x0], PT ;  /* 0x008000000400762a */ /* 0x000e1c0003f0e200 */
[----:B0-----:R-:W-:Y:S01]  /*05b0*/  @!P0 FMUL R24, R24, 1.175494350822287508e-38 ;  /* 0x0080000018188820 */ /* 0x001fe20000400000 */
[----:B------:R-:W-:Y:S05]  /*05c0*/  BRA `(.L_x_3236) ;  /* 0x0000090000007947 */ /* 0x000fea0003800000 */
.L_x_3244:
        /* <DEDUP_REMOVED lines=24> */
[----:B------:R-:W-:Y:S01]  /*0750*/  LOP3.LUT R24, R3, 0x80000000, R24, 0xf8, !PT ;  /* 0x8000000003187812 */ /* 0x000fe200078ef818 */
[----:B------:R-:W-:Y:S05]  /*0760*/  BRA `(.L_x_3236) ;  /* 0x0000076000007947 */ /* 0x000fea0003800000 */
.L_x_3247:
[----:B------:R-:W2:Y:S02]  /*0770*/  LDG.E.U8 R4, [R4.64] ;  /* 0x0000002404047981 */ /* 0x000ea4000c1e1100 */
[----:B--2---:R-:W-:-:S05]  /*0780*/  IMAD.SHL.U32 R0, R4, 0x2000000, RZ ;  /* 0x0200000004007824 */ /* 0x004fca00078e00ff */
[----:B------:R-:W-:-:S13]  /*0790*/  ISETP.GE.U32.AND P0, PT, R0, 0x8000000, PT ;  /* 0x080000000000780c */ /* 0x000fda0003f06070 */
[C---:B------:R-:W-:Y:S02]  /*07a0*/  @P0 IMAD.SHL.U32 R3, R4.reuse, 0x200000, RZ ;  /* 0x0020000004030824 */ /* 0x040fe400078e00ff */
[----:B------:R-:W-:-:S03]  /*07b0*/  @!P0 IMAD.SHL.U32 R0, R4, 0x100, RZ ;  /* 0x0000010004008824 */ /* 0x000fc600078e00ff */
[----:B------:R-:W-:Y:S02]  /*07c0*/  @P0 LOP3.LUT R3, R3, 0xfe00000, RZ, 0xc0, !PT ;  /* 0x0fe0000003030812 */ /* 0x000fe400078ec0ff */
[----:B------:R-:W-:Y:S02]  /*07d0*/  @!P0 LOP3.LUT R0, R0, 0x7f00, RZ, 0xc0, !PT ;  /* 0x00007f0000008812 */ /* 0x000fe400078ec0ff */
[----:B------:R-:W-:Y:S02]  /*07e0*/  @P0 LOP3.LUT R3, R3, 0x70000000, RZ, 0xfc, !PT ;  /* 0x7000000003030812 */ /* 0x000fe400078efcff */
[----:B------:R-:W-:-:S03]  /*07f0*/  @!P0 LOP3.LUT R0, R0, 0x3f000000, RZ, 0xfc, !PT ;  /* 0x3f00000000008812 */ /* 0x000fc600078efcff */
[----:B------:R-:W-:Y:S02]  /*0800*/  @P0 FMUL.FTZ R24, R3, 1.9259299443872358531e-34 ;  /* 0x0780000003180820 */ /* 0x000fe40000410000 */
[----:B------:R-:W-:Y:S02]  /*0810*/  @!P0 FADD.FTZ R24, R0, -0.5 ;  /* 0xbf00000000188421 */ /* 0x000fe40000010000 */
[----:B------:R-:W-:-:S05]  /*0820*/  IMAD.SHL.U32 R3, R4, 0x1000000, RZ ;  /* 0x0100000004037824 */ /* 0x000fca00078e00ff */
[----:B------:R-:W-:Y:S01]  /*0830*/  LOP3.LUT R24, R24, 0x80000000, R3, 0xf8, !PT ;  /* 0x8000000018187812 */ /* 0x000fe200078ef803 */
[----:B------:R-:W-:Y:S05]  /*0840*/  BRA `(.L_x_3236) ;  /* 0x0000068000007947 */ /* 0x000fea0003800000 */
.L_x_3246:
[----:B------:R-:W2:Y:S02]  /*0850*/  LDG.E.U16 R4, [R4.64] ;  /* 0x0000002404047981 */ /* 0x000ea4000c1e1500 */
[----:B--2---:R-:W-:Y:S01]  /*0860*/  PRMT R24, RZ, 0x5410, R4 ;  /* 0x00005410ff187816 */ /* 0x004fe20000000004 */
[----:B------:R-:W-:Y:S05]  /*0870*/  BRA `(.L_x_3236) ;  /* 0x0000065000007947 */ /* 0x000fea0003800000 */
.L_x_3243:
        /* <DEDUP_REMOVED lines=9> */
[----:B--2---:R0:W1:Y:S01]  /*0910*/  I2F.U16 R24, R4 ;  /* 0x0000000400187306 */ /* 0x0040620000101000 */
[----:B------:R-:W-:Y:S05]  /*0920*/  BRA `(.L_x_3236) ;  /* 0x000005a000007947 */ /* 0x000fea0003800000 */
.L_x_3250:
        /* <DEDUP_REMOVED lines=20> */
.L_x_3252:
[----:B------:R-:W-:Y:S05]  /*0a70*/  BSYNC B0 ;  /* 0x0000000000007941 */ /* 0x000fea0003800000 */
.L_x_3251:
[----:B------:R-:W-:Y:S01]  /*0a80*/  IMAD.SHL.U32 R3, R3, 0x100000, RZ ;  /* 0x0010000003037824 */ /* 0x000fe200078e00ff */
[----:B------:R-:W-:-:S04]  /*0a90*/  LEA R5, R0, 0x3b800000, 0x17 ;  /* 0x3b80000000057811 */ /* 0x000fc800078eb8ff */
[----:B------:R-:W-:Y:S01]  /*0aa0*/  LOP3.LUT R24, R5, R3, R24, 0xfe, !PT ;  /* 0x0000000305187212 */ /* 0x000fe200078efe18 */
[----:B------:R-:W-:Y:S05]  /*0ab0*/  BRA `(.L_x_3236) ;  /* 0x0000041000007947 */ /* 0x000fea0003800000 */
.L_x_3249:
        /* <DEDUP_REMOVED lines=20> */
.L_x_3254:
[----:B------:R-:W-:Y:S05]  /*0c00*/  BSYNC B0 ;  /* 0x0000000000007941 */ /* 0x000fea0003800000 */
.L_x_3253:
[----:B------:R-:W-:Y:S01]  /*0c10*/  IMAD.SHL.U32 R3, R3, 0x200000, RZ ;  /* 0x0020000003037824 */ /* 0x000fe200078e00ff */
[----:B------:R-:W-:-:S04]  /*0c20*/  LEA R5, R0, 0x37800000, 0x17 ;  /* 0x3780000000057811 */ /* 0x000fc800078eb8ff */
[----:B------:R-:W-:Y:S01]  /*0c30*/  LOP3.LUT R24, R5, R3, R24, 0xfe, !PT ;  /* 0x0000000305187212 */ /* 0x000fe200078efe18 */
[----:B------:R-:W-:Y:S05]  /*0c40*/  BRA `(.L_x_3236) ;  /* 0x0000028000007947 */ /* 0x000fea0003800000 */
.L_x_3248:
        /* <DEDUP_REMOVED lines=14> */
.L_x_3235:
        /* <DEDUP_REMOVED lines=21> */
.L_x_3256:
[----:B------:R-:W2:Y:S02]  /*0e80*/  LDG.E.64 R24, [R4.64] ;  /* 0x0000002404187981 */ /* 0x000ea4000c1e1b00 */
[----:B--2---:R0:W1:Y:S01]  /*0e90*/  I2F.U64 R24, R24 ;  /* 0x0000001800187312 */ /* 0x0040620000301000 */
[----:B------:R-:W-:Y:S05]  /*0ea0*/  BRA `(.L_x_3236) ;  /* 0x0000002000007947 */ /* 0x000fea0003800000 */
.L_x_3255:
[----:B------:R-:W2:Y:S02]  /*0eb0*/  LDG.E R4, [R4.64] ;  /* 0x0000002404047981 */ /* 0x000ea4000c1e1900 */
[----:B--2---:R0:W1:Y:S02]  /*0ec0*/  I2F.U32 R24, R4 ;  /* 0x0000000400187306 */ /* 0x0040640000201000 */
.L_x_3236:
[----:B------:R-:W-:Y:S05]  /*0ed0*/  BSYNC B6 ;  /* 0x0000000000067941 */ /* 0x000fea0003800000 */
.L_x_3230:
[----:B------:R-:W2:Y:S02]  /*0ee0*/  S2R R23, SR_TID.X ;  /* 0x0000000000177919 */ /* 0x000ea40000002100 */
[----:B--2---:R-:W-:Y:S02]  /*0ef0*/  IADD3 R23, R23, 0x80, RZ ;  /* 0x0000008017177810 */ /* 0x004fe40007ffe0ff */
.L_x_3229:
[----:B-1----:R-:W-:Y:S05]  /*0f00*/  BSYNC B7 ;  /* 0x0000000000077941 */ /* 0x002fea0003800000 */
.L_x_3228:
[----:B------:R-:W-:Y:S01]  /*0f10*/  ISETP.GE.AND P0, PT, R23, R16, PT ;  /* 0x000000101700720c */ /* 0x000fe20003f06270 */
[----:B------:R-:W-:-:S12]  /*0f20*/  BSSY B7, `(.L_x_3257) ;  /* 0x00000e5000077945 */ /* 0x000fd80003800000 */
[----:B------:R-:W-:Y:S05]  /*0f30*/  @P0 BRA `(.L_x_3258) ;  /* 0x00000e3000000947 */ /* 0x000fea0003800000 */
[----:B------:R-:W-:Y:S01]  /*0f40*/  IMAD R0, R2, 0x200, R23 ;  /* 0x0000020002007824 */ /* 0x000fe200078e0217 */
[----:B------:R-:W-:Y:S01]  /*0f50*/  PRMT R3, R17, 0x9910, RZ ;  /* 0x0000991011037816 */ /* 0x000fe200000000ff */
[----:B------:R-:W-:Y:S02]  /*0f60*/  BSSY B6, `(.L_x_3259) ;  /* 0x00000df000067945 */ /* 0x000fe40003800000 */
[----:B0-----:R-:W-:Y:S02]  /*0f70*/  IMAD R4, R0, c[0x0][0x188], RZ ;  /* 0x0000620000047a24 */ /* 0x001fe400078e02ff */
        /* <DEDUP_REMOVED lines=16> */
.L_x_3263:
[----:B------:R-:W2:Y:S02]  /*1080*/  LDG.E.U8 R4, [R4.64] ;  /* 0x0000002404047981 */ /* 0x000ea4000c1e1100 */
[----:B--2---:R0:W1:Y:S01]  /*1090*/  I2F.U16 R22, R4 ;  /* 0x0000000400167306 */ /* 0x0040620000101000 */
[----:B------:R-:W-:Y:S05]  /*10a0*/  BRA `(.L_x_3265) ;  /* 0x00000ca000007947 */ /* 0x000fea0003800000 */
.L_x_3262:
        /* <DEDUP_REMOVED lines=9> */
.L_x_3267:
[----:B------:R-:W2:Y:S02]  /*1140*/  LDG.E R4, [R4.64] ;  /* 0x0000002404047981 */ /* 0x000ea4000c1e1900 */
[----:B--2---:R0:W1:Y:S01]  /*1150*/  I2F R22, R4 ;  /* 0x0000000400167306 */ /* 0x0040620000201400 */
[----:B------:R-:W-:Y:S05]  /*1160*/  BRA `(.L_x_3265) ;  /* 0x00000be000007947 */ /* 0x000fea0003800000 */
.L_x_3266:
[----:B------:R-:W2:Y:S02]  /*1170*/  LDG.E.U16 R4, [R4.64] ;  /* 0x0000002404047981 */ /* 0x000ea4000c1e1500 */
[----:B--2---:R0:W1:Y:S01]  /*1180*/  I2F.S16 R22, R4 ;  /* 0x0000000400167306 */ /* 0x0040620000101400 */
[----:B------:R-:W-:Y:S05]  /*1190*/  BRA `(.L_x_3265) ;  /* 0x00000bb000007947 */ /* 0x000fea0003800000 */
.L_x_3261:
        /* <DEDUP_REMOVED lines=8> */
.L_x_3269:
[----:B------:R-:W2:Y:S02]  /*1220*/  LDG.E.U16 R4, [R4.64] ;  /* 0x0000002404047981 */ /* 0x000ea4000c1e1500 */
[----:B--2---:R-:W-:Y:S01]  /*1230*/  HADD2.F32 R22, -RZ, R4.H0_H0 ;  /* 0x20000004ff167230 */ /* 0x004fe20000004100 */
[----:B------:R-:W-:Y:S05]  /*1240*/  BRA `(.L_x_3265) ;  /* 0x00000b0000007947 */ /* 0x000fea0003800000 */
.L_x_3268:
        /* <DEDUP_REMOVED lines=8> */
.L_x_3271:
[----:B------:R-:W2:Y:S02]  /*12d0*/  LDG.E.U16 R4, [R4.64] ;  /* 0x0000002404047981 */ /* 0x000ea4000c1e1500 */
[----:B--2---:R-:W-:Y:S01]  /*12e0*/  HADD2.F32 R22, -RZ, R4.H0_H0 ;  /* 0x20000004ff167230 */ /* 0x004fe20000004100 */
[----:B------:R-:W-:Y:S05]  /*12f0*/  BRA `(.L_x_3265) ;  /* 0x00000a5000007947 */ /* 0x000fea0003800000 */
.L_x_3270:
[----:B------:R-:W2:Y:S02]  /*1300*/  LDG.E.64 R4, [R4.64] ;  /* 0x0000002404047981 */ /* 0x000ea4000c1e1b00 */
[----:B--2---:R-:W0:Y:S01]  /*1310*/  F2F.F32.F64 R22, R4 ;  /* 0x0000000400167310 */ /* 0x004e220000301000 */
[----:B------:R-:W0:-:S14]  /*1320*/  DSETP.GEU.AND P0, PT, |R4|, c[0x2][0x0], PT ;  /* 0x008000000400762a */ /* 0x000e1c0003f0e200 */
[----:B0-----:R-:W-:Y:S01]  /*1330*/  @!P0 FMUL R22, R22, 1.175494350822287508e-38 ;  /* 0x0080000016168820 */ /* 0x001fe20000400000 */
[----:B------:R-:W-:Y:S05]  /*1340*/  BRA `(.L_x_3265) ;  /* 0x00000a0000007947 */ /* 0x000fea0003800000 */
.L_x_3260:
        /* <DEDUP_REMOVED lines=12> */
.L_x_3274:
[----:B------:R-:W2:Y:S02]  /*1410*/  LDG.E.64 R4, [R4.64] ;  /* 0x0000002404047981 */ /* 0x000ea4000c1e1b00 */
[----:B--2---:R-:W0:Y:S01]  /*1420*/  F2F.F32.F64 R22, R4 ;  /* 0x0000000400167310 */ /* 0x004e220000301000 */
[----:B------:R-:W0:-:S14]  /*1430*/  DSETP.GEU.AND P0, PT, |R4|, c[0x2][0x0], PT ;  /* 0x008000000400762a */ /* 0x000e1c0003f0e200 */
[----:B0-----:R-:W-:Y:S01]  /*1440*/  @!P0 FMUL R22, R22, 1.175494350822287508e-38 ;  /* 0x0080000016168820 */ /* 0x001fe20000400000 */
[----:B------:R-:W-:Y:S05]  /*1450*/  BRA `(.L_x_3265) ;  /* 0x000008f000007947 */ /* 0x000fea0003800000 */
.L_x_3273:
        /* <DEDUP_REMOVED lines=26> */
.L_x_3276:
        /* <DEDUP_REMOVED lines=13> */
.L_x_3275:
[----:B------:R-:W2:Y:S02]  /*16d0*/  LDG.E.U16 R4, [R4.64] ;  /* 0x0000002404047981 */ /* 0x000ea4000c1e1500 */
[----:B--2---:R-:W-:Y:S01]  /*16e0*/  PRMT R22, RZ, 0x5410, R4 ;  /* 0x00005410ff167816 */ /* 0x004fe20000000004 */
[----:B------:R-:W-:Y:S05]  /*16f0*/  BRA `(.L_x_3265) ;  /* 0x0000065000007947 */ /* 0x000fea0003800000 */
.L_x_3272:
        /* <DEDUP_REMOVED lines=11> */
.L_x_3279:
        /* <DEDUP_REMOVED lines=20> */
.L_x_3281:
[----:B------:R-:W-:Y:S05]  /*18f0*/  BSYNC B0 ;  /* 0x0000000000007941 */ /* 0x000fea0003800000 */
.L_x_3280:
[----:B------:R-:W-:Y:S01]  /*1900*/  IMAD.SHL.U32 R3, R3, 0x100000, RZ ;  /* 0x0010000003037824 */ /* 0x000fe200078e00ff */
[----:B------:R-:W-:-:S04]  /*1910*/  LEA R5, R0, 0x3b800000, 0x17 ;  /* 0x3b80000000057811 */ /* 0x000fc800078eb8ff */
[----:B------:R-:W-:Y:S01]  /*1920*/  LOP3.LUT R22, R5, R3, R22, 0xfe, !PT ;  /* 0x0000000305167212 */ /* 0x000fe200078efe16 */
[----:B------:R-:W-:Y:S05]  /*1930*/  BRA `(.L_x_3265) ;  /* 0x0000041000007947 */ /* 0x000fea0003800000 */
.L_x_3278:
        /* <DEDUP_REMOVED lines=20> */
.L_x_3283:
[----:B------:R-:W-:Y:S05]  /*1a80*/  BSYNC B0 ;  /* 0x0000000000007941 */ /* 0x000fea0003800000 */
.L_x_3282:
[----:B------:R-:W-:Y:S01]  /*1a90*/  IMAD.SHL.U32 R3, R3, 0x200000, RZ ;  /* 0x0020000003037824 */ /* 0x000fe200078e00ff */
[----:B------:R-:W-:-:S04]  /*1aa0*/  LEA R5, R0, 0x37800000, 0x17 ;  /* 0x3780000000057811 */ /* 0x000fc800078eb8ff */
[----:B------:R-:W-:Y:S01]  /*1ab0*/  LOP3.LUT R22, R5, R3, R22, 0xfe, !PT ;  /* 0x0000000305167212 */ /* 0x000fe200078efe16 */
[----:B------:R-:W-:Y:S05]  /*1ac0*/  BRA `(.L_x_3265) ;  /* 0x0000028000007947 */ /* 0x000fea0003800000 */
.L_x_3277:
        /* <DEDUP_REMOVED lines=14> */
.L_x_3264:
        /* <DEDUP_REMOVED lines=19> */
[----:B------:R-:W-:Y:S01]  /*1ce0*/  IMAD.MOV.U32 R22, RZ, RZ, RZ ;  /* 0x000000ffff167224 */ /* 0x000fe200078e00ff */
[----:B------:R-:W-:Y:S05]  /*1cf0*/  BRA `(.L_x_3265) ;  /* 0x0000005000007947 */ /* 0x000fea0003800000 */
.L_x_3285:
[----:B------:R-:W2:Y:S02]  /*1d00*/  LDG.E.64 R4, [R4.64] ;  /* 0x0000002404047981 */ /* 0x000ea4000c1e1b00 */
[----:B--2---:R0:W1:Y:S01]  /*1d10*/  I2F.U64 R22, R4 ;  /* 0x0000000400167312 */ /* 0x0040620000301000 */
[----:B------:R-:W-:Y:S05]  /*1d20*/  BRA `(.L_x_3265) ;  /* 0x0000002000007947 */ /* 0x000fea0003800000 */
.L_x_3284:
[----:B------:R-:W2:Y:S02]  /*1d30*/  LDG.E R4, [R4.64] ;  /* 0x0000002404047981 */ /* 0x000ea4000c1e1900 */
[----:B--2---:R0:W1:Y:S02]  /*1d40*/  I2F.U32 R22, R4 ;  /* 0x0000000400167306 */ /* 0x0040640000201000 */
.L_x_3265:
[----:B------:R-:W-:Y:S05]  /*1d50*/  BSYNC B6 ;  /* 0x0000000000067941 */ /* 0x000fea0003800000 */
.L_x_3259:
[----:B------:R-:W-:Y:S02]  /*1d60*/  IADD3 R23, R23, 0x80, RZ ;  /* 0x0000008017177810 */ /* 0x000fe40007ffe0ff */
.L_x_3258:
[----:B------:R-:W-:Y:S05]  /*1d70*/  BSYNC B7 ;  /* 0x0000000000077941 */ /* 0x000fea0003800000 */
.L_x_3257:
[----:B------:R-:W-:Y:S01]  /*1d80*/  ISETP.GE.AND P0, PT, R23, R16, PT ;  /* 0x000000101700720c */ /* 0x000fe20003f06270 */
[----:B------:R-:W-:Y:S01]  /*1d90*/  BSSY B7, `(.L_x_3286) ;  /* 0x00000e7000077945 */ /* 0x000fe20003800000 */
[----:B0-----:R-:W-:Y:S02]  /*1da0*/  IMAD.MOV.U32 R25, RZ, RZ, RZ ;  /* 0x000000ffff197224 */ /* 0x001fe400078e00ff */
[----:B------:R-:W-:-:S09]  /*1db0*/  IMAD.MOV.U32 R18, RZ, RZ, RZ ;  /* 0x000000ffff127224 */ /* 0x000fd200078e00ff */
[----:B------:R-:W-:Y:S05]  /*1dc0*/  @P0 BRA `(.L_x_3287) ;  /* 0x00000e3000000947 */ /* 0x000fea0003800000 */
[----:B------:R-:W-:Y:S01]  /*1dd0*/  IMAD R0, R2, 0x200, R23 ;  /* 0x0000020002007824 */ /* 0x000fe200078e0217 */
[----:B------:R-:W-:Y:S01]  /*1de0*/  PRMT R3, R17, 0x9910, RZ ;  /* 0x0000991011037816 */ /* 0x000fe200000000ff */
[----:B------:R-:W-:Y:S02]  /*1df0*/  BSSY B6, `(.L_x_3288) ;  /* 0x00000df000067945 */ /* 0x000fe40003800000 */
        /* <DEDUP_REMOVED lines=15> */
[----:B--2---:R0:W2:Y:S01]  /*1ef0*/  I2F.S16 R18, R4 ;  /* 0x0000000400127306 */ /* 0x0040a20000101400 */
[----:B------:R-:W-:Y:S05]  /*1f00*/  BRA `(.L_x_3294) ;  /* 0x00000cd000007947 */ /* 0x000fea0003800000 */
.L_x_3292:
[----:B------:R-:W2:Y:S02]  /*1f10*/  LDG.E.U8 R4, [R4.64] ;  /* 0x0000002404047981 */ /* 0x000ea4000c1e1100 */
[----:B--2---:R0:W2:Y:S01]  /*1f20*/  I2F.U16 R18, R4 ;  /* 0x0000000400127306 */ /* 0x0040a20000101000 */
[----:B------:R-:W-:Y:S05]  /*1f30*/  BRA `(.L_x_3294) ;  /* 0x00000ca000007947 */ /* 0x000fea0003800000 */
.L_x_3291:
[----:B------:R-:W-:-:S13]  /*1f40*/  ISETP.NE.AND P0, PT, R0, 0x2, PT ;  /* 0x000000020000780c */ /* 0x000fda0003f05270 */
[----:B------:R-:W-:Y:S05]  /*1f50*/  @!P0 BRA `(.L_x_3295) ;  /* 0x000000a000008947 */ /* 0x000fea0003800000 */
[----:B------:R-:W-:-:S13]  /*1f60*/  ISETP.NE.AND P0, PT, R0, 0x3, PT ;  /* 0x000000030000780c */ /* 0x000fda0003f05270 */
[----:B------:R-:W-:Y:S05]  /*1f70*/  @!P0 BRA `(.L_x_3296) ;  /* 0x0000005000008947 */ /* 0x000fea0003800000 */
[----:B------:R-:W-:-:S13]  /*1f80*/  ISETP.NE.AND P0, PT, R0, 0x4, PT ;  /* 0x000000040000780c */ /* 0x000fda0003f05270 */
[----:B------:R-:W-:Y:S05]  /*1f90*/  @P0 BRA `(.L_x_3293) ;  /* 0x00000aa000000947 */ /* 0x000fea0003800000 */
[----:B------:R-:W2:Y:S02]  /*1fa0*/  LDG.E.64 R18, [R4.64] ;  /* 0x0000002404127981 */ /* 0x000ea4000c1e1b00 */
[----:B--2---:R0:W2:Y:S01]  /*1fb0*/  I2F.S64 R18, R18 ;  /* 0x0000001200127312 */ /* 0x0040a20000301400 */
[----:B------:R-:W-:Y:S05]  /*1fc0*/  BRA `(.L_x_3294) ;  /* 0x00000c1000007947 */ /* 0x000fea0003800000 */
.L_x_3296:
[----:B------:R-:W2:Y:S02]  /*1fd0*/  LDG.E R4, [R4.64] ;  /* 0x0000002404047981 */ /* 0x000ea4000c1e1900 */
[----:B--2---:R0:W2:Y:S01]  /*1fe0*/  I2F R18, R4 ;  /* 0x0000000400127306 */ /* 0x0040a20000201400 */
[----:B------:R-:W-:Y:S05]  /*1ff0*/  BRA `(.L_x_3294) ;  /* 0x00000be000007947 */ /* 0x000fea0003800000 */
.L_x_3295:
[----:B------:R-:W2:Y:S02]  /*2000*/  LDG.E.U16 R4, [R4.64] ;  /* 0x0000002404047981 */ /* 0x000ea4000c1e1500 */
[----:B--2---:R0:W2:Y:S01]  /*2010*/  I2F.S16 R18, R4 ;  /* 0x0000000400127306 */ /* 0x0040a20000101400 */
[----:B------:R-:W-:Y:S05]  /*2020*/  BRA `(.L_x_3294) ;  /* 0x00000bb000007947 */ /* 0x000fea0003800000 */
.L_x_3290:
        /* <DEDUP_REMOVED lines=8> */
.L_x_3298:
[----:B------:R-:W2:Y:S02]  /*20b0*/  LDG.E.U16 R4, [R4.64] ;  /* 0x0000002404047981 */ /* 0x000ea4000c1e1500 */
[----:B--2---:R-:W-:Y:S01]  /*20c0*/  HADD2.F32 R18, -RZ, R4.H0_H0 ;  /* 0x20000004ff127230 */ /* 0x004fe20000004100 */
[----:B------:R-:W-:Y:S05]  /*20d0*/  BRA `(.L_x_3294) ;  /* 0x00000b0000007947 */ /* 0x000fea0003800000 */
.L_x_3297:
        /* <DEDUP_REMOVED lines=8> */
.L_x_3300:
[----:B------:R-:W2:Y:S02]  /*2160*/  LDG.E.U16 R4, [R4.64] ;  /* 0x0000002404047981 */ /* 0x000ea4000c1e1500 */
[----:B--2---:R-:W-:Y:S01]  /*2170*/  HADD2.F32 R18, -RZ, R4.H0_H0 ;  /* 0x20000004ff127230 */ /* 0x004fe20000004100 */
[----:B------:R-:W-:Y:S05]  /*2180*/  BRA `(.L_x_3294) ;  /* 0x00000a5000007947 */ /* 0x000fea0003800000 */
.L_x_3299:
[----:B------:R-:W2:Y:S02]  /*2190*/  LDG.E.64 R4, [R4.64] ;  /* 0x0000002404047981 */ /* 0x000ea4000c1e1b00 */
[----:B--2---:R-:W0:Y:S01]  /*21a0*/  F2F.F32.F64 R18, R4 ;  /* 0x0000000400127310 */ /* 0x004e220000301000 */
[----:B------:R-:W0:-:S14]  /*21b0*/  DSETP.GEU.AND P0, PT, |R4|, c[0x2][0x0], PT ;  /* 0x008000000400762a */ /* 0x000e1c0003f0e200 */
[----:B0-----:R-:W-:Y:S01]  /*21c0*/  @!P0 FMUL R18, R18, 1.175494350822287508e-38 ;  /* 0x0080000012128820 */ /* 0x001fe20000400000 */
[----:B------:R-:W-:Y:S05]  /*21d0*/  BRA `(.L_x_3294) ;  /* 0x00000a0000007947 */ /* 0x000fea0003800000 */
.L_x_3289:
        /* <DEDUP_REMOVED lines=12> */
.L_x_3303:
[----:B------:R-:W2:Y:S02]  /*22a0*/  LDG.E.64 R4, [R4.64] ;  /* 0x0000002404047981 */ /* 0x000ea4000c1e1b00 */
[----:B--2---:R-:W0:Y:S01]  /*22b0*/  F2F.F32.F64 R18, R4 ;  /* 0x0000000400127310 */ /* 0x004e220000301000 */
[----:B------:R-:W0:-:S14]  /*22c0*/  DSETP.GEU.AND P0, PT, |R4|, c[0x2][0x0], PT ;  /* 0x008000000400762a */ /* 0x000e1c0003f0e200 */
[----:B0-----:R-:W-:Y:S01]  /*22d0*/  @!P0 FMUL R18, R18, 1.175494350822287508e-38 ;  /* 0x0080000012128820 */ /* 0x001fe20000400000 */
[----:B------:R-:W-:Y:S05]  /*22e0*/  BRA `(.L_x_3294) ;  /* 0x000008f000007947 */ /* 0x000fea0003800000 */
.L_x_3302:
        /* <DEDUP_REMOVED lines=26> */
.L_x_3305:
        /* <DEDUP_REMOVED lines=13> */
.L_x_3304:
[----:B------:R-:W2:Y:S02]  /*2560*/  LDG.E.U16 R4, [R4.64] ;  /* 0x0000002404047981 */ /* 0x000ea4000c1e1500 */
[----:B--2---:R-:W-:Y:S01]  /*2570*/  PRMT R18, RZ, 0x5410, R4 ;  /* 0x00005410ff127816 */ /* 0x004fe20000000004 */
[----:B------:R-:W-:Y:S05]  /*2580*/  BRA `(.L_x_3294) ;  /* 0x0000065000007947 */ /* 0x000fea0003800000 */
.L_x_3301:
        /* <DEDUP_REMOVED lines=9> */
[----:B--2---:R0:W2:Y:S01]  /*2620*/  I2F.U16 R18, R4 ;  /* 0x0000000400127306 */ /* 0x0040a20000101000 */
[----:B------:R-:W-:Y:S05]  /*2630*/  BRA `(.L_x_3294) ;  /* 0x000005a000007947 */ /* 0x000fea0003800000 */
.L_x_3308:
        /* <DEDUP_REMOVED lines=20> */
.L_x_3310:
[----:B------:R-:W-:Y:S05]  /*2780*/  BSYNC B0 ;  /* 0x0000000000007941 */ /* 0x000fea0003800000 */
.L_x_3309:
[----:B------:R-:W-:Y:S01]  /*2790*/  IMAD.SHL.U32 R3, R3, 0x100000, RZ ;  /* 0x0010000003037824 */ /* 0x000fe200078e00ff */
[----:B------:R-:W-:-:S04]  /*27a0*/  LEA R5, R0, 0x3b800000, 0x17 ;  /* 0x3b80000000057811 */ /* 0x000fc800078eb8ff */
[----:B------:R-:W-:Y:S01]  /*27b0*/  LOP3.LUT R18, R5, R3, R18, 0xfe, !PT ;  /* 0x0000000305127212 */ /* 0x000fe200078efe12 */
[----:B------:R-:W-:Y:S05]  /*27c0*/  BRA `(.L_x_3294) ;  /* 0x0000041000007947 */ /* 0x000fea0003800000 */
.L_x_3307:
        /* <DEDUP_REMOVED lines=20> */
.L_x_3312:
[----:B------:R-:W-:Y:S05]  /*2910*/  BSYNC B0 ;  /* 0x0000000000007941 */ /* 0x000fea0003800000 */
.L_x_3311:
[----:B------:R-:W-:Y:S01]  /*2920*/  IMAD.SHL.U32 R3, R3, 0x200000, RZ ;  /* 0x0020000003037824 */ /* 0x000fe200078e00ff */
[----:B------:R-:W-:-:S04]  /*2930*/  LEA R5, R0, 0x37800000, 0x17 ;  /* 0x3780000000057811 */ /* 0x000fc800078eb8ff */
[----:B------:R-:W-:Y:S01]  /*2940*/  LOP3.LUT R18, R5, R3, R18, 0xfe, !PT ;  /* 0x0000000305127212 */ /* 0x000fe200078efe12 */
[----:B------:R-:W-:Y:S05]  /*2950*/  BRA `(.L_x_3294) ;  /* 0x0000028000007947 */ /* 0x000fea0003800000 */
.L_x_3306:
        /* <DEDUP_REMOVED lines=14> */
.L_x_3293:
        /* <DEDUP_REMOVED lines=18> */
[----:B01---5:R-:W-:Y:S05]  /*2b60*/  CALL.ABS.NOINC R14 ;  /* 0x000000000e007343 */ /* 0x023fea0003c00000 */
[----:B------:R-:W-:Y:S01]  /*2b70*/  IMAD.MOV.U32 R18, RZ, RZ, RZ ;  /* 0x000000ffff127224 */ /* 0x000fe200078e00ff */
[----:B------:R-:W-:Y:S05]  /*2b80*/  BRA `(.L_x_3294) ;  /* 0x0000005000007947 */ /* 0x000fea0003800000 */
.L_x_3314:
[----:B------:R-:W2:Y:S02]  /*2b90*/  LDG.E.64 R18, [R4.64] ;  /* 0x0000002404127981 */ /* 0x000ea4000c1e1b00 */
[----:B--2---:R0:W2:Y:S01]  /*2ba0*/  I2F.U64 R18, R18 ;  /* 0x0000001200127312 */ /* 0x0040a20000301000 */
[----:B------:R-:W-:Y:S05]  /*2bb0*/  BRA `(.L_x_3294) ;  /* 0x0000002000007947 */ /* 0x000fea0003800000 */
.L_x_3313:
[----:B------:R-:W2:Y:S02]  /*2bc0*/  LDG.E R4, [R4.64] ;  /* 0x0000002404047981 */ /* 0x000ea4000c1e1900 */
[----:B--2---:R0:W2:Y:S02]  /*2bd0*/  I2F.U32 R18, R4 ;  /* 0x0000000400127306 */ /* 0x0040a40000201000 */
.L_x_3294:
[----:B------:R-:W-:Y:S05]  /*2be0*/  BSYNC B6 ;  /* 0x0000000000067941 */ /* 0x000fea0003800000 */
.L_x_3288:
[----:B------:R-:W-:Y:S02]  /*2bf0*/  IADD3 R23, R23, 0x80, RZ ;  /* 0x0000008017177810 */ /* 0x000fe40007ffe0ff */
.L_x_3287:
[----:B------:R-:W-:Y:S05]  /*2c00*/  BSYNC B7 ;  /* 0x0000000000077941 */ /* 0x000fea0003800000 */
.L_x_3286:
        /* <DEDUP_REMOVED lines=18> */
[----:B------:R-:W3:Y:S02]  /*2d30*/  LDG.E.S8 R4, [R4.64] ;  /* 0x0000002404047981 */ /* 0x000ee4000c1e1300 */
[----:B---3--:R0:W3:Y:S01]  /*2d40*/  I2F.S16 R25, R4 ;  /* 0x0000000400197306 */ /* 0x0080e20000101400 */
[----:B------:R-:W-:Y:S05]  /*2d50*/  BRA `(.L_x_3316) ;  /* 0x00000ca000007947 */ /* 0x000fea0003800000 */
.L_x_3320:
[----:B------:R-:W3:Y:S02]  /*2d60*/  LDG.E.U8 R4, [R4.64] ;  /* 0x0000002404047981 */ /* 0x000ee4000c1e1100 */
[----:B---3--:R0:W3:Y:S01]  /*2d70*/  I2F.U16 R25, R4 ;  /* 0x0000000400197306 */ /* 0x0080e20000101000 */
[----:B------:R-:W-:Y:S05]  /*2d80*/  BRA `(.L_x_3316) ;  /* 0x00000c7000007947 */ /* 0x000fea0003800000 */
.L_x_3319:
[----:B------:R-:W-:-:S13]  /*2d90*/  ISETP.NE.AND P0, PT, R0, 0x2, PT ;  /* 0x000000020000780c */ /* 0x000fda0003f05270 */
[----:B------:R-:W-:Y:S05]  /*2da0*/  @!P0 BRA `(.L_x_3322) ;  /* 0x000000a000008947 */ /* 0x000fea0003800000 */
[----:B------:R-:W-:-:S13]  /*2db0*/  ISETP.NE.AND P0, PT, R0, 0x3, PT ;  /* 0x000000030000780c */ /* 0x000fda0003f05270 */
[----:B------:R-:W-:Y:S05]  /*2dc0*/  @!P0 BRA `(.L_x_3323) ;  /* 0x0000005000008947 */ /* 0x000fea0003800000 */
[----:B------:R-:W-:-:S13]  /*2dd0*/  ISETP.NE.AND P0, PT, R0, 0x4, PT ;  /* 0x000000040000780c */ /* 0x000fda0003f05270 */
[----:B------:R-:W-:Y:S05]  /*2de0*/  @P0 BRA `(.L_x_3321) ;  /* 0x00000a8000000947 */ /* 0x000fea0003800000 */
[----:B------:R-:W3:Y:S02]  /*2df0*/  LDG.E.64 R4, [R4.64] ;  /* 0x0000002404047981 */ /* 0x000ee4000c1e1b00 */
[----:B---3--:R0:W3:Y:S01]  /*2e00*/  I2F.S64 R25, R4 ;  /* 0x0000000400197312 */ /* 0x0080e20000301400 */
[----:B------:R-:W-:Y:S05]  /*2e10*/  BRA `(.L_x_3316) ;  /* 0x00000be000007947 */ /* 0x000fea0003800000 */
.L_x_3323:
[----:B------:R-:W3:Y:S02]  /*2e20*/  LDG.E R4, [R4.64] ;  /* 0x0000002404047981 */ /* 0x000ee4000c1e1900 */
[----:B---3--:R0:W3:Y:S01]  /*2e30*/  I2F R25, R4 ;  /* 0x0000000400197306 */ /* 0x0080e20000201400 */
[----:B------:R-:W-:Y:S05]  /*2e40*/  BRA `(.L_x_3316) ;  /* 0x00000bb000007947 */ /* 0x000fea0003800000 */
.L_x_3322:
[----:B------:R-:W3:Y:S02]  /*2e50*/  LDG.E.U16 R4, [R4.64] ;  /* 0x0000002404047981 */ /* 0x000ee4000c1e1500 */
[----:B---3--:R0:W3:Y:S01]  /*2e60*/  I2F.S16 R25, R4 ;  /* 0x0000000400197306 */ /* 0x0080e20000101400 */
[----:B------:R-:W-:Y:S05]  /*2e70*/  BRA `(.L_x_3316) ;  /* 0x00000b8000007947 */ /* 0x000fea0003800000 */
.L_x_3318:
        /* <DEDUP_REMOVED lines=8> */
.L_x_3325:
[----:B------:R-:W3:Y:S02]  /*2f00*/  LDG.E.U16 R4, [R4.64] ;  /* 0x0000002404047981 */ /* 0x000ee4000c1e1500 */
[----:B---3--:R-:W-:Y:S01]  /*2f10*/  HADD2.F32 R25, -RZ, R4.H0_H0 ;  /* 0x20000004ff197230 */ /* 0x008fe20000004100 */
[----:B------:R-:W-:Y:S05]  /*2f20*/  BRA `(.L_x_3316) ;  /* 0x00000ad000007947 */ /* 0x000fea0003800000 */
.L_x_3324:
        /* <DEDUP_REMOVED lines=8> */
.L_x_3327:
[----:B------:R-:W3:Y:S02]  /*2fb0*/  LDG.E.U16 R4, [R4.64] ;  /* 0x0000002404047981 */ /* 0x000ee4000c1e1500 */
[----:B---3--:R-:W-:Y:S01]  /*2fc0*/  HADD2.F32 R25, -RZ, R4.H0_H0 ;  /* 0x20000004ff197230 */ /* 0x008fe20000004100 */
[----:B------:R-:W-:Y:S05]  /*2fd0*/  BRA `(.L_x_3316) ;  /* 0x00000a2000007947 */ /* 0x000fea0003800000 */
.L_x_3326:
[----:B------:R-:W3:Y:S02]  /*2fe0*/  LDG.E.64 R4, [R4.64] ;  /* 0x0000002404047981 */ /* 0x000ee4000c1e1b00 */
[----:B---3--:R-:W0:Y:S01]  /*2ff0*/  F2F.F32.F64 R25, R4 ;  /* 0x0000000400197310 */ /* 0x008e220000301000 */
[----:B------:R-:W0:-:S14]  /*3000*/  DSETP.GEU.AND P0, PT, |R4|, c[0x2][0x0], PT ;  /* 0x008000000400762a */ /* 0x000e1c0003f0e200 */
[----:B0-----:R-:W-:Y:S01]  /*3010*/  @!P0 FMUL R25, R25, 1.175494350822287508e-38 ;  /* 0x0080000019198820 */ /* 0x001fe20000400000 */
[----:B------:R-:W-:Y:S05]  /*3020*/  BRA `(.L_x_3316) ;  /* 0x000009d000007947 */ /* 0x000fea0003800000 */
.L_x_3317:
        /* <DEDUP_REMOVED lines=8> */
[----:B------:R-:W3:Y:S02]  /*30b0*/  LDG.E.U8 R4, [R4.64] ;  /* 0x0000002404047981 */ /* 0x000ee4000c1e1100 */
[----:B---3--:R-:W-:-:S04]  /*30c0*/  ISETP.NE.AND P0, PT, R4, RZ, PT ;  /* 0x000000ff0400720c */ /* 0x008fc80003f05270 */
[----:B------:R-:W-:Y:S01]  /*30d0*/  FSEL R25, RZ, 1, !P0 ;  /* 0x3f800000ff197808 */ /* 0x000fe20004000000 */
[----:B------:R-:W-:Y:S05]  /*30e0*/  BRA `(.L_x_3316) ;  /* 0x0000091000007947 */ /* 0x000fea0003800000 */
.L_x_3330:
[----:B------:R-:W3:Y:S02]  /*30f0*/  LDG.E.64 R4, [R4.64] ;  /* 0x0000002404047981 */ /* 0x000ee4000c1e1b00 */
[----:B---3--:R-:W0:Y:S01]  /*3100*/  F2F.F32.F64 R25, R4 ;  /* 0x0000000400197310 */ /* 0x008e220000301000 */
[----:B------:R-:W0:-:S14]  /*3110*/  DSETP.GEU.AND P0, PT, |R4|, c[0x2][0x0], PT ;  /* 0x008000000400762a */ /* 0x000e1c0003f0e200 */
[----:B0-----:R-:W-:Y:S01]  /*3120*/  @!P0 FMUL R25, R25, 1.175494350822287508e-38 ;  /* 0x0080000019198820 */ /* 0x001fe20000400000 */
[----:B------:R-:W-:Y:S05]  /*3130*/  BRA `(.L_x_3316) ;  /* 0x000008c000007947 */ /* 0x000fea0003800000 */
.L_x_3329:
[----:B------:R-:W-:-:S13]  /*3140*/  ISETP.NE.AND P0, PT, R0, 0xf, PT ;  /* 0x0000000f0000780c */ /* 0x000fda0003f05270 */
[----:B------:R-:W-:Y:S05]  /*3150*/  @!P0 BRA `(.L_x_3331) ;  /* 0x0000025000008947 */ /* 0x000fea0003800000 */
[----:B------:R-:W-:-:S13]  /*3160*/  ISETP.NE.AND P0, PT, R0, 0x17, PT ;  /* 0x000000170000780c */ /* 0x000fda0003f05270 */
[----:B------:R-:W-:Y:S05]  /*3170*/  @!P0 BRA `(.L_x_3332) ;  /* 0x0000016000008947 */ /* 0x000fea0003800000 */
[----:B------:R-:W-:-:S13]  /*3180*/  ISETP.NE.AND P0, PT, R0, 0x18, PT ;  /* 0x000000180000780c */ /* 0x000fda0003f05270 */
[----:B------:R-:W-:Y:S05]  /*3190*/  @P0 BRA `(.L_x_3321) ;  /* 0x000006d000000947 */ /* 0x000fea0003800000 */
[----:B------:R-:W3:Y:S01]  /*31a0*/  LDG.E.U8 R25, [R4.64] ;  /* 0x0000002404197981 */ /* 0x000ee2000c1e1100 */
[----:B------:R-:W-:Y:S02]  /*31b0*/  IMAD.MOV.U32 R8, RZ, RZ, -0x800000 ;  /* 0xff800000ff087424 */ /* 0x000fe400078e00ff */
[----:B---3--:R-:W-:-:S05]  /*31c0*/  IMAD.SHL.U32 R25, R25, 0x1000000, RZ ;  /* 0x0100000019197824 */ /* 0x008fca00078e00ff */
        /* <DEDUP_REMOVED lines=17> */
.L_x_3332:
[----:B------:R-:W3:Y:S02]  /*32e0*/  LDG.E.U8 R4, [R4.64] ;  /* 0x0000002404047981 */ /* 0x000ee4000c1e1100 */
[----:B---3--:R-:W-:-:S05]  /*32f0*/  IMAD.SHL.U32 R0, R4, 0x2000000, RZ ;  /* 0x0200000004007824 */ /* 0x008fca00078e00ff */
        /* <DEDUP_REMOVED lines=11> */
.L_x_3331:
[----:B------:R-:W3:Y:S02]  /*33b0*/  LDG.E.U16 R4, [R4.64] ;  /* 0x0000002404047981 */ /* 0x000ee4000c1e1500 */
[----:B---3--:R-:W-:Y:S01]  /*33c0*/  PRMT R25, RZ, 0x5410, R4 ;  /* 0x00005410ff197816 */ /* 0x008fe20000000004 */
[----:B------:R-:W-:Y:S05]  /*33d0*/  BRA `(.L_x_3316) ;  /* 0x0000062000007947 */ /* 0x000fea0003800000 */
.L_x_3328:
        /* <DEDUP_REMOVED lines=8> */
[----:B------:R-:W3:Y:S02]  /*3460*/  LDG.E.U16 R4, [R4.64] ;  /* 0x0000002404047981 */ /* 0x000ee4000c1e1500 */
[----:B---3--:R0:W3:Y:S01]  /*3470*/  I2F.U16 R25, R4 ;  /* 0x0000000400197306 */ /* 0x0080e20000101000 */
[----:B------:R-:W-:Y:S05]  /*3480*/  BRA `(.L_x_3316) ;  /* 0x0000057000007947 */ /* 0x000fea0003800000 */
.L_x_3335:
[----:B------:R-:W3:Y:S02]  /*3490*/  LDG.E.U8 R3, [R4.64] ;  /* 0x0000002404037981 */ /* 0x000ee4000c1e1100 */
[----:B---3--:R-:W-:-:S13]  /*34a0*/  ISETP.NE.AND P0, PT, R3, RZ, PT ;  /* 0x000000ff0300720c */ /* 0x008fda0003f05270 */
        /* <DEDUP_REMOVED lines=17> */
.L_x_3337:
[----:B------:R-:W-:Y:S05]  /*35c0*/  BSYNC B0 ;  /* 0x0000000000007941 */ /* 0x000fea0003800000 */
.L_x_3336:
[----:B------:R-:W-:Y:S01]  /*35d0*/  IMAD.SHL.U32 R3, R3, 0x100000, RZ ;  /* 0x0010000003037824 */ /* 0x000fe200078e00ff */
[----:B------:R-:W-:-:S04]  /*35e0*/  LEA R0, R0, 0x3b800000, 0x17 ;  /* 0x3b80000000007811 */ /* 0x000fc800078eb8ff */
[----:B------:R-:W-:Y:S01]  /*35f0*/  LOP3.LUT R25, R0, R3, R25, 0xfe, !PT ;  /* 0x0000000300197212 */ /* 0x000fe200078efe19 */
[----:B------:R-:W-:Y:S05]  /*3600*/  BRA `(.L_x_3316) ;  /* 0x000003f000007947 */ /* 0x000fea0003800000 */
.L_x_3334:
        /* <DEDUP_REMOVED lines=19> */
.L_x_3339:
[----:B------:R-:W-:Y:S05]  /*3740*/  BSYNC B0 ;  /* 0x0000000000007941 */ /* 0x000fea0003800000 */
.L_x_3338:
[----:B------:R-:W-:Y:S01]  /*3750*/  IMAD.SHL.U32 R3, R3, 0x200000, RZ ;  /* 0x0020000003037824 */ /* 0x000fe200078e00ff */
[----:B------:R-:W-:-:S04]  /*3760*/  LEA R0, R0, 0x37800000, 0x17 ;  /* 0x3780000000007811 */ /* 0x000fc800078eb8ff */
[----:B------:R-:W-:Y:S01]  /*3770*/  LOP3.LUT R25, R0, R3, R25, 0xfe, !PT ;  /* 0x0000000300197212 */ /* 0x000fe200078efe19 */
[----:B------:R-:W-:Y:S05]  /*3780*/  BRA `(.L_x_3316) ;  /* 0x0000027000007947 */ /* 0x000fea0003800000 */
.L_x_3333:
[----:B------:R-:W-:-:S13]  /*3790*/  ISETP.NE.AND P0, PT, R0, 0x1c, PT ;  /* 0x0000001c0000780c */ /* 0x000fda0003f05270 */
[----:B------:R-:W-:Y:S05]  /*37a0*/  @!P0 BRA `(.L_x_3340) ;  /* 0x0000023000008947 */ /* 0x000fea0003800000 */
[----:B------:R-:W-:-:S13]  /*37b0*/  ISETP.NE.AND P0, PT, R0, 0x1d, PT ;  /* 0x0000001d0000780c */ /* 0x000fda0003f05270 */
[----:B------:R-:W-:Y:S05]  /*37c0*/  @!P0 BRA `(.L_x_3341) ;  /* 0x000001e000008947 */ /* 0x000fea0003800000 */
[----:B------:R-:W-:-:S13]  /*37d0*/  ISETP.NE.AND P0, PT, R0, 0x2c, PT ;  /* 0x0000002c0000780c */ /* 0x000fda0003f05270 */
[----:B------:R-:W-:Y:S05]  /*37e0*/  @P0 BRA `(.L_x_3321) ;  /* 0x0000008000000947 */ /* 0x000fea0003800000 */
[----:B------:R-:W3:Y:S01]  /*37f0*/  LDG.E.U8 R4, [R4.64] ;  /* 0x0000002404047981 */ /* 0x000ee2000c1e1100 */
[----:B------:R-:W-:Y:S01]  /*3800*/  IMAD.MOV.U32 R25, RZ, RZ, 0x400000 ;  /* 0x00400000ff197424 */ /* 0x000fe200078e00ff */
[----:B---3--:R-:W-:-:S13]  /*3810*/  ISETP.NE.AND P0, PT, R4, RZ, PT ;  /* 0x000000ff0400720c */ /* 0x008fda0003f05270 */
[----:B------:R-:W-:Y:S05]  /*3820*/  @!P0 BRA `(.L_x_3316) ;  /* 0x000001d000008947 */ /* 0x000fea0003800000 */
[----:B------:R-:W-:-:S13]  /*3830*/  ISETP.NE.AND P0, PT, R4, 0xff, PT ;  /* 0x000000ff0400780c */ /* 0x000fda0003f05270 */
[----:B------:R-:W-:Y:S02]  /*3840*/  @!P0 IMAD.MOV.U32 R25, RZ, RZ, 0x7f800001 ;  /* 0x7f800001ff198424 */ /* 0x000fe400078e00ff */
[----:B------:R-:W-:Y:S01]  /*3850*/  @P0 IMAD.SHL.U32 R25, R4, 0x800000, RZ ;  /* 0x0080000004190824 */ /* 0x000fe200078e00ff */
[----:B------:R-:W-:Y:S05]  /*3860*/  BRA `(.L_x_3316) ;  /* 0x0000019000007947 */ /* 0x000fea0003800000 */
.L_x_3321:
        /* <DEDUP_REMOVED lines=18> */
[----:B012--5:R-:W-:Y:S05]  /*3990*/  CALL.ABS.NOINC R14 ;  /* 0x000000000e007343 */ /* 0x027fea0003c00000 */
[----:B------:R-:W-:Y:S05]  /*39a0*/  BRA `(.L_x_3316) ;  /* 0x0000005000007947 */ /* 0x000fea0003800000 */
.L_x_3341:
[----:B------:R-:W3:Y:S02]  /*39b0*/  LDG.E.64 R4, [R4.64] ;  /* 0x0000002404047981 */ /* 0x000ee4000c1e1b00 */
[----:B---3--:R0:W3:Y:S01]  /*39c0*/  I2F.U64 R25, R4 ;  /* 0x0000000400197312 */ /* 0x0080e20000301000 */
[----:B------:R-:W-:Y:S05]  /*39d0*/  BRA `(.L_x_3316) ;  /* 0x0000002000007947 */ /* 0x000fea0003800000 */
.L_x_3340:
[----:B------:R-:W3:Y:S02]  /*39e0*/  LDG.E R4, [R4.64] ;  /* 0x0000002404047981 */ /* 0x000ee4000c1e1900 */
[----:B---3--:R0:W3:Y:S02]  /*39f0*/  I2F.U32 R25, R4 ;  /* 0x0000000400197306 */ /* 0x0080e40000201000 */
.L_x_3316:
[----:B------:R-:W-:Y:S05]  /*3a00*/  BSYNC B6 ;  /* 0x0000000000067941 */ /* 0x000fea0003800000 */
.L_x_3315:
[----:B0-----:R-:W0:Y:S01]  /*3a10*/  S2R R19, SR_TID.X ;  /* 0x0000000000137919 */ /* 0x001e220000002100 */
[----:B------:R-:W4:Y:S01]  /*3a20*/  LDC.U8 R17, c[0x0][0x18c] ;  /* 0x00006300ff117b82 */ /* 0x000f220000000000 */
[----:B------:R-:W-:Y:S01]  /*3a30*/  BSSY B0, `(.L_x_3342) ;  /* 0x0000019000007945 */ /* 0x000fe20003800000 */
[C---:B0-----:R-:W-:Y:S02]  /*3a40*/  ISETP.GE.AND P2, PT, R19.reuse, R16, PT ;  /* 0x000000101300720c */ /* 0x041fe40003f46270 */
[----:B------:R-:W-:-:S02]  /*3a50*/  IADD3 R3, R19, 0x100, RZ ;  /* 0x0000010013037810 */ /* 0x000fc40007ffe0ff */
[C---:B------:R-:W-:Y:S02]  /*3a60*/  IADD3 R5, R19.reuse, 0x180, RZ ;  /* 0x0000018013057810 */ /* 0x040fe40007ffe0ff */
[----:B------:R-:W-:Y:S02]  /*3a70*/  IADD3 R23, R19, 0x80, RZ ;  /* 0x0000008013177810 */ /* 0x000fe40007ffe0ff */
[-C--:B------:R-:W-:Y:S02]  /*3a80*/  ISETP.GE.AND P0, PT, R3, R16.reuse, PT ;  /* 0x000000100300720c */ /* 0x080fe40003f06270 */
[-C--:B------:R-:W-:Y:S02]  /*3a90*/  ISETP.GE.AND P1, PT, R5, R16.reuse, PT ;  /* 0x000000100500720c */ /* 0x080fe40003f26270 */
[----:B------:R-:W-:Y:S01]  /*3aa0*/  ISETP.GE.AND P5, PT, R23, R16, PT ;  /* 0x000000101700720c */ /* 0x000fe20003fa6270 */
[----:B------:R-:W-:Y:S07]  /*3ab0*/  @P2 BRA `(.L_x_3343) ;  /* 0x0000010000002947 */ /* 0x000fee0003800000 */
[----:B----45:R-:W-:Y:S02]  /*3ac0*/  FADD.FTZ R3, |R24|, -RZ ;  /* 0x800000ff18037221 */ /* 0x030fe40000010200 */
        /* <DEDUP_REMOVED lines=11> */
[----:B------:R-:W-:-:S06]  /*3b80*/  FFMA.FTZ R6, R3, R3, R6 ;  /* 0x0000000303067223 */ /* 0x000fcc0000010006 */
[----:B------:R-:W0:Y:S02]  /*3b90*/  MUFU.SQRT R6, R6 ;  /* 0x0000000600067308 */ /* 0x000e240000002000 */
[----:B0-----:R-:W-:-:S05]  /*3ba0*/  @P3 FMUL.FTZ R4, R6, R5 ;  /* 0x0000000506043220 */ /* 0x001fca0000410000 */
[----:B------:R-:W-:Y:S02]  /*3bb0*/  FSEL R4, R4, +INF , P4 ;  /* 0x7f80000004047808 */ /* 0x000fe40002000000 */
.L_x_3343:
[----:B----4-:R-:W-:Y:S05]  /*3bc0*/  BSYNC B0 ;  /* 0x0000000000007941 */ /* 0x010fea0003800000 */
.L_x_3342:
[----:B------:R-:W-:Y:S01]  /*3bd0*/  BSSY B0, `(.L_x_3344) ;  /* 0x0000012000007945 */ /* 0x000fe20003800000 */
[----:B------:R-:W-:Y:S05]  /*3be0*/  @P5 BRA `(.L_x_3345) ;  /* 0x0000010000005947 */ /* 0x000fea0003800000 */
[----:B-1---5:R-:W-:Y:S02]  /*3bf0*/  FADD.FTZ R22, |R22|, -RZ ;  /* 0x800000ff16167221 */ /* 0x022fe40000010200 */
        /* <DEDUP_REMOVED lines=15> */
.L_x_3345:
[----:B------:R-:W-:Y:S05]  /*3cf0*/  BSYNC B0 ;  /* 0x0000000000007941 */ /* 0x000fea0003800000 */
.L_x_3344:
[----:B------:R-:W-:Y:S01]  /*3d00*/  BSSY B0, `(.L_x_3346) ;  /* 0x0000012000007945 */ /* 0x000fe20003800000 */
[----:B------:R-:W-:Y:S05]  /*3d10*/  @P0 BRA `(.L_x_3347) ;  /* 0x0000010000000947 */ /* 0x000fea0003800000 */
[----:B--2--5:R-:W-:Y:S02]  /*3d20*/  FADD.FTZ R18, |R18|, -RZ ;  /* 0x800000ff12127221 */ /* 0x024fe40000010200 */
        /* <DEDUP_REMOVED lines=9> */
[----:B------:R-:W-:-:S04]  /*3dc0*/  FMUL.FTZ R6, R5, R5 ;  /* 0x0000000505067220 */ /* 0x000fc80000410000 */
[----:B------:R-:W-:Y:S01]  /*3dd0*/  FFMA.FTZ R6, R3, R3, R6 ;  /* 0x0000000303067223 */ /* 0x000fe20000010006 */
[----:B------:R-:W-:-:S05]  /*3de0*/  LOP3.LUT R3, R0, 0x800000, RZ, 0xfc, !PT ;  /* 0x0080000000037812 */ /* 0x000fca00078efcff */
[----:B------:R-:W0:Y:S02]  /*3df0*/  MUFU.SQRT R6, R6 ;  /* 0x0000000600067308 */ /* 0x000e240000002000 */
[----:B0-----:R-:W-:-:S05]  /*3e00*/  @P0 FMUL.FTZ R24, R6, R3 ;  /* 0x0000000306180220 */ /* 0x001fca0000410000 */
[----:B------:R-:W-:Y:S02]  /*3e10*/  FSEL R24, R24, +INF , P3 ;  /* 0x7f80000018187808 */ /* 0x000fe40001800000 */
.L_x_3347:
[----:B------:R-:W-:Y:S05]  /*3e20*/  BSYNC B0 ;  /* 0x0000000000007941 */ /* 0x000fea0003800000 */
.L_x_3346:
[----:B------:R-:W-:Y:S01]  /*3e30*/  BSSY B0, `(.L_x_3348) ;  /* 0x0000012000007945 */ /* 0x000fe20003800000 */
[----:B------:R-:W-:Y:S05]  /*3e40*/  @P1 BRA `(.L_x_3349) ;  /* 0x0000010000001947 */ /* 0x000fea0003800000 */
[----:B---3-5:R-:W-:Y:S02]  /*3e50*/  FADD.FTZ R25, |R25|, -RZ ;  /* 0x800000ff19197221 */ /* 0x028fe40000010200 */
[----:B------:R-:W-:-:S05]  /*3e60*/  FADD.FTZ R6, -RZ, |c[0x0][0x168]| ;  /* 0x40005a00ff067621 */ /* 0x000fca0000010100 */
[CC--:B--2---:R-:W-:Y:S02]  /*3e70*/  IMNMX R18, R6.reuse, R25.reuse, !PT ;  /* 0x0000001906127217 */ /* 0x0c4fe40007800200 */
[----:B------:R-:W-:Y:S02]  /*3e80*/  IMNMX R25, R6, R25, PT ;  /* 0x0000001906197217 */ /* 0x000fe40003800200 */
[----:B------:R-:W-:Y:S02]  /*3e90*/  LOP3.LUT R0, R18, 0xfe000000, RZ, 0xc0, !PT ;  /* 0xfe00000012007812 */ /* 0x000fe400078ec0ff */
[C---:B------:R-:W-:Y:S02]  /*3ea0*/  FSETP.NEU.FTZ.AND P0, PT, R25.reuse, RZ, PT ;  /* 0x000000ff1900720b */ /* 0x040fe40003f1d000 */
        /* <DEDUP_REMOVED lines=10> */
.L_x_3349:
[----:B------:R-:W-:Y:S05]  /*3f50*/  BSYNC B0 ;  /* 0x0000000000007941 */ /* 0x000fea0003800000 */
.L_x_3348:
        /* <DEDUP_REMOVED lines=17> */
[----:B------:R-:W0:Y:S01]  /*4070*/  F2I.FTZ.TRUNC.NTZ R3, R4 ;  /* 0x0000000400037305 */ /* 0x000e22000021f100 */
[----:B------:R-:W-:Y:S01]  /*4080*/  IMAD.MOV.U32 R19, RZ, RZ, R23 ;  /* 0x000000ffff137224 */ /* 0x000fe200078e0017 */
[----:B0-----:R0:W-:Y:S01]  /*4090*/  STG.E.U8 [R8.64], R3 ;  /* 0x0000000308007986 */ /* 0x0011e2000c101124 */
[----:B------:R-:W-:Y:S05]  /*40a0*/  BRA `(.L_x_3351) ;  /* 0x00000ec000007947 */ /* 0x000fea0003800000 */
.L_x_3355:
[----:B------:R-:W0:Y:S01]  /*40b0*/  F2I.S64.TRUNC R4, R4 ;  /* 0x0000000400047311 */ /* 0x000e22000020d900 */
[----:B------:R-:W-:Y:S02]  /*40c0*/  IMAD.MOV.U32 R19, RZ, RZ, R23 ;  /* 0x000000ffff137224 */ /* 0x000fe400078e0017 */
[----:B0-----:R-:W-:-:S05]  /*40d0*/  IMAD.MOV.U32 R3, RZ, RZ, R4 ;  /* 0x000000ffff037224 */ /* 0x001fca00078e0004 */
[----:B------:R0:W-:Y:S01]  /*40e0*/  STG.E.U8 [R8.64], R3 ;  /* 0x0000000308007986 */ /* 0x0001e2000c101124 */
[----:B------:R-:W-:Y:S05]  /*40f0*/  BRA `(.L_x_3351) ;  /* 0x00000e7000007947 */ /* 0x000fea0003800000 */
.L_x_3354:
[----:B------:R-:W-:-:S13]  /*4100*/  ISETP.NE.AND P0, PT, R0, 0x2, PT ;  /* 0x000000020000780c */ /* 0x000fda0003f05270 */
[----:B------:R-:W-:Y:S05]  /*4110*/  @!P0 BRA `(.L_x_3357) ;  /* 0x000000c000008947 */ /* 0x000fea0003800000 */
[----:B------:R-:W-:-:S13]  /*4120*/  ISETP.NE.AND P0, PT, R0, 0x3, PT ;  /* 0x000000030000780c */ /* 0x000fda0003f05270 */
[----:B------:R-:W-:Y:S05]  /*4130*/  @!P0 BRA `(.L_x_3358) ;  /* 0x0000006000008947 */ /* 0x000fea0003800000 */
[----:B------:R-:W-:-:S13]  /*4140*/  ISETP.NE.AND P0, PT, R0, 0x4, PT ;  /* 0x000000040000780c */ /* 0x000fda0003f05270 */
[----:B------:R-:W-:Y:S05]  /*4150*/  @P0 BRA `(.L_x_3356) ;  /* 0x00000c5000000947 */ /* 0x000fea0003800000 */
[----:B------:R-:W0:Y:S01]  /*4160*/  F2I.S64.TRUNC R4, R4 ;  /* 0x0000000400047311 */ /* 0x000e22000020d900 */
[----:B------:R-:W-:Y:S01]  /*4170*/  IMAD.MOV.U32 R19, RZ, RZ, R23 ;  /* 0x000000ffff137224 */ /* 0x000fe200078e0017 */
[----:B0-----:R0:W-:Y:S01]  /*4180*/  STG.E.64 [R8.64], R4 ;  /* 0x0000000408007986 */ /* 0x0011e2000c101b24 */
[----:B------:R-:W-:Y:S05]  /*4190*/  BRA `(.L_x_3351) ;  /* 0x00000dd000007947 */ /* 0x000fea0003800000 */
.L_x_3358:
[----:B------:R-:W0:Y:S01]  /*41a0*/  F2I.FTZ.TRUNC.NTZ R3, R4 ;  /* 0x0000000400037305 */ /* 0x000e22000021f100 */
[----:B------:R-:W-:Y:S01]  /*41b0*/  IMAD.MOV.U32 R19, RZ, RZ, R23 ;  /* 0x000000ffff137224 */ /* 0x000fe200078e0017 */
[----:B0-----:R0:W-:Y:S01]  /*41c0*/  STG.E [R8.64], R3 ;  /* 0x0000000308007986 */ /* 0x0011e2000c101924 */
[----:B------:R-:W-:Y:S05]  /*41d0*/  BRA `(.L_x_3351) ;  /* 0x00000d9000007947 */ /* 0x000fea0003800000 */
.L_x_3357:
[----:B------:R-:W0:Y:S01]  /*41e0*/  F2I.FTZ.TRUNC.NTZ R3, R4 ;  /* 0x0000000400037305 */ /* 0x000e22000021f100 */
[----:B------:R-:W-:Y:S01]  /*41f0*/  IMAD.MOV.U32 R19, RZ, RZ, R23 ;  /* 0x000000ffff137224 */ /* 0x000fe200078e0017 */
[----:B0-----:R0:W-:Y:S01]  /*4200*/  STG.E.U16 [R8.64], R3 ;  /* 0x0000000308007986 */ /* 0x0011e2000c101524 */
[----:B------:R-:W-:Y:S05]  /*4210*/  BRA `(.L_x_3351) ;  /* 0x00000d5000007947 */ /* 0x000fea0003800000 */
.L_x_3353:
[----:B------:R-:W-:-:S13]  /*4220*/  ISETP.GT.AND P0, PT, R0, 0x6, PT ;  /* 0x000000060000780c */ /* 0x000fda0003f04270 */
[----:B------:R-:W-:Y:S05]  /*4230*/  @P0 BRA `(.L_x_3359) ;  /* 0x000000b000000947 */ /* 0x000fea0003800000 */
[----:B------:R-:W-:-:S13]  /*4240*/  ISETP.NE.AND P0, PT, R0, 0x5, PT ;  /* 0x000000050000780c */ /* 0x000fda0003f05270 */
[----:B------:R-:W-:Y:S05]  /*4250*/  @!P0 BRA `(.L_x_3360) ;  /* 0x0000005000008947 */ /* 0x000fea0003800000 */
[----:B------:R-:W-:-:S13]  /*4260*/  ISETP.NE.AND P0, PT, R0, 0x6, PT ;  /* 0x000000060000780c */ /* 0x000fda0003f05270 */
[----:B------:R-:W-:Y:S05]  /*4270*/  @P0 BRA `(.L_x_3356) ;  /* 0x00000b3000000947 */ /* 0x000fea0003800000 */
[----:B------:R0:W-:Y:S01]  /*4280*/  STG.E [R8.64], R4 ;  /* 0x0000000408007986 */ /* 0x0001e2000c101924 */
[----:B------:R-:W-:Y:S01]  /*4290*/  IMAD.MOV.U32 R19, RZ, RZ, R23 ;  /* 0x000000ffff137224 */ /* 0x000fe200078e0017 */
[----:B------:R-:W-:Y:S05]  /*42a0*/  BRA `(.L_x_3351) ;  /* 0x00000cc000007947 */ /* 0x000fea0003800000 */
.L_x_3360:
[----:B------:R-:W-:Y:S01]  /*42b0*/  F2FP.PACK_AB R4, RZ, R4 ;  /* 0x00000004ff04723e */ /* 0x000fe200000000ff */
[----:B------:R-:W-:-:S04]  /*42c0*/  IMAD.MOV.U32 R19, RZ, RZ, R23 ;  /* 0x000000ffff137224 */ /* 0x000fc800078e0017 */
[----:B------:R0:W-:Y:S01]  /*42d0*/  STG.E.U16 [R8.64], R4 ;  /* 0x0000000408007986 */ /* 0x0001e2000c101524 */
[----:B------:R-:W-:Y:S05]  /*42e0*/  BRA `(.L_x_3351) ;  /* 0x00000c8000007947 */ /* 0x000fea0003800000 */
.L_x_3359:
[----:B------:R-:W-:-:S13]  /*42f0*/  ISETP.NE.AND P0, PT, R0, 0x7, PT ;  /* 0x000000070000780c */ /* 0x000fda0003f05270 */
[----:B------:R-:W-:Y:S05]  /*4300*/  @!P0 BRA `(.L_x_3361) ;  /* 0x000000d000008947 */ /* 0x000fea0003800000 */
[----:B------:R-:W-:-:S13]  /*4310*/  ISETP.NE.AND P0, PT, R0, 0x8, PT ;  /* 0x000000080000780c */ /* 0x000fda0003f05270 */
[----:B------:R-:W-:Y:S05]  /*4320*/  @!P0 BRA `(.L_x_3362) ;  /* 0x0000006000008947 */ /* 0x000fea0003800000 */
[----:B------:R-:W-:-:S13]  /*4330*/  ISETP.NE.AND P0, PT, R0, 0x9, PT ;  /* 0x000000090000780c */ /* 0x000fda0003f05270 */
[----:B------:R-:W-:Y:S05]  /*4340*/  @P0 BRA `(.L_x_3356) ;  /* 0x00000a6000000947 */ /* 0x000fea0003800000 */
[----:B------:R-:W-:Y:S02]  /*4350*/  IMAD.MOV.U32 R5, RZ, RZ, RZ ;  /* 0x000000ffff057224 */ /* 0x000fe400078e00ff */
[----:B------:R-:W-:-:S03]  /*4360*/  IMAD.MOV.U32 R19, RZ, RZ, R23 ;  /* 0x000000ffff137224 */ /* 0x000fc600078e0017 */
[----:B------:R0:W-:Y:S01]  /*4370*/  STG.E.64 [R8.64], R4 ;  /* 0x0000000408007986 */ /* 0x0001e2000c101b24 */
[----:B------:R-:W-:Y:S05]  /*4380*/  BRA `(.L_x_3351) ;  /* 0x00000be000007947 */ /* 0x000fea0003800000 */
.L_x_3362:
[----:B------:R-:W-:Y:S01]  /*4390*/  F2FP.PACK_AB R3, RZ, R4 ;  /* 0x00000004ff03723e */ /* 0x000fe200000000ff */
[----:B------:R-:W-:-:S03]  /*43a0*/  IMAD.MOV.U32 R19, RZ, RZ, R23 ;  /* 0x000000ffff137224 */ /* 0x000fc600078e0017 */
[----:B------:R-:W-:-:S05]  /*43b0*/  PRMT R3, R3, 0x5410, RZ ;  /* 0x0000541003037816 */ /* 0x000fca00000000ff */
[----:B------:R0:W-:Y:S01]  /*43c0*/  STG.E [R8.64], R3 ;  /* 0x0000000308007986 */ /* 0x0001e2000c101924 */
[----:B------:R-:W-:Y:S05]  /*43d0*/  BRA `(.L_x_3351) ;  /* 0x00000b9000007947 */ /* 0x000fea0003800000 */
.L_x_3361:
[----:B------:R-:W-:Y:S02]  /*43e0*/  FMUL.FTZ R4, R4, 1 ;  /* 0x3f80000004047820 */ /* 0x000fe40000410000 */
[----:B------:R-:W-:-:S04]  /*43f0*/  IMAD.MOV.U32 R19, RZ, RZ, R23 ;  /* 0x000000ffff137224 */ /* 0x000fc800078e0017 */
[----:B------:R-:W0:Y:S02]  /*4400*/  F2F.F64.F32 R4, R4 ;  /* 0x0000000400047310 */ /* 0x000e240000201800 */
[----:B0-----:R0:W-:Y:S01]  /*4410*/  STG.E.64 [R8.64], R4 ;  /* 0x0000000408007986 */ /* 0x0011e2000c101b24 */
[----:B------:R-:W-:Y:S05]  /*4420*/  BRA `(.L_x_3351) ;  /* 0x00000b4000007947 */ /* 0x000fea0003800000 */
.L_x_3352:
        /* <DEDUP_REMOVED lines=8> */
[----:B------:R-:W-:Y:S01]  /*44b0*/  FSETP.NEU.FTZ.AND P0, PT, R4, RZ, PT ;  /* 0x000000ff0400720b */ /* 0x000fe20003f1d000 */
[----:B------:R-:W-:-:S03]  /*44c0*/  IMAD.MOV.U32 R19, RZ, RZ, R23 ;  /* 0x000000ffff137224 */ /* 0x000fc600078e0017 */
[----:B------:R-:W-:-:S05]  /*44d0*/  SEL R3, RZ, 0x1, !P0 ;  /* 0x00000001ff037807 */ /* 0x000fca0004000000 */
[----:B------:R0:W-:Y:S01]  /*44e0*/  STG.E.U8 [R8.64], R3 ;  /* 0x0000000308007986 */ /* 0x0001e2000c101124 */
[----:B------:R-:W-:Y:S05]  /*44f0*/  BRA `(.L_x_3351) ;  /* 0x00000a7000007947 */ /* 0x000fea0003800000 */
.L_x_3365:
[----:B------:R-:W-:Y:S01]  /*4500*/  FMUL.FTZ R4, R4, 1 ;  /* 0x3f80000004047820 */ /* 0x000fe20000410000 */
[----:B------:R-:W-:Y:S01]  /*4510*/  CS2R R6, SRZ ;  /* 0x0000000000067805 */ /* 0x000fe2000001ff00 */
[----:B------:R-:W-:-:S04]  /*4520*/  IMAD.MOV.U32 R19, RZ, RZ, R23 ;  /* 0x000000ffff137224 */ /* 0x000fc800078e0017 */
[----:B------:R-:W0:Y:S02]  /*4530*/  F2F.F64.F32 R4, R4 ;  /* 0x0000000400047310 */ /* 0x000e240000201800 */
[----:B0-----:R0:W-:Y:S01]  /*4540*/  STG.E.128 [R8.64], R4 ;  /* 0x0000000408007986 */ /* 0x0011e2000c101d24 */
[----:B------:R-:W-:Y:S05]  /*4550*/  BRA `(.L_x_3351) ;  /* 0x00000a1000007947 */ /* 0x000fea0003800000 */
.L_x_3364:
        /* <DEDUP_REMOVED lines=20> */
.L_x_3369:
[----:B------:R-:W-:Y:S05]  /*46a0*/  BSYNC B0 ;  /* 0x0000000000007941 */ /* 0x000fea0003800000 */
.L_x_3368:
[----:B------:R-:W-:Y:S01]  /*46b0*/  LOP3.LUT R5, R0, R5, RZ, 0xfc, !PT ;  /* 0x0000000500057212 */ /* 0x000fe200078efcff */
[----:B------:R-:W-:-:S04]  /*46c0*/  IMAD.MOV.U32 R19, RZ, RZ, R23 ;  /* 0x000000ffff137224 */ /* 0x000fc800078e0017 */
[----:B------:R0:W-:Y:S01]  /*46d0*/  STG.E.U8 [R8.64], R5 ;  /* 0x0000000508007986 */ /* 0x0001e2000c101124 */
[----:B------:R-:W-:Y:S05]  /*46e0*/  BRA `(.L_x_3351) ;  /* 0x0000088000007947 */ /* 0x000fea0003800000 */
.L_x_3367:
        /* <DEDUP_REMOVED lines=12> */
.L_x_3371:
[----:B------:R-:W-:Y:S01]  /*47b0*/  IMAD.MOV.U32 R0, RZ, RZ, 0x7f ;  /* 0x0000007fff007424 */ /* 0x000fe200078e00ff */
[----:B------:R-:W-:-:S04]  /*47c0*/  ISETP.GT.U32.AND P0, PT, R5, 0x7f800000, PT ;  /* 0x7f8000000500780c */ /* 0x000fc80003f04070 */
[----:B------:R-:W-:-:S04]  /*47d0*/  SEL R0, R0, 0x7c, P0 ;  /* 0x0000007c00007807 */ /* 0x000fc80000000000 */
.L_x_3372:
[----:B------:R-:W-:Y:S05]  /*47e0*/  BSYNC B0 ;  /* 0x0000000000007941 */ /* 0x000fea0003800000 */
.L_x_3370:
[----:B------:R-:W-:Y:S01]  /*47f0*/  LOP3.LUT R4, R4, 0x80000000, RZ, 0xc0, !PT ;  /* 0x8000000004047812 */ /* 0x000fe200078ec0ff */
[----:B------:R-:W-:-:S03]  /*4800*/  IMAD.MOV.U32 R19, RZ, RZ, R23 ;  /* 0x000000ffff137224 */ /* 0x000fc600078e0017 */
[----:B------:R-:W-:-:S04]  /*4810*/  SHF.R.U32.HI R3, RZ, 0x18, R4 ;  /* 0x00000018ff037819 */ /* 0x000fc80000011604 */
[----:B------:R-:W-:-:S05]  /*4820*/  LOP3.LUT R3, R0, R3, RZ, 0xfc, !PT ;  /* 0x0000000300037212 */ /* 0x000fca00078efcff */
[----:B------:R0:W-:Y:S01]  /*4830*/  STG.E.U8 [R8.64], R3 ;  /* 0x0000000308007986 */ /* 0x0001e2000c101124 */
[----:B------:R-:W-:Y:S05]  /*4840*/  BRA `(.L_x_3351) ;  /* 0x0000072000007947 */ /* 0x000fea0003800000 */
.L_x_3366:
[----:B------:R-:W-:Y:S01]  /*4850*/  F2FP.BF16.PACK_AB R4, RZ, R4 ;  /* 0x00000004ff04723e */ /* 0x000fe200000010ff */
[----:B------:R-:W-:-:S04]  /*4860*/  IMAD.MOV.U32 R19, RZ, RZ, R23 ;  /* 0x000000ffff137224 */ /* 0x000fc800078e0017 */
[----:B------:R0:W-:Y:S01]  /*4870*/  STG.E.U16 [R8.64], R4 ;  /* 0x0000000408007986 */ /* 0x0001e2000c101524 */
[----:B------:R-:W-:Y:S05]  /*4880*/  BRA `(.L_x_3351) ;  /* 0x000006e000007947 */ /* 0x000fea0003800000 */
.L_x_3363:
        /* <DEDUP_REMOVED lines=8> */
[----:B------:R-:W0:Y:S01]  /*4910*/  F2I.FTZ.U32.TRUNC.NTZ R3, R4 ;  /* 0x0000000400037305 */ /* 0x000e22000021f000 */
[----:B------:R-:W-:Y:S01]  /*4920*/  IMAD.MOV.U32 R19, RZ, RZ, R23 ;  /* 0x000000ffff137224 */ /* 0x000fe200078e0017 */
[----:B0-----:R0:W-:Y:S01]  /*4930*/  STG.E.U16 [R8.64], R3 ;  /* 0x0000000308007986 */ /* 0x0011e2000c101524 */
[----:B------:R-:W-:Y:S05]  /*4940*/  BRA `(.L_x_3351) ;  /* 0x0000062000007947 */ /* 0x000fea0003800000 */
.L_x_3375:
        /* <DEDUP_REMOVED lines=16> */
.L_x_3378:
[----:B------:R-:W-:-:S04]  /*4a50*/  LOP3.LUT R4, R4, 0x80000000, RZ, 0xc0, !PT ;  /* 0x8000000004047812 */ /* 0x000fc800078ec0ff */
[----:B------:R-:W-:-:S04]  /*4a60*/  SHF.R.U32.HI R4, RZ, 0x18, R4 ;  /* 0x00000018ff047819 */ /* 0x000fc80000011604 */
[----:B------:R-:W-:-:S04]  /*4a70*/  LOP3.LUT R3, R3, R4, RZ, 0xfc, !PT ;  /* 0x0000000403037212 */ /* 0x000fc800078efcff */
[----:B------:R-:W-:Y:S02]  /*4a80*/  PRMT R0, R3, 0x7610, R0 ;  /* 0x0000761003007816 */ /* 0x000fe40000000000 */
.L_x_3377:
[----:B------:R-:W-:Y:S05]  /*4a90*/  BSYNC B0 ;  /* 0x0000000000007941 */ /* 0x000fea0003800000 */
.L_x_3376:
[----:B------:R0:W-:Y:S01]  /*4aa0*/  STG.E.U8 [R8.64], R0 ;  /* 0x0000000008007986 */ /* 0x0001e2000c101124 */
[----:B------:R-:W-:Y:S01]  /*4ab0*/  IMAD.MOV.U32 R19, RZ, RZ, R23 ;  /* 0x000000ffff137224 */ /* 0x000fe200078e0017 */
[----:B------:R-:W-:Y:S05]  /*4ac0*/  BRA `(.L_x_3351) ;  /* 0x000004a000007947 */ /* 0x000fea0003800000 */
.L_x_3374:
        /* <DEDUP_REMOVED lines=16> */
.L_x_3381:
[----:B------:R-:W-:-:S04]  /*4bd0*/  LOP3.LUT R4, R4, 0x80000000, RZ, 0xc0, !PT ;  /* 0x8000000004047812 */ /* 0x000fc800078ec0ff */
[----:B------:R-:W-:-:S04]  /*4be0*/  SHF.R.U32.HI R4, RZ, 0x18, R4 ;  /* 0x00000018ff047819 */ /* 0x000fc80000011604 */
[----:B------:R-:W-:-:S04]  /*4bf0*/  LOP3.LUT R3, R3, R4, RZ, 0xfc, !PT ;  /* 0x0000000403037212 */ /* 0x000fc800078efcff */
[----:B------:R-:W-:Y:S02]  /*4c00*/  PRMT R0, R3, 0x7610, R0 ;  /* 0x0000761003007816 */ /* 0x000fe40000000000 */
.L_x_3380:
[----:B------:R-:W-:Y:S05]  /*4c10*/  BSYNC B0 ;  /* 0x0000000000007941 */ /* 0x000fea0003800000 */
.L_x_3379:
[----:B------:R0:W-:Y:S01]  /*4c20*/  STG.E.U8 [R8.64], R0 ;  /* 0x0000000008007986 */ /* 0x0001e2000c101124 */
[----:B------:R-:W-:Y:S01]  /*4c30*/  IMAD.MOV.U32 R19, RZ, RZ, R23 ;  /* 0x000000ffff137224 */ /* 0x000fe200078e0017 */
[----:B------:R-:W-:Y:S05]  /*4c40*/  BRA `(.L_x_3351) ;  /* 0x0000032000007947 */ /* 0x000fea0003800000 */
.L_x_3373:
[----:B------:R-:W-:-:S13]  /*4c50*/  ISETP.NE.AND P0, PT, R0, 0x1c, PT ;  /* 0x0000001c0000780c */ /* 0x000fda0003f05270 */
[----:B------:R-:W-:Y:S05]  /*4c60*/  @!P0 BRA `(.L_x_3382) ;  /* 0x000002d000008947 */ /* 0x000fea0003800000 */
[----:B------:R-:W-:-:S13]  /*4c70*/  ISETP.NE.AND P0, PT, R0, 0x1d, PT ;  /* 0x0000001d0000780c */ /* 0x000fda0003f05270 */
[----:B------:R-:W-:Y:S05]  /*4c80*/  @!P0 BRA `(.L_x_3383) ;  /* 0x0000027000008947 */ /* 0x000fea0003800000 */
[----:B------:R-:W-:-:S13]  /*4c90*/  ISETP.NE.AND P0, PT, R0, 0x2c, PT ;  /* 0x0000002c0000780c */ /* 0x000fda0003f05270 */
[----:B------:R-:W-:Y:S05]  /*4ca0*/  @P0 BRA `(.L_x_3356) ;  /* 0x0000010000000947 */ /* 0x000fea0003800000 */
[----:B------:R-:W-:Y:S01]  /*4cb0*/  SHF.R.U32.HI R5, RZ, 0x17, R4 ;  /* 0x00000017ff057819 */ /* 0x000fe20000011604 */
[----:B------:R-:W-:Y:S01]  /*4cc0*/  IMAD.MOV.U32 R19, RZ, RZ, R23 ;  /* 0x000000ffff137224 */ /* 0x000fe200078e0017 */
        /* <DEDUP_REMOVED lines=14> */
.L_x_3356:
        /* <DEDUP_REMOVED lines=18> */
[----:B0123-5:R-:W-:Y:S05]  /*4ed0*/  CALL.ABS.NOINC R14 ;  /* 0x000000000e007343 */ /* 0x02ffea0003c00000 */
[----:B------:R-:W-:Y:S01]  /*4ee0*/  IMAD.MOV.U32 R19, RZ, RZ, R23 ;  /* 0x000000ffff137224 */ /* 0x000fe200078e0017 */
[----:B------:R-:W-:Y:S05]  /*4ef0*/  BRA `(.L_x_3351) ;  /* 0x0000007000007947 */ /* 0x000fea0003800000 */
.L_x_3383:
[----:B------:R-:W0:Y:S01]  /*4f00*/  F2I.U64.TRUNC R4, R4 ;  /* 0x0000000400047311 */ /* 0x000e22000020d800 */
[----:B------:R-:W-:Y:S01]  /*4f10*/  IMAD.MOV.U32 R19, RZ, RZ, R23 ;  /* 0x000000ffff137224 */ /* 0x000fe200078e0017 */
[----:B0-----:R0:W-:Y:S01]  /*4f20*/  STG.E.64 [R8.64], R4 ;  /* 0x0000000408007986 */ /* 0x0011e2000c101b24 */
[----:B------:R-:W-:Y:S05]  /*4f30*/  BRA `(.L_x_3351) ;  /* 0x0000003000007947 */ /* 0x000fea0003800000 */
.L_x_3382:
[----:B------:R-:W0:Y:S01]  /*4f40*/  F2I.FTZ.U32.TRUNC.NTZ R3, R4 ;  /* 0x0000000400037305 */ /* 0x000e22000021f000 */
[----:B------:R-:W-:Y:S01]  /*4f50*/  IMAD.MOV.U32 R19, RZ, RZ, R23 ;  /* 0x000000ffff137224 */ /* 0x000fe200078e0017 */
[----:B0-----:R0:W-:Y:S06]  /*4f60*/  STG.E [R8.64], R3 ;  /* 0x0000000308007986 */ /* 0x0011ec000c101924 */
.L_x_3351:
[----:B------:R-:W-:Y:S05]  /*4f70*/  BSYNC B6 ;  /* 0x0000000000067941 */ /* 0x000fea0003800000 */
.L_x_3350:
        /* <DEDUP_REMOVED lines=19> */
[----:B-1---5:R-:W0:Y:S02]  /*50b0*/  F2I.FTZ.TRUNC.NTZ R3, R22 ;  /* 0x0000001600037305 */ /* 0x022e24000021f100 */
[----:B0-----:R0:W-:Y:S01]  /*50c0*/  STG.E.U8 [R8.64], R3 ;  /* 0x0000000308007986 */ /* 0x0011e2000c101124 */
[----:B------:R-:W-:Y:S05]  /*50d0*/  BRA `(.L_x_3391) ;  /* 0x00000d7000007947 */ /* 0x000fea0003800000 */
.L_x_3389:
[----:B-1---5:R-:W0:Y:S02]  /*50e0*/  F2I.S64.TRUNC R22, R22 ;  /* 0x0000001600167311 */ /* 0x022e24000020d900 */
[----:B0-----:R-:W-:-:S05]  /*50f0*/  IMAD.MOV.U32 R3, RZ, RZ, R22 ;  /* 0x000000ffff037224 */ /* 0x001fca00078e0016 */
[----:B------:R0:W-:Y:S01]  /*5100*/  STG.E.U8 [R8.64], R3 ;  /* 0x0000000308007986 */ /* 0x0001e2000c101124 */
[----:B------:R-:W-:Y:S05]  /*5110*/  BRA `(.L_x_3391) ;  /* 0x00000d3000007947 */ /* 0x000fea0003800000 */
.L_x_3388:
[----:B------:R-:W-:-:S13]  /*5120*/  ISETP.NE.AND P0, PT, R0, 0x2, PT ;  /* 0x000000020000780c */ /* 0x000fda0003f05270 */
[----:B------:R-:W-:Y:S05]  /*5130*/  @!P0 BRA `(.L_x_3392) ;  /* 0x000000a000008947 */ /* 0x000fea0003800000 */
[----:B------:R-:W-:-:S13]  /*5140*/  ISETP.NE.AND P0, PT, R0, 0x3, PT ;  /* 0x000000030000780c */ /* 0x000fda0003f05270 */
[----:B------:R-:W-:Y:S05]  /*5150*/  @!P0 BRA `(.L_x_3393) ;  /* 0x0000005000008947 */ /* 0x000fea0003800000 */
[----:B------:R-:W-:-:S13]  /*5160*/  ISETP.NE.AND P0, PT, R0, 0x4, PT ;  /* 0x000000040000780c */ /* 0x000fda0003f05270 */
[----:B------:R-:W-:Y:S05]  /*5170*/  @P0 BRA `(.L_x_3390) ;  /* 0x00000b4000000947 */ /* 0x000fea0003800000 */
[----:B-1---5:R-:W0:Y:S02]  /*5180*/  F2I.S64.TRUNC R22, R22 ;  /* 0x0000001600167311 */ /* 0x022e24000020d900 */
[----:B0-----:R0:W-:Y:S01]  /*5190*/  STG.E.64 [R8.64], R22 ;  /* 0x0000001608007986 */ /* 0x0011e2000c101b24 */
[----:B------:R-:W-:Y:S05]  /*51a0*/  BRA `(.L_x_3391) ;  /* 0x00000ca000007947 */ /* 0x000fea0003800000 */
.L_x_3393:
[----:B-1---5:R-:W0:Y:S02]  /*51b0*/  F2I.FTZ.TRUNC.NTZ R3, R22 ;  /* 0x0000001600037305 */ /* 0x022e24000021f100 */
[----:B0-----:R0:W-:Y:S01]  /*51c0*/  STG.E [R8.64], R3 ;  /* 0x0000000308007986 */ /* 0x0011e2000c101924 */
[----:B------:R-:W-:Y:S05]  /*51d0*/  BRA `(.L_x_3391) ;  /* 0x00000c7000007947 */ /* 0x000fea0003800000 */
.L_x_3392:
[----:B-1---5:R-:W0:Y:S02]  /*51e0*/  F2I.FTZ.TRUNC.NTZ R3, R22 ;  /* 0x0000001600037305 */ /* 0x022e24000021f100 */
[----:B0-----:R0:W-:Y:S01]  /*51f0*/  STG.E.U16 [R8.64], R3 ;  /* 0x0000000308007986 */ /* 0x0011e2000c101524 */
[----:B------:R-:W-:Y:S05]  /*5200*/  BRA `(.L_x_3391) ;  /* 0x00000c4000007947 */ /* 0x000fea0003800000 */
.L_x_3387:
[----:B------:R-:W-:-:S13]  /*5210*/  ISETP.GT.AND P0, PT, R0, 0x6, PT ;  /* 0x000000060000780c */ /* 0x000fda0003f04270 */
[----:B------:R-:W-:Y:S05]  /*5220*/  @P0 BRA `(.L_x_3394) ;  /* 0x0000009000000947 */ /* 0x000fea0003800000 */
[----:B------:R-:W-:-:S13]  /*5230*/  ISETP.NE.AND P0, PT, R0, 0x5, PT ;  /* 0x000000050000780c */ /* 0x000fda0003f05270 */
[----:B------:R-:W-:Y:S05]  /*5240*/  @!P0 BRA `(.L_x_3395) ;  /* 0x0000004000008947 */ /* 0x000fea0003800000 */
[----:B------:R-:W-:-:S13]  /*5250*/  ISETP.NE.AND P0, PT, R0, 0x6, PT ;  /* 0x000000060000780c */ /* 0x000fda0003f05270 */
[----:B------:R-:W-:Y:S05]  /*5260*/  @P0 BRA `(.L_x_3390) ;  /* 0x00000a5000000947 */ /* 0x000fea0003800000 */
[----:B-1---5:R0:W-:Y:S01]  /*5270*/  STG.E [R8.64], R22 ;  /* 0x0000001608007986 */ /* 0x0221e2000c101924 */
[----:B------:R-:W-:Y:S05]  /*5280*/  BRA `(.L_x_3391) ;  /* 0x00000bc000007947 */ /* 0x000fea0003800000 */
.L_x_3395:
[----:B-1---5:R-:W-:-:S05]  /*5290*/  F2FP.PACK_AB R22, RZ, R22 ;  /* 0x00000016ff16723e */ /* 0x022fca00000000ff */
[----:B------:R0:W-:Y:S01]  /*52a0*/  STG.E.U16 [R8.64], R22 ;  /* 0x0000001608007986 */ /* 0x0001e2000c101524 */
[----:B------:R-:W-:Y:S05]  /*52b0*/  BRA `(.L_x_3391) ;  /* 0x00000b9000007947 */ /* 0x000fea0003800000 */
.L_x_3394:
[----:B------:R-:W-:-:S13]  /*52c0*/  ISETP.NE.AND P0, PT, R0, 0x7, PT ;  /* 0x000000070000780c */ /* 0x000fda0003f05270 */
[----:B------:R-:W-:Y:S05]  /*52d0*/  @!P0 BRA `(.L_x_3396) ;  /* 0x000000b000008947 */ /* 0x000fea0003800000 */
[----:B------:R-:W-:-:S13]  /*52e0*/  ISETP.NE.AND P0, PT, R0, 0x8, PT ;  /* 0x000000080000780c */ /* 0x000fda0003f05270 */
[----:B------:R-:W-:Y:S05]  /*52f0*/  @!P0 BRA `(.L_x_3397) ;  /* 0x0000005000008947 */ /* 0x000fea0003800000 */
[----:B------:R-:W-:-:S13]  /*5300*/  ISETP.NE.AND P0, PT, R0, 0x9, PT ;  /* 0x000000090000780c */ /* 0x000fda0003f05270 */
[----:B------:R-:W-:Y:S05]  /*5310*/  @P0 BRA `(.L_x_3390) ;  /* 0x000009a000000947 */ /* 0x000fea0003800000 */
[----:B------:R-:W-:-:S05]  /*5320*/  IMAD.MOV.U32 R23, RZ, RZ, RZ ;  /* 0x000000ffff177224 */ /* 0x000fca00078e00ff */
[----:B-1---5:R0:W-:Y:S01]  /*5330*/  STG.E.64 [R8.64], R22 ;  /* 0x0000001608007986 */ /* 0x0221e2000c101b24 */
[----:B------:R-:W-:Y:S05]  /*5340*/  BRA `(.L_x_3391) ;  /* 0x00000b0000007947 */ /* 0x000fea0003800000 */
.L_x_3397:
[----:B-1---5:R-:W-:-:S04]  /*5350*/  F2FP.PACK_AB R3, RZ, R22 ;  /* 0x00000016ff03723e */ /* 0x022fc800000000ff */
[----:B------:R-:W-:-:S05]  /*5360*/  PRMT R3, R3, 0x5410, RZ ;  /* 0x0000541003037816 */ /* 0x000fca00000000ff */
[----:B------:R0:W-:Y:S01]  /*5370*/  STG.E [R8.64], R3 ;  /* 0x0000000308007986 */ /* 0x0001e2000c101924 */
[----:B------:R-:W-:Y:S05]  /*5380*/  BRA `(.L_x_3391) ;  /* 0x00000ac000007947 */ /* 0x000fea0003800000 */
.L_x_3396:
[----:B-1---5:R-:W-:-:S06]  /*5390*/  FMUL.FTZ R4, R22, 1 ;  /* 0x3f80000016047820 */ /* 0x022fcc0000410000 */
[----:B------:R-:W0:Y:S02]  /*53a0*/  F2F.F64.F32 R4, R4 ;  /* 0x0000000400047310 */ /* 0x000e240000201800 */
[----:B0-----:R0:W-:Y:S01]  /*53b0*/  STG.E.64 [R8.64], R4 ;  /* 0x0000000408007986 */ /* 0x0011e2000c101b24 */
[----:B------:R-:W-:Y:S05]  /*53c0*/  BRA `(.L_x_3391) ;  /* 0x00000a8000007947 */ /* 0x000fea0003800000 */
.L_x_3386:
        /* <DEDUP_REMOVED lines=8> */
[----:B-1---5:R-:W-:-:S04]  /*5450*/  FSETP.NEU.FTZ.AND P0, PT, R22, RZ, PT ;  /* 0x000000ff1600720b */ /* 0x022fc80003f1d000 */
[----:B------:R-:W-:-:S05]  /*5460*/  SEL R3, RZ, 0x1, !P0 ;  /* 0x00000001ff037807 */ /* 0x000fca0004000000 */
[----:B------:R0:W-:Y:S01]  /*5470*/  STG.E.U8 [R8.64], R3 ;  /* 0x0000000308007986 */ /* 0x0001e2000c101124 */
[----:B------:R-:W-:Y:S05]  /*5480*/  BRA `(.L_x_3391) ;  /* 0x000009c000007947 */ /* 0x000fea0003800000 */
.L_x_3400:
[----:B-1---5:R-:W-:Y:S01]  /*5490*/  FMUL.FTZ R4, R22, 1 ;  /* 0x3f80000016047820 */ /* 0x022fe20000410000 */
[----:B------:R-:W-:-:S05]  /*54a0*/  CS2R R6, SRZ ;  /* 0x0000000000067805 */ /* 0x000fca000001ff00 */
[----:B------:R-:W0:Y:S02]  /*54b0*/  F2F.F64.F32 R4, R4 ;  /* 0x0000000400047310 */ /* 0x000e240000201800 */
[----:B0-----:R0:W-:Y:S01]  /*54c0*/  STG.E.128 [R8.64], R4 ;  /* 0x0000000408007986 */ /* 0x0011e2000c101d24 */
[----:B------:R-:W-:Y:S05]  /*54d0*/  BRA `(.L_x_3391) ;  /* 0x0000097000007947 */ /* 0x000fea0003800000 */
.L_x_3399:
[----:B------:R-:W-:-:S13]  /*54e0*/  ISETP.NE.AND P0, PT, R0, 0xf, PT ;  /* 0x0000000f0000780c */ /* 0x000fda0003f05270 */
[----:B------:R-:W-:Y:S05]  /*54f0*/  @!P0 BRA `(.L_x_3401) ;  /* 0x000002b000008947 */ /* 0x000fea0003800000 */
[----:B------:R-:W-:-:S13]  /*5500*/  ISETP.NE.AND P0, PT, R0, 0x17, PT ;  /* 0x000000170000780c */ /* 0x000fda0003f05270 */
[----:B------:R-:W-:Y:S05]  /*5510*/  @!P0 BRA `(.L_x_3402) ;  /* 0x0000014000008947 */ /* 0x000fea0003800000 */
[----:B------:R-:W-:-:S13]  /*5520*/  ISETP.NE.AND P0, PT, R0, 0x18, PT ;  /* 0x000000180000780c */ /* 0x000fda0003f05270 */
[----:B------:R-:W-:Y:S05]  /*5530*/  @P0 BRA `(.L_x_3390) ;  /* 0x0000078000000947 */ /* 0x000fea0003800000 */
[C---:B-1---5:R-:W-:Y:S01]  /*5540*/  LOP3.LUT R4, R22.reuse, 0x7fffffff, RZ, 0xc0, !PT ;  /* 0x7fffffff16047812 */ /* 0x062fe200078ec0ff */
        /* <DEDUP_REMOVED lines=13> */
.L_x_3404:
[----:B------:R-:W-:Y:S05]  /*5620*/  BSYNC B0 ;  /* 0x0000000000007941 */ /* 0x000fea0003800000 */
.L_x_3403:
[----:B------:R-:W-:-:S05]  /*5630*/  LOP3.LUT R5, R0, R5, RZ, 0xfc, !PT ;  /* 0x0000000500057212 */ /* 0x000fca00078efcff */
[----:B------:R0:W-:Y:S01]  /*5640*/  STG.E.U8 [R8.64], R5 ;  /* 0x0000000508007986 */ /* 0x0001e2000c101124 */
[----:B------:R-:W-:Y:S05]  /*5650*/  BRA `(.L_x_3391) ;  /* 0x000007f000007947 */ /* 0x000fea0003800000 */
.L_x_3402:
[----:B-1---5:R-:W-:Y:S01]  /*5660*/  LOP3.LUT R4, R22, 0x7fffffff, RZ, 0xc0, !PT ;  /* 0x7fffffff16047812 */ /* 0x022fe200078ec0ff */
        /* <DEDUP_REMOVED lines=11> */
.L_x_3406:
[----:B------:R-:W-:Y:S01]  /*5720*/  IMAD.MOV.U32 R0, RZ, RZ, 0x7f ;  /* 0x0000007fff007424 */ /* 0x000fe200078e00ff */
[----:B------:R-:W-:-:S04]  /*5730*/  ISETP.GT.U32.AND P0, PT, R4, 0x7f800000, PT ;  /* 0x7f8000000400780c */ /* 0x000fc80003f04070 */
[----:B------:R-:W-:-:S04]  /*5740*/  SEL R0, R0, 0x7c, P0 ;  /* 0x0000007c00007807 */ /* 0x000fc80000000000 */
.L_x_3407:
[----:B------:R-:W-:Y:S05]  /*5750*/  BSYNC B0 ;  /* 0x0000000000007941 */ /* 0x000fea0003800000 */
.L_x_3405:
[----:B------:R-:W-:-:S04]  /*5760*/  LOP3.LUT R22, R22, 0x80000000, RZ, 0xc0, !PT ;  /* 0x8000000016167812 */ /* 0x000fc800078ec0ff */
[----:B------:R-:W-:-:S04]  /*5770*/  SHF.R.U32.HI R3, RZ, 0x18, R22 ;  /* 0x00000018ff037819 */ /* 0x000fc80000011616 */
[----:B------:R-:W-:-:S05]  /*5780*/  LOP3.LUT R3, R0, R3, RZ, 0xfc, !PT ;  /* 0x0000000300037212 */ /* 0x000fca00078efcff */
[----:B------:R0:W-:Y:S01]  /*5790*/  STG.E.U8 [R8.64], R3 ;  /* 0x0000000308007986 */ /* 0x0001e2000c101124 */
[----:B------:R-:W-:Y:S05]  /*57a0*/  BRA `(.L_x_3391) ;  /* 0x000006a000007947 */ /* 0x000fea0003800000 */
.L_x_3401:
[----:B-1---5:R-:W-:-:S05]  /*57b0*/  F2FP.BF16.PACK_AB R22, RZ, R22 ;  /* 0x00000016ff16723e */ /* 0x022fca00000010ff */
[----:B------:R0:W-:Y:S01]  /*57c0*/  STG.E.U16 [R8.64], R22 ;  /* 0x0000001608007986 */ /* 0x0001e2000c101524 */
[----:B------:R-:W-:Y:S05]  /*57d0*/  BRA `(.L_x_3391) ;  /* 0x0000067000007947 */ /* 0x000fea0003800000 */
.L_x_3398:
        /* <DEDUP_REMOVED lines=8> */
[----:B-1---5:R-:W0:Y:S02]  /*5860*/  F2I.FTZ.U32.TRUNC.NTZ R3, R22 ;  /* 0x0000001600037305 */ /* 0x022e24000021f000 */
[----:B0-----:R0:W-:Y:S01]  /*5870*/  STG.E.U16 [R8.64], R3 ;  /* 0x0000000308007986 */ /* 0x0011e2000c101524 */
[----:B------:R-:W-:Y:S05]  /*5880*/  BRA `(.L_x_3391) ;  /* 0x000005c000007947 */ /* 0x000fea0003800000 */
.L_x_3410:
[----:B-1---5:R-:W-:Y:S01]  /*5890*/  LOP3.LUT R3, R22, 0x7fffffff, RZ, 0xc0, !PT ;  /* 0x7fffffff16037812 */ /* 0x022fe200078ec0ff */
        /* <DEDUP_REMOVED lines=15> */
.L_x_3413:
[----:B------:R-:W-:-:S04]  /*5990*/  LOP3.LUT R22, R22, 0x80000000, RZ, 0xc0, !PT ;  /* 0x8000000016167812 */ /* 0x000fc800078ec0ff */
[----:B------:R-:W-:-:S04]  /*59a0*/  SHF.R.U32.HI R3, RZ, 0x18, R22 ;  /* 0x00000018ff037819 */ /* 0x000fc80000011616 */
[----:B------:R-:W-:-:S04]  /*59b0*/  LOP3.LUT R0, R0, R3, RZ, 0xfc, !PT ;  /* 0x0000000300007212 */ /* 0x000fc800078efcff */
[----:B------:R-:W-:Y:S02]  /*59c0*/  PRMT R4, R0, 0x7610, R4 ;  /* 0x0000761000047816 */ /* 0x000fe40000000004 */
.L_x_3412:
[----:B------:R-:W-:Y:S05]  /*59d0*/  BSYNC B0 ;  /* 0x0000000000007941 */ /* 0x000fea0003800000 */
.L_x_3411:
[----:B------:R0:W-:Y:S01]  /*59e0*/  STG.E.U8 [R8.64], R4 ;  /* 0x0000000408007986 */ /* 0x0001e2000c101124 */
[----:B------:R-:W-:Y:S05]  /*59f0*/  BRA `(.L_x_3391) ;  /* 0x0000045000007947 */ /* 0x000fea0003800000 */
.L_x_3409:
        /* <DEDUP_REMOVED lines=16> */
.L_x_3416:
[----:B------:R-:W-:-:S04]  /*5b00*/  LOP3.LUT R22, R22, 0x80000000, RZ, 0xc0, !PT ;  /* 0x8000000016167812 */ /* 0x000fc800078ec0ff */
[----:B------:R-:W-:-:S04]  /*5b10*/  SHF.R.U32.HI R3, RZ, 0x18, R22 ;  /* 0x00000018ff037819 */ /* 0x000fc80000011616 */
[----:B------:R-:W-:-:S04]  /*5b20*/  LOP3.LUT R0, R0, R3, RZ, 0xfc, !PT ;  /* 0x0000000300007212 */ /* 0x000fc800078efcff */
[----:B------:R-:W-:Y:S02]  /*5b30*/  PRMT R4, R0, 0x7610, R4 ;  /* 0x0000761000047816 */ /* 0x000fe40000000004 */
.L_x_3415:
[----:B------:R-:W-:Y:S05]  /*5b40*/  BSYNC B0 ;  /* 0x0000000000007941 */ /* 0x000fea0003800000 */
.L_x_3414:
[----:B------:R0:W-:Y:S01]  /*5b50*/  STG.E.U8 [R8.64], R4 ;  /* 0x0000000408007986 */ /* 0x0001e2000c101124 */
[----:B------:R-:W-:Y:S05]  /*5b60*/  BRA `(.L_x_3391) ;  /* 0x000002e000007947 */ /* 0x000fea0003800000 */
.L_x_3408:
[----:B------:R-:W-:-:S13]  /*5b70*/  ISETP.NE.AND P0, PT, R0, 0x1c, PT ;  /* 0x0000001c0000780c */ /* 0x000fda0003f05270 */
[----:B------:R-:W-:Y:S05]  /*5b80*/  @!P0 BRA `(.L_x_3417) ;  /* 0x000002a000008947 */ /* 0x000fea0003800000 */
[----:B------:R-:W-:-:S13]  /*5b90*/  ISETP.NE.AND P0, PT, R0, 0x1d, PT ;  /* 0x0000001d0000780c */ /* 0x000fda0003f05270 */
[----:B------:R-:W-:Y:S05]  /*5ba0*/  @!P0 BRA `(.L_x_3418) ;  /* 0x0000025000008947 */ /* 0x000fea0003800000 */
[----:B------:R-:W-:-:S13]  /*5bb0*/  ISETP.NE.AND P0, PT, R0, 0x2c, PT ;  /* 0x0000002c0000780c */ /* 0x000fda0003f05270 */
[----:B------:R-:W-:Y:S05]  /*5bc0*/  @P0 BRA `(.L_x_3390) ;  /* 0x000000f000000947 */ /* 0x000fea0003800000 */
[----:B-1---5:R-:W-:Y:S02]  /*5bd0*/  SHF.R.U32.HI R4, RZ, 0x17, R22 ;  /* 0x00000017ff047819 */ /* 0x022fe40000011616 */
        /* <DEDUP_REMOVED lines=14> */
.L_x_3390:
        /* <DEDUP_REMOVED lines=15> */
[----:B-1---5:R-:W-:Y:S02]  /*5db0*/  MOV R22, 0x0 ;  /* 0x0000000000167802 */ /* 0x022fe40000000f00 */
[----:B------:R-:W-:-:S04]  /*5dc0*/  IADD3 R20, P0, P1, -R0, R3, R20 ;  /* 0x0000000300147210 */ /* 0x000fc8000791e114 */
[----:B------:R-:W-:-:S04]  /*5dd0*/  IADD3.X R21, ~R22, R9, R21, P0, P1 ;  /* 0x0000000916157210 */ /* 0x000fc800007e2515 */
[----:B0-23--:R-:W-:Y:S05]  /*5de0*/  CALL.ABS.NOINC R14 ;  /* 0x000000000e007343 */ /* 0x00dfea0003c00000 */
[----:B------:R-:W-:Y:S05]  /*5df0*/  BRA `(.L_x_3391) ;  /* 0x0000005000007947 */ /* 0x000fea0003800000 */
.L_x_3418:
[----:B-1---5:R-:W0:Y:S02]  /*5e00*/  F2I.U64.TRUNC R22, R22 ;  /* 0x0000001600167311 */ /* 0x022e24000020d800 */
[----:B0-----:R0:W-:Y:S01]  /*5e10*/  STG.E.64 [R8.64], R22 ;  /* 0x0000001608007986 */ /* 0x0011e2000c101b24 */
[----:B------:R-:W-:Y:S05]  /*5e20*/  BRA `(.L_x_3391) ;  /* 0x0000002000007947 */ /* 0x000fea0003800000 */
.L_x_3417:
[----:B-1---5:R-:W0:Y:S02]  /*5e30*/  F2I.FTZ.U32.TRUNC.NTZ R3, R22 ;  /* 0x0000001600037305 */ /* 0x022e24000021f000 */
[----:B0-----:R0:W-:Y:S02]  /*5e40*/  STG.E [R8.64], R3 ;  /* 0x0000000308007986 */ /* 0x0011e4000c101924 */
.L_x_3391:
[----:B------:R-:W-:-:S04]  /*5e50*/  IADD3 R19, R19, 0x80, RZ ;  /* 0x0000008013137810 */ /* 0x000fc80007ffe0ff */
[----:B------:R-:W-:-:S13]  /*5e60*/  ISETP.GE.AND P0, PT, R19, R16, PT ;  /* 0x000000101300720c */ /* 0x000fda0003f06270 */
        /* <DEDUP_REMOVED lines=20> */
.L_x_3422:
[----:B---3--:R-:W0:Y:S02]  /*5fb0*/  F2I.S64.TRUNC R24, R24 ;  /* 0x0000001800187311 */ /* 0x008e24000020d900 */
[----:B0-----:R-:W-:-:S05]  /*5fc0*/  IMAD.MOV.U32 R3, RZ, RZ, R24 ;  /* 0x000000ffff037224 */ /* 0x001fca00078e0018 */
[----:B------:R0:W-:Y:S01]  /*5fd0*/  STG.E.U8 [R8.64], R3 ;  /* 0x0000000308007986 */ /* 0x0001e2000c101124 */
[----:B------:R-:W-:Y:S05]  /*5fe0*/  BRA `(.L_x_3424) ;  /* 0x00000d3000007947 */ /* 0x000fea0003800000 */
.L_x_3421:
[----:B------:R-:W-:-:S13]  /*5ff0*/  ISETP.NE.AND P0, PT, R0, 0x2, PT ;  /* 0x000000020000780c */ /* 0x000fda0003f05270 */
[----:B------:R-:W-:Y:S05]  /*6000*/  @!P0 BRA `(.L_x_3425) ;  /* 0x000000a000008947 */ /* 0x000fea0003800000 */
[----:B------:R-:W-:-:S13]  /*6010*/  ISETP.NE.AND P0, PT, R0, 0x3, PT ;  /* 0x000000030000780c */ /* 0x000fda0003f05270 */
[----:B------:R-:W-:Y:S05]  /*6020*/  @!P0 BRA `(.L_x_3426) ;  /* 0x0000005000008947 */ /* 0x000fea0003800000 */
[----:B------:R-:W-:-:S13]  /*6030*/  ISETP.NE.AND P0, PT, R0, 0x4, PT ;  /* 0x000000040000780c */ /* 0x000fda0003f05270 */
[----:B------:R-:W-:Y:S05]  /*6040*/  @P0 BRA `(.L_x_3423) ;  /* 0x00000b4000000947 */ /* 0x000fea0003800000 */
[----:B---3--:R-:W0:Y:S02]  /*6050*/  F2I.S64.TRUNC R24, R24 ;  /* 0x0000001800187311 */ /* 0x008e24000020d900 */
[----:B0-----:R0:W-:Y:S01]  /*6060*/  STG.E.64 [R8.64], R24 ;  /* 0x0000001808007986 */ /* 0x0011e2000c101b24 */
[----:B------:R-:W-:Y:S05]  /*6070*/  BRA `(.L_x_3424) ;  /* 0x00000ca000007947 */ /* 0x000fea0003800000 */
.L_x_3426:
[----:B------:R-:W0:Y:S02]  /*6080*/  F2I.FTZ.TRUNC.NTZ R3, R24 ;  /* 0x0000001800037305 */ /* 0x000e24000021f100 */
[----:B0-----:R0:W-:Y:S01]  /*6090*/  STG.E [R8.64], R3 ;  /* 0x0000000308007986 */ /* 0x0011e2000c101924 */
[----:B------:R-:W-:Y:S05]  /*60a0*/  BRA `(.L_x_3424) ;  /* 0x00000c7000007947 */ /* 0x000fea0003800000 */
.L_x_3425:
[----:B------:R-:W0:Y:S02]  /*60b0*/  F2I.FTZ.TRUNC.NTZ R3, R24 ;  /* 0x0000001800037305 */ /* 0x000e24000021f100 */
[----:B0-----:R0:W-:Y:S01]  /*60c0*/  STG.E.U16 [R8.64], R3 ;  /* 0x0000000308007986 */ /* 0x0011e2000c101524 */
[----:B------:R-:W-:Y:S05]  /*60d0*/  BRA `(.L_x_3424) ;  /* 0x00000c4000007947 */ /* 0x000fea0003800000 */
.L_x_3420:
        /* <DEDUP_REMOVED lines=8> */
.L_x_3428:
[----:B------:R-:W-:-:S05]  /*6160*/  F2FP.PACK_AB R24, RZ, R24 ;  /* 0x00000018ff18723e */ /* 0x000fca00000000ff */
[----:B------:R0:W-:Y:S01]  /*6170*/  STG.E.U16 [R8.64], R24 ;  /* 0x0000001808007986 */ /* 0x0001e2000c101524 */
[----:B------:R-:W-:Y:S05]  /*6180*/  BRA `(.L_x_3424) ;  /* 0x00000b9000007947 */ /* 0x000fea0003800000 */
.L_x_3427:
[----:B------:R-:W-:-:S13]  /*6190*/  ISETP.NE.AND P0, PT, R0, 0x7, PT ;  /* 0x000000070000780c */ /* 0x000fda0003f05270 */
[----:B------:R-:W-:Y:S05]  /*61a0*/  @!P0 BRA `(.L_x_3429) ;  /* 0x000000b000008947 */ /* 0x000fea0003800000 */
[----:B------:R-:W-:-:S13]  /*61b0*/  ISETP.NE.AND P0, PT, R0, 0x8, PT ;  /* 0x000000080000780c */ /* 0x000fda0003f05270 */
[----:B------:R-:W-:Y:S05]  /*61c0*/  @!P0 BRA `(.L_x_3430) ;  /* 0x0000005000008947 */ /* 0x000fea0003800000 */
[----:B------:R-:W-:-:S13]  /*61d0*/  ISETP.NE.AND P0, PT, R0, 0x9, PT ;  /* 0x000000090000780c */ /* 0x000fda0003f05270 */
[----:B------:R-:W-:Y:S05]  /*61e0*/  @P0 BRA `(.L_x_3423) ;  /* 0x000009a000000947 */ /* 0x000fea0003800000 */
[----:B---3--:R-:W-:-:S05]  /*61f0*/  IMAD.MOV.U32 R25, RZ, RZ, RZ ;  /* 0x000000ffff197224 */ /* 0x008fca00078e00ff */
[----:B------:R0:W-:Y:S01]  /*6200*/  STG.E.64 [R8.64], R24 ;  /* 0x0000001808007986 */ /* 0x0001e2000c101b24 */
[----:B------:R-:W-:Y:S05]  /*6210*/  BRA `(.L_x_3424) ;  /* 0x00000b0000007947 */ /* 0x000fea0003800000 */
.L_x_3430:
[----:B------:R-:W-:-:S04]  /*6220*/  F2FP.PACK_AB R3, RZ, R24 ;  /* 0x00000018ff03723e */ /* 0x000fc800000000ff */
[----:B------:R-:W-:-:S05]  /*6230*/  PRMT R3, R3, 0x5410, RZ ;  /* 0x0000541003037816 */ /* 0x000fca00000000ff */
[----:B------:R0:W-:Y:S01]  /*6240*/  STG.E [R8.64], R3 ;  /* 0x0000000308007986 */ /* 0x0001e2000c101924 */
[----:B------:R-:W-:Y:S05]  /*6250*/  BRA `(.L_x_3424) ;  /* 0x00000ac000007947 */ /* 0x000fea0003800000 */
.L_x_3429:
[----:B------:R-:W-:-:S06]  /*6260*/  FMUL.FTZ R4, R24, 1 ;  /* 0x3f80000018047820 */ /* 0x000fcc0000410000 */
[----:B------:R-:W0:Y:S02]  /*6270*/  F2F.F64.F32 R4, R4 ;  /* 0x0000000400047310 */ /* 0x000e240000201800 */
[----:B0-----:R0:W-:Y:S01]  /*6280*/  STG.E.64 [R8.64], R4 ;  /* 0x0000000408007986 */ /* 0x0011e2000c101b24 */
[----:B------:R-:W-:Y:S05]  /*6290*/  BRA `(.L_x_3424) ;  /* 0x00000a8000007947 */ /* 0x000fea0003800000 */
.L_x_3419:
        /* <DEDUP_REMOVED lines=12> */
.L_x_3433:
[----:B------:R-:W-:Y:S01]  /*6360*/  FMUL.FTZ R4, R24, 1 ;  /* 0x3f80000018047820 */ /* 0x000fe20000410000 */
[----:B------:R-:W-:-:S05]  /*6370*/  CS2R R6, SRZ ;  /* 0x0000000000067805 */ /* 0x000fca000001ff00 */
[----:B------:R-:W0:Y:S02]  /*6380*/  F2F.F64.F32 R4, R4 ;  /* 0x0000000400047310 */ /* 0x000e240000201800 */
[----:B0-----:R0:W-:Y:S01]  /*6390*/  STG.E.128 [R8.64], R4 ;  /* 0x0000000408007986 */ /* 0x0011e2000c101d24 */
[----:B------:R-:W-:Y:S05]  /*63a0*/  BRA `(.L_x_3424) ;  /* 0x0000097000007947 */ /* 0x000fea0003800000 */
.L_x_3432:
        /* <DEDUP_REMOVED lines=20> */
.L_x_3437:
[----:B------:R-:W-:Y:S05]  /*64f0*/  BSYNC B0 ;  /* 0x0000000000007941 */ /* 0x000fea0003800000 */
.L_x_3436:
[----:B------:R-:W-:-:S05]  /*6500*/  LOP3.LUT R5, R0, R5, RZ, 0xfc, !PT ;  /* 0x0000000500057212 */ /* 0x000fca00078efcff */
[----:B------:R0:W-:Y:S01]  /*6510*/  STG.E.U8 [R8.64], R5 ;  /* 0x0000000508007986 */ /* 0x0001e2000c101124 */
[----:B------:R-:W-:Y:S05]  /*6520*/  BRA `(.L_x_3424) ;  /* 0x000007f000007947 */ /* 0x000fea0003800000 */
.L_x_3435:
        /* <DEDUP_REMOVED lines=12> */
.L_x_3439:
[----:B------:R-:W-:Y:S01]  /*65f0*/  IMAD.MOV.U32 R0, RZ, RZ, 0x7f ;  /* 0x0000007fff007424 */ /* 0x000fe200078e00ff */
[----:B------:R-:W-:-:S04]  /*6600*/  ISETP.GT.U32.AND P0, PT, R4, 0x7f800000, PT ;  /* 0x7f8000000400780c */ /* 0x000fc80003f04070 */
[----:B------:R-:W-:-:S04]  /*6610*/  SEL R0, R0, 0x7c, P0 ;  /* 0x0000007c00007807 */ /* 0x000fc80000000000 */
.L_x_3440:
[----:B------:R-:W-:Y:S05]  /*6620*/  BSYNC B0 ;  /* 0x0000000000007941 */ /* 0x000fea0003800000 */
.L_x_3438:
[----:B------:R-:W-:-:S04]  /*6630*/  LOP3.LUT R24, R24, 0x80000000, RZ, 0xc0, !PT ;  /* 0x8000000018187812 */ /* 0x000fc800078ec0ff */
[----:B------:R-:W-:-:S04]  /*6640*/  SHF.R.U32.HI R3, RZ, 0x18, R24 ;  /* 0x00000018ff037819 */ /* 0x000fc80000011618 */
[----:B------:R-:W-:-:S05]  /*6650*/  LOP3.LUT R3, R0, R3, RZ, 0xfc, !PT ;  /* 0x0000000300037212 */ /* 0x000fca00078efcff */
[----:B------:R0:W-:Y:S01]  /*6660*/  STG.E.U8 [R8.64], R3 ;  /* 0x0000000308007986 */ /* 0x0001e2000c101124 */
[----:B------:R-:W-:Y:S05]  /*6670*/  BRA `(.L_x_3424) ;  /* 0x000006a000007947 */ /* 0x000fea0003800000 */
.L_x_3434:
[----:B------:R-:W-:-:S05]  /*6680*/  F2FP.BF16.PACK_AB R24, RZ, R24 ;  /* 0x00000018ff18723e */ /* 0x000fca00000010ff */
[----:B------:R0:W-:Y:S01]  /*6690*/  STG.E.U16 [R8.64], R24 ;  /* 0x0000001808007986 */ /* 0x0001e2000c101524 */
[----:B------:R-:W-:Y:S05]  /*66a0*/  BRA `(.L_x_3424) ;  /* 0x0000067000007947 */ /* 0x000fea0003800000 */
.L_x_3431:
        /* <DEDUP_REMOVED lines=11> */
.L_x_3443:
        /* <DEDUP_REMOVED lines=16> */
.L_x_3446:
[----:B------:R-:W-:-:S04]  /*6860*/  LOP3.LUT R24, R24, 0x80000000, RZ, 0xc0, !PT ;  /* 0x8000000018187812 */ /* 0x000fc800078ec0ff */
[----:B------:R-:W-:-:S04]  /*6870*/  SHF.R.U32.HI R3, RZ, 0x18, R24 ;  /* 0x00000018ff037819 */ /* 0x000fc80000011618 */
[----:B------:R-:W-:-:S04]  /*6880*/  LOP3.LUT R0, R0, R3, RZ, 0xfc, !PT ;  /* 0x0000000300007212 */ /* 0x000fc800078efcff */
[----:B------:R-:W-:Y:S02]  /*6890*/  PRMT R4, R0, 0x7610, R4 ;  /* 0x0000761000047816 */ /* 0x000fe40000000004 */
.L_x_3445:
[----:B------:R-:W-:Y:S05]  /*68a0*/  BSYNC B0 ;  /* 0x0000000000007941 */ /* 0x000fea0003800000 */
.L_x_3444:
[----:B------:R0:W-:Y:S01]  /*68b0*/  STG.E.U8 [R8.64], R4 ;  /* 0x0000000408007986 */ /* 0x0001e2000c101124 */
[----:B------:R-:W-:Y:S05]  /*68c0*/  BRA `(.L_x_3424) ;  /* 0x0000045000007947 */ /* 0x000fea0003800000 */
.L_x_3442:
        /* <DEDUP_REMOVED lines=16> */
.L_x_3449:
[----:B------:R-:W-:-:S04]  /*69d0*/  LOP3.LUT R24, R24, 0x80000000, RZ, 0xc0, !PT ;  /* 0x8000000018187812 */ /* 0x000fc800078ec0ff */
[----:B------:R-:W-:-:S04]  /*69e0*/  SHF.R.U32.HI R3, RZ, 0x18, R24 ;  /* 0x00000018ff037819 */ /* 0x000fc80000011618 */
[----:B------:R-:W-:-:S04]  /*69f0*/  LOP3.LUT R0, R0, R3, RZ, 0xfc, !PT ;  /* 0x0000000300007212 */ /* 0x000fc800078efcff */
[----:B------:R-:W-:Y:S02]  /*6a00*/  PRMT R4, R0, 0x7610, R4 ;  /* 0x0000761000047816 */ /* 0x000fe40000000004 */
.L_x_3448:
[----:B------:R-:W-:Y:S05]  /*6a10*/  BSYNC B0 ;  /* 0x0000000000007941 */ /* 0x000fea0003800000 */
.L_x_3447:
[----:B------:R0:W-:Y:S01]  /*6a20*/  STG.E.U8 [R8.64], R4 ;  /* 0x0000000408007986 */ /* 0x0001e2000c101124 */
[----:B------:R-:W-:Y:S05]  /*6a30*/  BRA `(.L_x_3424) ;  /* 0x000002e000007947 */ /* 0x000fea0003800000 */
.L_x_3441:
        /* <DEDUP_REMOVED lines=21> */
.L_x_3423:
        /* <DEDUP_REMOVED lines=18> */
[----:B0-23--:R-:W-:Y:S05]  /*6cb0*/  CALL.ABS.NOINC R14 ;  /* 0x000000000e007343 */ /* 0x00dfea0003c00000 */
[----:B------:R-:W-:Y:S05]  /*6cc0*/  BRA `(.L_x_3424) ;  /* 0x0000005000007947 */ /* 0x000fea0003800000 */
.L_x_3451:
[----:B---3--:R-:W0:Y:S02]  /*6cd0*/  F2I.U64.TRUNC R24, R24 ;  /* 0x0000001800187311 */ /* 0x008e24000020d800 */
[----:B0-----:R0:W-:Y:S01]  /*6ce0*/  STG.E.64 [R8.64], R24 ;  /* 0x0000001808007986 */ /* 0x0011e2000c101b24 */
[----:B------:R-:W-:Y:S05]  /*6cf0*/  BRA `(.L_x_3424) ;  /* 0x0000002000007947 */ /* 0x000fea0003800000 */
.L_x_3450:
[----:B------:R-:W0:Y:S02]  /*6d00*/  F2I.FTZ.U32.TRUNC.NTZ R3, R24 ;  /* 0x0000001800037305 */ /* 0x000e24000021f000 */
[----:B0-----:R0:W-:Y:S02]  /*6d10*/  STG.E [R8.64], R3 ;  /* 0x0000000308007986 */ /* 0x0011e4000c101924 */
.L_x_3424:
[----:B------:R-:W-:Y:S02]  /*6d20*/  IADD3 R19, R19, 0x80, RZ ;  /* 0x0000008013137810 */ /* 0x000fe40007ffe0ff */
.L_x_3385:
[----:B------:R-:W-:Y:S05]  /*6d30*/  BSYNC B6 ;  /* 0x0000000000067941 */ /* 0x000fea0003800000 */
.L_x_3384:
        /* <DEDUP_REMOVED lines=17> */
[----:B--2--5:R-:W0:Y:S02]  /*6e50*/  F2I.FTZ.TRUNC.NTZ R5, R18 ;  /* 0x0000001200057305 */ /* 0x024e24000021f100 */
[----:B0-----:R-:W-:Y:S01]  /*6e60*/  STG.E.U8 [R2.64], R5 ;  /* 0x0000000502007986 */ /* 0x001fe2000c101124 */
[----:B------:R-:W-:Y:S05]  /*6e70*/  EXIT ;  /* 0x000000000000794d */ /* 0x000fea0003800000 */
.L_x_3455:
[----:B--2--5:R-:W0:Y:S02]  /*6e80*/  F2I.S64.TRUNC R18, R18 ;  /* 0x0000001200127311 */ /* 0x024e24000020d900 */
[----:B0-----:R-:W-:-:S05]  /*6e90*/  IMAD.MOV.U32 R5, RZ, RZ, R18 ;  /* 0x000000ffff057224 */ /* 0x001fca00078e0012 */
[----:B------:R-:W-:Y:S01]  /*6ea0*/  STG.E.U8 [R2.64], R5 ;  /* 0x0000000502007986 */ /* 0x000fe2000c101124 */
[----:B------:R-:W-:Y:S05]  /*6eb0*/  EXIT ;  /* 0x000000000000794d */ /* 0x000fea0003800000 */
.L_x_3454:
[----:B------:R-:W-:-:S13]  /*6ec0*/  ISETP.NE.AND P0, PT, R0, 0x2, PT ;  /* 0x000000020000780c */ /* 0x000fda0003f05270 */
[----:B------:R-:W-:Y:S05]  /*6ed0*/  @!P0 BRA `(.L_x_3457) ;  /* 0x000000a000008947 */ /* 0x000fea0003800000 */
[----:B------:R-:W-:-:S13]  /*6ee0*/  ISETP.NE.AND P0, PT, R0, 0x3, PT ;  /* 0x000000030000780c */ /* 0x000fda0003f05270 */
[----:B------:R-:W-:Y:S05]  /*6ef0*/  @!P0 BRA `(.L_x_3458) ;  /* 0x0000005000008947 */ /* 0x000fea0003800000 */
[----:B------:R-:W-:-:S13]  /*6f00*/  ISETP.NE.AND P0, PT, R0, 0x4, PT ;  /* 0x000000040000780c */ /* 0x000fda0003f05270 */
[----:B------:R-:W-:Y:S05]  /*6f10*/  @P0 BRA `(.L_x_3456) ;  /* 0x00000b4000000947 */ /* 0x000fea0003800000 */
[----:B--2--5:R-:W0:Y:S02]  /*6f20*/  F2I.S64.TRUNC R18, R18 ;  /* 0x0000001200127311 */ /* 0x024e24000020d900 */
[----:B0-----:R-:W-:Y:S01]  /*6f30*/  STG.E.64 [R2.64], R18 ;  /* 0x0000001202007986 */ /* 0x001fe2000c101b24 */
[----:B------:R-:W-:Y:S05]  /*6f40*/  EXIT ;  /* 0x000000000000794d */ /* 0x000fea0003800000 */
.L_x_3458:
[----:B--2--5:R-:W0:Y:S02]  /*6f50*/  F2I.FTZ.TRUNC.NTZ R5, R18 ;  /* 0x0000001200057305 */ /* 0x024e24000021f100 */
[----:B0-----:R-:W-:Y:S01]  /*6f60*/  STG.E [R2.64], R5 ;  /* 0x0000000502007986 */ /* 0x001fe2000c101924 */
[----:B------:R-:W-:Y:S05]  /*6f70*/  EXIT ;  /* 0x000000000000794d */ /* 0x000fea0003800000 */
.L_x_3457:
[----:B--2--5:R-:W0:Y:S02]  /*6f80*/  F2I.FTZ.TRUNC.NTZ R5, R18 ;  /* 0x0000001200057305 */ /* 0x024e24000021f100 */
[----:B0-----:R-:W-:Y:S01]  /*6f90*/  STG.E.U16 [R2.64], R5 ;  /* 0x0000000502007986 */ /* 0x001fe2000c101524 */
[----:B------:R-:W-:Y:S05]  /*6fa0*/  EXIT ;  /* 0x000000000000794d */ /* 0x000fea0003800000 */
.L_x_3453:
[----:B------:R-:W-:-:S13]  /*6fb0*/  ISETP.GT.AND P0, PT, R0, 0x6, PT ;  /* 0x000000060000780c */ /* 0x000fda0003f04270 */
[----:B------:R-:W-:Y:S05]  /*6fc0*/  @P0 BRA `(.L_x_3459) ;  /* 0x0000009000000947 */ /* 0x000fea0003800000 */
[----:B------:R-:W-:-:S13]  /*6fd0*/  ISETP.NE.AND P0, PT, R0, 0x5, PT ;  /* 0x000000050000780c */ /* 0x000fda0003f05270 */
[----:B------:R-:W-:Y:S05]  /*6fe0*/  @!P0 BRA `(.L_x_3460) ;  /* 0x0000004000008947 */ /* 0x000fea0003800000 */
[----:B------:R-:W-:-:S13]  /*6ff0*/  ISETP.NE.AND P0, PT, R0, 0x6, PT ;  /* 0x000000060000780c */ /* 0x000fda0003f05270 */
[----:B------:R-:W-:Y:S05]  /*7000*/  @P0 BRA `(.L_x_3456) ;  /* 0x00000a5000000947 */ /* 0x000fea0003800000 */
[----:B--2--5:R-:W-:Y:S01]  /*7010*/  STG.E [R2.64], R18 ;  /* 0x0000001202007986 */ /* 0x024fe2000c101924 */
[----:B------:R-:W-:Y:S05]  /*7020*/  EXIT ;  /* 0x000000000000794d */ /* 0x000fea0003800000 */
.L_x_3460:
[----:B--2--5:R-:W-:-:S05]  /*7030*/  F2FP.PACK_AB R18, RZ, R18 ;  /* 0x00000012ff12723e */ /* 0x024fca00000000ff */
[----:B------:R-:W-:Y:S01]  /*7040*/  STG.E.U16 [R2.64], R18 ;  /* 0x0000001202007986 */ /* 0x000fe2000c101524 */
[----:B------:R-:W-:Y:S05]  /*7050*/  EXIT ;  /* 0x000000000000794d */ /* 0x000fea0003800000 */
.L_x_3459:
[----:B------:R-:W-:-:S13]  /*7060*/  ISETP.NE.AND P0, PT, R0, 0x7, PT ;  /* 0x000000070000780c */ /* 0x000fda0003f05270 */
[----:B------:R-:W-:Y:S05]  /*7070*/  @!P0 BRA `(.L_x_3461) ;  /* 0x000000b000008947 */ /* 0x000fea0003800000 */
[----:B------:R-:W-:-:S13]  /*7080*/  ISETP.NE.AND P0, PT, R0, 0x8, PT ;  /* 0x000000080000780c */ /* 0x000fda0003f05270 */
[----:B------:R-:W-:Y:S05]  /*7090*/  @!P0 BRA `(.L_x_3462) ;  /* 0x0000005000008947 */ /* 0x000fea0003800000 */
[----:B------:R-:W-:-:S13]  /*70a0*/  ISETP.NE.AND P0, PT, R0, 0x9, PT ;  /* 0x000000090000780c */ /* 0x000fda0003f05270 */
[----:B------:R-:W-:Y:S05]  /*70b0*/  @P0 BRA `(.L_x_3456) ;  /* 0x000009a000000947 */ /* 0x000fea0003800000 */
[----:B------:R-:W-:-:S05]  /*70c0*/  IMAD.MOV.U32 R19, RZ, RZ, RZ ;  /* 0x000000ffff137224 */ /* 0x000fca00078e00ff */
[----:B--2--5:R-:W-:Y:S01]  /*70d0*/  STG.E.64 [R2.64], R18 ;  /* 0x0000001202007986 */ /* 0x024fe2000c101b24 */
[----:B------:R-:W-:Y:S05]  /*70e0*/  EXIT ;  /* 0x000000000000794d */ /* 0x000fea0003800000 */
.L_x_3462:
[----:B--2--5:R-:W-:-:S04]  /*70f0*/  F2FP.PACK_AB R5, RZ, R18 ;  /* 0x00000012ff05723e */ /* 0x024fc800000000ff */
[----:B------:R-:W-:-:S05]  /*7100*/  PRMT R5, R5, 0x5410, RZ ;  /* 0x0000541005057816 */ /* 0x000fca00000000ff */
[----:B------:R-:W-:Y:S01]  /*7110*/  STG.E [R2.64], R5 ;  /* 0x0000000502007986 */ /* 0x000fe2000c101924 */
[----:B------:R-:W-:Y:S05]  /*7120*/  EXIT ;  /* 0x000000000000794d */ /* 0x000fea0003800000 */
.L_x_3461:
[----:B--2--5:R-:W-:-:S06]  /*7130*/  FMUL.FTZ R4, R18, 1 ;  /* 0x3f80000012047820 */ /* 0x024fcc0000410000 */
[----:B------:R-:W0:Y:S02]  /*7140*/  F2F.F64.F32 R4, R4 ;  /* 0x0000000400047310 */ /* 0x000e240000201800 */
[----:B0-----:R-:W-:Y:S01]  /*7150*/  STG.E.64 [R2.64], R4 ;  /* 0x0000000402007986 */ /* 0x001fe2000c101b24 */
[----:B------:R-:W-:Y:S05]  /*7160*/  EXIT ;  /* 0x000000000000794d */ /* 0x000fea0003800000 */
.L_x_3452:
        /* <DEDUP_REMOVED lines=8> */
[----:B--2--5:R-:W-:-:S04]  /*71f0*/  FSETP.NEU.FTZ.AND P0, PT, R18, RZ, PT ;  /* 0x000000ff1200720b */ /* 0x024fc80003f1d000 */
[----:B------:R-:W-:-:S05]  /*7200*/  SEL R5, RZ, 0x1, !P0 ;  /* 0x00000001ff057807 */ /* 0x000fca0004000000 */
[----:B------:R-:W-:Y:S01]  /*7210*/  STG.E.U8 [R2.64], R5 ;  /* 0x0000000502007986 */ /* 0x000fe2000c101124 */
[----:B------:R-:W-:Y:S05]  /*7220*/  EXIT ;  /* 0x000000000000794d */ /* 0x000fea0003800000 */
.L_x_3465:
[----:B--2--5:R-:W-:Y:S01]  /*7230*/  FMUL.FTZ R4, R18, 1 ;  /* 0x3f80000012047820 */ /* 0x024fe20000410000 */
[----:B------:R-:W-:-:S05]  /*7240*/  CS2R R6, SRZ ;  /* 0x0000000000067805 */ /* 0x000fca000001ff00 */
[----:B------:R-:W0:Y:S02]  /*7250*/  F2F.F64.F32 R4, R4 ;  /* 0x0000000400047310 */ /* 0x000e240000201800 */
[----:B0-----:R-:W-:Y:S01]  /*7260*/  STG.E.128 [R2.64], R4 ;  /* 0x0000000402007986 */ /* 0x001fe2000c101d24 */
[----:B------:R-:W-:Y:S05]  /*7270*/  EXIT ;  /* 0x000000000000794d */ /* 0x000fea0003800000 */
.L_x_3464:
[----:B------:R-:W-:-:S13]  /*7280*/  ISETP.NE.AND P0, PT, R0, 0xf, PT ;  /* 0x0000000f0000780c */ /* 0x000fda0003f05270 */
[----:B------:R-:W-:Y:S05]  /*7290*/  @!P0 BRA `(.L_x_3466) ;  /* 0x000002b000008947 */ /* 0x000fea0003800000 */
[----:B------:R-:W-:-:S13]  /*72a0*/  ISETP.NE.AND P0, PT, R0, 0x17, PT ;  /* 0x000000170000780c */ /* 0x000fda0003f05270 */
[----:B------:R-:W-:Y:S05]  /*72b0*/  @!P0 BRA `(.L_x_3467) ;  /* 0x0000014000008947 */ /* 0x000fea0003800000 */
[----:B------:R-:W-:-:S13]  /*72c0*/  ISETP.NE.AND P0, PT, R0, 0x18, PT ;  /* 0x000000180000780c */ /* 0x000fda0003f05270 */
[----:B------:R-:W-:Y:S05]  /*72d0*/  @P0 BRA `(.L_x_3456) ;  /* 0x0000078000000947 */ /* 0x000fea0003800000 */
[C---:B--2--5:R-:W-:Y:S01]  /*72e0*/  LOP3.LUT R4, R18.reuse, 0x7fffffff, RZ, 0xc0, !PT ;  /* 0x7fffffff12047812 */ /* 0x064fe200078ec0ff */
[----:B------:R-:W-:Y:S01]  /*72f0*/  BSSY B0, `(.L_x_3468) ;  /* 0x000000d000007945 */ /* 0x000fe20003800000 */
        /* <DEDUP_REMOVED lines=12> */
.L_x_3469:
[----:B------:R-:W-:Y:S05]  /*73c0*/  BSYNC B0 ;  /* 0x0000000000007941 */ /* 0x000fea0003800000 */
.L_x_3468:
[----:B------:R-:W-:-:S05]  /*73d0*/  LOP3.LUT R7, R0, R7, RZ, 0xfc, !PT ;  /* 0x0000000700077212 */ /* 0x000fca00078efcff */
[----:B------:R-:W-:Y:S01]  /*73e0*/  STG.E.U8 [R2.64], R7 ;  /* 0x0000000702007986 */ /* 0x000fe2000c101124 */
[----:B------:R-:W-:Y:S05]  /*73f0*/  EXIT ;  /* 0x000000000000794d */ /* 0x000fea0003800000 */
.L_x_3467:
[----:B--2--5:R-:W-:Y:S01]  /*7400*/  LOP3.LUT R4, R18, 0x7fffffff, RZ, 0xc0, !PT ;  /* 0x7fffffff12047812 */ /* 0x024fe200078ec0ff */
[----:B------:R-:W-:Y:S03]  /*7410*/  BSSY B0, `(.L_x_3470) ;  /* 0x000000e000007945 */ /* 0x000fe60003800000 */
        /* <DEDUP_REMOVED lines=10> */
.L_x_3471:
[----:B------:R-:W-:Y:S01]  /*74c0*/  IMAD.MOV.U32 R0, RZ, RZ, 0x7f ;  /* 0x0000007fff007424 */ /* 0x000fe200078e00ff */
[----:B------:R-:W-:-:S04]  /*74d0*/  ISETP.GT.U32.AND P0, PT, R4, 0x7f800000, PT ;  /* 0x7f8000000400780c */ /* 0x000fc80003f04070 */
[----:B------:R-:W-:-:S04]  /*74e0*/  SEL R0, R0, 0x7c, P0 ;  /* 0x0000007c00007807 */ /* 0x000fc80000000000 */
.L_x_3472:
[----:B------:R-:W-:Y:S05]  /*74f0*/  BSYNC B0 ;  /* 0x0000000000007941 */ /* 0x000fea0003800000 */
.L_x_3470:
[----:B------:R-:W-:-:S04]  /*7500*/  LOP3.LUT R18, R18, 0x80000000, RZ, 0xc0, !PT ;  /* 0x8000000012127812 */ /* 0x000fc800078ec0ff */
[----:B------:R-:W-:-:S04]  /*7510*/  SHF.R.U32.HI R5, RZ, 0x18, R18 ;  /* 0x00000018ff057819 */ /* 0x000fc80000011612 */
[----:B------:R-:W-:-:S05]  /*7520*/  LOP3.LUT R5, R0, R5, RZ, 0xfc, !PT ;  /* 0x0000000500057212 */ /* 0x000fca00078efcff */
[----:B------:R-:W-:Y:S01]  /*7530*/  STG.E.U8 [R2.64], R5 ;  /* 0x0000000502007986 */ /* 0x000fe2000c101124 */
[----:B------:R-:W-:Y:S05]  /*7540*/  EXIT ;  /* 0x000000000000794d */ /* 0x000fea0003800000 */
.L_x_3466:
[----:B--2--5:R-:W-:-:S05]  /*7550*/  F2FP.BF16.PACK_AB R18, RZ, R18 ;  /* 0x00000012ff12723e */ /* 0x024fca00000010ff */
[----:B------:R-:W-:Y:S01]  /*7560*/  STG.E.U16 [R2.64], R18 ;  /* 0x0000001202007986 */ /* 0x000fe2000c101524 */
[----:B------:R-:W-:Y:S05]  /*7570*/  EXIT ;  /* 0x000000000000794d */ /* 0x000fea0003800000 */
.L_x_3463:
        /* <DEDUP_REMOVED lines=8> */
[----:B--2--5:R-:W0:Y:S02]  /*7600*/  F2I.FTZ.U32.TRUNC.NTZ R5, R18 ;  /* 0x0000001200057305 */ /* 0x024e24000021f000 */
[----:B0-----:R-:W-:Y:S01]  /*7610*/  STG.E.U16 [R2.64], R5 ;  /* 0x0000000502007986 */ /* 0x001fe2000c101524 */
[----:B------:R-:W-:Y:S05]  /*7620*/  EXIT ;  /* 0x000000000000794d */ /* 0x000fea0003800000 */
.L_x_3475:
[----:B--2--5:R-:W-:Y:S01]  /*7630*/  LOP3.LUT R5, R18, 0x7fffffff, RZ, 0xc0, !PT ;  /* 0x7fffffff12057812 */ /* 0x024fe200078ec0ff */
        /* <DEDUP_REMOVED lines=15> */
.L_x_3478:
[----:B------:R-:W-:-:S04]  /*7730*/  LOP3.LUT R18, R18, 0x80000000, RZ, 0xc0, !PT ;  /* 0x8000000012127812 */ /* 0x000fc800078ec0ff */
[----:B------:R-:W-:-:S04]  /*7740*/  SHF.R.U32.HI R5, RZ, 0x18, R18 ;  /* 0x00000018ff057819 */ /* 0x000fc80000011612 */
[----:B------:R-:W-:-:S04]  /*7750*/  LOP3.LUT R4, R4, R5, RZ, 0xfc, !PT ;  /* 0x0000000504047212 */ /* 0x000fc800078efcff */
[----:B------:R-:W-:Y:S02]  /*7760*/  PRMT R0, R4, 0x7610, R0 ;  /* 0x0000761004007816 */ /* 0x000fe40000000000 */
.L_x_3477:
[----:B------:R-:W-:Y:S05]  /*7770*/  BSYNC B0 ;  /* 0x0000000000007941 */ /* 0x000fea0003800000 */
.L_x_3476:
[----:B------:R-:W-:Y:S01]  /*7780*/  STG.E.U8 [R2.64], R0 ;  /* 0x0000000002007986 */ /* 0x000fe2000c101124 */
[----:B------:R-:W-:Y:S05]  /*7790*/  EXIT ;  /* 0x000000000000794d */ /* 0x000fea0003800000 */
.L_x_3474:
        /* <DEDUP_REMOVED lines=16> */
.L_x_3481:
[----:B------:R-:W-:-:S04]  /*78a0*/  LOP3.LUT R18, R18, 0x80000000, RZ, 0xc0, !PT ;  /* 0x8000000012127812 */ /* 0x000fc800078ec0ff */
[----:B------:R-:W-:-:S04]  /*78b0*/  SHF.R.U32.HI R5, RZ, 0x18, R18 ;  /* 0x00000018ff057819 */ /* 0x000fc80000011612 */
[----:B------:R-:W-:-:S04]  /*78c0*/  LOP3.LUT R4, R4, R5, RZ, 0xfc, !PT ;  /* 0x0000000504047212 */ /* 0x000fc800078efcff */
[----:B------:R-:W-:Y:S02]  /*78d0*/  PRMT R0, R4, 0x7610, R0 ;  /* 0x0000761004007816 */ /* 0x000fe40000000000 */
.L_x_3480:
[----:B------:R-:W-:Y:S05]  /*78e0*/  BSYNC B0 ;  /* 0x0000000000007941 */ /* 0x000fea0003800000 */
.L_x_3479:
[----:B------:R-:W-:Y:S01]  /*78f0*/  STG.E.U8 [R2.64], R0 ;  /* 0x0000000002007986 */ /* 0x000fe2000c101124 */
[----:B------:R-:W-:Y:S05]  /*7900*/  EXIT ;  /* 0x000000000000794d */ /* 0x000fea0003800000 */
.L_x_3473:
[----:B------:R-:W-:-:S13]  /*7910*/  ISETP.NE.AND P0, PT, R0, 0x1c, PT ;  /* 0x0000001c0000780c */ /* 0x000fda0003f05270 */
[----:B------:R-:W-:Y:S05]  /*7920*/  @!P0 BRA `(.L_x_3482) ;  /* 0x000002a000008947 */ /* 0x000fea0003800000 */
[----:B------:R-:W-:-:S13]  /*7930*/  ISETP.NE.AND P0, PT, R0, 0x1d, PT ;  /* 0x0000001d0000780c */ /* 0x000fda0003f05270 */
[----:B------:R-:W-:Y:S05]  /*7940*/  @!P0 BRA `(.L_x_3483) ;  /* 0x0000025000008947 */ /* 0x000fea0003800000 */
[----:B------:R-:W-:-:S13]  /*7950*/  ISETP.NE.AND P0, PT, R0, 0x2c, PT ;  /* 0x0000002c0000780c */ /* 0x000fda0003f05270 */
[----:B------:R-:W-:Y:S05]  /*7960*/  @P0 BRA `(.L_x_3456) ;  /* 0x000000f000000947 */ /* 0x000fea0003800000 */
[----:B--2--5:R-:W-:Y:S02]  /*7970*/  SHF.R.U32.HI R4, RZ, 0x17, R18 ;  /* 0x00000017ff047819 */ /* 0x024fe40000011612 */
        /* <DEDUP_REMOVED lines=14> */
.L_x_3456:
        /* <DEDUP_REMOVED lines=19> */
[----:B------:R-:W-:Y:S05]  /*7b90*/  EXIT ;  /* 0x000000000000794d */ /* 0x000fea0003800000 */
.L_x_3483:
[----:B--2--5:R-:W0:Y:S02]  /*7ba0*/  F2I.U64.TRUNC R18, R18 ;  /* 0x0000001200127311 */ /* 0x024e24000020d800 */
[----:B0-----:R-:W-:Y:S01]  /*7bb0*/  STG.E.64 [R2.64], R18 ;  /* 0x0000001202007986 */ /* 0x001fe2000c101b24 */
[----:B------:R-:W-:Y:S05]  /*7bc0*/  EXIT ;  /* 0x000000000000794d */ /* 0x000fea0003800000 */
.L_x_3482:
[----:B--2--5:R-:W0:Y:S02]  /*7bd0*/  F2I.FTZ.U32.TRUNC.NTZ R5, R18 ;  /* 0x0000001200057305 */ /* 0x024e24000021f000 */
[----:B0-----:R-:W-:Y:S01]  /*7be0*/  STG.E [R2.64], R5 ;  /* 0x0000000502007986 */ /* 0x001fe2000c101924 */
[----:B------:R-:W-:Y:S05]  /*7bf0*/  EXIT ;  /* 0x000000000000794d */ /* 0x000fea0003800000 */
.L_x_3484:
        /* <DEDUP_REMOVED lines=16> */
.L_x_17755:


//--------------------- .text._ZN2at6native18elementwise_kernelILi128ELi2EZNS0_22gpu_kernel_impl_nocastINS0_13AUnaryFunctorIfffZZZNS0_17hypot_kernel_cudaERNS_18TensorIteratorBaseEENKUlvE_clEvENKUlvE0_clEvEUlffE_EEEEvS5_RKT_EUliE_EEviT1_ --------------------------
	.section	.text._ZN2at6native18elementwise_kernelILi128ELi2EZNS0_22gpu_kernel_impl_nocastINS0_13AUnaryFunctorIfffZZZNS0_17hypot_kernel_cudaERNS_18TensorIteratorBaseEENKUlvE_clEvENKUlvE0_clEvEUlffE_EEEEvS5_RKT_EUliE_EEviT1_,"ax",@progbits
	.sectioninfo	@"SHI_REGISTERS=12"
	.align	128
        .global         _ZN2at6native18elementwise_kernelILi128ELi2EZNS0_22gpu_kernel_impl_nocastINS0_13AUnaryFunctorIfffZZZNS0_17hypot_kernel_cudaERNS_18TensorIteratorBaseEENKUlvE_clEvENKUlvE0_clEvEUlffE_EEEEvS5_RKT_EUliE_EEviT1_
        .type           _ZN2at6native18elementwise_kernelILi128ELi2EZNS0_22gpu_kernel_impl_nocastINS0_13AUnaryFunctorIfffZZZNS0_17hypot_kernel_cudaERNS_18TensorIteratorBaseEENKUlvE_clEvENKUlvE0_clEvEUlffE_EEEEvS5_RKT_EUliE_EEviT1_,@function
        .size           _ZN2at6native18elementwise_kernelILi128ELi2EZNS0_22gpu_kernel_impl_nocastINS0_13AUnaryFunctorIfffZZZNS0_17hypot_kernel_cudaERNS_18TensorIteratorBaseEENKUlvE_clEvENKUlvE0_clEvEUlffE_EEEEvS5_RKT_EUliE_EEviT1_,(.L_x_17756 - _ZN2at6native18elementwise_kernelILi128ELi2EZNS0_22gpu_kernel_impl_nocastINS0_13AUnaryFunctorIfffZZZNS0_17hypot_kernel_cudaERNS_18TensorIteratorBaseEENKUlvE_clEvENKUlvE0_clEvEUlffE_EEEEvS5_RKT_EUliE_EEviT1_)
        .other          _ZN2at6native18elementwise_kernelILi128ELi2EZNS0_22gpu_kernel_impl_nocastINS0_13AUnaryFunctorIfffZZZNS0_17hypot_kernel_cudaERNS_18TensorIteratorBaseEENKUlvE_clEvENKUlvE0_clEvEUlffE_EEEEvS5_RKT_EUliE_EEviT1_,@"STO_CUDA_ENTRY STV_DEFAULT"
_ZN2at6native18elementwise_kernelILi128ELi2EZNS0_22gpu_kernel_impl_nocastINS0_13AUnaryFunctorIfffZZZNS0_17hypot_kernel_cudaERNS_18TensorIteratorBaseEENKUlvE_clEvENKUlvE0_clEvEUlffE_EEEEvS5_RKT_EUliE_EEviT1_:
.text._ZN2at6native18elementwise_kernelILi128ELi2EZNS0_22gpu_kernel_impl_nocastINS0_13AUnaryFunctorIfffZZZNS0_17hypot_kernel_cudaERNS_18TensorIteratorBaseEENKUlvE_clEvENKUlvE0_clEvEUlffE_EEEEvS5_RKT_EUliE_EEviT1_:
[----:B------:R-:W-:Y:S02]  /*0000*/  MOV R1, c[0x0][0x28] ;  /* 0x00000a0000017a02 */ /* 0x000fe40000000f00 */
[----:B------:R-:W0:Y:S01]  /*0010*/  S2R R0, SR_CTAID.X ;  /* 0x0000000000007919 */ /* 0x000e220000002500 */
[----:B------:R-:W-:Y:S01]  /*0020*/  ULDC.64 UR4, c[0x0][0x118] ;  /* 0x0000460000047ab9 */ /* 0x000fe20000000a00 */
[----:B------:R-:W-:Y:S02]  /*0030*/  BSSY B0, `(.L_x_3485) ;  /* 0x0000100000007945 */ /* 0x000fe40003800000 */
[----:B------:R-:W0:Y:S02]  /*0040*/  S2R R3, SR_TID.X ;  /* 0x0000000000037919 */ /* 0x000e240000002100 */
[----:B0-----:R-:W-:-:S04]  /*0050*/  LEA R0, R0, R3, 0x8 ;  /* 0x0000000300007211 */ /* 0x001fc800078e40ff */
[----:B------:R-:W-:Y:S02]  /*0060*/  ISETP.GE.AND P0, PT, R0, c[0x0][0x160], PT ;  /* 0x0000580000007a0c */ /* 0x000fe40003f06270 */
[----:B------:R-:W-:-:S11]  /*0070*/  MOV R7, R0 ;  /* 0x0000000000077202 */ /* 0x000fd60000000f00 */
        /* <DEDUP_REMOVED lines=228> */
.L_x_3487:
[----:B------:R-:W-:-:S04]  /*0ec0*/  IADD3 R4, P0, R3, c[0x0][0x368], RZ ;  /* 0x0000da0003047a10 */ /* 0x000fc80007f1e0ff */
[----:B------:R-:W-:-:S05]  /*0ed0*/  IADD3.X R5, RZ, c[0x0][0x36c], RZ, P0, !PT ;  /* 0x0000db00ff057a10 */ /* 0x000fca00007fe4ff */
[----:B------:R-:W2:Y:S01]  /*0ee0*/  LDG.E R4, [R4.64] ;  /* 0x0000000404047981 */ /* 0x000ea2000c1e1900 */
[----:B------:R-:W-:Y:S01]  /*0ef0*/  FADD.FTZ R6, -RZ, |c[0x0][0x374]| ;  /* 0x4000dd00ff067621 */ /* 0x000fe20000010100 */
[----:B------:R-:W-:Y:S01]  /*0f00*/  IADD3 R2, P0, R2, c[0x0][0x360], RZ ;  /* 0x0000d80002027a10 */ /* 0x000fe20007f1e0ff */
[----:B--2---:R-:W-:-:S05]  /*0f10*/  FADD.FTZ R3, |R4|, -RZ ;  /* 0x800000ff04037221 */ /* 0x004fca0000010200 */
        /* <DEDUP_REMOVED lines=12> */
[----:B------:R-:W-:Y:S02]  /*0fe0*/  FSETP.NEU.FTZ.AND P1, PT, R3, +INF , PT ;  /* 0x7f8000000300780b */ /* 0x000fe40003f3d000 */
[----:B------:R-:W-:Y:S02]  /*0ff0*/  IADD3.X R3, RZ, c[0x0][0x364], RZ, P0, !PT ;  /* 0x0000d900ff037a10 */ /* 0x000fe400007fe4ff */
[----:B------:R-:W-:Y:S02]  /*1000*/  FSEL R5, R7, +INF , P1 ;  /* 0x7f80000007057808 */ /* 0x000fe40000800000 */
[----:B------:R-:W-:-:S03]  /*1010*/  IADD3 R7, R0, 0x80, RZ ;  /* 0x0000008000077810 */ /* 0x000fc60007ffe0ff */
[----:B------:R0:W-:Y:S04]  /*1020*/  STG.E [R2.64], R5 ;  /* 0x0000000502007986 */ /* 0x0001e8000c101904 */
.L_x_3486:
[----:B------:R-:W-:Y:S05]  /*1030*/  BSYNC B0 ;  /* 0x0000000000007941 */ /* 0x000fea0003800000 */
.L_x_3485:
[----:B------:R-:W-:-:S13]  /*1040*/  ISETP.GE.AND P0, PT, R7, c[0x0][0x160], PT ;  /* 0x0000580007007a0c */ /* 0x000fda0003f06270 */
[----:B------:R-:W-:Y:S05]  /*1050*/  @P0 EXIT ;  /* 0x000000000000094d */ /* 0x000fea0003800000 */
[----:B------:R-:W-:Y:S01]  /*1060*/  ISETP.NE.AND P0, PT, RZ, c[0x0][0x168], PT ;  /* 0x00005a00ff007a0c */ /* 0x000fe20003f05270 */
[----:B------:R-:W-:Y:S01]  /*1070*/  HFMA2.MMA R0, -RZ, RZ, 0, 0 ;  /* 0x00000000ff007435 */ /* 0x000fe200000001ff */
[----:B0-----:R-:W-:-:S11]  /*1080*/  MOV R2, RZ ;  /* 0x000000ff00027202 */ /* 0x001fd60000000f00 */
[----:B------:R-:W-:Y:S05]  /*1090*/  @!P0 BRA `(.L_x_3488) ;  /* 0x00000e0000008947 */ /* 0x000fea0003800000 */
[----:B------:R-:W-:Y:S02]  /*10a0*/  MOV R2, RZ ;  /* 0x000000ff00027202 */ /* 0x000fe40000000f00 */
[----:B------:R-:W-:-:S05]  /*10b0*/  MOV R3, R7 ;  /* 0x0000000700037202 */ /* 0x000fca0000000f00 */
[----:B------:R-:W-:Y:S01]  /*10c0*/  IMAD.HI.U32 R4, R7, c[0x0][0x170], R2 ;  /* 0x00005c0007047a27 */ /* 0x000fe200078e0002 */
[----:B------:R-:W-:-:S04]  /*10d0*/  MOV R3, c[0x0][0x168] ;  /* 0x00005a0000037a02 */ /* 0x000fc80000000f00 */
[----:B------:R-:W-:Y:S02]  /*10e0*/  ISETP.NE.AND P0, PT, R3, 0x1, PT ;  /* 0x000000010300780c */ /* 0x000fe40003f05270 */
        /* <DEDUP_REMOVED lines=219> */
.L_x_3488:
[----:B------:R-:W-:-:S04]  /*1ea0*/  IADD3 R2, P0, R2, c[0x0][0x368], RZ ;  /* 0x0000da0002027a10 */ /* 0x000fc80007f1e0ff */
[----:B------:R-:W-:-:S05]  /*1eb0*/  IADD3.X R3, RZ, c[0x0][0x36c], RZ, P0, !PT ;  /* 0x0000db00ff037a10 */ /* 0x000fca00007fe4ff */
[----:B------:R-:W2:Y:S01]  /*1ec0*/  LDG.E R2, [R2.64] ;  /* 0x0000000402027981 */ /* 0x000ea2000c1e1900 */
[----:B------:R-:W-:Y:S02]  /*1ed0*/  FADD.FTZ R7, -RZ, |c[0x0][0x374]| ;  /* 0x4000dd00ff077621 */ /* 0x000fe40000010100 */
[----:B--2---:R-:W-:Y:S01]  /*1ee0*/  FADD.FTZ R4, |R2|, -RZ ;  /* 0x800000ff02047221 */ /* 0x004fe20000010200 */
[----:B------:R-:W-:-:S04]  /*1ef0*/  IADD3 R2, P0, R0, c[0x0][0x360], RZ ;  /* 0x0000d80000027a10 */ /* 0x000fc80007f1e0ff */
        /* <DEDUP_REMOVED lines=14> */
[----:B------:R-:W-:-:S05]  /*1fe0*/  FSEL R5, R5, +INF , P1 ;  /* 0x7f80000005057808 */ /* 0x000fca0000800000 */
[----:B------:R-:W-:Y:S01]  /*1ff0*/  STG.E [R2.64], R5 ;  /* 0x0000000502007986 */ /* 0x000fe2000c101904 */
[----:B------:R-:W-:Y:S05]  /*2000*/  EXIT ;  /* 0x000000000000794d */ /* 0x000fea0003800000 */
.L_x_3489:
        /* <DEDUP_REMOVED lines=15> */
.L_x_17756:


//--------------------- .text._ZN2at6native27unrolled_elementwise_kernelINS0_13AUnaryFunctorIfffZZZNS0_17hypot_kernel_cudaERNS_18TensorIteratorBaseEENKUlvE_clEvENKUlvE0_clEvEUlffE_EESt5arrayIPcLm2EELi4E23TrivialOffsetCalculatorILi1EjESD_NS0_6memory15LoadWithoutCastENSE_16StoreWithoutCastEEEviT_T0_T2_T3_T4_T5_ --------------------------
	.section	.text._ZN2at6native27unrolled_elementwise_kernelINS0_13AUnaryFunctorIfffZZZNS0_17hypot_kernel_cudaERNS_18TensorIteratorBaseEENKUlvE_clEvENKUlvE0_clEvEUlffE_EESt5arrayIPcLm2EELi4E23TrivialOffsetCalculatorILi1EjESD_NS0_6memory15LoadWithoutCastENSE_16StoreWithoutCastEEEviT_T0_T2_T3_T4_T5_,"ax",@progbits
	.sectioninfo	@"SHI_REGISTERS=26"
	.align	128
        .global         _ZN2at6native27unrolled_elementwise_kernelINS0_13AUnaryFunctorIfffZZZNS0_17hypot_kernel_cudaERNS_18TensorIteratorBaseEENKUlvE_clEvENKUlvE0_clEvEUlffE_EESt5arrayIPcLm2EELi4E23TrivialOffsetCalculatorILi1EjESD_NS0_6memory15LoadWithoutCastENSE_16StoreWithoutCastEEEviT_T0_T2_T3_T4_T5_
        .type           _ZN2at6native27unrolled_elementwise_kernelINS0_13AUnaryFunctorIfffZZZNS0_17hypot_kernel_cudaERNS_18TensorIteratorBaseEENKUlvE_clEvENKUlvE0_clEvEUlffE_EESt5arrayIPcLm2EELi4E23TrivialOffsetCalculatorILi1EjESD_NS0_6memory15LoadWithoutCastENSE_16StoreWithoutCastEEEviT_T0_T2_T3_T4_T5_,@function
        .size           _ZN2at6native27unrolled_elementwise_kernelINS0_13AUnaryFunctorIfffZZZNS0_17hypot_kernel_cudaERNS_18TensorIteratorBaseEENKUlvE_clEvENKUlvE0_clEvEUlffE_EESt5arrayIPcLm2EELi4E23TrivialOffsetCalculatorILi1EjESD_NS0_6memory15LoadWithoutCastENSE_16StoreWithoutCastEEEviT_T0_T2_T3_T4_T5_,(.L_x_17757 - _ZN2at6native27unrolled_elementwise_kernelINS0_13AUnaryFunctorIfffZZZNS0_17hypot_kernel_cudaERNS_18TensorIteratorBaseEENKUlvE_clEvENKUlvE0_clEvEUlffE_EESt5arrayIPcLm2EELi4E23TrivialOffsetCalculatorILi1EjESD_NS0_6memory15LoadWithoutCastENSE_16StoreWithoutCastEEEviT_T0_T2_T3_T4_T5_)
        .other          _ZN2at6native27unrolled_elementwise_kernelINS0_13AUnaryFunctorIfffZZZNS0_17hypot_kernel_cudaERNS_18TensorIteratorBaseEENKUlvE_clEvENKUlvE0_clEvEUlffE_EESt5arrayIPcLm2EELi4E23TrivialOffsetCalculatorILi1EjESD_NS0_6memory15LoadWithoutCastENSE_16StoreWithoutCastEEEviT_T0_T2_T3_T4_T5_,@"STO_CUDA_ENTRY STV_DEFAULT"
_ZN2at6native27unrolled_elementwise_kernelINS0_13AUnaryFunctorIfffZZZNS0_17hypot_kernel_cudaERNS_18TensorIteratorBaseEENKUlvE_clEvENKUlvE0_clEvEUlffE_EESt5arrayIPcLm2EELi4E23TrivialOffsetCalculatorILi1EjESD_NS0_6memory15LoadWithoutCastENSE_16StoreWithoutCastEEEviT_T0_T2_T3_T4_T5_:
.text._ZN2at6native27unrolled_elementwise_kernelINS0_13AUnaryFunctorIfffZZZNS0_17hypot_kernel_cudaERNS_18TensorIteratorBaseEENKUlvE_clEvENKUlvE0_clEvEUlffE_EESt5arrayIPcLm2EELi4E23TrivialOffsetCalculatorILi1EjESD_NS0_6memory15LoadWithoutCastENSE_16StoreWithoutCastEEEviT_T0_T2_T3_T4_T5_:
[----:B------:R-:W-:Y:S02]  /*0000*/  IMAD.MOV.U32 R1, RZ, RZ, c[0x0][0x28] ;  /* 0x00000a00ff017624 */ /* 0x000fe400078e00ff */
[----:B------:R-:W0:Y:S01]  /*0010*/  S2R R0, SR_CTAID.X ;  /* 0x0000000000007919 */ /* 0x000e220000002500 */
[----:B------:R-:W-:Y:S01]  /*0020*/  IMAD.MOV.U32 R3, RZ, RZ, -0x200 ;  /* 0xfffffe00ff037424 */ /* 0x000fe200078e00ff */
[----:B------:R-:W-:Y:S01]  /*0030*/  CS2R R6, SRZ ;  /* 0x0000000000067805 */ /* 0x000fe2000001ff00 */
[----:B------:R-:W-:Y:S01]  /*0040*/  ULDC.64 UR4, c[0x0][0x118] ;  /* 0x0000460000047ab9 */ /* 0x000fe20000000a00 */
[----:B------:R-:W1:Y:S01]  /*0050*/  S2R R21, SR_TID.X ;  /* 0x0000000000157919 */ /* 0x000e620000002100 */
[----:B------:R-:W-:Y:S01]  /*0060*/  CS2R R8, SRZ ;  /* 0x0000000000087805 */ /* 0x000fe2000001ff00 */
[----:B0-----:R-:W-:Y:S02]  /*0070*/  IMAD R2, R0, R3, c[0x0][0x160] ;  /* 0x0000580000027624 */ /* 0x001fe400078e0203 */
[----:B-1----:R-:W-:-:S03]  /*0080*/  IMAD.MOV.U32 R3, RZ, RZ, R21 ;  /* 0x000000ffff037224 */ /* 0x002fc600078e0015 */
[----:B------:R-:W-:Y:S01]  /*0090*/  ISETP.GE.AND P0, PT, R21, R2, PT ;  /* 0x000000021500720c */ /* 0x000fe20003f06270 */
[----:B------:R-:W-:-:S12]  /*00a0*/  IMAD.MOV.U32 R5, RZ, RZ, R21 ;  /* 0x000000ffff057224 */ /* 0x000fd800078e0015 */
[----:B------:R-:W-:-:S04]  /*00b0*/  @!P0 IADD3 R5, R3, 0x80, RZ ;  /* 0x0000008003058810 */ /* 0x000fc80007ffe0ff */
[----:B------:R-:W-:-:S13]  /*00c0*/  ISETP.GE.AND P1, PT, R5, R2, PT ;  /* 0x000000020500720c */ /* 0x000fda0003f26270 */
[C---:B------:R-:W-:Y:S01]  /*00d0*/  @!P1 LEA R10, R0.reuse, R5, 0x9 ;  /* 0x00000005000a9211 */ /* 0x040fe200078e48ff */
[----:B------:R-:W-:Y:S01]  /*00e0*/  @!P1 IMAD.MOV.U32 R11, RZ, RZ, 0x4 ;  /* 0x00000004ff0b9424 */ /* 0x000fe200078e00ff */
[----:B------:R-:W-:Y:S01]  /*00f0*/  @!P1 IADD3 R5, R5, 0x80, RZ ;  /* 0x0000008005059810 */ /* 0x000fe20007ffe0ff */
[----:B------:R-:W-:Y:S02]  /*0100*/  @!P0 IMAD R4, R0, 0x200, R3 ;  /* 0x0000020000048824 */ /* 0x000fe400078e0203 */
[----:B------:R-:W-:Y:S01]  /*0110*/  @!P1 IMAD.WIDE.U32 R10, R10, R11, c[0x0][0x178] ;  /* 0x00005e000a0a9625 */ /* 0x000fe200078e000b */
[----:B------:R-:W-:Y:S02]  /*0120*/  ISETP.GE.AND P3, PT, R5, R2, PT ;  /* 0x000000020500720c */ /* 0x000fe40003f66270 */
[----:B------:R-:W-:Y:S02]  /*0130*/  IADD3 R23, R3, 0x80, RZ ;  /* 0x0000008003177810 */ /* 0x000fe40007ffe0ff */
[----:B------:R0:W5:Y:S09]  /*0140*/  @!P1 LDG.E R6, [R10.64] ;  /* 0x000000040a069981 */ /* 0x000172000c1e1900 */
[----:B------:R-:W-:Y:S01]  /*0150*/  @!P3 IMAD R14, R0, 0x200, R5 ;  /* 0x00000200000eb824 */ /* 0x000fe200078e0205 */
[----:B------:R-:W-:Y:S01]  /*0160*/  @!P3 IADD3 R5, R5, 0x80, RZ ;  /* 0x000000800505b810 */ /* 0x000fe20007ffe0ff */
[----:B------:R-:W-:-:S03]  /*0170*/  @!P3 IMAD.MOV.U32 R15, RZ, RZ, 0x4 ;  /* 0x00000004ff0fb424 */ /* 0x000fc600078e00ff */
[----:B------:R-:W-:Y:S01]  /*0180*/  ISETP.GE.AND P2, PT, R5, R2, PT ;  /* 0x000000020500720c */ /* 0x000fe20003f46270 */
[----:B------:R-:W-:Y:S01]  /*0190*/  @!P3 IMAD.WIDE.U32 R14, R14, R15, c[0x0][0x178] ;  /* 0x00005e000e0eb625 */ /* 0x000fe200078e000f */
[C---:B------:R-:W-:Y:S02]  /*01a0*/  IADD3 R17, R3.reuse, 0x100, RZ ;  /* 0x0000010003117810 */ /* 0x040fe40007ffe0ff */
[----:B------:R-:W-:Y:S01]  /*01b0*/  IADD3 R19, R3, 0x180, RZ ;  /* 0x0000018003137810 */ /* 0x000fe20007ffe0ff */
[----:B0-----:R-:W-:Y:S01]  /*01c0*/  @!P0 IMAD.MOV.U32 R11, RZ, RZ, 0x4 ;  /* 0x00000004ff0b8424 */ /* 0x001fe200078e00ff */
[C---:B------:R-:W-:Y:S01]  /*01d0*/  @!P0 LEA R10, R0.reuse, R21, 0x9 ;  /* 0x00000015000a8211 */ /* 0x040fe200078e48ff */
[----:B------:R-:W-:Y:S06]  /*01e0*/  BSSY B0, `(.L_x_3490) ;  /* 0x0000020000007945 */ /* 0x000fec0003800000 */
[----:B------:R-:W-:Y:S01]  /*01f0*/  @!P2 LEA R12, R0, R5, 0x9 ;  /* 0x00000005000ca211 */ /* 0x000fe200078e48ff */
[----:B------:R-:W-:Y:S01]  /*0200*/  @!P2 IMAD.MOV.U32 R13, RZ, RZ, 0x4 ;  /* 0x00000004ff0da424 */ /* 0x000fe200078e00ff */
[----:B------:R0:W5:Y:S01]  /*0210*/  @!P3 LDG.E R7, [R14.64] ;  /* 0x000000040e07b981 */ /* 0x000162000c1e1900 */
[----:B------:R-:W-:-:S02]  /*0220*/  @!P0 IMAD.MOV.U32 R5, RZ, RZ, 0x4 ;  /* 0x00000004ff058424 */ /* 0x000fc400078e00ff */
[----:B------:R-:W-:Y:S01]  /*0230*/  @!P2 IMAD.WIDE.U32 R12, R12, R13, c[0x0][0x178] ;  /* 0x00005e000c0ca625 */ /* 0x000fe200078e000d */
[----:B------:R-:W-:-:S03]  /*0240*/  @!P0 IADD3 R3, R21, 0x80, RZ ;  /* 0x0000008015038810 */ /* 0x000fc60007ffe0ff */
[----:B------:R-:W-:Y:S01]  /*0250*/  @!P0 IMAD.WIDE.U32 R4, R4, R5, c[0x0][0x178] ;  /* 0x00005e0004048625 */ /* 0x000fe200078e0005 */
[----:B------:R0:W5:Y:S01]  /*0260*/  @!P2 LDG.E R8, [R12.64] ;  /* 0x000000040c08a981 */ /* 0x000162000c1e1900 */
[-C--:B------:R-:W-:Y:S02]  /*0270*/  ISETP.GE.AND P6, PT, R23, R2.reuse, PT ;  /* 0x000000021700720c */ /* 0x080fe40003fc6270 */
[-C--:B------:R-:W-:Y:S01]  /*0280*/  ISETP.GE.AND P1, PT, R17, R2.reuse, PT ;  /* 0x000000021100720c */ /* 0x080fe20003f26270 */
[----:B------:R1:W5:Y:S01]  /*0290*/  @!P0 LDG.E R9, [R4.64] ;  /* 0x0000000404098981 */ /* 0x000362000c1e1900 */
[-C--:B------:R-:W-:Y:S02]  /*02a0*/  ISETP.GE.AND P2, PT, R19, R2.reuse, PT ;  /* 0x000000021300720c */ /* 0x080fe40003f46270 */
[----:B------:R-:W-:Y:S01]  /*02b0*/  ISETP.GE.AND P3, PT, R3, R2, PT ;  /* 0x000000020300720c */ /* 0x000fe20003f66270 */
[----:B-1----:R-:W-:Y:S01]  /*02c0*/  @!P0 IMAD.WIDE.U32 R4, R10, R11, c[0x0][0x170] ;  /* 0x00005c000a048625 */ /* 0x002fe200078e000b */
[----:B------:R-:W-:Y:S06]  /*02d0*/  @P0 BRA `(.L_x_3491) ;  /* 0x0000010000000947 */ /* 0x000fec0003800000 */
[----:B0----5:R-:W-:Y:S02]  /*02e0*/  FADD.FTZ R10, |R9|, -RZ ;  /* 0x800000ff090a7221 */ /* 0x021fe40000010200 */
        /* <DEDUP_REMOVED lines=15> */
.L_x_3491:
[----:B0-----:R-:W-:Y:S05]  /*03e0*/  BSYNC B0 ;  /* 0x0000000000007941 */ /* 0x001fea0003800000 */
.L_x_3490:
[----:B------:R-:W-:Y:S01]  /*03f0*/  BSSY B0, `(.L_x_3492) ;  /* 0x0000012000007945 */ /* 0x000fe20003800000 */
[----:B------:R-:W-:Y:S05]  /*0400*/  @P6 BRA `(.L_x_3493) ;  /* 0x0000010000006947 */ /* 0x000fea0003800000 */
[----:B-----5:R-:W-:Y:S02]  /*0410*/  FADD.FTZ R6, |R6|, -RZ ;  /* 0x800000ff06067221 */ /* 0x020fe40000010200 */
        /* <DEDUP_REMOVED lines=15> */
.L_x_3493:
[----:B------:R-:W-:Y:S05]  /*0510*/  BSYNC B0 ;  /* 0x0000000000007941 */ /* 0x000fea0003800000 */
.L_x_3492:
        /* <DEDUP_REMOVED lines=18> */
.L_x_3495:
[----:B------:R-:W-:Y:S05]  /*0640*/  BSYNC B0 ;  /* 0x0000000000007941 */ /* 0x000fea0003800000 */
.L_x_3494:
        /* <DEDUP_REMOVED lines=18> */
.L_x_3497:
[----:B------:R-:W-:Y:S05]  /*0770*/  BSYNC B0 ;  /* 0x0000000000007941 */ /* 0x000fea0003800000 */
.L_x_3496:
[----:B-----5:R0:W-:Y:S01]  /*0780*/  @!P0 STG.E [R4.64], R9 ;  /* 0x0000000904008986 */ /* 0x0201e2000c101904 */
[----:B------:R-:W-:Y:S01]  /*0790*/  BSSY B0, `(.L_x_3498) ;  /* 0x000000c000007945 */ /* 0x000fe20003800000 */
[----:B------:R-:W-:Y:S05]  /*07a0*/  @P3 BRA `(.L_x_3499) ;  /* 0x000000a000003947 */ /* 0x000fea0003800000 */
[----:B0-----:R-:W-:Y:S01]  /*07b0*/  IMAD R4, R0, 0x200, R3 ;  /* 0x0000020000047824 */ /* 0x001fe200078e0203 */
[----:B------:R-:W-:Y:S01]  /*07c0*/  IADD3 R3, R3, 0x80, RZ ;  /* 0x0000008003037810 */ /* 0x000fe20007ffe0ff */
[----:B------:R-:W-:-:S03]  /*07d0*/  IMAD.MOV.U32 R9, RZ, RZ, 0x4 ;  /* 0x00000004ff097424 */ /* 0x000fc600078e00ff */
[----:B------:R-:W-:Y:S01]  /*07e0*/  ISETP.GE.AND P0, PT, R3, R2, PT ;  /* 0x000000020300720c */ /* 0x000fe20003f06270 */
[----:B------:R-:W-:-:S05]  /*07f0*/  IMAD.WIDE.U32 R4, R4, R9, c[0x0][0x170] ;  /* 0x00005c0004047625 */ /* 0x000fca00078e0009 */
[----:B------:R0:W-:Y:S07]  /*0800*/  STG.E [R4.64], R6 ;  /* 0x0000000604007986 */ /* 0x0001ee000c101904 */
[----:B------:R-:W-:Y:S02]  /*0810*/  @!P0 LEA R8, R0, R3, 0x9 ;  /* 0x0000000300088211 */ /* 0x000fe400078e48ff */
[----:B------:R-:W-:-:S03]  /*0820*/  @!P0 IADD3 R3, R3, 0x80, RZ ;  /* 0x0000008003038810 */ /* 0x000fc60007ffe0ff */
[----:B------:R-:W-:-:S05]  /*0830*/  @!P0 IMAD.WIDE.U32 R8, R8, R9, c[0x0][0x170] ;  /* 0x00005c0008088625 */ /* 0x000fca00078e0009 */
[----:B------:R0:W-:Y:S02]  /*0840*/  @!P0 STG.E [R8.64], R15 ;  /* 0x0000000f08008986 */ /* 0x0001e4000c101904 */
.L_x_3499:
[----:B------:R-:W-:Y:S05]  /*0850*/  BSYNC B0 ;  /* 0x0000000000007941 */ /* 0x000fea0003800000 */
.L_x_3498:
[----:B------:R-:W-:-:S13]  /*0860*/  ISETP.GE.AND P0, PT, R3, R2, PT ;  /* 0x000000020300720c */ /* 0x000fda0003f06270 */
[----:B------:R-:W-:Y:S05]  /*0870*/  @P0 EXIT ;  /* 0x000000000000094d */ /* 0x000fea0003800000 */
[----:B------:R-:W-:Y:S02]  /*0880*/  IMAD R3, R0, 0x200, R3 ;  /* 0x0000020000037824 */ /* 0x000fe400078e0203 */
[----:B------:R-:W-:-:S04]  /*0890*/  IMAD.MOV.U32 R2, RZ, RZ, 0x4 ;  /* 0x00000004ff027424 */ /* 0x000fc800078e00ff */
[----:B------:R-:W-:-:S05]  /*08a0*/  IMAD.WIDE.U32 R2, R3, R2, c[0x0][0x170] ;  /* 0x00005c0003027625 */ /* 0x000fca00078e0002 */
[----:B------:R-:W-:Y:S01]  /*08b0*/  STG.E [R2.64], R7 ;  /* 0x0000000702007986 */ /* 0x000fe2000c101904 */
[----:B------:R-:W-:Y:S05]  /*08c0*/  EXIT ;  /* 0x000000000000794d */ /* 0x000fea0003800000 */
.L_x_3500:
        /* <DEDUP_REMOVED lines=11> */
.L_x_17757:


//--------------------- .text._ZN2at6native29vectorized_elementwise_kernelILi2ENS0_13AUnaryFunctorIfffZZZNS0_17hypot_kernel_cudaERNS_18TensorIteratorBaseEENKUlvE_clEvENKUlvE0_clEvEUlffE_EESt5arrayIPcLm2EEEEviT0_T1_ --------------------------
	.section	.text._ZN2at6native29vectorized_elementwise_kernelILi2ENS0_13AUnaryFunctorIfffZZZNS0_17hypot_kernel_cudaERNS_18TensorIteratorBaseEENKUlvE_clEvENKUlvE0_clEvEUlffE_EESt5arrayIPcLm2EEEEviT0_T1_,"ax",@progbits
	.sectioninfo	@"SHI_REGISTERS=30"
	.align	128
        .global         _ZN2at6native29vectorized_elementwise_kernelILi2ENS0_13AUnaryFunctorIfffZZZNS0_17hypot_kernel_cudaERNS_18TensorIteratorBaseEENKUlvE_clEvENKUlvE0_clEvEUlffE_EESt5arrayIPcLm2EEEEviT0_T1_
        .type           _ZN2at6native29vectorized_elementwise_kernelILi2ENS0_13AUnaryFunctorIfffZZZNS0_17hypot_kernel_cudaERNS_18TensorIteratorBaseEENKUlvE_clEvENKUlvE0_clEvEUlffE_EESt5arrayIPcLm2EEEEviT0_T1_,@function
        .size           _ZN2at6native29vectorized_elementwise_kernelILi2ENS0_13AUnaryFunctorIfffZZZNS0_17hypot_kernel_cudaERNS_18TensorIteratorBaseEENKUlvE_clEvENKUlvE0_clEvEUlffE_EESt5arrayIPcLm2EEEEviT0_T1_,(.L_x_17758 - _ZN2at6native29vectorized_elementwise_kernelILi2ENS0_13AUnaryFunctorIfffZZZNS0_17hypot_kernel_cudaERNS_18TensorIteratorBaseEENKUlvE_clEvENKUlvE0_clEvEUlffE_EESt5arrayIPcLm2EEEEviT0_T1_)
        .other          _ZN2at6native29vectorized_elementwise_kernelILi2ENS0_13AUnaryFunctorIfffZZZNS0_17hypot_kernel_cudaERNS_18TensorIteratorBaseEENKUlvE_clEvENKUlvE0_clEvEUlffE_EESt5arrayIPcLm2EEEEviT0_T1_,@"STO_CUDA_ENTRY STV_DEFAULT"
_ZN2at6native29vectorized_elementwise_kernelILi2ENS0_13AUnaryFunctorIfffZZZNS0_17hypot_kernel_cudaERNS_18TensorIteratorBaseEENKUlvE_clEvENKUlvE0_clEvEUlffE_EESt5arrayIPcLm2EEEEviT0_T1_:
.text._ZN2at6native29vectorized_elementwise_kernelILi2ENS0_13AUnaryFunctorIfffZZZNS0_17hypot_kernel_cudaERNS_18TensorIteratorBaseEENKUlvE_clEvENKUlvE0_clEvEUlffE_EESt5arrayIPcLm2EEEEviT0_T1_:
        /* <DEDUP_REMOVED lines=12> */
[----:B------:R-:W3:Y:S04]  /*00c0*/  LDG.E.64 R12, [R20.64+0x400] ;  /* 0x00040004140c7981 */ /* 0x000ee8000c1e1b00 */
[----:B------:R0:W4:Y:S04]  /*00d0*/  LDG.E.64 R8, [R20.64+0x800] ;  /* 0x0008000414087981 */ /* 0x000128000c1e1b00 */
[----:B------:R-:W5:Y:S01]  /*00e0*/  LDG.E.64 R2, [R20.64+0xc00] ;  /* 0x000c000414027981 */ /* 0x000f62000c1e1b00 */
[----:B------:R-:W-:-:S02]  /*00f0*/  FADD.FTZ R10, -RZ, |c[0x0][0x168]| ;  /* 0x40005a00ff0a7621 */ /* 0x000fc40000010100 */
[----:B--2---:R-:W-:Y:S02]  /*0100*/  FADD.FTZ R17, |R6|, -RZ ;  /* 0x800000ff06117221 */ /* 0x004fe40000010200 */
[----:B------:R-:W-:Y:S02]  /*0110*/  FADD.FTZ R23, |R7|, -RZ ;  /* 0x800000ff07177221 */ /* 0x000fe40000010200 */
[----:B---3--:R-:W-:Y:S01]  /*0120*/  FADD.FTZ R19, |R12|, -RZ ;  /* 0x800000ff0c137221 */ /* 0x008fe20000010200 */
[CC--:B------:R-:W-:Y:S01]  /*0130*/  IMNMX R11, R10.reuse, R17.reuse, !PT ;  /* 0x000000110a0b7217 */ /* 0x0c0fe20007800200 */
[----:B------:R-:W-:Y:S01]  /*0140*/  FADD.FTZ R13, |R13|, -RZ ;  /* 0x800000ff0d0d7221 */ /* 0x000fe20000010200 */
[C---:B------:R-:W-:Y:S02]  /*0150*/  IMNMX R17, R10.reuse, R17, PT ;  /* 0x000000110a117217 */ /* 0x040fe40003800200 */
[----:B------:R-:W-:Y:S02]  /*0160*/  LOP3.LUT R14, R11, 0xfe000000, RZ, 0xc0, !PT ;  /* 0xfe0000000b0e7812 */ /* 0x000fe400078ec0ff */
[----:B------:R-:W-:Y:S01]  /*0170*/  IMNMX R6, R10, R23, !PT ;  /* 0x000000170a067217 */ /* 0x000fe20007800200 */
[----:B-----5:R-:W-:Y:S01]  /*0180*/  FADD.FTZ R3, |R3|, -RZ ;  /* 0x800000ff03037221 */ /* 0x020fe20000010200 */
[----:B------:R-:W-:-:S02]  /*0190*/  IADD3 R4, -R14, 0x7e800000, RZ ;  /* 0x7e8000000e047810 */ /* 0x000fc40007ffe1ff */
[----:B------:R-:W-:Y:S02]  /*01a0*/  LOP3.LUT R16, R6, 0xfe000000, RZ, 0xc0, !PT ;  /* 0xfe00000006107812 */ /* 0x000fe400078ec0ff */
[----:B------:R-:W-:Y:S01]  /*01b0*/  IMNMX R12, R10, R23, PT ;  /* 0x000000170a0c7217 */ /* 0x000fe20003800200 */
[-C--:B------:R-:W-:Y:S01]  /*01c0*/  FMUL.FTZ R7, R17, R4.reuse ;  /* 0x0000000411077220 */ /* 0x080fe20000410000 */
[----:B------:R-:W-:Y:S01]  /*01d0*/  IADD3 R23, -R16, 0x7e800000, RZ ;  /* 0x7e80000010177810 */ /* 0x000fe20007ffe1ff */
[----:B------:R-:W-:Y:S01]  /*01e0*/  FMUL.FTZ R4, R11, R4 ;  /* 0x000000040b047220 */ /* 0x000fe20000410000 */
[----:B------:R-:W-:Y:S01]  /*01f0*/  FSETP.NEU.FTZ.AND P4, PT, R12, RZ, PT ;  /* 0x000000ff0c00720b */ /* 0x000fe20003f9d000 */
[----:B0-----:R-:W-:Y:S01]  /*0200*/  FMUL.FTZ R21, R7, R7 ;  /* 0x0000000707157220 */ /* 0x001fe20000410000 */
[CC--:B------:R-:W-:Y:S02]  /*0210*/  IMNMX R7, R10.reuse, R19.reuse, !PT ;  /* 0x000000130a077217 */ /* 0x0c0fe40007800200 */
[----:B------:R-:W-:Y:S01]  /*0220*/  IMNMX R19, R10, R19, PT ;  /* 0x000000130a137217 */ /* 0x000fe20003800200 */
[----:B------:R-:W-:Y:S01]  /*0230*/  FFMA.FTZ R20, R4, R4, R21 ;  /* 0x0000000404147223 */ /* 0x000fe20000010015 */
[----:B------:R-:W-:Y:S01]  /*0240*/  LOP3.LUT R18, R7, 0xfe000000, RZ, 0xc0, !PT ;  /* 0xfe00000007127812 */ /* 0x000fe200078ec0ff */
[----:B------:R-:W-:Y:S01]  /*0250*/  FMUL.FTZ R21, R12, R23 ;  /* 0x000000170c157220 */ /* 0x000fe20000410000 */
[----:B------:R-:W-:Y:S01]  /*0260*/  FSETP.NEU.FTZ.AND P3, PT, R17, RZ, PT ;  /* 0x000000ff1100720b */ /* 0x000fe20003f7d000 */
[----:B------:R-:W-:Y:S01]  /*0270*/  IMAD.WIDE.U32 R4, R0, R5, c[0x0][0x170] ;  /* 0x00005c0000047625 */ /* 0x000fe200078e0005 */
[----:B------:R-:W-:Y:S01]  /*0280*/  IADD3 R22, -R18, 0x7e800000, RZ ;  /* 0x7e80000012167810 */ /* 0x000fe20007ffe1ff */
[----:B------:R-:W0:Y:S01]  /*0290*/  MUFU.SQRT R20, R20 ;  /* 0x0000001400147308 */ /* 0x000e220000002000 */
[----:B------:R-:W-:Y:S01]  /*02a0*/  FSETP.NEU.FTZ.AND P0, PT, R12, +INF , PT ;  /* 0x7f8000000c00780b */ /* 0x000fe20003f1d000 */
[----:B------:R-:W-:Y:S01]  /*02b0*/  FMUL.FTZ R23, R6, R23 ;  /* 0x0000001706177220 */ /* 0x000fe20000410000 */
[----:B------:R-:W-:Y:S01]  /*02c0*/  LOP3.LUT R16, R16, 0x800000, RZ, 0xfc, !PT ;  /* 0x0080000010107812 */ /* 0x000fe200078efcff */
[----:B------:R-:W-:Y:S01]  /*02d0*/  FMUL.FTZ R0, R21, R21 ;  /* 0x0000001515007220 */ /* 0x000fe20000410000 */
[----:B------:R-:W-:Y:S01]  /*02e0*/  FSETP.NEU.FTZ.AND P1, PT, R17, +INF , PT ;  /* 0x7f8000001100780b */ /* 0x000fe20003f3d000 */
[----:B------:R-:W-:Y:S01]  /*02f0*/  IMAD.WIDE R4, R15, 0x8, R4 ;  /* 0x000000080f047825 */ /* 0x000fe200078e0204 */
[----:B------:R-:W-:-:S02]  /*0300*/  LOP3.LUT R17, R14, 0x800000, RZ, 0xfc, !PT ;  /* 0x008000000e117812 */ /* 0x000fc400078efcff */
[----:B------:R-:W-:Y:S01]  /*0310*/  FSETP.NEU.FTZ.AND P2, PT, R19, RZ, PT ;  /* 0x000000ff1300720b */ /* 0x000fe20003f5d000 */
[----:B------:R-:W-:Y:S02]  /*0320*/  FFMA.FTZ R15, R23, R23, R0 ;  /* 0x00000017170f7223 */ /* 0x000fe40000010000 */
[-C--:B------:R-:W-:Y:S02]  /*0330*/  FMUL.FTZ R0, R19, R22.reuse ;  /* 0x0000001613007220 */ /* 0x080fe40000410000 */
[----:B------:R-:W-:Y:S02]  /*0340*/  FMUL.FTZ R22, R7, R22 ;  /* 0x0000001607167220 */ /* 0x000fe40000410000 */
[----:B------:R-:W1:Y:S01]  /*0350*/  MUFU.SQRT R15, R15 ;  /* 0x0000000f000f7308 */ /* 0x000e620000002000 */
[----:B------:R-:W-:Y:S01]  /*0360*/  FMUL.FTZ R21, R0, R0 ;  /* 0x0000000000157220 */ /* 0x000fe20000410000 */
[----:B------:R-:W-:Y:S01]  /*0370*/  IMNMX R0, R10, R13, !PT ;  /* 0x0000000d0a007217 */ /* 0x000fe20007800200 */
[----:B0-----:R-:W-:-:S02]  /*0380*/  @P3 FMUL.FTZ R11, R20, R17 ;  /* 0x00000011140b3220 */ /* 0x001fc40000410000 */
[----:B------:R-:W-:Y:S01]  /*0390*/  FFMA.FTZ R21, R22, R22, R21 ;  /* 0x0000001616157223 */ /* 0x000fe20000010015 */
[----:B------:R-:W-:Y:S01]  /*03a0*/  LOP3.LUT R12, R0, 0xfe000000, RZ, 0xc0, !PT ;  /* 0xfe000000000c7812 */ /* 0x000fe200078ec0ff */
[----:B----4-:R-:W-:Y:S01]  /*03b0*/  FADD.FTZ R17, |R8|, -RZ ;  /* 0x800000ff08117221 */ /* 0x010fe20000010200 */
[----:B------:R-:W-:Y:S01]  /*03c0*/  IMNMX R22, R10, R13, PT ;  /* 0x0000000d0a167217 */ /* 0x000fe20003800200 */
[----:B------:R0:W2:Y:S01]  /*03d0*/  MUFU.SQRT R14, R21 ;  /* 0x00000015000e7308 */ /* 0x0000a20000002000 */
[----:B------:R-:W-:Y:S02]  /*03e0*/  IADD3 R23, -R12, 0x7e800000, RZ ;  /* 0x7e8000000c177810 */ /* 0x000fe40007ffe1ff */
[----:B------:R-:W-:Y:S02]  /*03f0*/  LOP3.LUT R13, R18, 0x800000, RZ, 0xfc, !PT ;  /* 0x00800000120d7812 */ /* 0x000fe400078efcff */
[C---:B------:R-:W-:Y:S01]  /*0400*/  FSETP.NEU.FTZ.AND P6, PT, R22.reuse, RZ, PT ;  /* 0x000000ff1600720b */ /* 0x040fe20003fdd000 */
[----:B-1----:R-:W-:Y:S01]  /*0410*/  @P4 FMUL.FTZ R6, R15, R16 ;  /* 0x000000100f064220 */ /* 0x002fe20000410000 */
[----:B------:R-:W-:Y:S01]  /*0420*/  FSETP.NEU.FTZ.AND P4, PT, R19, +INF , PT ;  /* 0x7f8000001300780b */ /* 0x000fe20003f9d000 */
[CC--:B------:R-:W-:Y:S01]  /*0430*/  FMUL.FTZ R15, R22.reuse, R23.reuse ;  /* 0x00000017160f7220 */ /* 0x0c0fe20000410000 */
[----:B------:R-:W-:Y:S01]  /*0440*/  FSETP.NEU.FTZ.AND P3, PT, R22, +INF , PT ;  /* 0x7f8000001600780b */ /* 0x000fe20003f7d000 */
[----:B------:R-:W-:Y:S01]  /*0450*/  FMUL.FTZ R23, R0, R23 ;  /* 0x0000001700177220 */ /* 0x000fe20000410000 */
[----:B------:R-:W-:Y:S01]  /*0460*/  LOP3.LUT R12, R12, 0x800000, RZ, 0xfc, !PT ;  /* 0x008000000c0c7812 */ /* 0x000fe200078efcff */
[----:B------:R-:W-:-:S02]  /*0470*/  FMUL.FTZ R8, R15, R15 ;  /* 0x0000000f0f087220 */ /* 0x000fc40000410000 */
[----:B------:R-:W-:Y:S01]  /*0480*/  FADD.FTZ R15, |R9|, -RZ ;  /* 0x800000ff090f7221 */ /* 0x000fe20000010200 */
[C---:B------:R-:W-:Y:S01]  /*0490*/  IMNMX R9, R10.reuse, R17, !PT ;  /* 0x000000110a097217 */ /* 0x040fe20007800200 */
[----:B0-----:R-:W-:Y:S01]  /*04a0*/  FFMA.FTZ R21, R23, R23, R8 ;  /* 0x0000001717157223 */ /* 0x001fe20000010008 */
[----:B------:R-:W-:Y:S01]  /*04b0*/  IMNMX R17, R10, R17, PT ;  /* 0x000000110a117217 */ /* 0x000fe20003800200 */
[----:B--2---:R-:W-:Y:S01]  /*04c0*/  @P2 FMUL.FTZ R7, R14, R13 ;  /* 0x0000000d0e072220 */ /* 0x004fe20000410000 */
[-C--:B------:R-:W-:Y:S01]  /*04d0*/  IMNMX R8, R10, R15.reuse, !PT ;  /* 0x0000000f0a087217 */ /* 0x080fe20007800200 */
[----:B------:R-:W-:Y:S01]  /*04e0*/  FADD.FTZ R19, |R2|, -RZ ;  /* 0x800000ff02137221 */ /* 0x000fe20000010200 */
[----:B------:R-:W-:Y:S01]  /*04f0*/  LOP3.LUT R13, R9, 0xfe000000, RZ, 0xc0, !PT ;  /* 0xfe000000090d7812 */ /* 0x000fe200078ec0ff */
[----:B------:R-:W0:Y:S01]  /*0500*/  MUFU.SQRT R21, R21 ;  /* 0x0000001500157308 */ /* 0x000e220000002000 */
[----:B------:R-:W-:Y:S02]  /*0510*/  LOP3.LUT R16, R8, 0xfe000000, RZ, 0xc0, !PT ;  /* 0xfe00000008107812 */ /* 0x000fe400078ec0ff */
[----:B------:R-:W-:-:S02]  /*0520*/  IMNMX R15, R10, R15, PT ;  /* 0x0000000f0a0f7217 */ /* 0x000fc40003800200 */
[----:B------:R-:W-:Y:S02]  /*0530*/  IADD3 R2, -R13, 0x7e800000, RZ ;  /* 0x7e8000000d027810 */ /* 0x000fe40007ffe1ff */
[----:B------:R-:W-:Y:S02]  /*0540*/  IADD3 R22, -R16, 0x7e800000, RZ ;  /* 0x7e80000010167810 */ /* 0x000fe40007ffe1ff */
[CC--:B------:R-:W-:Y:S01]  /*0550*/  IMNMX R14, R10.reuse, R19.reuse, !PT ;  /* 0x000000130a0e7217 */ /* 0x0c0fe20007800200 */
[----:B------:R-:W-:Y:S01]  /*0560*/  FMUL.FTZ R20, R17, R2 ;  /* 0x0000000211147220 */ /* 0x000fe20000410000 */
[----:B------:R-:W-:Y:S01]  /*0570*/  IMNMX R18, R10, R19, PT ;  /* 0x000000130a127217 */ /* 0x000fe20003800200 */
[----:B------:R-:W-:Y:S01]  /*0580*/  FMUL.FTZ R23, R15, R22 ;  /* 0x000000160f177220 */ /* 0x000fe20000410000 */
[----:B------:R-:W-:Y:S01]  /*0590*/  LOP3.LUT R19, R14, 0xfe000000, RZ, 0xc0, !PT ;  /* 0xfe0000000e137812 */ /* 0x000fe200078ec0ff */
[----:B------:R-:W-:Y:S01]  /*05a0*/  FMUL.FTZ R2, R9, R2 ;  /* 0x0000000209027220 */ /* 0x000fe20000410000 */
[----:B------:R-:W-:Y:S01]  /*05b0*/  FSETP.NEU.FTZ.AND P5, PT, R17, RZ, PT ;  /* 0x000000ff1100720b */ /* 0x000fe20003fbd000 */
[----:B------:R-:W-:Y:S01]  /*05c0*/  FMUL.FTZ R25, R20, R20 ;  /* 0x0000001414197220 */ /* 0x000fe20000410000 */
[----:B------:R-:W-:Y:S01]  /*05d0*/  IMNMX R20, R10, R3, !PT ;  /* 0x000000030a147217 */ /* 0x000fe20007800200 */
[----:B------:R-:W-:Y:S01]  /*05e0*/  FMUL.FTZ R27, R23, R23 ;  /* 0x00000017171b7220 */ /* 0x000fe20000410000 */
[----:B------:R-:W-:Y:S01]  /*05f0*/  IADD3 R23, -R19, 0x7e800000, RZ ;  /* 0x7e80000013177810 */ /* 0x000fe20007ffe1ff */
[----:B------:R-:W-:Y:S01]  /*0600*/  FMUL.FTZ R22, R8, R22 ;  /* 0x0000001608167220 */ /* 0x000fe20000410000 */
[----:B------:R-:W-:Y:S01]  /*0610*/  IMNMX R10, R10, R3, PT ;  /* 0x000000030a0a7217 */ /* 0x000fe20003800200 */
[----:B------:R-:W-:Y:S01]  /*0620*/  FFMA.FTZ R24, R2, R2, R25 ;  /* 0x0000000202187223 */ /* 0x000fe20000010019 */
[----:B------:R-:W-:Y:S01]  /*0630*/  FSETP.NEU.FTZ.AND P2, PT, R15, RZ, PT ;  /* 0x000000ff0f00720b */ /* 0x000fe20003f5d000 */
[----:B------:R-:W-:Y:S01]  /*0640*/  FFMA.FTZ R25, R22, R22, R27 ;  /* 0x0000001616197223 */ /* 0x000fe2000001001b */
[----:B------:R-:W-:Y:S01]  /*0650*/  LOP3.LUT R22, R20, 0xfe000000, RZ, 0xc0, !PT ;  /* 0xfe00000014167812 */ /* 0x000fe200078ec0ff */
[-C--:B------:R-:W-:Y:S01]  /*0660*/  FMUL.FTZ R2, R18, R23.reuse ;  /* 0x0000001712027220 */ /* 0x080fe20000410000 */
[----:B------:R-:W-:Y:S01]  /*0670*/  LOP3.LUT R13, R13, 0x800000, RZ, 0xfc, !PT ;  /* 0x008000000d0d7812 */ /* 0x000fe200078efcff */
[----:B------:R-:W-:Y:S01]  /*0680*/  FMUL.FTZ R23, R14, R23 ;  /* 0x000000170e177220 */ /* 0x000fe20000410000 */
[----:B------:R-:W-:Y:S01]  /*0690*/  IADD3 R3, -R22, 0x7e800000, RZ ;  /* 0x7e80000016037810 */ /* 0x000fe20007ffe1ff */
[----:B------:R-:W-:Y:S01]  /*06a0*/  FMUL.FTZ R2, R2, R2 ;  /* 0x0000000202027220 */ /* 0x000fe20000410000 */
[----:B------:R-:W1:Y:S01]  /*06b0*/  MUFU.SQRT R24, R24 ;  /* 0x0000001800187308 */ /* 0x000e620000002000 */
[----:B------:R-:W-:Y:S01]  /*06c0*/  LOP3.LUT R16, R16, 0x800000, RZ, 0xfc, !PT ;  /* 0x0080000010107812 */ /* 0x000fe200078efcff */
[----:B0-----:R-:W-:Y:S01]  /*06d0*/  @P6 FMUL.FTZ R0, R21, R12 ;  /* 0x0000000c15006220 */ /* 0x001fe20000410000 */
[----:B------:R-:W-:Y:S01]  /*06e0*/  FSETP.NEU.FTZ.AND P6, PT, R17, +INF , PT ;  /* 0x7f8000001100780b */ /* 0x000fe20003fdd000 */
[----:B------:R-:W-:-:S02]  /*06f0*/  FFMA.FTZ R23, R23, R23, R2 ;  /* 0x0000001717177223 */ /* 0x000fc40000010002 */
[-C--:B------:R-:W-:Y:S02]  /*0700*/  FMUL.FTZ R2, R10, R3.reuse ;  /* 0x000000030a027220 */ /* 0x080fe40000410000 */
[----:B------:R-:W-:Y:S01]  /*0710*/  FMUL.FTZ R3, R20, R3 ;  /* 0x0000000314037220 */ /* 0x000fe20000410000 */
[----:B------:R-:W0:Y:S01]  /*0720*/  MUFU.SQRT R25, R25 ;  /* 0x0000001900197308 */ /* 0x000e220000002000 */
[----:B------:R-:W-:-:S04]  /*0730*/  FMUL.FTZ R2, R2, R2 ;  /* 0x0000000202027220 */ /* 0x000fc80000410000 */
[----:B------:R-:W-:Y:S01]  /*0740*/  FFMA.FTZ R26, R3, R3, R2 ;  /* 0x00000003031a7223 */ /* 0x000fe20000010002 */
[----:B------:R-:W-:Y:S01]  /*0750*/  FSEL R2, R11, +INF , P1 ;  /* 0x7f8000000b027808 */ /* 0x000fe20000800000 */
[----:B-1----:R-:W-:Y:S01]  /*0760*/  @P5 FMUL.FTZ R9, R24, R13 ;  /* 0x0000000d18095220 */ /* 0x002fe20000410000 */
[----:B------:R-:W1:Y:S01]  /*0770*/  MUFU.SQRT R23, R23 ;  /* 0x0000001700177308 */ /* 0x000e620000002000 */
[----:B------:R-:W-:Y:S02]  /*0780*/  FSEL R3, R6, +INF , P0 ;  /* 0x7f80000006037808 */ /* 0x000fe40000000000 */
[----:B------:R-:W-:Y:S02]  /*0790*/  FSETP.NEU.FTZ.AND P1, PT, R18, RZ, PT ;  /* 0x000000ff1200720b */ /* 0x000fe40003f3d000 */
[----:B------:R-:W-:Y:S01]  /*07a0*/  FSETP.NEU.FTZ.AND P0, PT, R10, RZ, PT ;  /* 0x000000ff0a00720b */ /* 0x000fe20003f1d000 */
[----:B------:R-:W-:Y:S01]  /*07b0*/  STG.E.64 [R4.64], R2 ;  /* 0x0000000204007986 */ /* 0x000fe2000c101b04 */
[----:B------:R-:W-:Y:S01]  /*07c0*/  LOP3.LUT R6, R19, 0x800000, RZ, 0xfc, !PT ;  /* 0x0080000013067812 */ /* 0x000fe200078efcff */
[----:B------:R-:W2:Y:S01]  /*07d0*/  MUFU.SQRT R26, R26 ;  /* 0x0000001a001a7308 */ /* 0x000ea20000002000 */
[----:B------:R-:W-:Y:S01]  /*07e0*/  LOP3.LUT R11, R22, 0x800000, RZ, 0xfc, !PT ;  /* 0x00800000160b7812 */ /* 0x000fe200078efcff */
[----:B0-----:R-:W-:Y:S01]  /*07f0*/  @P2 FMUL.FTZ R8, R25, R16 ;  /* 0x0000001019082220 */ /* 0x001fe20000410000 */
[----:B------:R-:W-:-:S02]  /*0800*/  FSETP.NEU.FTZ.AND P5, PT, R15, +INF , PT ;  /* 0x7f8000000f00780b */ /* 0x000fc40003fbd000 */
[----:B------:R-:W-:-:S03]  /*0810*/  FSETP.NEU.FTZ.AND P2, PT, R18, +INF , PT ;  /* 0x7f8000001200780b */ /* 0x000fc60003f5d000 */
[----:B-1----:R-:W-:Y:S01]  /*0820*/  @P1 FMUL.FTZ R14, R23, R6 ;  /* 0x00000006170e1220 */ /* 0x002fe20000410000 */
[----:B------:R-:W-:Y:S02]  /*0830*/  FSETP.NEU.FTZ.AND P1, PT, R10, +INF , PT ;  /* 0x7f8000000a00780b */ /* 0x000fe40003f3d000 */
[----:B------:R-:W-:Y:S02]  /*0840*/  FSEL R6, R7, +INF , P4 ;  /* 0x7f80000007067808 */ /* 0x000fe40002000000 */
[----:B------:R-:W-:Y:S02]  /*0850*/  FSEL R7, R0, +INF , P3 ;  /* 0x7f80000000077808 */ /* 0x000fe40001800000 */
[----:B------:R-:W-:Y:S01]  /*0860*/  FSEL R10, R9, +INF , P6 ;  /* 0x7f800000090a7808 */ /* 0x000fe20003000000 */
[----:B--2---:R-:W-:Y:S01]  /*0870*/  @P0 FMUL.FTZ R20, R26, R11 ;  /* 0x0000000b1a140220 */ /* 0x004fe20000410000 */
[----:B------:R-:W-:Y:S01]  /*0880*/  FSEL R11, R8, +INF , P5 ;  /* 0x7f800000080b7808 */ /* 0x000fe20002800000 */
[----:B------:R-:W-:Y:S01]  /*0890*/  STG.E.64 [R4.64+0x400], R6 ;  /* 0x0004000604007986 */ /* 0x000fe2000c101b04 */
[----:B------:R-:W-:-:S02]  /*08a0*/  FSEL R14, R14, +INF , P2 ;  /* 0x7f8000000e0e7808 */ /* 0x000fc40001000000 */
[----:B------:R-:W-:Y:S01]  /*08b0*/  FSEL R15, R20, +INF , P1 ;  /* 0x7f800000140f7808 */ /* 0x000fe20000800000 */
[----:B------:R-:W-:Y:S04]  /*08c0*/  STG.E.64 [R4.64+0x800], R10 ;  /* 0x0008000a04007986 */ /* 0x000fe8000c101b04 */
[----:B------:R-:W-:Y:S01]  /*08d0*/  STG.E.64 [R4.64+0xc00], R14 ;  /* 0x000c000e04007986 */ /* 0x000fe2000c101b04 */
[----:B------:R-:W-:Y:S05]  /*08e0*/  EXIT ;  /* 0x000000000000794d */ /* 0x000fea0003800000 */
.L_x_3501:
[----:B------:R-:W0:Y:S01]  /*08f0*/  S2R R5, SR_TID.X ;  /* 0x0000000000057919 */ /* 0x000e220000002100 */
[----:B------:R-:W-:Y:S01]  /*0900*/  CS2R R8, SRZ ;  /* 0x0000000000087805 */ /* 0x000fe2000001ff00 */
[----:B------:R-:W-:Y:S01]  /*0910*/  IMAD.MOV.U32 R10, RZ, RZ, RZ ;  /* 0x000000ffff0a7224 */ /* 0x000fe200078e00ff */
        /* <DEDUP_REMOVED lines=9> */
[----:B------:R-:W-:-:S05]  /*09b0*/  @!P6 IMAD.WIDE.U32 R6, R6, R7, c[0x0][0x178] ;  /* 0x00005e000606e625 */ /* 0x000fca00078e0007 */
[----:B------:R0:W5:Y:S07]  /*09c0*/  @!P6 LDG.E R10, [R6.64] ;  /* 0x00000004060ae981 */ /* 0x00016e000c1e1900 */
[----:B------:R-:W-:Y:S01]  /*09d0*/  @!P5 IMAD.IADD R16, R0, 0x1, R3 ;  /* 0x000000010010d824 */ /* 0x000fe200078e0203 */
[----:B------:R-:W-:-:S04]  /*09e0*/  @!P5 IADD3 R3, R3, 0x80, RZ ;  /* 0x000000800303d810 */ /* 0x000fc80007ffe0ff */
[----:B------:R-:W-:Y:S01]  /*09f0*/  ISETP.GE.AND P4, PT, R3, R4, PT ;  /* 0x000000040300720c */ /* 0x000fe20003f86270 */
[----:B------:R-:W-:-:S04]  /*0a00*/  @!P5 IMAD.MOV.U32 R17, RZ, RZ, 0x4 ;  /* 0x00000004ff11d424 */ /* 0x000fc800078e00ff */
[----:B------:R-:W-:-:S05]  /*0a10*/  @!P5 IMAD.WIDE.U32 R16, R16, R17, c[0x0][0x178] ;  /* 0x00005e001010d625 */ /* 0x000fca00078e0011 */
[----:B------:R1:W5:Y:S03]  /*0a20*/  @!P5 LDG.E R8, [R16.64] ;  /* 0x000000041008d981 */ /* 0x000366000c1e1900 */
[----:B------:R-:W-:Y:S01]  /*0a30*/  @!P4 IMAD.IADD R18, R0, 0x1, R3 ;  /* 0x000000010012c824 */ /* 0x000fe200078e0203 */
[----:B------:R-:W-:Y:S01]  /*0a40*/  @!P4 IADD3 R3, R3, 0x80, RZ ;  /* 0x000000800303c810 */ /* 0x000fe20007ffe0ff */
[----:B------:R-:W-:-:S03]  /*0a50*/  @!P4 IMAD.MOV.U32 R19, RZ, RZ, 0x4 ;  /* 0x00000004ff13c424 */ /* 0x000fc600078e00ff */
[----:B------:R-:W-:Y:S01]  /*0a60*/  ISETP.GE.AND P3, PT, R3, R4, PT ;  /* 0x000000040300720c */ /* 0x000fe20003f66270 */
[----:B------:R-:W-:-:S04]  /*0a70*/  @!P4 IMAD.WIDE.U32 R18, R18, R19, c[0x0][0x178] ;  /* 0x00005e001212c625 */ /* 0x000fc800078e0013 */
[----:B-1----:R-:W-:Y:S01]  /*0a80*/  @!P0 IMAD.MOV.U32 R16, RZ, RZ, 0x4 ;  /* 0x00000004ff108424 */ /* 0x002fe200078e00ff */
[----:B------:R1:W5:Y:S03]  /*0a90*/  @!P4 LDG.E R9, [R18.64] ;  /* 0x000000041209c981 */ /* 0x000366000c1e1900 */
[----:B------:R-:W-:-:S04]  /*0aa0*/  @!P0 IMAD.WIDE.U32 R16, R13, R16, c[0x0][0x178] ;  /* 0x00005e000d108625 */ /* 0x000fc800078e0010 */
[----:B------:R-:W-:Y:S01]  /*0ab0*/  @!P3 IMAD.IADD R22, R0, 0x1, R3 ;  /* 0x000000010016b824 */ /* 0x000fe200078e0203 */
[----:B------:R-:W-:Y:S01]  /*0ac0*/  @!P3 IADD3 R3, R3, 0x80, RZ ;  /* 0x000000800303b810 */ /* 0x000fe20007ffe0ff */
[----:B-1----:R-:W-:-:S03]  /*0ad0*/  IMAD.MOV.U32 R18, RZ, RZ, RZ ;  /* 0x000000ffff127224 */ /* 0x002fc600078e00ff */
[----:B------:R-:W-:-:S03]  /*0ae0*/  ISETP.GE.AND P2, PT, R3, R4, PT ;  /* 0x000000040300720c */ /* 0x000fc60003f46270 */
[----:B------:R1:W5:Y:S10]  /*0af0*/  @!P0 LDG.E R18, [R16.64] ;  /* 0x0000000410128981 */ /* 0x000374000c1e1900 */
[----:B------:R-:W-:Y:S01]  /*0b00*/  @!P2 IMAD.IADD R2, R0, 0x1, R3 ;  /* 0x000000010002a824 */ /* 0x000fe200078e0203 */
[----:B------:R-:W-:-:S04]  /*0b10*/  @!P2 IADD3 R3, R3, 0x80, RZ ;  /* 0x000000800303a810 */ /* 0x000fc80007ffe0ff */
[----:B------:R-:W-:-:S13]  /*0b20*/  ISETP.GE.AND P1, PT, R3, R4, PT ;  /* 0x000000040300720c */ /* 0x000fda0003f26270 */
[----:B------:R-:W-:Y:S01]  /*0b30*/  @!P1 IMAD.IADD R14, R0, 0x1, R3 ;  /* 0x00000001000e9824 */ /* 0x000fe200078e0203 */
[----:B------:R-:W-:-:S04]  /*0b40*/  @!P1 IADD3 R3, R3, 0x80, RZ ;  /* 0x0000008003039810 */ /* 0x000fc80007ffe0ff */
[----:B------:R-:W-:Y:S01]  /*0b50*/  ISETP.GE.AND P6, PT, R3, R4, PT ;  /* 0x000000040300720c */ /* 0x000fe20003fc6270 */
[----:B------:R-:W-:Y:S02]  /*0b60*/  @!P2 IMAD.MOV.U32 R11, RZ, RZ, 0x4 ;  /* 0x00000004ff0ba424 */ /* 0x000fe400078e00ff */
[----:B------:R-:W-:Y:S01]  /*0b70*/  @!P1 IMAD.MOV.U32 R15, RZ, RZ, 0x4 ;  /* 0x00000004ff0f9424 */ /* 0x000fe200078e00ff */
[----:B0-----:R-:W-:Y:S01]  /*0b80*/  CS2R R6, SRZ ;  /* 0x0000000000067805 */ /* 0x001fe2000001ff00 */
[----:B------:R-:W-:Y:S02]  /*0b90*/  @!P3 IMAD.MOV.U32 R23, RZ, RZ, 0x4 ;  /* 0x00000004ff17b424 */ /* 0x000fe400078e00ff */
[----:B------:R-:W-:Y:S02]  /*0ba0*/  IMAD.MOV.U32 R12, RZ, RZ, RZ ;  /* 0x000000ffff0c7224 */ /* 0x000fe400078e00ff */
[----:B------:R-:W-:-:S04]  /*0bb0*/  @!P1 IMAD.WIDE.U32 R14, R14, R15, c[0x0][0x178] ;  /* 0x00005e000e0e9625 */ /* 0x000fc800078e000f */
[----:B------:R-:W-:Y:S01]  /*0bc0*/  @!P6 IMAD.IADD R20, R0, 0x1, R3 ;  /* 0x000000010014e824 */ /* 0x000fe200078e0203 */
[----:B------:R-:W-:Y:S01]  /*0bd0*/  IADD3 R13, R5, 0x80, RZ ;  /* 0x00000080050d7810 */ /* 0x000fe20007ffe0ff */
[----:B------:R-:W-:Y:S01]  /*0be0*/  @!P6 IMAD.MOV.U32 R21, RZ, RZ, 0x4 ;  /* 0x00000004ff15e424 */ /* 0x000fe200078e00ff */
[----:B------:R0:W5:Y:S01]  /*0bf0*/  @!P1 LDG.E R7, [R14.64] ;  /* 0x000000040e079981 */ /* 0x000162000c1e1900 */
[----:B------:R-:W-:-:S04]  /*0c00*/  @!P2 IMAD.WIDE.U32 R2, R2, R11, c[0x0][0x178] ;  /* 0x00005e000202a625 */ /* 0x000fc800078e000b */
[----:B------:R-:W-:Y:S01]  /*0c10*/  IMAD.MOV.U32 R11, RZ, RZ, RZ ;  /* 0x000000ffff0b7224 */ /* 0x000fe200078e00ff */
[----:B------:R2:W5:Y:S01]  /*0c20*/  @!P2 LDG.E R12, [R2.64] ;  /* 0x00000004020ca981 */ /* 0x000562000c1e1900 */
[----:B------:R-:W-:Y:S01]  /*0c30*/  @!P6 IMAD.WIDE.U32 R20, R20, R21, c[0x0][0x178] ;  /* 0x00005e001414e625 */ /* 0x000fe200078e0015 */
[----:B------:R-:W-:-:S03]  /*0c40*/  IADD3 R19, R5, 0x280, RZ ;  /* 0x0000028005137810 */ /* 0x000fc60007ffe0ff */
[----:B------:R-:W-:Y:S01]  /*0c50*/  @!P3 IMAD.WIDE.U32 R22, R22, R23, c[0x0][0x178] ;  /* 0x00005e001616b625 */ /* 0x000fe200078e0017 */
[----:B------:R1:W5:Y:S01]  /*0c60*/  @!P6 LDG.E R11, [R20.64] ;  /* 0x00000004140be981 */ /* 0x000362000c1e1900 */
[-C--:B------:R-:W-:Y:S02]  /*0c70*/  ISETP.GE.AND P6, PT, R13, R4.reuse, PT ;  /* 0x000000040d00720c */ /* 0x080fe40003fc6270 */
[C---:B0-----:R-:W-:Y:S01]  /*0c80*/  IADD3 R15, R5.reuse, 0x200, RZ ;  /* 0x00000200050f7810 */ /* 0x041fe20007ffe0ff */
[----:B------:R-:W-:Y:S01]  /*0c90*/  BSSY B0, `(.L_x_3502) ;  /* 0x000001a000007945 */ /* 0x000fe20003800000 */
[C---:B------:R-:W-:Y:S01]  /*0ca0*/  IADD3 R13, R5.reuse, 0x100, RZ ;  /* 0x00000100050d7810 */ /* 0x040fe20007ffe0ff */
[----:B------:R1:W5:Y:S01]  /*0cb0*/  @!P3 LDG.E R6, [R22.64] ;  /* 0x000000041606b981 */ /* 0x000362000c1e1900 */
[----:B--2---:R-:W-:Y:S02]  /*0cc0*/  IADD3 R3, R5, 0x180, RZ ;  /* 0x0000018005037810 */ /* 0x004fe40007ffe0ff */
[----:B------:R-:W-:-:S02]  /*0cd0*/  ISETP.GE.AND P3, PT, R15, R4, PT ;  /* 0x000000040f00720c */ /* 0x000fc40003f66270 */
[-C--:B------:R-:W-:Y:S02]  /*0ce0*/  ISETP.GE.AND P5, PT, R13, R4.reuse, PT ;  /* 0x000000040d00720c */ /* 0x080fe40003fa6270 */
[-C--:B------:R-:W-:Y:S02]  /*0cf0*/  ISETP.GE.AND P4, PT, R3, R4.reuse, PT ;  /* 0x000000040300720c */ /* 0x080fe40003f86270 */
[----:B------:R-:W-:Y:S02]  /*0d00*/  ISETP.GE.AND P2, PT, R19, R4, PT ;  /* 0x000000041300720c */ /* 0x000fe40003f46270 */
[----:B------:R-:W-:Y:S01]  /*0d10*/  IADD3 R15, R5, 0x300, RZ ;  /* 0x00000300050f7810 */ /* 0x000fe20007ffe0ff */
[----:B------:R-:W-:Y:S05]  /*0d20*/  @P0 BRA `(.L_x_3503) ;  /* 0x0000010000000947 */ /* 0x000fea0003800000 */
[----:B-1---5:R-:W-:Y:S02]  /*0d30*/  FADD.FTZ R18, |R18|, -RZ ;  /* 0x800000ff12127221 */ /* 0x022fe40000010200 */
[----:B------:R-:W-:-:S05]  /*0d40*/  FADD.FTZ R3, -RZ, |c[0x0][0x168]| ;  /* 0x40005a00ff037621 */ /* 0x000fca0000010100 */
        /* <DEDUP_REMOVED lines=14> */
.L_x_3503:
[----:B-1----:R-:W-:Y:S05]  /*0e30*/  BSYNC B0 ;  /* 0x0000000000007941 */ /* 0x002fea0003800000 */
.L_x_3502:
[----:B------:R-:W-:Y:S01]  /*0e40*/  BSSY B0, `(.L_x_3504) ;  /* 0x0000014000007945 */ /* 0x000fe20003800000 */
[----:B------:R-:W-:Y:S02]  /*0e50*/  ISETP.GE.AND P1, PT, R15, R4, PT ;  /* 0x000000040f00720c */ /* 0x000fe40003f26270 */
[----:B------:R-:W-:Y:S01]  /*0e60*/  IADD3 R17, R5, 0x380, RZ ;  /* 0x0000038005117810 */ /* 0x000fe20007ffe0ff */
        /* <DEDUP_REMOVED lines=17> */
.L_x_3505:
[----:B------:R-:W-:Y:S05]  /*0f80*/  BSYNC B0 ;  /* 0x0000000000007941 */ /* 0x000fea0003800000 */
.L_x_3504:
[----:B------:R-:W-:Y:S01]  /*0f90*/  @!P0 IMAD.IADD R2, R0, 0x1, R5 ;  /* 0x0000000100028824 */ /* 0x000fe200078e0205 */
[----:B------:R-:W-:Y:S01]  /*0fa0*/  BSSY B0, `(.L_x_3506) ;  /* 0x0000015000007945 */ /* 0x000fe20003800000 */
[----:B------:R-:W-:Y:S01]  /*0fb0*/  @!P0 IMAD.MOV.U32 R3, RZ, RZ, 0x4 ;  /* 0x00000004ff038424 */ /* 0x000fe200078e00ff */
[----:B------:R-:W-:-:S03]  /*0fc0*/  ISETP.GE.AND P6, PT, R17, R4, PT ;  /* 0x000000041100720c */ /* 0x000fc60003fc6270 */
[----:B------:R-:W-:Y:S01]  /*0fd0*/  @!P0 IMAD.WIDE.U32 R2, R2, R3, c[0x0][0x170] ;  /* 0x00005c0002028625 */ /* 0x000fe200078e0003 */
        /* <DEDUP_REMOVED lines=17> */
.L_x_3507:
[----:B------:R-:W-:Y:S05]  /*10f0*/  BSYNC B0 ;  /* 0x0000000000007941 */ /* 0x000fea0003800000 */
.L_x_3506:
        /* <DEDUP_REMOVED lines=18> */
.L_x_3509:
[----:B------:R-:W-:Y:S05]  /*1220*/  BSYNC B0 ;  /* 0x0000000000007941 */ /* 0x000fea0003800000 */
.L_x_3508:
        /* <DEDUP_REMOVED lines=18> */
.L_x_3511:
[----:B------:R-:W-:Y:S05]  /*1350*/  BSYNC B0 ;  /* 0x0000000000007941 */ /* 0x000fea0003800000 */
.L_x_3510:
        /* <DEDUP_REMOVED lines=18> */
.L_x_3513:
[----:B------:R-:W-:Y:S05]  /*1480*/  BSYNC B0 ;  /* 0x0000000000007941 */ /* 0x000fea0003800000 */
.L_x_3512:
        /* <DEDUP_REMOVED lines=18> */
.L_x_3515:
[----:B------:R-:W-:Y:S05]  /*15b0*/  BSYNC B0 ;  /* 0x0000000000007941 */ /* 0x000fea0003800000 */
.L_x_3514:
        /* <DEDUP_REMOVED lines=18> */
.L_x_3517:
[----:B------:R-:W-:Y:S05]  /*16e0*/  BSYNC B0 ;  /* 0x0000000000007941 */ /* 0x000fea0003800000 */
.L_x_3516:
[----:B------:R-:W-:Y:S01]  /*16f0*/  @!P0 IADD3 R5, R5, 0x80, RZ ;  /* 0x0000008005058810 */ /* 0x000fe20007ffe0ff */
[----:B------:R0:W-:Y:S01]  /*1700*/  @!P0 STG.E [R2.64], R13 ;  /* 0x0000000d02008986 */ /* 0x0001e2000c101904 */
        /* <DEDUP_REMOVED lines=9> */
[----:B-----5:R0:W-:Y:S07]  /*17a0*/  STG.E [R2.64], R10 ;  /* 0x0000000a02007986 */ /* 0x0201ee000c101904 */
[----:B------:R-:W-:Y:S05]  /*17b0*/  @P0 BRA `(.L_x_3521) ;  /* 0x000000c000000947 */ /* 0x000fea0003800000 */
[----:B0-----:R-:W-:Y:S01]  /*17c0*/  IMAD.IADD R2, R0, 0x1, R5 ;  /* 0x0000000100027824 */ /* 0x001fe200078e0205 */
[----:B------:R-:W-:Y:S01]  /*17d0*/  IADD3 R5, R5, 0x80, RZ ;  /* 0x0000008005057810 */ /* 0x000fe20007ffe0ff */
[----:B------:R-:W-:-:S04]  /*17e0*/  IMAD.MOV.U32 R3, RZ, RZ, 0x4 ;  /* 0x00000004ff037424 */ /* 0x000fc800078e00ff */
[----:B------:R-:W-:-:S05]  /*17f0*/  IMAD.WIDE.U32 R2, R2, R3, c[0x0][0x170] ;  /* 0x00005c0002027625 */ /* 0x000fca00078e0003 */
[----:B------:R0:W-:Y:S02]  /*1800*/  STG.E [R2.64], R8 ;  /* 0x0000000802007986 */ /* 0x0001e4000c101904 */
.L_x_3520:
[----:B0-----:R-:W-:-:S13]  /*1810*/  ISETP.GE.AND P0, PT, R5, R4, PT ;  /* 0x000000040500720c */ /* 0x001fda0003f06270 */
[----:B------:R-:W-:Y:S05]  /*1820*/  @P0 BRA `(.L_x_3522) ;  /* 0x000000c000000947 */ /* 0x000fea0003800000 */
[----:B------:R-:W-:Y:S01]  /*1830*/  IMAD.IADD R2, R0, 0x1, R5 ;  /* 0x0000000100027824 */ /* 0x000fe200078e0205 */
[----:B------:R-:W-:Y:S01]  /*1840*/  IADD3 R5, R5, 0x80, RZ ;  /* 0x0000008005057810 */ /* 0x000fe20007ffe0ff */
[----:B------:R-:W-:-:S04]  /*1850*/  IMAD.MOV.U32 R3, RZ, RZ, 0x4 ;  /* 0x00000004ff037424 */ /* 0x000fc800078e00ff */
[----:B------:R-:W-:-:S05]  /*1860*/  IMAD.WIDE.U32 R2, R2, R3, c[0x0][0x170] ;  /* 0x00005c0002027625 */ /* 0x000fca00078e0003 */
[----:B-----5:R0:W-:Y:S02]  /*1870*/  STG.E [R2.64], R9 ;  /* 0x0000000902007986 */ /* 0x0201e4000c101904 */
.L_x_3521:
[----:B------:R-:W-:-:S13]  /*1880*/  ISETP.GE.AND P0, PT, R5, R4, PT ;  /* 0x000000040500720c */ /* 0x000fda0003f06270 */
[----:B------:R-:W-:Y:S05]  /*1890*/  @P0 BRA `(.L_x_3523) ;  /* 0x000000d000000947 */ /* 0x000fea0003800000 */
[----:B0-----:R-:W-:Y:S01]  /*18a0*/  IMAD.IADD R2, R0, 0x1, R5 ;  /* 0x0000000100027824 */ /* 0x001fe200078e0205 */
[----:B------:R-:W-:Y:S01]  /*18b0*/  IADD3 R5, R5, 0x80, RZ ;  /* 0x0000008005057810 */ /* 0x000fe20007ffe0ff */
[----:B------:R-:W-:-:S04]  /*18c0*/  IMAD.MOV.U32 R3, RZ, RZ, 0x4 ;  /* 0x00000004ff037424 */ /* 0x000fc800078e00ff */
[----:B------:R-:W-:-:S05]  /*18d0*/  IMAD.WIDE.U32 R2, R2, R3, c[0x0][0x170] ;  /* 0x00005c0002027625 */ /* 0x000fca00078e0003 */
[----:B------:R0:W-:Y:S02]  /*18e0*/  STG.E [R2.64], R6 ;  /* 0x0000000602007986 */ /* 0x0001e4000c101904 */
.L_x_3522:
[----:B------:R-:W-:-:S13]  /*18f0*/  ISETP.GE.AND P0, PT, R5, R4, PT ;  /* 0x000000040500720c */ /* 0x000fda0003f06270 */
[----:B------:R-:W-:Y:S01]  /*1900*/  @P0 BREAK B1 ;  /* 0x0000000000010942 */ /* 0x000fe20003800000 */
[----:B------:R-:W-:Y:S05]  /*1910*/  @P0 BRA `(.L_x_3524) ;  /* 0x000000c000000947 */ /* 0x000fea0003800000 */
[----:B0-----:R-:W-:Y:S01]  /*1920*/  IMAD.IADD R2, R0, 0x1, R5 ;  /* 0x0000000100027824 */ /* 0x001fe200078e0205 */
[----:B------:R-:W-:Y:S01]  /*1930*/  IADD3 R5, R5, 0x80, RZ ;  /* 0x0000008005057810 */ /* 0x000fe20007ffe0ff */
[----:B------:R-:W-:-:S04]  /*1940*/  IMAD.MOV.U32 R3, RZ, RZ, 0x4 ;  /* 0x00000004ff037424 */ /* 0x000fc800078e00ff */
[----:B------:R-:W-:-:S05]  /*1950*/  IMAD.WIDE.U32 R2, R2, R3, c[0x0][0x170] ;  /* 0x00005c0002027625 */ /* 0x000fca00078e0003 */
[----:B-----5:R0:W-:Y:S02]  /*1960*/  STG.E [R2.64], R12 ;  /* 0x0000000c02007986 */ /* 0x0201e4000c101904 */
.L_x_3523:
[----:B------:R-:W-:Y:S05]  /*1970*/  BSYNC B1 ;  /* 0x0000000000017941 */ /* 0x000fea0003800000 */
.L_x_3519:
[----:B------:R-:W-:-:S13]  /*1980*/  ISETP.GE.AND P0, PT, R5, R4, PT ;  /* 0x000000040500720c */ /* 0x000fda0003f06270 */
[----:B0-----:R-:W-:Y:S01]  /*1990*/  @!P0 IMAD.IADD R2, R0, 0x1, R5 ;  /* 0x0000000100028824 */ /* 0x001fe200078e0205 */
[----:B------:R-:W-:Y:S01]  /*19a0*/  @!P0 IADD3 R5, R5, 0x80, RZ ;  /* 0x0000008005058810 */ /* 0x000fe20007ffe0ff */
[----:B------:R-:W-:-:S04]  /*19b0*/  @!P0 IMAD.MOV.U32 R3, RZ, RZ, 0x4 ;  /* 0x00000004ff038424 */ /* 0x000fc800078e00ff */
[----:B------:R-:W-:-:S05]  /*19c0*/  @!P0 IMAD.WIDE.U32 R2, R2, R3, c[0x0][0x170] ;  /* 0x00005c0002028625 */ /* 0x000fca00078e0003 */
[----:B------:R0:W-:Y:S02]  /*19d0*/  @!P0 STG.E [R2.64], R7 ;  /* 0x0000000702008986 */ /* 0x0001e4000c101904 */
.L_x_3524:
[----:B------:R-:W-:Y:S05]  /*19e0*/  BSYNC B0 ;  /* 0x0000000000007941 */ /* 0x000fea0003800000 */
.L_x_3518:
[----:B------:R-:W-:Y:S01]  /*19f0*/  WARPSYNC 0xffffffff ;  /* 0xffffffff00007948 */ /* 0x000fe20003800000 */
[----:B------:R-:W-:-:S13]  /*1a00*/  ISETP.GE.AND P0, PT, R5, R4, PT ;  /* 0x000000040500720c */ /* 0x000fda0003f06270 */
[----:B------:R-:W-:Y:S05]  /*1a10*/  @P0 EXIT ;  /* 0x000000000000094d */ /* 0x000fea0003800000 */
[----:B0-----:R-:W-:Y:S02]  /*1a20*/  IMAD.IADD R2, R0, 0x1, R5 ;  /* 0x0000000100027824 */ /* 0x001fe400078e0205 */
[----:B------:R-:W-:-:S04]  /*1a30*/  IMAD.MOV.U32 R3, RZ, RZ, 0x4 ;  /* 0x00000004ff037424 */ /* 0x000fc800078e00ff */
[----:B------:R-:W-:-:S05]  /*1a40*/  IMAD.WIDE.U32 R2, R2, R3, c[0x0][0x170] ;  /* 0x00005c0002027625 */ /* 0x000fca00078e0003 */
[----:B-----5:R-:W-:Y:S01]  /*1a50*/  STG.E [R2.64], R11 ;  /* 0x0000000b02007986 */ /* 0x020fe2000c101904 */
[----:B------:R-:W-:Y:S05]  /*1a60*/  EXIT ;  /* 0x000000000000794d */ /* 0x000fea0003800000 */
.L_x_3525:
        /* <DEDUP_REMOVED lines=9> */
.L_x_17758:


//--------------------- .text._ZN2at6native29vectorized_elementwise_kernelILi4ENS0_13AUnaryFunctorIfffZZZNS0_17hypot_kernel_cudaERNS_18TensorIteratorBaseEENKUlvE_clEvENKUlvE0_clEvEUlffE_EESt5arrayIPcLm2EEEEviT0_T1_ --------------------------
	.section	.text._ZN2at6native29vectorized_elementwise_kernelILi4ENS0_13AUnaryFunctorIfffZZZNS0_17hypot_kernel_cudaERNS_18TensorIteratorBaseEENKUlvE_clEvENKUlvE0_clEvEUlffE_EESt5arrayIPcLm2EEEEviT0_T1_,"ax",@progbits
	.sectioninfo	@"SHI_REGISTERS=30"
	.align	128
        .global         _ZN2at6native29vectorized_elementwise_kernelILi4ENS0_13AUnaryFunctorIfffZZZNS0_17hypot_kernel_cudaERNS_18TensorIteratorBaseEENKUlvE_clEvENKUlvE0_clEvEUlffE_EESt5arrayIPcLm2EEEEviT0_T1_
        .type           _ZN2at6native29vectorized_elementwise_kernelILi4ENS0_13AUnaryFunctorIfffZZZNS0_17hypot_kernel_cudaERNS_18TensorIteratorBaseEENKUlvE_clEvENKUlvE0_clEvEUlffE_EESt5arrayIPcLm2EEEEviT0_T1_,@function
        .size           _ZN2at6native29vectorized_elementwise_kernelILi4ENS0_13AUnaryFunctorIfffZZZNS0_17hypot_kernel_cudaERNS_18TensorIteratorBaseEENKUlvE_clEvENKUlvE0_clEvEUlffE_EESt5arrayIPcLm2EEEEviT0_T1_,(.L_x_17759 - _ZN2at6native29vectorized_elementwise_kernelILi4ENS0_13AUnaryFunctorIfffZZZNS0_17hypot_kernel_cudaERNS_18TensorIteratorBaseEENKUlvE_clEvENKUlvE0_clEvEUlffE_EESt5arrayIPcLm2EEEEviT0_T1_)
        .other          _ZN2at6native29vectorized_elementwise_kernelILi4ENS0_13AUnaryFunctorIfffZZZNS0_17hypot_kernel_cudaERNS_18TensorIteratorBaseEENKUlvE_clEvENKUlvE0_clEvEUlffE_EESt5arrayIPcLm2EEEEviT0_T1_,@"STO_CUDA_ENTRY STV_DEFAULT"
_ZN2at6native29vectorized_elementwise_kernelILi4ENS0_13AUnaryFunctorIfffZZZNS0_17hypot_kernel_cudaERNS_18TensorIteratorBaseEENKUlvE_clEvENKUlvE0_clEvEUlffE_EESt5arrayIPcLm2EEEEviT0_T1_:
.text._ZN2at6native29vectorized_elementwise_kernelILi4ENS0_13AUnaryFunctorIfffZZZNS0_17hypot_kernel_cudaERNS_18TensorIteratorBaseEENKUlvE_clEvENKUlvE0_clEvEUlffE_EESt5arrayIPcLm2EEEEviT0_T1_:
        /* <DEDUP_REMOVED lines=11> */
[----:B------:R-:W2:Y:S04]  /*00b0*/  LDG.E.128 R8, [R14.64] ;  /* 0x000000040e087981 */ /* 0x000ea8000c1e1d00 */
[----:B------:R0:W3:Y:S01]  /*00c0*/  LDG.E.128 R4, [R14.64+0x800] ;  /* 0x000800040e047981 */ /* 0x0000e2000c1e1d00 */
[----:B------:R-:W-:Y:S02]  /*00d0*/  FADD.FTZ R0, -RZ, |c[0x0][0x168]| ;  /* 0x40005a00ff007621 */ /* 0x000fe40000010100 */
[----:B------:R-:W-:-:S06]  /*00e0*/  IMAD.WIDE.U32 R2, R2, R3, c[0x0][0x170] ;  /* 0x00005c0002027625 */ /* 0x000fcc00078e0003 */
[----:B------:R-:W-:-:S04]  /*00f0*/  IMAD.WIDE R2, R17, 0x10, R2 ;  /* 0x0000001011027825 */ /* 0x000fc800078e0202 */
[----:B--2---:R-:W-:Y:S02]  /*0100*/  FADD.FTZ R19, |R8|, -RZ ;  /* 0x800000ff08137221 */ /* 0x004fe40000010200 */
[----:B------:R-:W-:Y:S02]  /*0110*/  FADD.FTZ R21, |R9|, -RZ ;  /* 0x800000ff09157221 */ /* 0x000fe40000010200 */
[----:B------:R-:W-:Y:S01]  /*0120*/  FADD.FTZ R23, |R10|, -RZ ;  /* 0x800000ff0a177221 */ /* 0x000fe20000010200 */
[CC--:B------:R-:W-:Y:S02]  /*0130*/  IMNMX R12, R0.reuse, R19.reuse, !PT ;  /* 0x00000013000c7217 */ /* 0x0c0fe40007800200 */
[----:B------:R-:W-:Y:S02]  /*0140*/  IMNMX R18, R0, R19, PT ;  /* 0x0000001300127217 */ /* 0x000fe40003800200 */
[----:B------:R-:W-:Y:S02]  /*0150*/  LOP3.LUT R13, R12, 0xfe000000, RZ, 0xc0, !PT ;  /* 0xfe0000000c0d7812 */ /* 0x000fe400078ec0ff */
[----:B------:R-:W-:-:S02]  /*0160*/  IMNMX R9, R0, R21, !PT ;  /* 0x0000001500097217 */ /* 0x000fc40007800200 */
[----:B------:R-:W-:Y:S02]  /*0170*/  IADD3 R19, -R13, 0x7e800000, RZ ;  /* 0x7e8000000d137810 */ /* 0x000fe40007ffe1ff */
[----:B0-----:R-:W-:Y:S02]  /*0180*/  LOP3.LUT R15, R9, 0xfe000000, RZ, 0xc0, !PT ;  /* 0xfe000000090f7812 */ /* 0x001fe400078ec0ff */
[----:B------:R-:W-:Y:S01]  /*0190*/  IMNMX R16, R0, R21, PT ;  /* 0x0000001500107217 */ /* 0x000fe20003800200 */
[-C--:B------:R-:W-:Y:S01]  /*01a0*/  FMUL.FTZ R8, R18, R19.reuse ;  /* 0x0000001312087220 */ /* 0x080fe20000410000 */
[----:B------:R-:W-:Y:S01]  /*01b0*/  IADD3 R22, -R15, 0x7e800000, RZ ;  /* 0x7e8000000f167810 */ /* 0x000fe20007ffe1ff */
[----:B------:R-:W-:Y:S01]  /*01c0*/  FMUL.FTZ R19, R12, R19 ;  /* 0x000000130c137220 */ /* 0x000fe20000410000 */
[----:B------:R-:W-:Y:S01]  /*01d0*/  FSETP.NEU.FTZ.AND P3, PT, R18, RZ, PT ;  /* 0x000000ff1200720b */ /* 0x000fe20003f7d000 */
[----:B------:R-:W-:Y:S01]  /*01e0*/  FMUL.FTZ R10, R8, R8 ;  /* 0x00000008080a7220 */ /* 0x000fe20000410000 */
[----:B------:R-:W-:-:S02]  /*01f0*/  IMNMX R8, R0, R23, !PT ;  /* 0x0000001700087217 */ /* 0x000fc40007800200 */
[----:B------:R-:W-:Y:S01]  /*0200*/  FSETP.NEU.FTZ.AND P2, PT, R16, RZ, PT ;  /* 0x000000ff1000720b */ /* 0x000fe20003f5d000 */
[----:B------:R-:W-:Y:S01]  /*0210*/  FFMA.FTZ R21, R19, R19, R10 ;  /* 0x0000001313157223 */ /* 0x000fe2000001000a */
[----:B------:R-:W-:Y:S01]  /*0220*/  LOP3.LUT R14, R8, 0xfe000000, RZ, 0xc0, !PT ;  /* 0xfe000000080e7812 */ /* 0x000fe200078ec0ff */
[-C--:B------:R-:W-:Y:S01]  /*0230*/  FMUL.FTZ R10, R16, R22.reuse ;  /* 0x00000016100a7220 */ /* 0x080fe20000410000 */
[----:B------:R-:W-:Y:S01]  /*0240*/  IMNMX R19, R0, R23, PT ;  /* 0x0000001700137217 */ /* 0x000fe20003800200 */
[----:B------:R-:W-:Y:S01]  /*0250*/  FMUL.FTZ R22, R9, R22 ;  /* 0x0000001609167220 */ /* 0x000fe20000410000 */
[----:B------:R-:W-:Y:S01]  /*0260*/  IADD3 R20, -R14, 0x7e800000, RZ ;  /* 0x7e8000000e147810 */ /* 0x000fe20007ffe1ff */
[----:B------:R-:W-:Y:S01]  /*0270*/  FMUL.FTZ R25, R10, R10 ;  /* 0x0000000a0a197220 */ /* 0x000fe20000410000 */
[----:B------:R-:W0:Y:S01]  /*0280*/  MUFU.SQRT R21, R21 ;  /* 0x0000001500157308 */ /* 0x000e220000002000 */
[----:B------:R-:W-:Y:S01]  /*0290*/  FADD.FTZ R23, |R11|, -RZ ;  /* 0x800000ff0b177221 */ /* 0x000fe20000010200 */
[----:B------:R-:W-:Y:S01]  /*02a0*/  FSETP.NEU.FTZ.AND P0, PT, R16, +INF , PT ;  /* 0x7f8000001000780b */ /* 0x000fe20003f1d000 */
[----:B------:R-:W-:Y:S01]  /*02b0*/  FMUL.FTZ R11, R19, R20 ;  /* 0x00000014130b7220 */ /* 0x000fe20000410000 */
[----:B------:R-:W-:Y:S01]  /*02c0*/  LOP3.LUT R16, R13, 0x800000, RZ, 0xfc, !PT ;  /* 0x008000000d107812 */ /* 0x000fe200078efcff */
[----:B------:R-:W-:Y:S01]  /*02d0*/  FFMA.FTZ R17, R22, R22, R25 ;  /* 0x0000001616117223 */ /* 0x000fe20000010019 */
[----:B------:R-:W-:Y:S01]  /*02e0*/  IMNMX R10, R0, R23, !PT ;  /* 0x00000017000a7217 */ /* 0x000fe20007800200 */
[----:B------:R-:W-:Y:S01]  /*02f0*/  FMUL.FTZ R20, R8, R20 ;  /* 0x0000001408147220 */ /* 0x000fe20000410000 */
[----:B------:R-:W-:Y:S01]  /*0300*/  FSETP.NEU.FTZ.AND P5, PT, R19, RZ, PT ;  /* 0x000000ff1300720b */ /* 0x000fe20003fbd000 */
[----:B------:R-:W-:Y:S01]  /*0310*/  FMUL.FTZ R25, R11, R11 ;  /* 0x0000000b0b197220 */ /* 0x000fe20000410000 */
[----:B------:R-:W-:Y:S01]  /*0320*/  LOP3.LUT R11, R10, 0xfe000000, RZ, 0xc0, !PT ;  /* 0xfe0000000a0b7812 */ /* 0x000fe200078ec0ff */
[----:B------:R-:W-:Y:S01]  /*0330*/  MUFU.SQRT R17, R17 ;  /* 0x0000001100117308 */ /* 0x000fe20000002000 */
[----:B------:R-:W-:Y:S01]  /*0340*/  FSETP.NEU.FTZ.AND P1, PT, R18, +INF , PT ;  /* 0x7f8000001200780b */ /* 0x000fe20003f3d000 */
[----:B------:R-:W-:Y:S01]  /*0350*/  FFMA.FTZ R25, R20, R20, R25 ;  /* 0x0000001414197223 */ /* 0x000fe20000010019 */
[----:B------:R-:W-:-:S02]  /*0360*/  IMNMX R23, R0, R23, PT ;  /* 0x0000001700177217 */ /* 0x000fc40003800200 */
[----:B------:R-:W-:Y:S01]  /*0370*/  IADD3 R18, -R11, 0x7e800000, RZ ;  /* 0x7e8000000b127810 */ /* 0x000fe20007ffe1ff */
[----:B0-----:R-:W-:Y:S01]  /*0380*/  @P3 FMUL.FTZ R12, R21, R16 ;  /* 0x00000010150c3220 */ /* 0x001fe20000410000 */
[----:B------:R-:W-:Y:S01]  /*0390*/  FSETP.NEU.FTZ.AND P4, PT, R19, +INF , PT ;  /* 0x7f8000001300780b */ /* 0x000fe20003f9d000 */
[----:B------:R0:W1:Y:S01]  /*03a0*/  MUFU.SQRT R13, R25 ;  /* 0x00000019000d7308 */ /* 0x0000620000002000 */
[----:B------:R-:W-:Y:S01]  /*03b0*/  LOP3.LUT R14, R14, 0x800000, RZ, 0xfc, !PT ;  /* 0x008000000e0e7812 */ /* 0x000fe200078efcff */
[CC--:B------:R-:W-:Y:S01]  /*03c0*/  FMUL.FTZ R20, R23.reuse, R18.reuse ;  /* 0x0000001217147220 */ /* 0x0c0fe20000410000 */
[C---:B------:R-:W-:Y:S01]  /*03d0*/  FSETP.NEU.FTZ.AND P6, PT, R23.reuse, RZ, PT ;  /* 0x000000ff1700720b */ /* 0x040fe20003fdd000 */
[----:B---3--:R-:W-:Y:S01]  /*03e0*/  FADD.FTZ R19, |R4|, -RZ ;  /* 0x800000ff04137221 */ /* 0x008fe20000010200 */
[----:B------:R-:W-:Y:S01]  /*03f0*/  FSETP.NEU.FTZ.AND P3, PT, R23, +INF , PT ;  /* 0x7f8000001700780b */ /* 0x000fe20003f7d000 */
[----:B------:R-:W-:Y:S01]  /*0400*/  FADD.FTZ R23, |R5|, -RZ ;  /* 0x800000ff05177221 */ /* 0x000fe20000010200 */
[----:B------:R-:W-:Y:S01]  /*0410*/  LOP3.LUT R16, R15, 0x800000, RZ, 0xfc, !PT ;  /* 0x008000000f107812 */ /* 0x000fe200078efcff */
[----:B------:R-:W-:-:S02]  /*0420*/  FMUL.FTZ R18, R10, R18 ;  /* 0x000000120a127220 */ /* 0x000fc40000410000 */
[----:B------:R-:W-:Y:S02]  /*0430*/  FMUL.FTZ R21, R20, R20 ;  /* 0x0000001414157220 */ /* 0x000fe40000410000 */
[----:B0-----:R-:W-:Y:S02]  /*0440*/  FADD.FTZ R25, |R6|, -RZ ;  /* 0x800000ff06197221 */ /* 0x001fe40000010200 */
[----:B------:R-:W-:Y:S02]  /*0450*/  FFMA.FTZ R21, R18, R18, R21 ;  /* 0x0000001212157223 */ /* 0x000fe40000010015 */
[----:B-1----:R-:W-:Y:S01]  /*0460*/  @P5 FMUL.FTZ R8, R13, R14 ;  /* 0x0000000e0d085220 */ /* 0x002fe20000410000 */
[C---:B------:R-:W-:Y:S01]  /*0470*/  IMNMX R13, R0.reuse, R19, !PT ;  /* 0x00000013000d7217 */ /* 0x040fe20007800200 */
[----:B------:R-:W-:Y:S01]  /*0480*/  FADD.FTZ R5, |R7|, -RZ ;  /* 0x800000ff07057221 */ /* 0x000fe20000010200 */
[----:B------:R-:W-:Y:S01]  /*0490*/  IMNMX R14, R0, R23, !PT ;  /* 0x00000017000e7217 */ /* 0x000fe20007800200 */
[----:B------:R-:W-:Y:S01]  /*04a0*/  @P2 FMUL.FTZ R9, R17, R16 ;  /* 0x0000001011092220 */ /* 0x000fe20000410000 */
[----:B------:R-:W-:Y:S01]  /*04b0*/  LOP3.LUT R6, R13, 0xfe000000, RZ, 0xc0, !PT ;  /* 0xfe0000000d067812 */ /* 0x000fe200078ec0ff */
[----:B------:R-:W-:Y:S01]  /*04c0*/  MUFU.SQRT R21, R21 ;  /* 0x0000001500157308 */ /* 0x000fe20000002000 */
[----:B------:R-:W-:-:S02]  /*04d0*/  LOP3.LUT R18, R14, 0xfe000000, RZ, 0xc0, !PT ;  /* 0xfe0000000e127812 */ /* 0x000fc400078ec0ff */
[----:B------:R-:W-:Y:S02]  /*04e0*/  IMNMX R19, R0, R19, PT ;  /* 0x0000001300137217 */ /* 0x000fe40003800200 */
[----:B------:R-:W-:Y:S02]  /*04f0*/  IADD3 R20, -R6, 0x7e800000, RZ ;  /* 0x7e80000006147810 */ /* 0x000fe40007ffe1ff */
[----:B------:R-:W-:Y:S02]  /*0500*/  IMNMX R7, R0, R23, PT ;  /* 0x0000001700077217 */ /* 0x000fe40003800200 */
[----:B------:R-:W-:Y:S01]  /*0510*/  IADD3 R22, -R18, 0x7e800000, RZ ;  /* 0x7e80000012167810 */ /* 0x000fe20007ffe1ff */
[-C--:B------:R-:W-:Y:S01]  /*0520*/  FMUL.FTZ R24, R19, R20.reuse ;  /* 0x0000001413187220 */ /* 0x080fe20000410000 */
        /* <DEDUP_REMOVED lines=9> */
[----:B------:R-:W-:Y:S01]  /*05c0*/  FMUL.FTZ R22, R14, R22 ;  /* 0x000000160e167220 */ /* 0x000fe20000410000 */
[C---:B------:R-:W-:Y:S01]  /*05d0*/  IMNMX R20, R0.reuse, R5, PT ;  /* 0x0000000500147217 */ /* 0x040fe20003800200 */
[----:B------:R-:W-:Y:S01]  /*05e0*/  FFMA.FTZ R23, R23, R23, R24 ;  /* 0x0000001717177223 */ /* 0x000fe20000010018 */
[----:B------:R-:W-:Y:S01]  /*05f0*/  IMNMX R0, R0, R5, !PT ;  /* 0x0000000500007217 */ /* 0x000fe20007800200 */
[----:B------:R-:W-:Y:S01]  /*0600*/  FFMA.FTZ R24, R22, R22, R25 ;  /* 0x0000001616187223 */ /* 0x000fe20000010019 */
[----:B------:R-:W-:Y:S01]  /*0610*/  FSETP.NEU.FTZ.AND P2, PT, R7, RZ, PT ;  /* 0x000000ff0700720b */ /* 0x000fe20003f5d000 */
[-C--:B------:R-:W-:Y:S01]  /*0620*/  FMUL.FTZ R5, R16, R4.reuse ;  /* 0x0000000410057220 */ /* 0x080fe20000410000 */
[----:B------:R-:W-:Y:S01]  /*0630*/  LOP3.LUT R22, R0, 0xfe000000, RZ, 0xc0, !PT ;  /* 0xfe00000000167812 */ /* 0x000fe200078ec0ff */
[----:B------:R-:W-:Y:S01]  /*0640*/  FMUL.FTZ R4, R15, R4 ;  /* 0x000000040f047220 */ /* 0x000fe20000410000 */
[----:B------:R-:W0:Y:S01]  /*0650*/  MUFU.SQRT R23, R23 ;  /* 0x0000001700177308 */ /* 0x000e220000002000 */
[----:B------:R-:W-:Y:S01]  /*0660*/  FMUL.FTZ R5, R5, R5 ;  /* 0x0000000505057220 */ /* 0x000fe20000410000 */
[----:B------:R-:W-:-:S02]  /*0670*/  IADD3 R27, -R22, 0x7e800000, RZ ;  /* 0x7e800000161b7810 */ /* 0x000fc40007ffe1ff */
[----:B------:R-:W-:Y:S01]  /*0680*/  LOP3.LUT R6, R6, 0x800000, RZ, 0xfc, !PT ;  /* 0x0080000006067812 */ /* 0x000fe200078efcff */
[----:B------:R-:W-:Y:S01]  /*0690*/  FFMA.FTZ R25, R4, R4, R5 ;  /* 0x0000000404197223 */ /* 0x000fe20000010005 */
[----:B------:R-:W-:Y:S01]  /*06a0*/  FSEL R5, R9, +INF , P0 ;  /* 0x7f80000009057808 */ /* 0x000fe20000000000 */
[-C--:B------:R-:W-:Y:S01]  /*06b0*/  FMUL.FTZ R4, R20, R27.reuse ;  /* 0x0000001b14047220 */ /* 0x080fe20000410000 */
[----:B------:R-:W1:Y:S01]  /*06c0*/  MUFU.SQRT R24, R24 ;  /* 0x0000001800187308 */ /* 0x000e620000002000 */
[----:B------:R-:W-:Y:S01]  /*06d0*/  FMUL.FTZ R27, R0, R27 ;  /* 0x0000001b001b7220 */ /* 0x000fe20000410000 */
[----:B------:R-:W-:Y:S01]  /*06e0*/  FSETP.NEU.FTZ.AND P0, PT, R20, RZ, PT ;  /* 0x000000ff1400720b */ /* 0x000fe20003f1d000 */
[----:B------:R-:W-:Y:S01]  /*06f0*/  FMUL.FTZ R4, R4, R4 ;  /* 0x0000000404047220 */ /* 0x000fe20000410000 */
[----:B------:R-:W-:Y:S02]  /*0700*/  LOP3.LUT R9, R18, 0x800000, RZ, 0xfc, !PT ;  /* 0x0080000012097812 */ /* 0x000fe400078efcff */
[----:B------:R-:W-:Y:S01]  /*0710*/  LOP3.LUT R22, R22, 0x800000, RZ, 0xfc, !PT ;  /* 0x0080000016167812 */ /* 0x000fe200078efcff */
[----:B------:R-:W-:Y:S01]  /*0720*/  FFMA.FTZ R27, R27, R27, R4 ;  /* 0x0000001b1b1b7223 */ /* 0x000fe20000010004 */
[----:B------:R-:W2:Y:S01]  /*0730*/  MUFU.SQRT R25, R25 ;  /* 0x0000001900197308 */ /* 0x000ea20000002000 */
[----:B------:R-:W-:Y:S01]  /*0740*/  FSEL R4, R12, +INF , P1 ;  /* 0x7f8000000c047808 */ /* 0x000fe20000800000 */
[----:B0-----:R-:W-:Y:S01]  /*0750*/  @P5 FMUL.FTZ R13, R23, R6 ;  /* 0x00000006170d5220 */ /* 0x001fe20000410000 */
[----:B------:R-:W-:-:S02]  /*0760*/  FSETP.NEU.FTZ.AND P1, PT, R16, RZ, PT ;  /* 0x000000ff1000720b */ /* 0x000fc40003f3d000 */
[----:B------:R-:W-:Y:S02]  /*0770*/  LOP3.LUT R12, R11, 0x800000, RZ, 0xfc, !PT ;  /* 0x008000000b0c7812 */ /* 0x000fe400078efcff */
[----:B------:R-:W-:Y:S01]  /*0780*/  LOP3.LUT R6, R17, 0x800000, RZ, 0xfc, !PT ;  /* 0x0080000011067812 */ /* 0x000fe200078efcff */
[----:B------:R-:W0:Y:S01]  /*0790*/  MUFU.SQRT R27, R27 ;  /* 0x0000001b001b7308 */ /* 0x000e220000002000 */
[----:B-1----:R-:W-:Y:S01]  /*07a0*/  @P2 FMUL.FTZ R14, R24, R9 ;  /* 0x00000009180e2220 */ /* 0x002fe20000410000 */
[----:B------:R-:W-:Y:S01]  /*07b0*/  FSETP.NEU.FTZ.AND P5, PT, R7, +INF , PT ;  /* 0x7f8000000700780b */ /* 0x000fe20003fbd000 */
[----:B------:R-:W-:Y:S01]  /*07c0*/  @P6 FMUL.FTZ R10, R21, R12 ;  /* 0x0000000c150a6220 */ /* 0x000fe20000410000 */
[----:B------:R-:W-:Y:S02]  /*07d0*/  FSETP.NEU.FTZ.AND P6, PT, R19, +INF , PT ;  /* 0x7f8000001300780b */ /* 0x000fe40003fdd000 */
[----:B------:R-:W-:Y:S02]  /*07e0*/  FSETP.NEU.FTZ.AND P2, PT, R16, +INF , PT ;  /* 0x7f8000001000780b */ /* 0x000fe40003f5d000 */
[----:B--2---:R-:W-:Y:S01]  /*07f0*/  @P1 FMUL.FTZ R15, R25, R6 ;  /* 0x00000006190f1220 */ /* 0x004fe20000410000 */
[----:B------:R-:W-:-:S02]  /*0800*/  FSETP.NEU.FTZ.AND P1, PT, R20, +INF , PT ;  /* 0x7f8000001400780b */ /* 0x000fc40003f3d000 */
[----:B------:R-:W-:Y:S02]  /*0810*/  FSEL R6, R8, +INF , P4 ;  /* 0x7f80000008067808 */ /* 0x000fe40002000000 */
[----:B------:R-:W-:Y:S02]  /*0820*/  FSEL R7, R10, +INF , P3 ;  /* 0x7f8000000a077808 */ /* 0x000fe40001800000 */
[----:B------:R-:W-:Y:S01]  /*0830*/  FSEL R8, R13, +INF , P6 ;  /* 0x7f8000000d087808 */ /* 0x000fe20003000000 */
[----:B0-----:R-:W-:Y:S01]  /*0840*/  @P0 FMUL.FTZ R0, R27, R22 ;  /* 0x000000161b000220 */ /* 0x001fe20000410000 */
[----:B------:R-:W-:Y:S01]  /*0850*/  FSEL R9, R14, +INF , P5 ;  /* 0x7f8000000e097808 */ /* 0x000fe20002800000 */
[----:B------:R-:W-:Y:S01]  /*0860*/  STG.E.128 [R2.64], R4 ;  /* 0x0000000402007986 */ /* 0x000fe2000c101d04 */
[----:B------:R-:W-:Y:S02]  /*0870*/  FSEL R10, R15, +INF , P2 ;  /* 0x7f8000000f0a7808 */ /* 0x000fe40001000000 */
[----:B------:R-:W-:-:S05]  /*0880*/  FSEL R11, R0, +INF , P1 ;  /* 0x7f800000000b7808 */ /* 0x000fca0000800000 */
[----:B------:R-:W-:Y:S01]  /*0890*/  STG.E.128 [R2.64+0x800], R8 ;  /* 0x0008000802007986 */ /* 0x000fe2000c101d04 */
[----:B------:R-:W-:Y:S05]  /*08a0*/  EXIT ;  /* 0x000000000000794d */ /* 0x000fea0003800000 */
.L_x_3526:
        /* <DEDUP_REMOVED lines=84> */
.L_x_3528:
[----:B-1----:R-:W-:Y:S05]  /*0df0*/  BSYNC B0 ;  /* 0x0000000000007941 */ /* 0x002fea0003800000 */
.L_x_3527:
        /* <DEDUP_REMOVED lines=20> */
.L_x_3530:
[----:B------:R-:W-:Y:S05]  /*0f40*/  BSYNC B0 ;  /* 0x0000000000007941 */ /* 0x000fea0003800000 */
.L_x_3529:
        /* <DEDUP_REMOVED lines=22> */
.L_x_3532:
[----:B------:R-:W-:Y:S05]  /*10b0*/  BSYNC B0 ;  /* 0x0000000000007941 */ /* 0x000fea0003800000 */
.L_x_3531:
        /* <DEDUP_REMOVED lines=18> */
.L_x_3534:
[----:B------:R-:W-:Y:S05]  /*11e0*/  BSYNC B0 ;  /* 0x0000000000007941 */ /* 0x000fea0003800000 */
.L_x_3533:
        /* <DEDUP_REMOVED lines=18> */
.L_x_3536:
[----:B------:R-:W-:Y:S05]  /*1310*/  BSYNC B0 ;  /* 0x0000000000007941 */ /* 0x000fea0003800000 */
.L_x_3535:
        /* <DEDUP_REMOVED lines=18> */
.L_x_3538:
[----:B------:R-:W-:Y:S05]  /*1440*/  BSYNC B0 ;  /* 0x0000000000007941 */ /* 0x000fea0003800000 */
.L_x_3537:
        /* <DEDUP_REMOVED lines=18> */
.L_x_3540:
[----:B------:R-:W-:Y:S05]  /*1570*/  BSYNC B0 ;  /* 0x0000000000007941 */ /* 0x000fea0003800000 */
.L_x_3539:
        /* <DEDUP_REMOVED lines=18> */
.L_x_3542:
[----:B------:R-:W-:Y:S05]  /*16a0*/  BSYNC B0 ;  /* 0x0000000000007941 */ /* 0x000fea0003800000 */
.L_x_3541:
        /* <DEDUP_REMOVED lines=18> */
.L_x_3545:
[----:B0-----:R-:W-:-:S13]  /*17d0*/  ISETP.GE.AND P0, PT, R3, R0, PT ;  /* 0x000000000300720c */ /* 0x001fda0003f06270 */
[----:B------:R-:W-:Y:S05]  /*17e0*/  @P0 BRA `(.L_x_3547) ;  /* 0x000000c000000947 */ /* 0x000fea0003800000 */
[----:B------:R-:W-:Y:S01]  /*17f0*/  IMAD.IADD R4, R2, 0x1, R3 ;  /* 0x0000000102047824 */ /* 0x000fe200078e0203 */
[----:B------:R-:W-:Y:S01]  /*1800*/  IADD3 R3, R3, 0x80, RZ ;  /* 0x0000008003037810 */ /* 0x000fe20007ffe0ff */
[----:B------:R-:W-:-:S04]  /*1810*/  IMAD.MOV.U32 R5, RZ, RZ, 0x4 ;  /* 0x00000004ff057424 */ /* 0x000fc800078e00ff */
[----:B------:R-:W-:-:S05]  /*1820*/  IMAD.WIDE.U32 R4, R4, R5, c[0x0][0x170] ;  /* 0x00005c0004047625 */ /* 0x000fca00078e0005 */
[----:B-----5:R0:W-:Y:S02]  /*1830*/  STG.E [R4.64], R9 ;  /* 0x0000000904007986 */ /* 0x0201e4000c101904 */
.L_x_3546:
[----:B------:R-:W-:-:S13]  /*1840*/  ISETP.GE.AND P0, PT, R3, R0, PT ;  /* 0x000000000300720c */ /* 0x000fda0003f06270 */
[----:B------:R-:W-:Y:S05]  /*1850*/  @P0 BRA `(.L_x_3548) ;  /* 0x000000d000000947 */ /* 0x000fea0003800000 */
[----:B0-----:R-:W-:Y:S01]  /*1860*/  IMAD.IADD R4, R2, 0x1, R3 ;  /* 0x0000000102047824 */ /* 0x001fe200078e0203 */
[----:B------:R-:W-:Y:S01]  /*1870*/  IADD3 R3, R3, 0x80, RZ ;  /* 0x0000008003037810 */ /* 0x000fe20007ffe0ff */
[----:B------:R-:W-:-:S04]  /*1880*/  IMAD.MOV.U32 R5, RZ, RZ, 0x4 ;  /* 0x00000004ff057424 */ /* 0x000fc800078e00ff */
[----:B------:R-:W-:-:S05]  /*1890*/  IMAD.WIDE.U32 R4, R4, R5, c[0x0][0x170] ;  /* 0x00005c0004047625 */ /* 0x000fca00078e0005 */
[----:B------:R0:W-:Y:S02]  /*18a0*/  STG.E [R4.64], R6 ;  /* 0x0000000604007986 */ /* 0x0001e4000c101904 */
.L_x_3547:
        /* <DEDUP_REMOVED lines=8> */
.L_x_3548:
[----:B------:R-:W-:Y:S05]  /*1930*/  BSYNC B1 ;  /* 0x0000000000017941 */ /* 0x000fea0003800000 */
.L_x_3544:
[----:B------:R-:W-:-:S13]  /*1940*/  ISETP.GE.AND P0, PT, R3, R0, PT ;  /* 0x000000000300720c */ /* 0x000fda0003f06270 */
[----:B0-----:R-:W-:Y:S01]  /*1950*/  @!P0 IMAD.IADD R4, R2, 0x1, R3 ;  /* 0x0000000102048824 */ /* 0x001fe200078e0203 */
[----:B------:R-:W-:Y:S01]  /*1960*/  @!P0 IADD3 R3, R3, 0x80, RZ ;  /* 0x0000008003038810 */ /* 0x000fe20007ffe0ff */
[----:B------:R-:W-:-:S04]  /*1970*/  @!P0 IMAD.MOV.U32 R5, RZ, RZ, 0x4 ;  /* 0x00000004ff058424 */ /* 0x000fc800078e00ff */
[----:B------:R-:W-:-:S05]  /*1980*/  @!P0 IMAD.WIDE.U32 R4, R4, R5, c[0x0][0x170] ;  /* 0x00005c0004048625 */ /* 0x000fca00078e0005 */
[----:B------:R0:W-:Y:S02]  /*1990*/  @!P0 STG.E [R4.64], R7 ;  /* 0x0000000704008986 */ /* 0x0001e4000c101904 */
.L_x_3549:
[----:B------:R-:W-:Y:S05]  /*19a0*/  BSYNC B0 ;  /* 0x0000000000007941 */ /* 0x000fea0003800000 */
.L_x_3543:
[----:B------:R-:W-:Y:S01]  /*19b0*/  WARPSYNC 0xffffffff ;  /* 0xffffffff00007948 */ /* 0x000fe20003800000 */
[----:B------:R-:W-:-:S13]  /*19c0*/  ISETP.GE.AND P0, PT, R3, R0, PT ;  /* 0x000000000300720c */ /* 0x000fda0003f06270 */
[----:B------:R-:W-:Y:S05]  /*19d0*/  @P0 EXIT ;  /* 0x000000000000094d */ /* 0x000fea0003800000 */
[----:B------:R-:W-:Y:S02]  /*19e0*/  IMAD.IADD R2, R2, 0x1, R3 ;  /* 0x0000000102027824 */ /* 0x000fe400078e0203 */
[----:B------:R-:W-:-:S04]  /*19f0*/  IMAD.MOV.U32 R3, RZ, RZ, 0x4 ;  /* 0x00000004ff037424 */ /* 0x000fc800078e00ff */
[----:B------:R-:W-:-:S05]  /*1a00*/  IMAD.WIDE.U32 R2, R2, R3, c[0x0][0x170] ;  /* 0x00005c0002027625 */ /* 0x000fca00078e0003 */
[----:B-----5:R-:W-:Y:S01]  /*1a10*/  STG.E [R2.64], R11 ;  /* 0x0000000b02007986 */ /* 0x020fe2000c101904 */
[----:B------:R-:W-:Y:S05]  /*1a20*/  EXIT ;  /* 0x000000000000794d */ /* 0x000fea0003800000 */
.L_x_3550:
        /* <DEDUP_REMOVED lines=13> */
.L_x_17759:


//--------------------- .text._ZN2at6native29vectorized_elementwise_kernelILi8ENS0_13AUnaryFunctorIfffZZZNS0_17hypot_kernel_cudaERNS_18TensorIteratorBaseEENKUlvE_clEvENKUlvE0_clEvEUlffE_EESt5arrayIPcLm2EEEEviT0_T1_ --------------------------
	.section	.text._ZN2at6native29vectorized_elementwise_kernelILi8ENS0_13AUnaryFunctorIfffZZZNS0_17hypot_kernel_cudaERNS_18TensorIteratorBaseEENKUlvE_clEvENKUlvE0_clEvEUlffE_EESt5arrayIPcLm2EEEEviT0_T1_,"ax",@progbits
	.sectioninfo	@"SHI_REGISTERS=4"
	.align	128
        .global         _ZN2at6native29vectorized_elementwise_kernelILi8ENS0_13AUnaryFunctorIfffZZZNS0_17hypot_kernel_cudaERNS_18TensorIteratorBaseEENKUlvE_clEvENKUlvE0_clEvEUlffE_EESt5arrayIPcLm2EEEEviT0_T1_
        .type           _ZN2at6native29vectorized_elementwise_kernelILi8ENS0_13AUnaryFunctorIfffZZZNS0_17hypot_kernel_cudaERNS_18TensorIteratorBaseEENKUlvE_clEvENKUlvE0_clEvEUlffE_EESt5arrayIPcLm2EEEEviT0_T1_,@function
        .size           _ZN2at6native29vectorized_elementwise_kernelILi8ENS0_13AUnaryFunctorIfffZZZNS0_17hypot_kernel_cudaERNS_18TensorIteratorBaseEENKUlvE_clEvENKUlvE0_clEvEUlffE_EESt5arrayIPcLm2EEEEviT0_T1_,(.L_x_17760 - _ZN2at6native29vectorized_elementwise_kernelILi8ENS0_13AUnaryFunctorIfffZZZNS0_17hypot_kernel_cudaERNS_18TensorIteratorBaseEENKUlvE_clEvENKUlvE0_clEvEUlffE_EESt5arrayIPcLm2EEEEviT0_T1_)
        .other          _ZN2at6native29vectorized_elementwise_kernelILi8ENS0_13AUnaryFunctorIfffZZZNS0_17hypot_kernel_cudaERNS_18TensorIteratorBaseEENKUlvE_clEvENKUlvE0_clEvEUlffE_EESt5arrayIPcLm2EEEEviT0_T1_,@"STO_CUDA_ENTRY STV_DEFAULT"
_ZN2at6native29vectorized_elementwise_kernelILi8ENS0_13AUnaryFunctorIfffZZZNS0_17hypot_kernel_cudaERNS_18TensorIteratorBaseEENKUlvE_clEvENKUlvE0_clEvEUlffE_EESt5arrayIPcLm2EEEEviT0_T1_:
.text._ZN2at6native29vectorized_elementwise_kernelILi8ENS0_13AUnaryFunctorIfffZZZNS0_17hypot_kernel_cudaERNS_18TensorIteratorBaseEENKUlvE_clEvENKUlvE0_clEvEUlffE_EESt5arrayIPcLm2EEEEviT0_T1_:
[----:B------:R-:W-:Y:S02]  /*0000*/  MOV R1, c[0x0][0x28] ;  /* 0x00000a0000017a02 */ /* 0x000fe40000000f00 */
[----:B------:R-:W-:Y:S05]  /*0010*/  EXIT ;  /* 0x000000000000794d */ /* 0x000fea0003800000 */
.L_x_3551:
        /* <DEDUP_REMOVED lines=14> */
.L_x_17760:


//--------------------- .text._ZN2at6native18elementwise_kernelILi128ELi4EZNS0_15gpu_kernel_implINS0_13BinaryFunctorIfffZZZNS0_17hypot_kernel_cudaERNS_18TensorIteratorBaseEENKUlvE_clEvENKUlvE0_clEvEUlffE_EEEEvS5_RKT_EUliE_EEviT1_ --------------------------
	.section	.text._ZN2at6native18elementwise_kernelILi128ELi4EZNS0_15gpu_kernel_implINS0_13BinaryFunctorIfffZZZNS0_17hypot_kernel_cudaERNS_18TensorIteratorBaseEENKUlvE_clEvENKUlvE0_clEvEUlffE_EEEEvS5_RKT_EUliE_EEviT1_,"ax",@progbits
	.sectioninfo	@"SHI_REGISTERS=26"
	.align	128
        .global         _ZN2at6native18elementwise_kernelILi128ELi4EZNS0_15gpu_kernel_implINS0_13BinaryFunctorIfffZZZNS0_17hypot_kernel_cudaERNS_18TensorIteratorBaseEENKUlvE_clEvENKUlvE0_clEvEUlffE_EEEEvS5_RKT_EUliE_EEviT1_
        .type           _ZN2at6native18elementwise_kernelILi128ELi4EZNS0_15gpu_kernel_implINS0_13BinaryFunctorIfffZZZNS0_17hypot_kernel_cudaERNS_18TensorIteratorBaseEENKUlvE_clEvENKUlvE0_clEvEUlffE_EEEEvS5_RKT_EUliE_EEviT1_,@function
        .size           _ZN2at6native18elementwise_kernelILi128ELi4EZNS0_15gpu_kernel_implINS0_13BinaryFunctorIfffZZZNS0_17hypot_kernel_cudaERNS_18TensorIteratorBaseEENKUlvE_clEvENKUlvE0_clEvEUlffE_EEEEvS5_RKT_EUliE_EEviT1_,(.L_x_17761 - _ZN2at6native18elementwise_kernelILi128ELi4EZNS0_15gpu_kernel_implINS0_13BinaryFunctorIfffZZZNS0_17hypot_kernel_cudaERNS_18TensorIteratorBaseEENKUlvE_clEvENKUlvE0_clEvEUlffE_EEEEvS5_RKT_EUliE_EEviT1_)
        .other          _ZN2at6native18elementwise_kernelILi128ELi4EZNS0_15gpu_kernel_implINS0_13BinaryFunctorIfffZZZNS0_17hypot_kernel_cudaERNS_18TensorIteratorBaseEENKUlvE_clEvENKUlvE0_clEvEUlffE_EEEEvS5_RKT_EUliE_EEviT1_,@"STO_CUDA_ENTRY STV_DEFAULT"
_ZN2at6native18elementwise_kernelILi128ELi4EZNS0_15gpu_kernel_implINS0_13BinaryFunctorIfffZZZNS0_17hypot_kernel_cudaERNS_18TensorIteratorBaseEENKUlvE_clEvENKUlvE0_clEvEUlffE_EEEEvS5_RKT_EUliE_EEviT1_:
.text._ZN2at6native18elementwise_kernelILi128ELi4EZNS0_15gpu_kernel_implINS0_13BinaryFunctorIfffZZZNS0_17hypot_kernel_cudaERNS_18TensorIteratorBaseEENKUlvE_clEvENKUlvE0_clEvEUlffE_EEEEvS5_RKT_EUliE_EEviT1_:
        /* <DEDUP_REMOVED lines=265> */
.L_x_3554:
        /* <DEDUP_REMOVED lines=20> */
.L_x_3559:
[----:B------:R-:W2:Y:S02]  /*11d0*/  LDG.E.U8 R2, [R2.64] ;  /* 0x0000002402027981 */ /* 0x000ea4000c1e1100 */
[----:B--2---:R0:W1:Y:S01]  /*11e0*/  I2F.U16 R23, R2 ;  /* 0x0000000200177306 */ /* 0x0040620000101000 */
[----:B------:R-:W-:Y:S05]  /*11f0*/  BRA `(.L_x_3561) ;  /* 0x00000ca000007947 */ /* 0x000fea0003800000 */
.L_x_3558:
        /* <DEDUP_REMOVED lines=9> */
.L_x_3563:
[----:B------:R-:W2:Y:S02]  /*1290*/  LDG.E R2, [R2.64] ;  /* 0x0000002402027981 */ /* 0x000ea4000c1e1900 */
[----:B--2---:R0:W1:Y:S01]  /*12a0*/  I2F R23, R2 ;  /* 0x0000000200177306 */ /* 0x0040620000201400 */
[----:B------:R-:W-:Y:S05]  /*12b0*/  BRA `(.L_x_3561) ;  /* 0x00000be000007947 */ /* 0x000fea0003800000 */
.L_x_3562:
[----:B------:R-:W2:Y:S02]  /*12c0*/  LDG.E.U16 R2, [R2.64] ;  /* 0x0000002402027981 */ /* 0x000ea4000c1e1500 */
[----:B--2---:R0:W1:Y:S01]  /*12d0*/  I2F.S16 R23, R2 ;  /* 0x0000000200177306 */ /* 0x0040620000101400 */
[----:B------:R-:W-:Y:S05]  /*12e0*/  BRA `(.L_x_3561) ;  /* 0x00000bb000007947 */ /* 0x000fea0003800000 */
.L_x_3557:
        /* <DEDUP_REMOVED lines=8> */
.L_x_3565:
[----:B------:R-:W2:Y:S02]  /*1370*/  LDG.E.U16 R2, [R2.64] ;  /* 0x0000002402027981 */ /* 0x000ea4000c1e1500 */
[----:B--2---:R-:W-:Y:S01]  /*1380*/  HADD2.F32 R23, -RZ, R2.H0_H0 ;  /* 0x20000002ff177230 */ /* 0x004fe20000004100 */
[----:B------:R-:W-:Y:S05]  /*1390*/  BRA `(.L_x_3561) ;  /* 0x00000b0000007947 */ /* 0x000fea0003800000 */
.L_x_3564:
        /* <DEDUP_REMOVED lines=8> */
.L_x_3567:
[----:B------:R-:W2:Y:S02]  /*1420*/  LDG.E.U16 R2, [R2.64] ;  /* 0x0000002402027981 */ /* 0x000ea4000c1e1500 */
[----:B--2---:R-:W-:Y:S01]  /*1430*/  HADD2.F32 R23, -RZ, R2.H0_H0 ;  /* 0x20000002ff177230 */ /* 0x004fe20000004100 */
[----:B------:R-:W-:Y:S05]  /*1440*/  BRA `(.L_x_3561) ;  /* 0x00000a5000007947 */ /* 0x000fea0003800000 */
.L_x_3566:
[----:B------:R-:W2:Y:S02]  /*1450*/  LDG.E.64 R2, [R2.64] ;  /* 0x0000002402027981 */ /* 0x000ea4000c1e1b00 */
[----:B--2---:R-:W0:Y:S01]  /*1460*/  F2F.F32.F64 R23, R2 ;  /* 0x0000000200177310 */ /* 0x004e220000301000 */
[----:B------:R-:W0:-:S14]  /*1470*/  DSETP.GEU.AND P0, PT, |R2|, c[0x2][0x0], PT ;  /* 0x008000000200762a */ /* 0x000e1c0003f0e200 */
[----:B0-----:R-:W-:Y:S01]  /*1480*/  @!P0 FMUL R23, R23, 1.175494350822287508e-38 ;  /* 0x0080000017178820 */ /* 0x001fe20000400000 */
[----:B------:R-:W-:Y:S05]  /*1490*/  BRA `(.L_x_3561) ;  /* 0x00000a0000007947 */ /* 0x000fea0003800000 */
.L_x_3556:
        /* <DEDUP_REMOVED lines=12> */
.L_x_3570:
[----:B------:R-:W2:Y:S02]  /*1560*/  LDG.E.64 R2, [R2.64] ;  /* 0x0000002402027981 */ /* 0x000ea4000c1e1b00 */
[----:B--2---:R-:W0:Y:S01]  /*1570*/  F2F.F32.F64 R23, R2 ;  /* 0x0000000200177310 */ /* 0x004e220000301000 */
[----:B------:R-:W0:-:S14]  /*1580*/  DSETP.GEU.AND P0, PT, |R2|, c[0x2][0x0], PT ;  /* 0x008000000200762a */ /* 0x000e1c0003f0e200 */
[----:B0-----:R-:W-:Y:S01]  /*1590*/  @!P0 FMUL R23, R23, 1.175494350822287508e-38 ;  /* 0x0080000017178820 */ /* 0x001fe20000400000 */
[----:B------:R-:W-:Y:S05]  /*15a0*/  BRA `(.L_x_3561) ;  /* 0x000008f000007947 */ /* 0x000fea0003800000 */
.L_x_3569:
        /* <DEDUP_REMOVED lines=11> */
[----:B------:R-:W-:-:S04]  /*1660*/  IADD3 R2, R0, -0x1, RZ ;  /* 0xffffffff00027810 */ /* 0x000fc80007ffe0ff */
[----:B------:R-:W-:Y:S02]  /*1670*/  SHF.R.S32.HI R2, RZ, 0x1f, R2 ;  /* 0x0000001fff027819 */ /* 0x000fe40000011402 */
[----:B0-----:R-:W-:-:S04]  /*1680*/  IADD3 R4, -R4, 0x1f, RZ ;  /* 0x0000001f04047810 */ /* 0x001fc80007ffe1ff */
[C---:B------:R-:W-:Y:S02]  /*1690*/  ISETP.GT.U32.AND P0, PT, R4.reuse, 0x4, PT ;  /* 0x000000040400780c */ /* 0x040fe40003f04070 */
[----:B------:R-:W-:-:S04]  /*16a0*/  IADD3 R4, R4, -0x4, RZ ;  /* 0xfffffffc04047810 */ /* 0x000fc80007ffe0ff */
[----:B------:R-:W-:Y:S02]  /*16b0*/  SEL R5, R4, RZ, P0 ;  /* 0x000000ff04057207 */ /* 0x000fe40000000000 */
[----:B------:R-:W-:-:S03]  /*16c0*/  IADD3 R4, R0, 0x1000000, RZ ;  /* 0x0100000000047810 */ /* 0x000fc60007ffe0ff */
[----:B------:R-:W-:Y:S01]  /*16d0*/  IMAD R6, R5, R6, 0x3c000000 ;  /* 0x3c00000005067424 */ /* 0x000fe200078e0206 */
[----:B------:R-:W-:Y:S02]  /*16e0*/  SHF.L.U32 R5, R0, R5, RZ ;  /* 0x0000000500057219 */ /* 0x000fe400000006ff */
[----:B------:R-:W-:Y:S02]  /*16f0*/  SHF.R.S32.HI R4, RZ, 0x8, R4 ;  /* 0x00000008ff047819 */ /* 0x000fe40000011404 */
[----:B------:R-:W-:-:S04]  /*1700*/  LEA.HI R5, R5, R6, RZ, 0x1c ;  /* 0x0000000605057211 */ /* 0x000fc800078fe0ff */
[----:B------:R-:W-:-:S04]  /*1710*/  LOP3.LUT R5, R5, 0x7f800000, R4, 0xf8, !PT ;  /* 0x7f80000005057812 */ /* 0x000fc800078ef804 */
[----:B------:R-:W-:-:S04]  /*1720*/  LOP3.LUT R2, R5, R2, RZ, 0x30, !PT ;  /* 0x0000000205027212 */ /* 0x000fc800078e30ff */
[----:B------:R-:W-:Y:S01]  /*1730*/  LOP3.LUT R23, R2, 0x80000000, R23, 0xf8, !PT ;  /* 0x8000000002177812 */ /* 0x000fe200078ef817 */
[----:B------:R-:W-:Y:S05]  /*1740*/  BRA `(.L_x_3561) ;  /* 0x0000075000007947 */ /* 0x000fea0003800000 */
.L_x_3572:
        /* <DEDUP_REMOVED lines=13> */
.L_x_3571:
[----:B------:R-:W2:Y:S02]  /*1820*/  LDG.E.U16 R2, [R2.64] ;  /* 0x0000002402027981 */ /* 0x000ea4000c1e1500 */
[----:B--2---:R-:W-:Y:S01]  /*1830*/  PRMT R23, RZ, 0x5410, R2 ;  /* 0x00005410ff177816 */ /* 0x004fe20000000002 */
[----:B------:R-:W-:Y:S05]  /*1840*/  BRA `(.L_x_3561) ;  /* 0x0000065000007947 */ /* 0x000fea0003800000 */
.L_x_3568:
        /* <DEDUP_REMOVED lines=11> */
.L_x_3575:
        /* <DEDUP_REMOVED lines=20> */
.L_x_3577:
[----:B------:R-:W-:Y:S05]  /*1a40*/  BSYNC B0 ;  /* 0x0000000000007941 */ /* 0x000fea0003800000 */
.L_x_3576:
[----:B------:R-:W-:Y:S01]  /*1a50*/  IMAD.SHL.U32 R2, R2, 0x100000, RZ ;  /* 0x0010000002027824 */ /* 0x000fe200078e00ff */
[----:B------:R-:W-:-:S04]  /*1a60*/  LEA R0, R0, 0x3b800000, 0x17 ;  /* 0x3b80000000007811 */ /* 0x000fc800078eb8ff */
[----:B------:R-:W-:Y:S01]  /*1a70*/  LOP3.LUT R23, R0, R2, R23, 0xfe, !PT ;  /* 0x0000000200177212 */ /* 0x000fe200078efe17 */
[----:B------:R-:W-:Y:S05]  /*1a80*/  BRA `(.L_x_3561) ;  /* 0x0000041000007947 */ /* 0x000fea0003800000 */
.L_x_3574:
        /* <DEDUP_REMOVED lines=20> */
.L_x_3579:
[----:B------:R-:W-:Y:S05]  /*1bd0*/  BSYNC B0 ;  /* 0x0000000000007941 */ /* 0x000fea0003800000 */
.L_x_3578:
[----:B------:R-:W-:Y:S01]  /*1be0*/  IMAD.SHL.U32 R2, R2, 0x200000, RZ ;  /* 0x0020000002027824 */ /* 0x000fe200078e00ff */
[----:B------:R-:W-:-:S04]  /*1bf0*/  LEA R0, R0, 0x37800000, 0x17 ;  /* 0x3780000000007811 */ /* 0x000fc800078eb8ff */
[----:B------:R-:W-:Y:S01]  /*1c00*/  LOP3.LUT R23, R0, R2, R23, 0xfe, !PT ;  /* 0x0000000200177212 */ /* 0x000fe200078efe17 */
[----:B------:R-:W-:Y:S05]  /*1c10*/  BRA `(.L_x_3561) ;  /* 0x0000028000007947 */ /* 0x000fea0003800000 */
.L_x_3573:
        /* <DEDUP_REMOVED lines=14> */
.L_x_3560:
        /* <DEDUP_REMOVED lines=21> */
.L_x_3581:
[----:B------:R-:W2:Y:S02]  /*1e50*/  LDG.E.64 R2, [R2.64] ;  /* 0x0000002402027981 */ /* 0x000ea4000c1e1b00 */
[----:B--2---:R0:W1:Y:S01]  /*1e60*/  I2F.U64 R23, R2 ;  /* 0x0000000200177312 */ /* 0x0040620000301000 */
[----:B------:R-:W-:Y:S05]  /*1e70*/  BRA `(.L_x_3561) ;  /* 0x0000002000007947 */ /* 0x000fea0003800000 */
.L_x_3580:
[----:B------:R-:W2:Y:S02]  /*1e80*/  LDG.E R2, [R2.64] ;  /* 0x0000002402027981 */ /* 0x000ea4000c1e1900 */
[----:B--2---:R0:W1:Y:S02]  /*1e90*/  I2F.U32 R23, R2 ;  /* 0x0000000200177306 */ /* 0x0040640000201000 */
.L_x_3561:
[----:B------:R-:W-:Y:S05]  /*1ea0*/  BSYNC B6 ;  /* 0x0000000000067941 */ /* 0x000fea0003800000 */
.L_x_3555:
[----:B------:R-:W2:Y:S01]  /*1eb0*/  LDC.U8 R4, c[0x0][0x3e3] ;  /* 0x0000f8c0ff047b82 */ /* 0x000ea20000000000 */
[----:B0-----:R-:W-:Y:S01]  /*1ec0*/  IADD3 R2, P1, R22, c[0x0][0x3d8], RZ ;  /* 0x0000f60016027a10 */ /* 0x001fe20007f3e0ff */
[----:B------:R-:W-:Y:S04]  /*1ed0*/  BSSY B6, `(.L_x_3582) ;  /* 0x00000dd000067945 */ /* 0x000fe80003800000 */
[----:B------:R-:W-:Y:S01]  /*1ee0*/  IMAD.X R3, RZ, RZ, c[0x0][0x3dc], P1 ;  /* 0x0000f700ff037624 */ /* 0x000fe200008e06ff */
[----:B--2---:R-:W-:-:S04]  /*1ef0*/  PRMT R0, R4, 0x9910, RZ ;  /* 0x0000991004007816 */ /* 0x004fc800000000ff */
        /* <DEDUP_REMOVED lines=13> */
.L_x_3586:
[----:B------:R-:W2:Y:S02]  /*1fd0*/  LDG.E.U8 R0, [R2.64] ;  /* 0x0000002402007981 */ /* 0x000ea4000c1e1100 */
[----:B--2---:R-:W0:Y:S01]  /*1fe0*/  I2F.U16 R0, R0 ;  /* 0x0000000000007306 */ /* 0x004e220000101000 */
[----:B------:R-:W-:Y:S05]  /*1ff0*/  BRA `(.L_x_3588) ;  /* 0x00000ca000007947 */ /* 0x000fea0003800000 */
.L_x_3585:
        /* <DEDUP_REMOVED lines=9> */
.L_x_3590:
[----:B------:R-:W2:Y:S02]  /*2090*/  LDG.E R0, [R2.64] ;  /* 0x0000002402007981 */ /* 0x000ea4000c1e1900 */
[----:B--2---:R-:W0:Y:S01]  /*20a0*/  I2F R0, R0 ;  /* 0x0000000000007306 */ /* 0x004e220000201400 */
[----:B------:R-:W-:Y:S05]  /*20b0*/  BRA `(.L_x_3588) ;  /* 0x00000be000007947 */ /* 0x000fea0003800000 */
.L_x_3589:
[----:B------:R-:W2:Y:S02]  /*20c0*/  LDG.E.U16 R0, [R2.64] ;  /* 0x0000002402007981 */ /* 0x000ea4000c1e1500 */
[----:B--2---:R-:W0:Y:S01]  /*20d0*/  I2F.S16 R0, R0 ;  /* 0x0000000000007306 */ /* 0x004e220000101400 */
[----:B------:R-:W-:Y:S05]  /*20e0*/  BRA `(.L_x_3588) ;  /* 0x00000bb000007947 */ /* 0x000fea0003800000 */
.L_x_3584:
        /* <DEDUP_REMOVED lines=8> */
.L_x_3592:
[----:B------:R-:W2:Y:S02]  /*2170*/  LDG.E.U16 R0, [R2.64] ;  /* 0x0000002402007981 */ /* 0x000ea4000c1e1500 */
[----:B--2---:R-:W-:Y:S01]  /*2180*/  HADD2.F32 R0, -RZ, R0.H0_H0 ;  /* 0x20000000ff007230 */ /* 0x004fe20000004100 */
[----:B------:R-:W-:Y:S05]  /*2190*/  BRA `(.L_x_3588) ;  /* 0x00000b0000007947 */ /* 0x000fea0003800000 */
.L_x_3591:
        /* <DEDUP_REMOVED lines=8> */
.L_x_3594:
[----:B------:R-:W2:Y:S02]  /*2220*/  LDG.E.U16 R0, [R2.64] ;  /* 0x0000002402007981 */ /* 0x000ea4000c1e1500 */
[----:B--2---:R-:W-:Y:S01]  /*2230*/  HADD2.F32 R0, -RZ, R0.H0_H0 ;  /* 0x20000000ff007230 */ /* 0x004fe20000004100 */
[----:B------:R-:W-:Y:S05]  /*2240*/  BRA `(.L_x_3588) ;  /* 0x00000a5000007947 */ /* 0x000fea0003800000 */
.L_x_3593:
[----:B------:R-:W2:Y:S02]  /*2250*/  LDG.E.64 R2, [R2.64] ;  /* 0x0000002402027981 */ /* 0x000ea4000c1e1b00 */
[----:B--2---:R-:W0:Y:S01]  /*2260*/  F2F.F32.F64 R0, R2 ;  /* 0x0000000200007310 */ /* 0x004e220000301000 */
[----:B------:R-:W0:-:S14]  /*2270*/  DSETP.GEU.AND P0, PT, |R2|, c[0x2][0x0], PT ;  /* 0x008000000200762a */ /* 0x000e1c0003f0e200 */
[----:B0-----:R-:W-:Y:S01]  /*2280*/  @!P0 FMUL R0, R0, 1.175494350822287508e-38 ;  /* 0x0080000000008820 */ /* 0x001fe20000400000 */
[----:B------:R-:W-:Y:S05]  /*2290*/  BRA `(.L_x_3588) ;  /* 0x00000a0000007947 */ /* 0x000fea0003800000 */
.L_x_3583:
        /* <DEDUP_REMOVED lines=12> */
.L_x_3597:
[----:B------:R-:W2:Y:S02]  /*2360*/  LDG.E.64 R2, [R2.64] ;  /* 0x0000002402027981 */ /* 0x000ea4000c1e1b00 */
[----:B--2---:R-:W0:Y:S01]  /*2370*/  F2F.F32.F64 R0, R2 ;  /* 0x0000000200007310 */ /* 0x004e220000301000 */
[----:B------:R-:W0:-:S14]  /*2380*/  DSETP.GEU.AND P0, PT, |R2|, c[0x2][0x0], PT ;  /* 0x008000000200762a */ /* 0x000e1c0003f0e200 */
[----:B0-----:R-:W-:Y:S01]  /*2390*/  @!P0 FMUL R0, R0, 1.175494350822287508e-38 ;  /* 0x0080000000008820 */ /* 0x001fe20000400000 */
[----:B------:R-:W-:Y:S05]  /*23a0*/  BRA `(.L_x_3588) ;  /* 0x000008f000007947 */ /* 0x000fea0003800000 */
.L_x_3596:
        /* <DEDUP_REMOVED lines=26> */
.L_x_3599:
        /* <DEDUP_REMOVED lines=13> */
.L_x_3598:
[----:B------:R-:W2:Y:S02]  /*2620*/  LDG.E.U16 R0, [R2.64] ;  /* 0x0000002402007981 */ /* 0x000ea4000c1e1500 */
[----:B--2---:R-:W-:Y:S01]  /*2630*/  PRMT R0, RZ, 0x5410, R0 ;  /* 0x00005410ff007816 */ /* 0x004fe20000000000 */
[----:B------:R-:W-:Y:S05]  /*2640*/  BRA `(.L_x_3588) ;  /* 0x0000065000007947 */ /* 0x000fea0003800000 */
.L_x_3595:
        /* <DEDUP_REMOVED lines=11> */
.L_x_3602:
        /* <DEDUP_REMOVED lines=20> */
.L_x_3604:
[----:B------:R-:W-:Y:S05]  /*2840*/  BSYNC B0 ;  /* 0x0000000000007941 */ /* 0x000fea0003800000 */
.L_x_3603:
[----:B------:R-:W-:Y:S01]  /*2850*/  LEA R3, R0, 0x3b800000, 0x17 ;  /* 0x3b80000000037811 */ /* 0x000fe200078eb8ff */
[----:B------:R-:W-:-:S05]  /*2860*/  IMAD.SHL.U32 R0, R2, 0x100000, RZ ;  /* 0x0010000002007824 */ /* 0x000fca00078e00ff */
[----:B------:R-:W-:Y:S01]  /*2870*/  LOP3.LUT R0, R3, R0, R4, 0xfe, !PT ;  /* 0x0000000003007212 */ /* 0x000fe200078efe04 */
[----:B------:R-:W-:Y:S05]  /*2880*/  BRA `(.L_x_3588) ;  /* 0x0000041000007947 */ /* 0x000fea0003800000 */
.L_x_3601:
        /* <DEDUP_REMOVED lines=20> */
.L_x_3606:
[----:B------:R-:W-:Y:S05]  /*29d0*/  BSYNC B0 ;  /* 0x0000000000007941 */ /* 0x000fea0003800000 */
.L_x_3605:
[----:B------:R-:W-:Y:S01]  /*29e0*/  LEA R3, R0, 0x37800000, 0x17 ;  /* 0x3780000000037811 */ /* 0x000fe200078eb8ff */
[----:B------:R-:W-:-:S05]  /*29f0*/  IMAD.SHL.U32 R0, R2, 0x200000, RZ ;  /* 0x0020000002007824 */ /* 0x000fca00078e00ff */
[----:B------:R-:W-:Y:S01]  /*2a00*/  LOP3.LUT R0, R3, R0, R4, 0xfe, !PT ;  /* 0x0000000003007212 */ /* 0x000fe200078efe04 */
[----:B------:R-:W-:Y:S05]  /*2a10*/  BRA `(.L_x_3588) ;  /* 0x0000028000007947 */ /* 0x000fea0003800000 */
.L_x_3600:
        /* <DEDUP_REMOVED lines=14> */
.L_x_3587:
        /* <DEDUP_REMOVED lines=21> */
.L_x_3608:
[----:B------:R-:W2:Y:S02]  /*2c50*/  LDG.E.64 R2, [R2.64] ;  /* 0x0000002402027981 */ /* 0x000ea4000c1e1b00 */
[----:B--2---:R0:W2:Y:S01]  /*2c60*/  I2F.U64 R0, R2 ;  /* 0x0000000200007312 */ /* 0x0040a20000301000 */
[----:B------:R-:W-:Y:S05]  /*2c70*/  BRA `(.L_x_3588) ;  /* 0x0000002000007947 */ /* 0x000fea0003800000 */
.L_x_3607:
[----:B------:R-:W2:Y:S02]  /*2c80*/  LDG.E R0, [R2.64] ;  /* 0x0000002402007981 */ /* 0x000ea4000c1e1900 */
[----:B--2---:R-:W0:Y:S02]  /*2c90*/  I2F.U32 R0, R0 ;  /* 0x0000000000007306 */ /* 0x004e240000201000 */
.L_x_3588:
[----:B------:R-:W-:Y:S05]  /*2ca0*/  BSYNC B6 ;  /* 0x0000000000067941 */ /* 0x000fea0003800000 */
.L_x_3582:
[----:B0-2--5:R-:W-:Y:S01]  /*2cb0*/  FADD.FTZ R0, |R0|, -RZ ;  /* 0x800000ff00007221 */ /* 0x025fe20000010200 */
[----:B------:R-:W0:Y:S01]  /*2cc0*/  LDC.U8 R6, c[0x0][0x3e1] ;  /* 0x0000f840ff067b82 */ /* 0x000e220000000000 */
[----:B-1----:R-:W-:-:S05]  /*2cd0*/  FADD.FTZ R23, |R23|, -RZ ;  /* 0x800000ff17177221 */ /* 0x002fca0000010200 */
        /* <DEDUP_REMOVED lines=28> */
.L_x_3612:
[----:B------:R-:W0:Y:S02]  /*2ea0*/  F2I.S64.TRUNC R2, R2 ;  /* 0x0000000200027311 */ /* 0x000e24000020d900 */
[----:B0-----:R-:W-:-:S05]  /*2eb0*/  IMAD.MOV.U32 R5, RZ, RZ, R2 ;  /* 0x000000ffff057224 */ /* 0x001fca00078e0002 */
[----:B------:R0:W-:Y:S01]  /*2ec0*/  STG.E.U8 [R16.64], R5 ;  /* 0x0000000510007986 */ /* 0x0001e2000c101124 */
[----:B------:R-:W-:Y:S05]  /*2ed0*/  BRA `(.L_x_3614) ;  /* 0x00000d3000007947 */ /* 0x000fea0003800000 */
.L_x_3611:
        /* <DEDUP_REMOVED lines=9> */
.L_x_3616:
[----:B------:R-:W0:Y:S02]  /*2f70*/  F2I.FTZ.TRUNC.NTZ R3, R2 ;  /* 0x0000000200037305 */ /* 0x000e24000021f100 */
[----:B0-----:R0:W-:Y:S01]  /*2f80*/  STG.E [R16.64], R3 ;  /* 0x0000000310007986 */ /* 0x0011e2000c101924 */
[----:B------:R-:W-:Y:S05]  /*2f90*/  BRA `(.L_x_3614) ;  /* 0x00000c7000007947 */ /* 0x000fea0003800000 */
.L_x_3615:
[----:B------:R-:W0:Y:S02]  /*2fa0*/  F2I.FTZ.TRUNC.NTZ R3, R2 ;  /* 0x0000000200037305 */ /* 0x000e24000021f100 */
[----:B0-----:R0:W-:Y:S01]  /*2fb0*/  STG.E.U16 [R16.64], R3 ;  /* 0x0000000310007986 */ /* 0x0011e2000c101524 */
[----:B------:R-:W-:Y:S05]  /*2fc0*/  BRA `(.L_x_3614) ;  /* 0x00000c4000007947 */ /* 0x000fea0003800000 */
.L_x_3610:
        /* <DEDUP_REMOVED lines=8> */
.L_x_3618:
[----:B------:R-:W-:-:S05]  /*3050*/  F2FP.PACK_AB R2, RZ, R2 ;  /* 0x00000002ff02723e */ /* 0x000fca00000000ff */
[----:B------:R0:W-:Y:S01]  /*3060*/  STG.E.U16 [R16.64], R2 ;  /* 0x0000000210007986 */ /* 0x0001e2000c101524 */
[----:B------:R-:W-:Y:S05]  /*3070*/  BRA `(.L_x_3614) ;  /* 0x00000b9000007947 */ /* 0x000fea0003800000 */
.L_x_3617:
        /* <DEDUP_REMOVED lines=9> */
.L_x_3620:
[----:B------:R-:W-:-:S04]  /*3110*/  F2FP.PACK_AB R3, RZ, R2 ;  /* 0x00000002ff03723e */ /* 0x000fc800000000ff */
[----:B------:R-:W-:-:S05]  /*3120*/  PRMT R3, R3, 0x5410, RZ ;  /* 0x0000541003037816 */ /* 0x000fca00000000ff */
[----:B------:R0:W-:Y:S01]  /*3130*/  STG.E [R16.64], R3 ;  /* 0x0000000310007986 */ /* 0x0001e2000c101924 */
[----:B------:R-:W-:Y:S05]  /*3140*/  BRA `(.L_x_3614) ;  /* 0x00000ac000007947 */ /* 0x000fea0003800000 */
.L_x_3619:
[----:B------:R-:W-:-:S06]  /*3150*/  FMUL.FTZ R2, R2, 1 ;  /* 0x3f80000002027820 */ /* 0x000fcc0000410000 */
[----:B------:R-:W0:Y:S02]  /*3160*/  F2F.F64.F32 R2, R2 ;  /* 0x0000000200027310 */ /* 0x000e240000201800 */
[----:B0-----:R0:W-:Y:S01]  /*3170*/  STG.E.64 [R16.64], R2 ;  /* 0x0000000210007986 */ /* 0x0011e2000c101b24 */
[----:B------:R-:W-:Y:S05]  /*3180*/  BRA `(.L_x_3614) ;  /* 0x00000a8000007947 */ /* 0x000fea0003800000 */
.L_x_3609:
        /* <DEDUP_REMOVED lines=12> */
.L_x_3623:
[----:B------:R-:W-:Y:S01]  /*3250*/  FMUL.FTZ R4, R2, 1 ;  /* 0x3f80000002047820 */ /* 0x000fe20000410000 */
[----:B------:R-:W-:-:S05]  /*3260*/  CS2R R6, SRZ ;  /* 0x0000000000067805 */ /* 0x000fca000001ff00 */
[----:B------:R-:W0:Y:S02]  /*3270*/  F2F.F64.F32 R4, R4 ;  /* 0x0000000400047310 */ /* 0x000e240000201800 */
[----:B0-----:R0:W-:Y:S01]  /*3280*/  STG.E.128 [R16.64], R4 ;  /* 0x0000000410007986 */ /* 0x0011e2000c101d24 */
[----:B------:R-:W-:Y:S05]  /*3290*/  BRA `(.L_x_3614) ;  /* 0x0000097000007947 */ /* 0x000fea0003800000 */
.L_x_3622:
        /* <DEDUP_REMOVED lines=20> */
.L_x_3627:
[----:B------:R-:W-:Y:S05]  /*33e0*/  BSYNC B0 ;  /* 0x0000000000007941 */ /* 0x000fea0003800000 */
.L_x_3626:
[----:B------:R-:W-:-:S05]  /*33f0*/  LOP3.LUT R5, R0, R5, RZ, 0xfc, !PT ;  /* 0x0000000500057212 */ /* 0x000fca00078efcff */
[----:B------:R0:W-:Y:S01]  /*3400*/  STG.E.U8 [R16.64], R5 ;  /* 0x0000000510007986 */ /* 0x0001e2000c101124 */
[----:B------:R-:W-:Y:S05]  /*3410*/  BRA `(.L_x_3614) ;  /* 0x000007f000007947 */ /* 0x000fea0003800000 */
.L_x_3625:
        /* <DEDUP_REMOVED lines=12> */
.L_x_3629:
[----:B------:R-:W-:Y:S01]  /*34e0*/  IMAD.MOV.U32 R0, RZ, RZ, 0x7f ;  /* 0x0000007fff007424 */ /* 0x000fe200078e00ff */
[----:B------:R-:W-:-:S04]  /*34f0*/  ISETP.GT.U32.AND P0, PT, R4, 0x7f800000, PT ;  /* 0x7f8000000400780c */ /* 0x000fc80003f04070 */
[----:B------:R-:W-:-:S04]  /*3500*/  SEL R0, R0, 0x7c, P0 ;  /* 0x0000007c00007807 */ /* 0x000fc80000000000 */
.L_x_3630:
[----:B------:R-:W-:Y:S05]  /*3510*/  BSYNC B0 ;  /* 0x0000000000007941 */ /* 0x000fea0003800000 */
.L_x_3628:
[----:B------:R-:W-:-:S04]  /*3520*/  LOP3.LUT R2, R2, 0x80000000, RZ, 0xc0, !PT ;  /* 0x8000000002027812 */ /* 0x000fc800078ec0ff */
[----:B------:R-:W-:-:S04]  /*3530*/  SHF.R.U32.HI R3, RZ, 0x18, R2 ;  /* 0x00000018ff037819 */ /* 0x000fc80000011602 */
[----:B------:R-:W-:-:S05]  /*3540*/  LOP3.LUT R3, R0, R3, RZ, 0xfc, !PT ;  /* 0x0000000300037212 */ /* 0x000fca00078efcff */
[----:B------:R0:W-:Y:S01]  /*3550*/  STG.E.U8 [R16.64], R3 ;  /* 0x0000000310007986 */ /* 0x0001e2000c101124 */
[----:B------:R-:W-:Y:S05]  /*3560*/  BRA `(.L_x_3614) ;  /* 0x000006a000007947 */ /* 0x000fea0003800000 */
.L_x_3624:
[----:B------:R-:W-:-:S05]  /*3570*/  F2FP.BF16.PACK_AB R2, RZ, R2 ;  /* 0x00000002ff02723e */ /* 0x000fca00000010ff */
[----:B------:R0:W-:Y:S01]  /*3580*/  STG.E.U16 [R16.64], R2 ;  /* 0x0000000210007986 */ /* 0x0001e2000c101524 */
[----:B------:R-:W-:Y:S05]  /*3590*/  BRA `(.L_x_3614) ;  /* 0x0000067000007947 */ /* 0x000fea0003800000 */
.L_x_3621:
        /* <DEDUP_REMOVED lines=11> */
.L_x_3633:
        /* <DEDUP_REMOVED lines=16> */
.L_x_3636:
[----:B------:R-:W-:-:S04]  /*3750*/  LOP3.LUT R2, R2, 0x80000000, RZ, 0xc0, !PT ;  /* 0x8000000002027812 */ /* 0x000fc800078ec0ff */
[----:B------:R-:W-:-:S04]  /*3760*/  SHF.R.U32.HI R3, RZ, 0x18, R2 ;  /* 0x00000018ff037819 */ /* 0x000fc80000011602 */
[----:B------:R-:W-:-:S04]  /*3770*/  LOP3.LUT R0, R0, R3, RZ, 0xfc, !PT ;  /* 0x0000000300007212 */ /* 0x000fc800078efcff */
[----:B------:R-:W-:Y:S02]  /*3780*/  PRMT R8, R0, 0x7610, R8 ;  /* 0x0000761000087816 */ /* 0x000fe40000000008 */
.L_x_3635:
[----:B------:R-:W-:Y:S05]  /*3790*/  BSYNC B0 ;  /* 0x0000000000007941 */ /* 0x000fea0003800000 */
.L_x_3634:
[----:B------:R0:W-:Y:S01]  /*37a0*/  STG.E.U8 [R16.64], R8 ;  /* 0x0000000810007986 */ /* 0x0001e2000c101124 */
[----:B------:R-:W-:Y:S05]  /*37b0*/  BRA `(.L_x_3614) ;  /* 0x0000045000007947 */ /* 0x000fea0003800000 */
.L_x_3632:
        /* <DEDUP_REMOVED lines=16> */
.L_x_3639:
[----:B------:R-:W-:-:S04]  /*38c0*/  LOP3.LUT R2, R2, 0x80000000, RZ, 0xc0, !PT ;  /* 0x8000000002027812 */ /* 0x000fc800078ec0ff */
[----:B------:R-:W-:-:S04]  /*38d0*/  SHF.R.U32.HI R3, RZ, 0x18, R2 ;  /* 0x00000018ff037819 */ /* 0x000fc80000011602 */
[----:B------:R-:W-:-:S04]  /*38e0*/  LOP3.LUT R0, R0, R3, RZ, 0xfc, !PT ;  /* 0x0000000300007212 */ /* 0x000fc800078efcff */
[----:B------:R-:W-:Y:S02]  /*38f0*/  PRMT R8, R0, 0x7610, R8 ;  /* 0x0000761000087816 */ /* 0x000fe40000000008 */
.L_x_3638:
[----:B------:R-:W-:Y:S05]  /*3900*/  BSYNC B0 ;  /* 0x0000000000007941 */ /* 0x000fea0003800000 */
.L_x_3637:
[----:B------:R0:W-:Y:S01]  /*3910*/  STG.E.U8 [R16.64], R8 ;  /* 0x0000000810007986 */ /* 0x0001e2000c101124 */
[----:B------:R-:W-:Y:S05]  /*3920*/  BRA `(.L_x_3614) ;  /* 0x000002e000007947 */ /* 0x000fea0003800000 */
.L_x_3631:
        /* <DEDUP_REMOVED lines=21> */
.L_x_3613:
        /* <DEDUP_REMOVED lines=20> */
.L_x_3641:
[----:B------:R-:W0:Y:S02]  /*3bc0*/  F2I.U64.TRUNC R2, R2 ;  /* 0x0000000200027311 */ /* 0x000e24000020d800 */
[----:B0-----:R0:W-:Y:S01]  /*3bd0*/  STG.E.64 [R16.64], R2 ;  /* 0x0000000210007986 */ /* 0x0011e2000c101b24 */
[----:B------:R-:W-:Y:S05]  /*3be0*/  BRA `(.L_x_3614) ;  /* 0x0000002000007947 */ /* 0x000fea0003800000 */
.L_x_3640:
[----:B------:R-:W0:Y:S02]  /*3bf0*/  F2I.FTZ.U32.TRUNC.NTZ R3, R2 ;  /* 0x0000000200037305 */ /* 0x000e24000021f000 */
[----:B0-----:R0:W-:Y:S02]  /*3c00*/  STG.E [R16.64], R3 ;  /* 0x0000000310007986 */ /* 0x0011e4000c101924 */
.L_x_3614:
[----:B------:R-:W-:-:S05]  /*3c10*/  IMAD R18, R19, 0x200, R18 ;  /* 0x0000020013127824 */ /* 0x000fca00078e0212 */
[----:B------:R-:W-:Y:S02]  /*3c20*/  IADD3 R23, R18, 0x80, RZ ;  /* 0x0000008012177810 */ /* 0x000fe40007ffe0ff */
.L_x_3553:
[----:B------:R-:W-:Y:S05]  /*3c30*/  BSYNC B7 ;  /* 0x0000000000077941 */ /* 0x000fea0003800000 */
.L_x_3552:
[----:B------:R-:W-:Y:S01]  /*3c40*/  ISETP.GE.AND P0, PT, R23, c[0x0][0x160], PT ;  /* 0x0000580017007a0c */ /* 0x000fe20003f06270 */
[----:B------:R-:W-:-:S12]  /*3c50*/  BSSY B7, `(.L_x_3642) ;  /* 0x0000774000077945 */ /* 0x000fd80003800000 */
[----:B------:R-:W-:Y:S05]  /*3c60*/  @P0 BRA `(.L_x_3643) ;  /* 0x0000772000000947 */ /* 0x000fea0003800000 */
[----:B------:R-:W-:Y:S01]  /*3c70*/  ISETP.NE.AND P0, PT, RZ, c[0x0][0x168], PT ;  /* 0x00005a00ff007a0c */ /* 0x000fe20003f05270 */
[----:B------:R-:W-:Y:S02]  /*3c80*/  IMAD.MOV.U32 R18, RZ, RZ, RZ ;  /* 0x000000ffff127224 */ /* 0x000fe400078e00ff */
[----:B------:R-:W-:Y:S02]  /*3c90*/  IMAD.MOV.U32 R0, RZ, RZ, RZ ;  /* 0x000000ffff007224 */ /* 0x000fe400078e00ff */
[----:B0-----:R-:W-:-:S08]  /*3ca0*/  IMAD.MOV.U32 R16, RZ, RZ, RZ ;  /* 0x000000ffff107224 */ /* 0x001fd000078e00ff */
        /* <DEDUP_REMOVED lines=251> */
.L_x_3644:
        /* <DEDUP_REMOVED lines=20> */
.L_x_3649:
[----:B------:R-:W2:Y:S02]  /*4da0*/  LDG.E.U8 R2, [R2.64] ;  /* 0x0000002402027981 */ /* 0x000ea4000c1e1100 */
[----:B--2---:R0:W1:Y:S01]  /*4db0*/  I2F.U16 R19, R2 ;  /* 0x0000000200137306 */ /* 0x0040620000101000 */
[----:B------:R-:W-:Y:S05]  /*4dc0*/  BRA `(.L_x_3651) ;  /* 0x00000ca000007947 */ /* 0x000fea0003800000 */
.L_x_3648:
        /* <DEDUP_REMOVED lines=9> */
.L_x_3653:
[----:B------:R-:W2:Y:S02]  /*4e60*/  LDG.E R2, [R2.64] ;  /* 0x0000002402027981 */ /* 0x000ea4000c1e1900 */
[----:B--2---:R0:W1:Y:S01]  /*4e70*/  I2F R19, R2 ;  /* 0x0000000200137306 */ /* 0x0040620000201400 */
[----:B------:R-:W-:Y:S05]  /*4e80*/  BRA `(.L_x_3651) ;  /* 0x00000be000007947 */ /* 0x000fea0003800000 */
.L_x_3652:
[----:B------:R-:W2:Y:S02]  /*4e90*/  LDG.E.U16 R2, [R2.64] ;  /* 0x0000002402027981 */ /* 0x000ea4000c1e1500 */
[----:B--2---:R0:W1:Y:S01]  /*4ea0*/  I2F.S16 R19, R2 ;  /* 0x0000000200137306 */ /* 0x0040620000101400 */
[----:B------:R-:W-:Y:S05]  /*4eb0*/  BRA `(.L_x_3651) ;  /* 0x00000bb000007947 */ /* 0x000fea0003800000 */
.L_x_3647:
        /* <DEDUP_REMOVED lines=8> */
.L_x_3655:
[----:B------:R-:W2:Y:S02]  /*4f40*/  LDG.E.U16 R2, [R2.64] ;  /* 0x0000002402027981 */ /* 0x000ea4000c1e1500 */
[----:B--2---:R-:W-:Y:S01]  /*4f50*/  HADD2.F32 R19, -RZ, R2.H0_H0 ;  /* 0x20000002ff137230 */ /* 0x004fe20000004100 */
[----:B------:R-:W-:Y:S05]  /*4f60*/  BRA `(.L_x_3651) ;  /* 0x00000b0000007947 */ /* 0x000fea0003800000 */
.L_x_3654:
        /* <DEDUP_REMOVED lines=8> */
.L_x_3657:
[----:B------:R-:W2:Y:S02]  /*4ff0*/  LDG.E.U16 R2, [R2.64] ;  /* 0x0000002402027981 */ /* 0x000ea4000c1e1500 */
[----:B--2---:R-:W-:Y:S01]  /*5000*/  HADD2.F32 R19, -RZ, R2.H0_H0 ;  /* 0x20000002ff137230 */ /* 0x004fe20000004100 */
[----:B------:R-:W-:Y:S05]  /*5010*/  BRA `(.L_x_3651) ;  /* 0x00000a5000007947 */ /* 0x000fea0003800000 */
.L_x_3656:
[----:B------:R-:W2:Y:S02]  /*5020*/  LDG.E.64 R2, [R2.64] ;  /* 0x0000002402027981 */ /* 0x000ea4000c1e1b00 */
[----:B--2---:R-:W0:Y:S01]  /*5030*/  F2F.F32.F64 R19, R2 ;  /* 0x0000000200137310 */ /* 0x004e220000301000 */
[----:B------:R-:W0:-:S14]  /*5040*/  DSETP.GEU.AND P0, PT, |R2|, c[0x2][0x0], PT ;  /* 0x008000000200762a */ /* 0x000e1c0003f0e200 */
[----:B0-----:R-:W-:Y:S01]  /*5050*/  @!P0 FMUL R19, R19, 1.175494350822287508e-38 ;  /* 0x0080000013138820 */ /* 0x001fe20000400000 */
[----:B------:R-:W-:Y:S05]  /*5060*/  BRA `(.L_x_3651) ;  /* 0x00000a0000007947 */ /* 0x000fea0003800000 */
.L_x_3646:
        /* <DEDUP_REMOVED lines=12> */
.L_x_3660:
[----:B------:R-:W2:Y:S02]  /*5130*/  LDG.E.64 R2, [R2.64] ;  /* 0x0000002402027981 */ /* 0x000ea4000c1e1b00 */
[----:B--2---:R-:W0:Y:S01]  /*5140*/  F2F.F32.F64 R19, R2 ;  /* 0x0000000200137310 */ /* 0x004e220000301000 */
[----:B------:R-:W0:-:S14]  /*5150*/  DSETP.GEU.AND P0, PT, |R2|, c[0x2][0x0], PT ;  /* 0x008000000200762a */ /* 0x000e1c0003f0e200 */
[----:B0-----:R-:W-:Y:S01]  /*5160*/  @!P0 FMUL R19, R19, 1.175494350822287508e-38 ;  /* 0x0080000013138820 */ /* 0x001fe20000400000 */
[----:B------:R-:W-:Y:S05]  /*5170*/  BRA `(.L_x_3651) ;  /* 0x000008f000007947 */ /* 0x000fea0003800000 */
.L_x_3659:
        /* <DEDUP_REMOVED lines=26> */
.L_x_3662:
        /* <DEDUP_REMOVED lines=13> */
.L_x_3661:
[----:B------:R-:W2:Y:S02]  /*53f0*/  LDG.E.U16 R2, [R2.64] ;  /* 0x0000002402027981 */ /* 0x000ea4000c1e1500 */
[----:B--2---:R-:W-:Y:S01]  /*5400*/  PRMT R19, RZ, 0x5410, R2 ;  /* 0x00005410ff137816 */ /* 0x004fe20000000002 */
[----:B------:R-:W-:Y:S05]  /*5410*/  BRA `(.L_x_3651) ;  /* 0x0000065000007947 */ /* 0x000fea0003800000 */
.L_x_3658:
        /* <DEDUP_REMOVED lines=11> */
.L_x_3665:
        /* <DEDUP_REMOVED lines=20> */
.L_x_3667:
[----:B------:R-:W-:Y:S05]  /*5610*/  BSYNC B0 ;  /* 0x0000000000007941 */ /* 0x000fea0003800000 */
.L_x_3666:
[----:B------:R-:W-:Y:S01]  /*5620*/  IMAD.SHL.U32 R2, R2, 0x100000, RZ ;  /* 0x0010000002027824 */ /* 0x000fe200078e00ff */
[----:B------:R-:W-:-:S04]  /*5630*/  LEA R0, R0, 0x3b800000, 0x17 ;  /* 0x3b80000000007811 */ /* 0x000fc800078eb8ff */
[----:B------:R-:W-:Y:S01]  /*5640*/  LOP3.LUT R19, R0, R2, R19, 0xfe, !PT ;  /* 0x0000000200137212 */ /* 0x000fe200078efe13 */
[----:B------:R-:W-:Y:S05]  /*5650*/  BRA `(.L_x_3651) ;  /* 0x0000041000007947 */ /* 0x000fea0003800000 */
.L_x_3664:
        /* <DEDUP_REMOVED lines=20> */
.L_x_3669:
[----:B------:R-:W-:Y:S05]  /*57a0*/  BSYNC B0 ;  /* 0x0000000000007941 */ /* 0x000fea0003800000 */
.L_x_3668:
[----:B------:R-:W-:Y:S01]  /*57b0*/  IMAD.SHL.U32 R2, R2, 0x200000, RZ ;  /* 0x0020000002027824 */ /* 0x000fe200078e00ff */
[----:B------:R-:W-:-:S04]  /*57c0*/  LEA R0, R0, 0x37800000, 0x17 ;  /* 0x3780000000007811 */ /* 0x000fc800078eb8ff */
[----:B------:R-:W-:Y:S01]  /*57d0*/  LOP3.LUT R19, R0, R2, R19, 0xfe, !PT ;  /* 0x0000000200137212 */ /* 0x000fe200078efe13 */
[----:B------:R-:W-:Y:S05]  /*57e0*/  BRA `(.L_x_3651) ;  /* 0x0000028000007947 */ /* 0x000fea0003800000 */
.L_x_3663:
        /* <DEDUP_REMOVED lines=14> */
.L_x_3650:
        /* <DEDUP_REMOVED lines=21> */
.L_x_3671:
[----:B------:R-:W2:Y:S02]  /*5a20*/  LDG.E.64 R2, [R2.64] ;  /* 0x0000002402027981 */ /* 0x000ea4000c1e1b00 */
[----:B--2---:R0:W1:Y:S01]  /*5a30*/  I2F.U64 R19, R2 ;  /* 0x0000000200137312 */ /* 0x0040620000301000 */
[----:B------:R-:W-:Y:S05]  /*5a40*/  BRA `(.L_x_3651) ;  /* 0x0000002000007947 */ /* 0x000fea0003800000 */
.L_x_3670:
[----:B------:R-:W2:Y:S02]  /*5a50*/  LDG.E R2, [R2.64] ;  /* 0x0000002402027981 */ /* 0x000ea4000c1e1900 */
[----:B--2---:R0:W1:Y:S02]  /*5a60*/  I2F.U32 R19, R2 ;  /* 0x0000000200137306 */ /* 0x0040640000201000 */
.L_x_3651:
[----:B------:R-:W-:Y:S05]  /*5a70*/  BSYNC B6 ;  /* 0x0000000000067941 */ /* 0x000fea0003800000 */
.L_x_3645:
        /* <DEDUP_REMOVED lines=18> */
.L_x_3676:
[----:B------:R-:W2:Y:S02]  /*5ba0*/  LDG.E.U8 R0, [R2.64] ;  /* 0x0000002402007981 */ /* 0x000ea4000c1e1100 */
[----:B--2---:R-:W0:Y:S01]  /*5bb0*/  I2F.U16 R0, R0 ;  /* 0x0000000000007306 */ /* 0x004e220000101000 */
[----:B------:R-:W-:Y:S05]  /*5bc0*/  BRA `(.L_x_3678) ;  /* 0x00000ca000007947 */ /* 0x000fea0003800000 */
.L_x_3675:
        /* <DEDUP_REMOVED lines=9> */
.L_x_3680:
[----:B------:R-:W2:Y:S02]  /*5c60*/  LDG.E R0, [R2.64] ;  /* 0x0000002402007981 */ /* 0x000ea4000c1e1900 */
[----:B--2---:R-:W0:Y:S01]  /*5c70*/  I2F R0, R0 ;  /* 0x0000000000007306 */ /* 0x004e220000201400 */
[----:B------:R-:W-:Y:S05]  /*5c80*/  BRA `(.L_x_3678) ;  /* 0x00000be000007947 */ /* 0x000fea0003800000 */
.L_x_3679:
[----:B------:R-:W2:Y:S02]  /*5c90*/  LDG.E.U16 R0, [R2.64] ;  /* 0x0000002402007981 */ /* 0x000ea4000c1e1500 */
[----:B--2---:R-:W0:Y:S01]  /*5ca0*/  I2F.S16 R0, R0 ;  /* 0x0000000000007306 */ /* 0x004e220000101400 */
[----:B------:R-:W-:Y:S05]  /*5cb0*/  BRA `(.L_x_3678) ;  /* 0x00000bb000007947 */ /* 0x000fea0003800000 */
.L_x_3674:
        /* <DEDUP_REMOVED lines=8> */
.L_x_3682:
[----:B------:R-:W2:Y:S02]  /*5d40*/  LDG.E.U16 R0, [R2.64] ;  /* 0x0000002402007981 */ /* 0x000ea4000c1e1500 */
[----:B--2---:R-:W-:Y:S01]  /*5d50*/  HADD2.F32 R0, -RZ, R0.H0_H0 ;  /* 0x20000000ff007230 */ /* 0x004fe20000004100 */
[----:B------:R-:W-:Y:S05]  /*5d60*/  BRA `(.L_x_3678) ;  /* 0x00000b0000007947 */ /* 0x000fea0003800000 */
.L_x_3681:
        /* <DEDUP_REMOVED lines=8> */
.L_x_3684:
[----:B------:R-:W2:Y:S02]  /*5df0*/  LDG.E.U16 R0, [R2.64] ;  /* 0x0000002402007981 */ /* 0x000ea4000c1e1500 */
[----:B--2---:R-:W-:Y:S01]  /*5e00*/  HADD2.F32 R0, -RZ, R0.H0_H0 ;  /* 0x20000000ff007230 */ /* 0x004fe20000004100 */
[----:B------:R-:W-:Y:S05]  /*5e10*/  BRA `(.L_x_3678) ;  /* 0x00000a5000007947 */ /* 0x000fea0003800000 */
.L_x_3683:
[----:B------:R-:W2:Y:S02]  /*5e20*/  LDG.E.64 R2, [R2.64] ;  /* 0x0000002402027981 */ /* 0x000ea4000c1e1b00 */
[----:B--2---:R-:W0:Y:S01]  /*5e30*/  F2F.F32.F64 R0, R2 ;  /* 0x0000000200007310 */ /* 0x004e220000301000 */
[----:B------:R-:W0:-:S14]  /*5e40*/  DSETP.GEU.AND P0, PT, |R2|, c[0x2][0x0], PT ;  /* 0x008000000200762a */ /* 0x000e1c0003f0e200 */
[----:B0-----:R-:W-:Y:S01]  /*5e50*/  @!P0 FMUL R0, R0, 1.175494350822287508e-38 ;  /* 0x0080000000008820 */ /* 0x001fe20000400000 */
[----:B------:R-:W-:Y:S05]  /*5e60*/  BRA `(.L_x_3678) ;  /* 0x00000a0000007947 */ /* 0x000fea0003800000 */
.L_x_3673:
        /* <DEDUP_REMOVED lines=12> */
.L_x_3687:
[----:B------:R-:W2:Y:S02]  /*5f30*/  LDG.E.64 R2, [R2.64] ;  /* 0x0000002402027981 */ /* 0x000ea4000c1e1b00 */
[----:B--2---:R-:W0:Y:S01]  /*5f40*/  F2F.F32.F64 R0, R2 ;  /* 0x0000000200007310 */ /* 0x004e220000301000 */
[----:B------:R-:W0:-:S14]  /*5f50*/  DSETP.GEU.AND P0, PT, |R2|, c[0x2][0x0], PT ;  /* 0x008000000200762a */ /* 0x000e1c0003f0e200 */
[----:B0-----:R-:W-:Y:S01]  /*5f60*/  @!P0 FMUL R0, R0, 1.175494350822287508e-38 ;  /* 0x0080000000008820 */ /* 0x001fe20000400000 */
[----:B------:R-:W-:Y:S05]  /*5f70*/  BRA `(.L_x_3678) ;  /* 0x000008f000007947 */ /* 0x000fea0003800000 */
.L_x_3686:
        /* <DEDUP_REMOVED lines=26> */
.L_x_3689:
        /* <DEDUP_REMOVED lines=13> */
.L_x_3688:
[----:B------:R-:W2:Y:S02]  /*61f0*/  LDG.E.U16 R0, [R2.64] ;  /* 0x0000002402007981 */ /* 0x000ea4000c1e1500 */
[----:B--2---:R-:W-:Y:S01]  /*6200*/  PRMT R0, RZ, 0x5410, R0 ;  /* 0x00005410ff007816 */ /* 0x004fe20000000000 */
[----:B------:R-:W-:Y:S05]  /*6210*/  BRA `(.L_x_3678) ;  /* 0x0000065000007947 */ /* 0x000fea0003800000 */
.L_x_3685:
        /* <DEDUP_REMOVED lines=11> */
.L_x_3692:
        /* <DEDUP_REMOVED lines=20> */
.L_x_3694:
[----:B------:R-:W-:Y:S05]  /*6410*/  BSYNC B0 ;  /* 0x0000000000007941 */ /* 0x000fea0003800000 */
.L_x_3693:
[----:B------:R-:W-:Y:S01]  /*6420*/  LEA R3, R0, 0x3b800000, 0x17 ;  /* 0x3b80000000037811 */ /* 0x000fe200078eb8ff */
[----:B------:R-:W-:-:S05]  /*6430*/  IMAD.SHL.U32 R0, R2, 0x100000, RZ ;  /* 0x0010000002007824 */ /* 0x000fca00078e00ff */
[----:B------:R-:W-:Y:S01]  /*6440*/  LOP3.LUT R0, R3, R0, R4, 0xfe, !PT ;  /* 0x0000000003007212 */ /* 0x000fe200078efe04 */
[----:B------:R-:W-:Y:S05]  /*6450*/  BRA `(.L_x_3678) ;  /* 0x0000041000007947 */ /* 0x000fea0003800000 */
.L_x_3691:
        /* <DEDUP_REMOVED lines=20> */
.L_x_3696:
[----:B------:R-:W-:Y:S05]  /*65a0*/  BSYNC B0 ;  /* 0x0000000000007941 */ /* 0x000fea0003800000 */
.L_x_3695:
[----:B------:R-:W-:Y:S01]  /*65b0*/  LEA R3, R0, 0x37800000, 0x17 ;  /* 0x3780000000037811 */ /* 0x000fe200078eb8ff */
[----:B------:R-:W-:-:S05]  /*65c0*/  IMAD.SHL.U32 R0, R2, 0x200000, RZ ;  /* 0x0020000002007824 */ /* 0x000fca00078e00ff */
[----:B------:R-:W-:Y:S01]  /*65d0*/  LOP3.LUT R0, R3, R0, R4, 0xfe, !PT ;  /* 0x0000000003007212 */ /* 0x000fe200078efe04 */
[----:B------:R-:W-:Y:S05]  /*65e0*/  BRA `(.L_x_3678) ;  /* 0x0000028000007947 */ /* 0x000fea0003800000 */
.L_x_3690:
        /* <DEDUP_REMOVED lines=14> */
.L_x_3677:
        /* <DEDUP_REMOVED lines=21> */
.L_x_3698:
[----:B------:R-:W2:Y:S02]  /*6820*/  LDG.E.64 R2, [R2.64] ;  /* 0x0000002402027981 */ /* 0x000ea4000c1e1b00 */
[----:B--2---:R0:W2:Y:S01]  /*6830*/  I2F.U64 R0, R2 ;  /* 0x0000000200007312 */ /* 0x0040a20000301000 */
[----:B------:R-:W-:Y:S05]  /*6840*/  BRA `(.L_x_3678) ;  /* 0x0000002000007947 */ /* 0x000fea0003800000 */
.L_x_3697:
[----:B------:R-:W2:Y:S02]  /*6850*/  LDG.E R0, [R2.64] ;  /* 0x0000002402007981 */ /* 0x000ea4000c1e1900 */
[----:B--2---:R-:W0:Y:S02]  /*6860*/  I2F.U32 R0, R0 ;  /* 0x0000000000007306 */ /* 0x004e240000201000 */
.L_x_3678:
[----:B------:R-:W-:Y:S05]  /*6870*/  BSYNC B6 ;  /* 0x0000000000067941 */ /* 0x000fea0003800000 */
.L_x_3672:
        /* <DEDUP_REMOVED lines=31> */
.L_x_3702:
[----:B------:R-:W0:Y:S02]  /*6a70*/  F2I.S64.TRUNC R2, R2 ;  /* 0x0000000200027311 */ /* 0x000e24000020d900 */
[----:B0-----:R-:W-:-:S05]  /*6a80*/  IMAD.MOV.U32 R5, RZ, RZ, R2 ;  /* 0x000000ffff057224 */ /* 0x001fca00078e0002 */
[----:B------:R0:W-:Y:S01]  /*6a90*/  STG.E.U8 [R16.64], R5 ;  /* 0x0000000510007986 */ /* 0x0001e2000c101124 */
[----:B------:R-:W-:Y:S05]  /*6aa0*/  BRA `(.L_x_3704) ;  /* 0x00000d3000007947 */ /* 0x000fea0003800000 */
.L_x_3701:
        /* <DEDUP_REMOVED lines=9> */
.L_x_3706:
[----:B------:R-:W0:Y:S02]  /*6b40*/  F2I.FTZ.TRUNC.NTZ R3, R2 ;  /* 0x0000000200037305 */ /* 0x000e24000021f100 */
[----:B0-----:R0:W-:Y:S01]  /*6b50*/  STG.E [R16.64], R3 ;  /* 0x0000000310007986 */ /* 0x0011e2000c101924 */
[----:B------:R-:W-:Y:S05]  /*6b60*/  BRA `(.L_x_3704) ;  /* 0x00000c7000007947 */ /* 0x000fea0003800000 */
.L_x_3705:
[----:B------:R-:W0:Y:S02]  /*6b70*/  F2I.FTZ.TRUNC.NTZ R3, R2 ;  /* 0x0000000200037305 */ /* 0x000e24000021f100 */
[----:B0-----:R0:W-:Y:S01]  /*6b80*/  STG.E.U16 [R16.64], R3 ;  /* 0x0000000310007986 */ /* 0x0011e2000c101524 */
[----:B------:R-:W-:Y:S05]  /*6b90*/  BRA `(.L_x_3704) ;  /* 0x00000c4000007947 */ /* 0x000fea0003800000 */
.L_x_3700:
        /* <DEDUP_REMOVED lines=8> */
.L_x_3708:
[----:B------:R-:W-:-:S05]  /*6c20*/  F2FP.PACK_AB R2, RZ, R2 ;  /* 0x00000002ff02723e */ /* 0x000fca00000000ff */
[----:B------:R0:W-:Y:S01]  /*6c30*/  STG.E.U16 [R16.64], R2 ;  /* 0x0000000210007986 */ /* 0x0001e2000c101524 */
[----:B------:R-:W-:Y:S05]  /*6c40*/  BRA `(.L_x_3704) ;  /* 0x00000b9000007947 */ /* 0x000fea0003800000 */
.L_x_3707:
        /* <DEDUP_REMOVED lines=9> */
.L_x_3710:
[----:B------:R-:W-:-:S04]  /*6ce0*/  F2FP.PACK_AB R3, RZ, R2 ;  /* 0x00000002ff03723e */ /* 0x000fc800000000ff */
[----:B------:R-:W-:-:S05]  /*6cf0*/  PRMT R3, R3, 0x5410, RZ ;  /* 0x0000541003037816 */ /* 0x000fca00000000ff */
[----:B------:R0:W-:Y:S01]  /*6d00*/  STG.E [R16.64], R3 ;  /* 0x0000000310007986 */ /* 0x0001e2000c101924 */
[----:B------:R-:W-:Y:S05]  /*6d10*/  BRA `(.L_x_3704) ;  /* 0x00000ac000007947 */ /* 0x000fea0003800000 */
.L_x_3709:
[----:B------:R-:W-:-:S06]  /*6d20*/  FMUL.FTZ R2, R2, 1 ;  /* 0x3f80000002027820 */ /* 0x000fcc0000410000 */
[----:B------:R-:W0:Y:S02]  /*6d30*/  F2F.F64.F32 R2, R2 ;  /* 0x0000000200027310 */ /* 0x000e240000201800 */
[----:B0-----:R0:W-:Y:S01]  /*6d40*/  STG.E.64 [R16.64], R2 ;  /* 0x0000000210007986 */ /* 0x0011e2000c101b24 */
[----:B------:R-:W-:Y:S05]  /*6d50*/  BRA `(.L_x_3704) ;  /* 0x00000a8000007947 */ /* 0x000fea0003800000 */
.L_x_3699:
        /* <DEDUP_REMOVED lines=12> */
.L_x_3713:
[----:B------:R-:W-:Y:S01]  /*6e20*/  FMUL.FTZ R4, R2, 1 ;  /* 0x3f80000002047820 */ /* 0x000fe20000410000 */
[----:B------:R-:W-:-:S05]  /*6e30*/  CS2R R6, SRZ ;  /* 0x0000000000067805 */ /* 0x000fca000001ff00 */
[----:B------:R-:W0:Y:S02]  /*6e40*/  F2F.F64.F32 R4, R4 ;  /* 0x0000000400047310 */ /* 0x000e240000201800 */
[----:B0-----:R0:W-:Y:S01]  /*6e50*/  STG.E.128 [R16.64], R4 ;  /* 0x0000000410007986 */ /* 0x0011e2000c101d24 */
[----:B------:R-:W-:Y:S05]  /*6e60*/  BRA `(.L_x_3704) ;  /* 0x0000097000007947 */ /* 0x000fea0003800000 */
.L_x_3712:
        /* <DEDUP_REMOVED lines=20> */
.L_x_3717:
[----:B------:R-:W-:Y:S05]  /*6fb0*/  BSYNC B0 ;  /* 0x0000000000007941 */ /* 0x000fea0003800000 */
.L_x_3716:
[----:B------:R-:W-:-:S05]  /*6fc0*/  LOP3.LUT R5, R0, R5, RZ, 0xfc, !PT ;  /* 0x0000000500057212 */ /* 0x000fca00078efcff */
[----:B------:R0:W-:Y:S01]  /*6fd0*/  STG.E.U8 [R16.64], R5 ;  /* 0x0000000510007986 */ /* 0x0001e2000c101124 */
[----:B------:R-:W-:Y:S05]  /*6fe0*/  BRA `(.L_x_3704) ;  /* 0x000007f000007947 */ /* 0x000fea0003800000 */
.L_x_3715:
        /* <DEDUP_REMOVED lines=12> */
.L_x_3719:
[----:B------:R-:W-:Y:S01]  /*70b0*/  IMAD.MOV.U32 R0, RZ, RZ, 0x7f ;  /* 0x0000007fff007424 */ /* 0x000fe200078e00ff */
[----:B------:R-:W-:-:S04]  /*70c0*/  ISETP.GT.U32.AND P0, PT, R4, 0x7f800000, PT ;  /* 0x7f8000000400780c */ /* 0x000fc80003f04070 */
[----:B------:R-:W-:-:S04]  /*70d0*/  SEL R0, R0, 0x7c, P0 ;  /* 0x0000007c00007807 */ /* 0x000fc80000000000 */
.L_x_3720:
[----:B------:R-:W-:Y:S05]  /*70e0*/  BSYNC B0 ;  /* 0x0000000000007941 */ /* 0x000fea0003800000 */
.L_x_3718:
[----:B------:R-:W-:-:S04]  /*70f0*/  LOP3.LUT R2, R2, 0x80000000, RZ, 0xc0, !PT ;  /* 0x8000000002027812 */ /* 0x000fc800078ec0ff */
[----:B------:R-:W-:-:S04]  /*7100*/  SHF.R.U32.HI R3, RZ, 0x18, R2 ;  /* 0x00000018ff037819 */ /* 0x000fc80000011602 */
[----:B------:R-:W-:-:S05]  /*7110*/  LOP3.LUT R3, R0, R3, RZ, 0xfc, !PT ;  /* 0x0000000300037212 */ /* 0x000fca00078efcff */
[----:B------:R0:W-:Y:S01]  /*7120*/  STG.E.U8 [R16.64], R3 ;  /* 0x0000000310007986 */ /* 0x0001e2000c101124 */
[----:B------:R-:W-:Y:S05]  /*7130*/  BRA `(.L_x_3704) ;  /* 0x000006a000007947 */ /* 0x000fea0003800000 */
.L_x_3714:
[----:B------:R-:W-:-:S05]  /*7140*/  F2FP.BF16.PACK_AB R2, RZ, R2 ;  /* 0x00000002ff02723e */ /* 0x000fca00000010ff */
[----:B------:R0:W-:Y:S01]  /*7150*/  STG.E.U16 [R16.64], R2 ;  /* 0x0000000210007986 */ /* 0x0001e2000c101524 */
[----:B------:R-:W-:Y:S05]  /*7160*/  BRA `(.L_x_3704) ;  /* 0x0000067000007947 */ /* 0x000fea0003800000 */
.L_x_3711:
        /* <DEDUP_REMOVED lines=11> */
.L_x_3723:
        /* <DEDUP_REMOVED lines=16> */
.L_x_3726:
[----:B------:R-:W-:-:S04]  /*7320*/  LOP3.LUT R2, R2, 0x80000000, RZ, 0xc0, !PT ;  /* 0x8000000002027812 */ /* 0x000fc800078ec0ff */
[----:B------:R-:W-:-:S04]  /*7330*/  SHF.R.U32.HI R3, RZ, 0x18, R2 ;  /* 0x00000018ff037819 */ /* 0x000fc80000011602 */
[----:B------:R-:W-:-:S04]  /*7340*/  LOP3.LUT R0, R0, R3, RZ, 0xfc, !PT ;  /* 0x0000000300007212 */ /* 0x000fc800078efcff */
[----:B------:R-:W-:Y:S02]  /*7350*/  PRMT R8, R0, 0x7610, R8 ;  /* 0x0000761000087816 */ /* 0x000fe40000000008 */
.L_x_3725:
[----:B------:R-:W-:Y:S05]  /*7360*/  BSYNC B0 ;  /* 0x0000000000007941 */ /* 0x000fea0003800000 */
.L_x_3724:
[----:B------:R0:W-:Y:S01]  /*7370*/  STG.E.U8 [R16.64], R8 ;  /* 0x0000000810007986 */ /* 0x0001e2000c101124 */
[----:B------:R-:W-:Y:S05]  /*7380*/  BRA `(.L_x_3704) ;  /* 0x0000045000007947 */ /* 0x000fea0003800000 */
.L_x_3722:
        /* <DEDUP_REMOVED lines=16> */
.L_x_3729:
[----:B------:R-:W-:-:S04]  /*7490*/  LOP3.LUT R2, R2, 0x80000000, RZ, 0xc0, !PT ;  /* 0x8000000002027812 */ /* 0x000fc800078ec0ff */
[----:B------:R-:W-:-:S04]  /*74a0*/  SHF.R.U32.HI R3, RZ, 0x18, R2 ;  /* 0x00000018ff037819 */ /* 0x000fc80000011602 */
[----:B------:R-:W-:-:S04]  /*74b0*/  LOP3.LUT R0, R0, R3, RZ, 0xfc, !PT ;  /* 0x0000000300007212 */ /* 0x000fc800078efcff */
[----:B------:R-:W-:Y:S02]  /*74c0*/  PRMT R8, R0, 0x7610, R8 ;  /* 0x0000761000087816 */ /* 0x000fe40000000008 */
.L_x_3728:
[----:B------:R-:W-:Y:S05]  /*74d0*/  BSYNC B0 ;  /* 0x0000000000007941 */ /* 0x000fea0003800000 */
.L_x_3727:
[----:B------:R0:W-:Y:S01]  /*74e0*/  STG.E.U8 [R16.64], R8 ;  /* 0x0000000810007986 */ /* 0x0001e2000c101124 */
[----:B------:R-:W-:Y:S05]  /*74f0*/  BRA `(.L_x_3704) ;  /* 0x000002e000007947 */ /* 0x000fea0003800000 */
.L_x_3721:
        /* <DEDUP_REMOVED lines=21> */
.L_x_3703:
        /* <DEDUP_REMOVED lines=20> */
.L_x_3731:
[----:B------:R-:W0:Y:S02]  /*7790*/  F2I.U64.TRUNC R2, R2 ;  /* 0x0000000200027311 */ /* 0x000e24000020d800 */
[----:B0-----:R0:W-:Y:S01]  /*77a0*/  STG.E.64 [R16.64], R2 ;  /* 0x0000000210007986 */ /* 0x0011e2000c101b24 */
[----:B------:R-:W-:Y:S05]  /*77b0*/  BRA `(.L_x_3704) ;  /* 0x0000002000007947 */ /* 0x000fea0003800000 */
.L_x_3730:
[----:B------:R-:W0:Y:S02]  /*77c0*/  F2I.FTZ.U32.TRUNC.NTZ R3, R2 ;  /* 0x0000000200037305 */ /* 0x000e24000021f000 */
[----:B0-----:R0:W-:Y:S02]  /*77d0*/  STG.E [R16.64], R3 ;  /* 0x0000000310007986 */ /* 0x0011e4000c101924 */
.L_x_3704:
[----:B------:R-:W-:-:S04]  /*77e0*/  IADD3 R23, R23, 0x80, RZ ;  /* 0x0000008017177810 */ /* 0x000fc80007ffe0ff */
[----:B------:R-:W-:-:S13]  /*77f0*/  ISETP.GE.AND P0, PT, R23, c[0x0][0x160], PT ;  /* 0x0000580017007a0c */ /* 0x000fda0003f06270 */
        /* <DEDUP_REMOVED lines=256> */
.L_x_3732:
        /* <DEDUP_REMOVED lines=20> */
.L_x_3737:
[----:B------:R-:W2:Y:S02]  /*8940*/  LDG.E.U8 R2, [R2.64] ;  /* 0x0000002402027981 */ /* 0x000ea4000c1e1100 */
[----:B--2---:R0:W1:Y:S01]  /*8950*/  I2F.U16 R19, R2 ;  /* 0x0000000200137306 */ /* 0x0040620000101000 */
[----:B------:R-:W-:Y:S05]  /*8960*/  BRA `(.L_x_3739) ;  /* 0x00000ca000007947 */ /* 0x000fea0003800000 */
.L_x_3736:
        /* <DEDUP_REMOVED lines=9> */
.L_x_3741:
[----:B------:R-:W2:Y:S02]  /*8a00*/  LDG.E R2, [R2.64] ;  /* 0x0000002402027981 */ /* 0x000ea4000c1e1900 */
[----:B--2---:R0:W1:Y:S01]  /*8a10*/  I2F R19, R2 ;  /* 0x0000000200137306 */ /* 0x0040620000201400 */
[----:B------:R-:W-:Y:S05]  /*8a20*/  BRA `(.L_x_3739) ;  /* 0x00000be000007947 */ /* 0x000fea0003800000 */
.L_x_3740:
[----:B------:R-:W2:Y:S02]  /*8a30*/  LDG.E.U16 R2, [R2.64] ;  /* 0x0000002402027981 */ /* 0x000ea4000c1e1500 */
[----:B--2---:R0:W1:Y:S01]  /*8a40*/  I2F.S16 R19, R2 ;  /* 0x0000000200137306 */ /* 0x0040620000101400 */
[----:B------:R-:W-:Y:S05]  /*8a50*/  BRA `(.L_x_3739) ;  /* 0x00000bb000007947 */ /* 0x000fea0003800000 */
.L_x_3735:
        /* <DEDUP_REMOVED lines=8> */
.L_x_3743:
[----:B------:R-:W2:Y:S02]  /*8ae0*/  LDG.E.U16 R2, [R2.64] ;  /* 0x0000002402027981 */ /* 0x000ea4000c1e1500 */
[----:B--2---:R-:W-:Y:S01]  /*8af0*/  HADD2.F32 R19, -RZ, R2.H0_H0 ;  /* 0x20000002ff137230 */ /* 0x004fe20000004100 */
[----:B------:R-:W-:Y:S05]  /*8b00*/  BRA `(.L_x_3739) ;  /* 0x00000b0000007947 */ /* 0x000fea0003800000 */
.L_x_3742:
        /* <DEDUP_REMOVED lines=8> */
.L_x_3745:
[----:B------:R-:W2:Y:S02]  /*8b90*/  LDG.E.U16 R2, [R2.64] ;  /* 0x0000002402027981 */ /* 0x000ea4000c1e1500 */
[----:B--2---:R-:W-:Y:S01]  /*8ba0*/  HADD2.F32 R19, -RZ, R2.H0_H0 ;  /* 0x20000002ff137230 */ /* 0x004fe20000004100 */
[----:B------:R-:W-:Y:S05]  /*8bb0*/  BRA `(.L_x_3739) ;  /* 0x00000a5000007947 */ /* 0x000fea0003800000 */
.L_x_3744:
[----:B------:R-:W2:Y:S02]  /*8bc0*/  LDG.E.64 R2, [R2.64] ;  /* 0x0000002402027981 */ /* 0x000ea4000c1e1b00 */
[----:B--2---:R-:W0:Y:S01]  /*8bd0*/  F2F.F32.F64 R19, R2 ;  /* 0x0000000200137310 */ /* 0x004e220000301000 */
[----:B------:R-:W0:-:S14]  /*8be0*/  DSETP.GEU.AND P0, PT, |R2|, c[0x2][0x0], PT ;  /* 0x008000000200762a */ /* 0x000e1c0003f0e200 */
[----:B0-----:R-:W-:Y:S01]  /*8bf0*/  @!P0 FMUL R19, R19, 1.175494350822287508e-38 ;  /* 0x0080000013138820 */ /* 0x001fe20000400000 */
[----:B------:R-:W-:Y:S05]  /*8c00*/  BRA `(.L_x_3739) ;  /* 0x00000a0000007947 */ /* 0x000fea0003800000 */
.L_x_3734:
        /* <DEDUP_REMOVED lines=12> */
.L_x_3748:
[----:B------:R-:W2:Y:S02]  /*8cd0*/  LDG.E.64 R2, [R2.64] ;  /* 0x0000002402027981 */ /* 0x000ea4000c1e1b00 */
[----:B--2---:R-:W0:Y:S01]  /*8ce0*/  F2F.F32.F64 R19, R2 ;  /* 0x0000000200137310 */ /* 0x004e220000301000 */
[----:B------:R-:W0:-:S14]  /*8cf0*/  DSETP.GEU.AND P0, PT, |R2|, c[0x2][0x0], PT ;  /* 0x008000000200762a */ /* 0x000e1c0003f0e200 */
[----:B0-----:R-:W-:Y:S01]  /*8d00*/  @!P0 FMUL R19, R19, 1.175494350822287508e-38 ;  /* 0x0080000013138820 */ /* 0x001fe20000400000 */
[----:B------:R-:W-:Y:S05]  /*8d10*/  BRA `(.L_x_3739) ;  /* 0x000008f000007947 */ /* 0x000fea0003800000 */
.L_x_3747:
        /* <DEDUP_REMOVED lines=26> */
.L_x_3750:
        /* <DEDUP_REMOVED lines=13> */
.L_x_3749:
[----:B------:R-:W2:Y:S02]  /*8f90*/  LDG.E.U16 R2, [R2.64] ;  /* 0x0000002402027981 */ /* 0x000ea4000c1e1500 */
[----:B--2---:R-:W-:Y:S01]  /*8fa0*/  PRMT R19, RZ, 0x5410, R2 ;  /* 0x00005410ff137816 */ /* 0x004fe20000000002 */
[----:B------:R-:W-:Y:S05]  /*8fb0*/  BRA `(.L_x_3739) ;  /* 0x0000065000007947 */ /* 0x000fea0003800000 */
.L_x_3746:
        /* <DEDUP_REMOVED lines=11> */
.L_x_3753:
        /* <DEDUP_REMOVED lines=20> */
.L_x_3755:
[----:B------:R-:W-:Y:S05]  /*91b0*/  BSYNC B0 ;  /* 0x0000000000007941 */ /* 0x000fea0003800000 */
.L_x_3754:
[----:B------:R-:W-:Y:S01]  /*91c0*/  IMAD.SHL.U32 R2, R2, 0x100000, RZ ;  /* 0x0010000002027824 */ /* 0x000fe200078e00ff */
[----:B------:R-:W-:-:S04]  /*91d0*/  LEA R0, R0, 0x3b800000, 0x17 ;  /* 0x3b80000000007811 */ /* 0x000fc800078eb8ff */
[----:B------:R-:W-:Y:S01]  /*91e0*/  LOP3.LUT R19, R0, R2, R19, 0xfe, !PT ;  /* 0x0000000200137212 */ /* 0x000fe200078efe13 */
[----:B------:R-:W-:Y:S05]  /*91f0*/  BRA `(.L_x_3739) ;  /* 0x0000041000007947 */ /* 0x000fea0003800000 */
.L_x_3752:
        /* <DEDUP_REMOVED lines=20> */
.L_x_3757:
[----:B------:R-:W-:Y:S05]  /*9340*/  BSYNC B0 ;  /* 0x0000000000007941 */ /* 0x000fea0003800000 */
.L_x_3756:
[----:B------:R-:W-:Y:S01]  /*9350*/  IMAD.SHL.U32 R2, R2, 0x200000, RZ ;  /* 0x0020000002027824 */ /* 0x000fe200078e00ff */
[----:B------:R-:W-:-:S04]  /*9360*/  LEA R0, R0, 0x37800000, 0x17 ;  /* 0x3780000000007811 */ /* 0x000fc800078eb8ff */
[----:B------:R-:W-:Y:S01]  /*9370*/  LOP3.LUT R19, R0, R2, R19, 0xfe, !PT ;  /* 0x0000000200137212 */ /* 0x000fe200078efe13 */
[----:B------:R-:W-:Y:S05]  /*9380*/  BRA `(.L_x_3739) ;  /* 0x0000028000007947 */ /* 0x000fea0003800000 */
.L_x_3751:
        /* <DEDUP_REMOVED lines=14> */
.L_x_3738:
        /* <DEDUP_REMOVED lines=21> */
.L_x_3759:
[----:B------:R-:W2:Y:S02]  /*95c0*/  LDG.E.64 R2, [R2.64] ;  /* 0x0000002402027981 */ /* 0x000ea4000c1e1b00 */
[----:B--2---:R0:W1:Y:S01]  /*95d0*/  I2F.U64 R19, R2 ;  /* 0x0000000200137312 */ /* 0x0040620000301000 */
[----:B------:R-:W-:Y:S05]  /*95e0*/  BRA `(.L_x_3739) ;  /* 0x0000002000007947 */ /* 0x000fea0003800000 */
.L_x_3758:
[----:B------:R-:W2:Y:S02]  /*95f0*/  LDG.E R2, [R2.64] ;  /* 0x0000002402027981 */ /* 0x000ea4000c1e1900 */
[----:B--2---:R0:W1:Y:S02]  /*9600*/  I2F.U32 R19, R2 ;  /* 0x0000000200137306 */ /* 0x0040640000201000 */
.L_x_3739:
[----:B------:R-:W-:Y:S05]  /*9610*/  BSYNC B6 ;  /* 0x0000000000067941 */ /* 0x000fea0003800000 */
.L_x_3733:
        /* <DEDUP_REMOVED lines=18> */
.L_x_3764:
[----:B------:R-:W2:Y:S02]  /*9740*/  LDG.E.U8 R0, [R2.64] ;  /* 0x0000002402007981 */ /* 0x000ea4000c1e1100 */
[----:B--2---:R-:W0:Y:S01]  /*9750*/  I2F.U16 R0, R0 ;  /* 0x0000000000007306 */ /* 0x004e220000101000 */
[----:B------:R-:W-:Y:S05]  /*9760*/  BRA `(.L_x_3766) ;  /* 0x00000ca000007947 */ /* 0x000fea0003800000 */
.L_x_3763:
        /* <DEDUP_REMOVED lines=9> */
.L_x_3768:
[----:B------:R-:W2:Y:S02]  /*9800*/  LDG.E R0, [R2.64] ;  /* 0x0000002402007981 */ /* 0x000ea4000c1e1900 */
[----:B--2---:R-:W0:Y:S01]  /*9810*/  I2F R0, R0 ;  /* 0x0000000000007306 */ /* 0x004e220000201400 */
[----:B------:R-:W-:Y:S05]  /*9820*/  BRA `(.L_x_3766) ;  /* 0x00000be000007947 */ /* 0x000fea0003800000 */
.L_x_3767:
[----:B------:R-:W2:Y:S02]  /*9830*/  LDG.E.U16 R0, [R2.64] ;  /* 0x0000002402007981 */ /* 0x000ea4000c1e1500 */
[----:B--2---:R-:W0:Y:S01]  /*9840*/  I2F.S16 R0, R0 ;  /* 0x0000000000007306 */ /* 0x004e220000101400 */
[----:B------:R-:W-:Y:S05]  /*9850*/  BRA `(.L_x_3766) ;  /* 0x00000bb000007947 */ /* 0x000fea0003800000 */
.L_x_3762:
        /* <DEDUP_REMOVED lines=8> */
.L_x_3770:
[----:B------:R-:W2:Y:S02]  /*98e0*/  LDG.E.U16 R0, [R2.64] ;  /* 0x0000002402007981 */ /* 0x000ea4000c1e1500 */
[----:B--2---:R-:W-:Y:S01]  /*98f0*/  HADD2.F32 R0, -RZ, R0.H0_H0 ;  /* 0x20000000ff007230 */ /* 0x004fe20000004100 */
[----:B------:R-:W-:Y:S05]  /*9900*/  BRA `(.L_x_3766) ;  /* 0x00000b0000007947 */ /* 0x000fea0003800000 */
.L_x_3769:
        /* <DEDUP_REMOVED lines=8> */
.L_x_3772:
[----:B------:R-:W2:Y:S02]  /*9990*/  LDG.E.U16 R0, [R2.64] ;  /* 0x0000002402007981 */ /* 0x000ea4000c1e1500 */
[----:B--2---:R-:W-:Y:S01]  /*99a0*/  HADD2.F32 R0, -RZ, R0.H0_H0 ;  /* 0x20000000ff007230 */ /* 0x004fe20000004100 */
[----:B------:R-:W-:Y:S05]  /*99b0*/  BRA `(.L_x_3766) ;  /* 0x00000a5000007947 */ /* 0x000fea0003800000 */
.L_x_3771:
[----:B------:R-:W2:Y:S02]  /*99c0*/  LDG.E.64 R2, [R2.64] ;  /* 0x0000002402027981 */ /* 0x000ea4000c1e1b00 */
[----:B--2---:R-:W0:Y:S01]  /*99d0*/  F2F.F32.F64 R0, R2 ;  /* 0x0000000200007310 */ /* 0x004e220000301000 */
[----:B------:R-:W0:-:S14]  /*99e0*/  DSETP.GEU.AND P0, PT, |R2|, c[0x2][0x0], PT ;  /* 0x008000000200762a */ /* 0x000e1c0003f0e200 */
[----:B0-----:R-:W-:Y:S01]  /*99f0*/  @!P0 FMUL R0, R0, 1.175494350822287508e-38 ;  /* 0x0080000000008820 */ /* 0x001fe20000400000 */
[----:B------:R-:W-:Y:S05]  /*9a00*/  BRA `(.L_x_3766) ;  /* 0x00000a0000007947 */ /* 0x000fea0003800000 */
.L_x_3761:
        /* <DEDUP_REMOVED lines=12> */
.L_x_3775:
[----:B------:R-:W2:Y:S02]  /*9ad0*/  LDG.E.64 R2, [R2.64] ;  /* 0x0000002402027981 */ /* 0x000ea4000c1e1b00 */
[----:B--2---:R-:W0:Y:S01]  /*9ae0*/  F2F.F32.F64 R0, R2 ;  /* 0x0000000200007310 */ /* 0x004e220000301000 */
[----:B------:R-:W0:-:S14]  /*9af0*/  DSETP.GEU.AND P0, PT, |R2|, c[0x2][0x0], PT ;  /* 0x008000000200762a */ /* 0x000e1c0003f0e200 */
[----:B0-----:R-:W-:Y:S01]  /*9b00*/  @!P0 FMUL R0, R0, 1.175494350822287508e-38 ;  /* 0x0080000000008820 */ /* 0x001fe20000400000 */
[----:B------:R-:W-:Y:S05]  /*9b10*/  BRA `(.L_x_3766) ;  /* 0x000008f000007947 */ /* 0x000fea0003800000 */
.L_x_3774:
        /* <DEDUP_REMOVED lines=26> */
.L_x_3777:
        /* <DEDUP_REMOVED lines=13> */
.L_x_3776:
[----:B------:R-:W2:Y:S02]  /*9d90*/  LDG.E.U16 R0, [R2.64] ;  /* 0x0000002402007981 */ /* 0x000ea4000c1e1500 */
[----:B--2---:R-:W-:Y:S01]  /*9da0*/  PRMT R0, RZ, 0x5410, R0 ;  /* 0x00005410ff007816 */ /* 0x004fe20000000000 */
[----:B------:R-:W-:Y:S05]  /*9db0*/  BRA `(.L_x_3766) ;  /* 0x0000065000007947 */ /* 0x000fea0003800000 */
.L_x_3773:
        /* <DEDUP_REMOVED lines=11> */
.L_x_3780:
        /* <DEDUP_REMOVED lines=20> */
.L_x_3782:
[----:B------:R-:W-:Y:S05]  /*9fb0*/  BSYNC B0 ;  /* 0x0000000000007941 */ /* 0x000fea0003800000 */
.L_x_3781:
[----:B------:R-:W-:Y:S01]  /*9fc0*/  LEA R3, R0, 0x3b800000, 0x17 ;  /* 0x3b80000000037811 */ /* 0x000fe200078eb8ff */
[----:B------:R-:W-:-:S05]  /*9fd0*/  IMAD.SHL.U32 R0, R2, 0x100000, RZ ;  /* 0x0010000002007824 */ /* 0x000fca00078e00ff */
[----:B------:R-:W-:Y:S01]  /*9fe0*/  LOP3.LUT R0, R3, R0, R4, 0xfe, !PT ;  /* 0x0000000003007212 */ /* 0x000fe200078efe04 */
[----:B------:R-:W-:Y:S05]  /*9ff0*/  BRA `(.L_x_3766) ;  /* 0x0000041000007947 */ /* 0x000fea0003800000 */
.L_x_3779:
        /* <DEDUP_REMOVED lines=20> */
.L_x_3784:
[----:B------:R-:W-:Y:S05]  /*a140*/  BSYNC B0 ;  /* 0x0000000000007941 */ /* 0x000fea0003800000 */
.L_x_3783:
[----:B------:R-:W-:Y:S01]  /*a150*/  LEA R3, R0, 0x37800000, 0x17 ;  /* 0x3780000000037811 */ /* 0x000fe200078eb8ff */
[----:B------:R-:W-:-:S05]  /*a160*/  IMAD.SHL.U32 R0, R2, 0x200000, RZ ;  /* 0x0020000002007824 */ /* 0x000fca00078e00ff */
[----:B------:R-:W-:Y:S01]  /*a170*/  LOP3.LUT R0, R3, R0, R4, 0xfe, !PT ;  /* 0x0000000003007212 */ /* 0x000fe200078efe04 */
[----:B------:R-:W-:Y:S05]  /*a180*/  BRA `(.L_x_3766) ;  /* 0x0000028000007947 */ /* 0x000fea0003800000 */
.L_x_3778:
        /* <DEDUP_REMOVED lines=14> */
.L_x_3765:
        /* <DEDUP_REMOVED lines=21> */
.L_x_3786:
[----:B------:R-:W2:Y:S02]  /*a3c0*/  LDG.E.64 R2, [R2.64] ;  /* 0x0000002402027981 */ /* 0x000ea4000c1e1b00 */
[----:B--2---:R0:W2:Y:S01]  /*a3d0*/  I2F.U64 R0, R2 ;  /* 0x0000000200007312 */ /* 0x0040a20000301000 */
[----:B------:R-:W-:Y:S05]  /*a3e0*/  BRA `(.L_x_3766) ;  /* 0x0000002000007947 */ /* 0x000fea0003800000 */
.L_x_3785:
[----:B------:R-:W2:Y:S02]  /*a3f0*/  LDG.E R0, [R2.64] ;  /* 0x0000002402007981 */ /* 0x000ea4000c1e1900 */
[----:B--2---:R-:W0:Y:S02]  /*a400*/  I2F.U32 R0, R0 ;  /* 0x0000000000007306 */ /* 0x004e240000201000 */
.L_x_3766:
[----:B------:R-:W-:Y:S05]  /*a410*/  BSYNC B6 ;  /* 0x0000000000067941 */ /* 0x000fea0003800000 */
.L_x_3760:
        /* <DEDUP_REMOVED lines=31> */
.L_x_3790:
[----:B------:R-:W0:Y:S02]  /*a610*/  F2I.S64.TRUNC R2, R2 ;  /* 0x0000000200027311 */ /* 0x000e24000020d900 */
[----:B0-----:R-:W-:-:S05]  /*a620*/  IMAD.MOV.U32 R5, RZ, RZ, R2 ;  /* 0x000000ffff057224 */ /* 0x001fca00078e0002 */
[----:B------:R0:W-:Y:S01]  /*a630*/  STG.E.U8 [R16.64], R5 ;  /* 0x0000000510007986 */ /* 0x0001e2000c101124 */
[----:B------:R-:W-:Y:S05]  /*a640*/  BRA `(.L_x_3792) ;  /* 0x00000d3000007947 */ /* 0x000fea0003800000 */
.L_x_3789:
        /* <DEDUP_REMOVED lines=9> */
.L_x_3794:
[----:B------:R-:W0:Y:S02]  /*a6e0*/  F2I.FTZ.TRUNC.NTZ R3, R2 ;  /* 0x0000000200037305 */ /* 0x000e24000021f100 */
[----:B0-----:R0:W-:Y:S01]  /*a6f0*/  STG.E [R16.64], R3 ;  /* 0x0000000310007986 */ /* 0x0011e2000c101924 */
[----:B------:R-:W-:Y:S05]  /*a700*/  BRA `(.L_x_3792) ;  /* 0x00000c7000007947 */ /* 0x000fea0003800000 */
.L_x_3793:
[----:B------:R-:W0:Y:S02]  /*a710*/  F2I.FTZ.TRUNC.NTZ R3, R2 ;  /* 0x0000000200037305 */ /* 0x000e24000021f100 */
[----:B0-----:R0:W-:Y:S01]  /*a720*/  STG.E.U16 [R16.64], R3 ;  /* 0x0000000310007986 */ /* 0x0011e2000c101524 */
[----:B------:R-:W-:Y:S05]  /*a730*/  BRA `(.L_x_3792) ;  /* 0x00000c4000007947 */ /* 0x000fea0003800000 */
.L_x_3788:
        /* <DEDUP_REMOVED lines=8> */
.L_x_3796:
[----:B------:R-:W-:-:S05]  /*a7c0*/  F2FP.PACK_AB R2, RZ, R2 ;  /* 0x00000002ff02723e */ /* 0x000fca00000000ff */
[----:B------:R0:W-:Y:S01]  /*a7d0*/  STG.E.U16 [R16.64], R2 ;  /* 0x0000000210007986 */ /* 0x0001e2000c101524 */
[----:B------:R-:W-:Y:S05]  /*a7e0*/  BRA `(.L_x_3792) ;  /* 0x00000b9000007947 */ /* 0x000fea0003800000 */
.L_x_3795:
        /* <DEDUP_REMOVED lines=9> */
.L_x_3798:
[----:B------:R-:W-:-:S04]  /*a880*/  F2FP.PACK_AB R3, RZ, R2 ;  /* 0x00000002ff03723e */ /* 0x000fc800000000ff */
[----:B------:R-:W-:-:S05]  /*a890*/  PRMT R3, R3, 0x5410, RZ ;  /* 0x0000541003037816 */ /* 0x000fca00000000ff */
[----:B------:R0:W-:Y:S01]  /*a8a0*/  STG.E [R16.64], R3 ;  /* 0x0000000310007986 */ /* 0x0001e2000c101924 */
[----:B------:R-:W-:Y:S05]  /*a8b0*/  BRA `(.L_x_3792) ;  /* 0x00000ac000007947 */ /* 0x000fea0003800000 */
.L_x_3797:
[----:B------:R-:W-:-:S06]  /*a8c0*/  FMUL.FTZ R2, R2, 1 ;  /* 0x3f80000002027820 */ /* 0x000fcc0000410000 */
[----:B------:R-:W0:Y:S02]  /*a8d0*/  F2F.F64.F32 R2, R2 ;  /* 0x0000000200027310 */ /* 0x000e240000201800 */
[----:B0-----:R0:W-:Y:S01]  /*a8e0*/  STG.E.64 [R16.64], R2 ;  /* 0x0000000210007986 */ /* 0x0011e2000c101b24 */
[----:B------:R-:W-:Y:S05]  /*a8f0*/  BRA `(.L_x_3792) ;  /* 0x00000a8000007947 */ /* 0x000fea0003800000 */
.L_x_3787:
        /* <DEDUP_REMOVED lines=12> */
.L_x_3801:
[----:B------:R-:W-:Y:S01]  /*a9c0*/  FMUL.FTZ R4, R2, 1 ;  /* 0x3f80000002047820 */ /* 0x000fe20000410000 */
[----:B------:R-:W-:-:S05]  /*a9d0*/  CS2R R6, SRZ ;  /* 0x0000000000067805 */ /* 0x000fca000001ff00 */
[----:B------:R-:W0:Y:S02]  /*a9e0*/  F2F.F64.F32 R4, R4 ;  /* 0x0000000400047310 */ /* 0x000e240000201800 */
[----:B0-----:R0:W-:Y:S01]  /*a9f0*/  STG.E.128 [R16.64], R4 ;  /* 0x0000000410007986 */ /* 0x0011e2000c101d24 */
[----:B------:R-:W-:Y:S05]  /*aa00*/  BRA `(.L_x_3792) ;  /* 0x0000097000007947 */ /* 0x000fea0003800000 */
.L_x_3800:
        /* <DEDUP_REMOVED lines=20> */
.L_x_3805:
[----:B------:R-:W-:Y:S05]  /*ab50*/  BSYNC B0 ;  /* 0x0000000000007941 */ /* 0x000fea0003800000 */
.L_x_3804:
[----:B------:R-:W-:-:S05]  /*ab60*/  LOP3.LUT R5, R0, R5, RZ, 0xfc, !PT ;  /* 0x0000000500057212 */ /* 0x000fca00078efcff */
[----:B------:R0:W-:Y:S01]  /*ab70*/  STG.E.U8 [R16.64], R5 ;  /* 0x0000000510007986 */ /* 0x0001e2000c101124 */
[----:B------:R-:W-:Y:S05]  /*ab80*/  BRA `(.L_x_3792) ;  /* 0x000007f000007947 */ /* 0x000fea0003800000 */
.L_x_3803:
        /* <DEDUP_REMOVED lines=12> */
.L_x_3807:
[----:B------:R-:W-:Y:S01]  /*ac50*/  IMAD.MOV.U32 R0, RZ, RZ, 0x7f ;  /* 0x0000007fff007424 */ /* 0x000fe200078e00ff */
[----:B------:R-:W-:-:S04]  /*ac60*/  ISETP.GT.U32.AND P0, PT, R4, 0x7f800000, PT ;  /* 0x7f8000000400780c */ /* 0x000fc80003f04070 */
[----:B------:R-:W-:-:S04]  /*ac70*/  SEL R0, R0, 0x7c, P0 ;  /* 0x0000007c00007807 */ /* 0x000fc80000000000 */
.L_x_3808:
[----:B------:R-:W-:Y:S05]  /*ac80*/  BSYNC B0 ;  /* 0x0000000000007941 */ /* 0x000fea0003800000 */
.L_x_3806:
[----:B------:R-:W-:-:S04]  /*ac90*/  LOP3.LUT R2, R2, 0x80000000, RZ, 0xc0, !PT ;  /* 0x8000000002027812 */ /* 0x000fc800078ec0ff */
[----:B------:R-:W-:-:S04]  /*aca0*/  SHF.R.U32.HI R3, RZ, 0x18, R2 ;  /* 0x00000018ff037819 */ /* 0x000fc80000011602 */
[----:B------:R-:W-:-:S05]  /*acb0*/  LOP3.LUT R3, R0, R3, RZ, 0xfc, !PT ;  /* 0x0000000300037212 */ /* 0x000fca00078efcff */
[----:B------:R0:W-:Y:S01]  /*acc0*/  STG.E.U8 [R16.64], R3 ;  /* 0x0000000310007986 */ /* 0x0001e2000c101124 */
[----:B------:R-:W-:Y:S05]  /*acd0*/  BRA `(.L_x_3792) ;  /* 0x000006a000007947 */ /* 0x000fea0003800000 */
.L_x_3802:
[----:B------:R-:W-:-:S05]  /*ace0*/  F2FP.BF16.PACK_AB R2, RZ, R2 ;  /* 0x00000002ff02723e */ /* 0x000fca00000010ff */
[----:B------:R0:W-:Y:S01]  /*acf0*/  STG.E.U16 [R16.64], R2 ;  /* 0x0000000210007986 */ /* 0x0001e2000c101524 */
[----:B------:R-:W-:Y:S05]  /*ad00*/  BRA `(.L_x_3792) ;  /* 0x0000067000007947 */ /* 0x000fea0003800000 */
.L_x_3799:
        /* <DEDUP_REMOVED lines=11> */
.L_x_3811:
        /* <DEDUP_REMOVED lines=16> */
.L_x_3814:
[----:B------:R-:W-:-:S04]  /*aec0*/  LOP3.LUT R2, R2, 0x80000000, RZ, 0xc0, !PT ;  /* 0x8000000002027812 */ /* 0x000fc800078ec0ff */
[----:B------:R-:W-:-:S04]  /*aed0*/  SHF.R.U32.HI R3, RZ, 0x18, R2 ;  /* 0x00000018ff037819 */ /* 0x000fc80000011602 */
[----:B------:R-:W-:-:S04]  /*aee0*/  LOP3.LUT R0, R0, R3, RZ, 0xfc, !PT ;  /* 0x0000000300007212 */ /* 0x000fc800078efcff */
[----:B------:R-:W-:Y:S02]  /*aef0*/  PRMT R8, R0, 0x7610, R8 ;  /* 0x0000761000087816 */ /* 0x000fe40000000008 */
.L_x_3813:
[----:B------:R-:W-:Y:S05]  /*af00*/  BSYNC B0 ;  /* 0x0000000000007941 */ /* 0x000fea0003800000 */
.L_x_3812:
[----:B------:R0:W-:Y:S01]  /*af10*/  STG.E.U8 [R16.64], R8 ;  /* 0x0000000810007986 */ /* 0x0001e2000c101124 */
[----:B------:R-:W-:Y:S05]  /*af20*/  BRA `(.L_x_3792) ;  /* 0x0000045000007947 */ /* 0x000fea0003800000 */
.L_x_3810:
        /* <DEDUP_REMOVED lines=16> */
.L_x_3817:
[----:B------:R-:W-:-:S04]  /*b030*/  LOP3.LUT R2, R2, 0x80000000, RZ, 0xc0, !PT ;  /* 0x8000000002027812 */ /* 0x000fc800078ec0ff */
[----:B------:R-:W-:-:S04]  /*b040*/  SHF.R.U32.HI R3, RZ, 0x18, R2 ;  /* 0x00000018ff037819 */ /* 0x000fc80000011602 */
[----:B------:R-:W-:-:S04]  /*b050*/  LOP3.LUT R0, R0, R3, RZ, 0xfc, !PT ;  /* 0x0000000300007212 */ /* 0x000fc800078efcff */
[----:B------:R-:W-:Y:S02]  /*b060*/  PRMT R8, R0, 0x7610, R8 ;  /* 0x0000761000087816 */ /* 0x000fe40000000008 */
.L_x_3816:
[----:B------:R-:W-:Y:S05]  /*b070*/  BSYNC B0 ;  /* 0x0000000000007941 */ /* 0x000fea0003800000 */
.L_x_3815:
[----:B------:R0:W-:Y:S01]  /*b080*/  STG.E.U8 [R16.64], R8 ;  /* 0x0000000810007986 */ /* 0x0001e2000c101124 */
[----:B------:R-:W-:Y:S05]  /*b090*/  BRA `(.L_x_3792) ;  /* 0x000002e000007947 */ /* 0x000fea0003800000 */
.L_x_3809:
        /* <DEDUP_REMOVED lines=21> */
.L_x_3791:
        /* <DEDUP_REMOVED lines=20> */
.L_x_3819:
[----:B------:R-:W0:Y:S02]  /*b330*/  F2I.U64.TRUNC R2, R2 ;  /* 0x0000000200027311 */ /* 0x000e24000020d800 */
[----:B0-----:R0:W-:Y:S01]  /*b340*/  STG.E.64 [R16.64], R2 ;  /* 0x0000000210007986 */ /* 0x0011e2000c101b24 */
[----:B------:R-:W-:Y:S05]  /*b350*/  BRA `(.L_x_3792) ;  /* 0x0000002000007947 */ /* 0x000fea0003800000 */
.L_x_3818:
[----:B------:R-:W0:Y:S02]  /*b360*/  F2I.FTZ.U32.TRUNC.NTZ R3, R2 ;  /* 0x0000000200037305 */ /* 0x000e24000021f000 */
[----:B0-----:R0:W-:Y:S02]  /*b370*/  STG.E [R16.64], R3 ;  /* 0x0000000310007986 */ /* 0x0011e4000c101924 */
.L_x_3792:
[----:B------:R-:W-:Y:S02]  /*b380*/  IADD3 R23, R23, 0x80, RZ ;  /* 0x0000008017177810 */ /* 0x000fe40007ffe0ff */
.L_x_3643:
[----:B------:R-:W-:Y:S05]  /*b390*/  BSYNC B7 ;  /* 0x0000000000077941 */ /* 0x000fea0003800000 */
.L_x_3642:
[----:B------:R-:W-:-:S13]  /*b3a0*/  ISETP.GE.AND P0, PT, R23, c[0x0][0x160], PT ;  /* 0x0000580017007a0c */ /* 0x000fda0003f06270 */
[----:B------:R-:W-:Y:S05]  /*b3b0*/  @P0 EXIT ;  /* 0x000000000000094d */ /* 0x000fea0003800000 */
        /* <DEDUP_REMOVED lines=255> */
.L_x_3820:
        /* <DEDUP_REMOVED lines=20> */
.L_x_3825:
[----:B------:R-:W2:Y:S02]  /*c4f0*/  LDG.E.U8 R2, [R2.64] ;  /* 0x0000002402027981 */ /* 0x000ea4000c1e1100 */
[----:B--2---:R0:W1:Y:S01]  /*c500*/  I2F.U16 R19, R2 ;  /* 0x0000000200137306 */ /* 0x0040620000101000 */
[----:B------:R-:W-:Y:S05]  /*c510*/  BRA `(.L_x_3827) ;  /* 0x00000ca000007947 */ /* 0x000fea0003800000 */
.L_x_3824:
        /* <DEDUP_REMOVED lines=9> */
.L_x_3829:
[----:B------:R-:W2:Y:S02]  /*c5b0*/  LDG.E R2, [R2.64] ;  /* 0x0000002402027981 */ /* 0x000ea4000c1e1900 */
[----:B--2---:R0:W1:Y:S01]  /*c5c0*/  I2F R19, R2 ;  /* 0x0000000200137306 */ /* 0x0040620000201400 */
[----:B------:R-:W-:Y:S05]  /*c5d0*/  BRA `(.L_x_3827) ;  /* 0x00000be000007947 */ /* 0x000fea0003800000 */
.L_x_3828:
[----:B------:R-:W2:Y:S02]  /*c5e0*/  LDG.E.U16 R2, [R2.64] ;  /* 0x0000002402027981 */ /* 0x000ea4000c1e1500 */
[----:B--2---:R0:W1:Y:S01]  /*c5f0*/  I2F.S16 R19, R2 ;  /* 0x0000000200137306 */ /* 0x0040620000101400 */
[----:B------:R-:W-:Y:S05]  /*c600*/  BRA `(.L_x_3827) ;  /* 0x00000bb000007947 */ /* 0x000fea0003800000 */
.L_x_3823:
        /* <DEDUP_REMOVED lines=8> */
.L_x_3831:
[----:B------:R-:W2:Y:S02]  /*c690*/  LDG.E.U16 R2, [R2.64] ;  /* 0x0000002402027981 */ /* 0x000ea4000c1e1500 */
[----:B--2---:R-:W-:Y:S01]  /*c6a0*/  HADD2.F32 R19, -RZ, R2.H0_H0 ;  /* 0x20000002ff137230 */ /* 0x004fe20000004100 */
[----:B------:R-:W-:Y:S05]  /*c6b0*/  BRA `(.L_x_3827) ;  /* 0x00000b0000007947 */ /* 0x000fea0003800000 */
.L_x_3830:
        /* <DEDUP_REMOVED lines=8> */
.L_x_3833:
[----:B------:R-:W2:Y:S02]  /*c740*/  LDG.E.U16 R2, [R2.64] ;  /* 0x0000002402027981 */ /* 0x000ea4000c1e1500 */
[----:B--2---:R-:W-:Y:S01]  /*c750*/  HADD2.F32 R19, -RZ, R2.H0_H0 ;  /* 0x20000002ff137230 */ /* 0x004fe20000004100 */
[----:B------:R-:W-:Y:S05]  /*c760*/  BRA `(.L_x_3827) ;  /* 0x00000a5000007947 */ /* 0x000fea0003800000 */
.L_x_3832:
[----:B------:R-:W2:Y:S02]  /*c770*/  LDG.E.64 R2, [R2.64] ;  /* 0x0000002402027981 */ /* 0x000ea4000c1e1b00 */
[----:B--2---:R-:W0:Y:S01]  /*c780*/  F2F.F32.F64 R19, R2 ;  /* 0x0000000200137310 */ /* 0x004e220000301000 */
[----:B------:R-:W0:-:S14]  /*c790*/  DSETP.GEU.AND P0, PT, |R2|, c[0x2][0x0], PT ;  /* 0x008000000200762a */ /* 0x000e1c0003f0e200 */
[----:B0-----:R-:W-:Y:S01]  /*c7a0*/  @!P0 FMUL R19, R19, 1.175494350822287508e-38 ;  /* 0x0080000013138820 */ /* 0x001fe20000400000 */
[----:B------:R-:W-:Y:S05]  /*c7b0*/  BRA `(.L_x_3827) ;  /* 0x00000a0000007947 */ /* 0x000fea0003800000 */
.L_x_3822:
        /* <DEDUP_REMOVED lines=12> */
.L_x_3836:
[----:B------:R-:W2:Y:S02]  /*c880*/  LDG.E.64 R2, [R2.64] ;  /* 0x0000002402027981 */ /* 0x000ea4000c1e1b00 */
[----:B--2---:R-:W0:Y:S01]  /*c890*/  F2F.F32.F64 R19, R2 ;  /* 0x0000000200137310 */ /* 0x004e220000301000 */
[----:B------:R-:W0:-:S14]  /*c8a0*/  DSETP.GEU.AND P0, PT, |R2|, c[0x2][0x0], PT ;  /* 0x008000000200762a */ /* 0x000e1c0003f0e200 */
[----:B0-----:R-:W-:Y:S01]  /*c8b0*/  @!P0 FMUL R19, R19, 1.175494350822287508e-38 ;  /* 0x0080000013138820 */ /* 0x001fe20000400000 */
[----:B------:R-:W-:Y:S05]  /*c8c0*/  BRA `(.L_x_3827) ;  /* 0x000008f000007947 */ /* 0x000fea0003800000 */
.L_x_3835:
        /* <DEDUP_REMOVED lines=26> */
.L_x_3838:
        /* <DEDUP_REMOVED lines=13> */
.L_x_3837:
[----:B------:R-:W2:Y:S02]  /*cb40*/  LDG.E.U16 R2, [R2.64] ;  /* 0x0000002402027981 */ /* 0x000ea4000c1e1500 */
[----:B--2---:R-:W-:Y:S01]  /*cb50*/  PRMT R19, RZ, 0x5410, R2 ;  /* 0x00005410ff137816 */ /* 0x004fe20000000002 */
[----:B------:R-:W-:Y:S05]  /*cb60*/  BRA `(.L_x_3827) ;  /* 0x0000065000007947 */ /* 0x000fea0003800000 */
.L_x_3834:
        /* <DEDUP_REMOVED lines=11> */
.L_x_3841:
        /* <DEDUP_REMOVED lines=20> */
.L_x_3843:
[----:B------:R-:W-:Y:S05]  /*cd60*/  BSYNC B0 ;  /* 0x0000000000007941 */ /* 0x000fea0003800000 */
.L_x_3842:
[----:B------:R-:W-:Y:S01]  /*cd70*/  IMAD.SHL.U32 R2, R2, 0x100000, RZ ;  /* 0x0010000002027824 */ /* 0x000fe200078e00ff */
[----:B------:R-:W-:-:S04]  /*cd80*/  LEA R0, R0, 0x3b800000, 0x17 ;  /* 0x3b80000000007811 */ /* 0x000fc800078eb8ff */
[----:B------:R-:W-:Y:S01]  /*cd90*/  LOP3.LUT R19, R0, R2, R19, 0xfe, !PT ;  /* 0x0000000200137212 */ /* 0x000fe200078efe13 */
[----:B------:R-:W-:Y:S05]  /*cda0*/  BRA `(.L_x_3827) ;  /* 0x0000041000007947 */ /* 0x000fea0003800000 */
.L_x_3840:
        /* <DEDUP_REMOVED lines=20> */
.L_x_3845:
[----:B------:R-:W-:Y:S05]  /*cef0*/  BSYNC B0 ;  /* 0x0000000000007941 */ /* 0x000fea0003800000 */
.L_x_3844:
[----:B------:R-:W-:Y:S01]  /*cf00*/  IMAD.SHL.U32 R2, R2, 0x200000, RZ ;  /* 0x0020000002027824 */ /* 0x000fe200078e00ff */
[----:B------:R-:W-:-:S04]  /*cf10*/  LEA R0, R0, 0x37800000, 0x17 ;  /* 0x3780000000007811 */ /* 0x000fc800078eb8ff */
[----:B------:R-:W-:Y:S01]  /*cf20*/  LOP3.LUT R19, R0, R2, R19, 0xfe, !PT ;  /* 0x0000000200137212 */ /* 0x000fe200078efe13 */
[----:B------:R-:W-:Y:S05]  /*cf30*/  BRA `(.L_x_3827) ;  /* 0x0000028000007947 */ /* 0x000fea0003800000 */
.L_x_3839:
        /* <DEDUP_REMOVED lines=14> */
.L_x_3826:
        /* <DEDUP_REMOVED lines=21> */
.L_x_3847:
[----:B------:R-:W2:Y:S02]  /*d170*/  LDG.E.64 R2, [R2.64] ;  /* 0x0000002402027981 */ /* 0x000ea4000c1e1b00 */
[----:B--2---:R0:W1:Y:S01]  /*d180*/  I2F.U64 R19, R2 ;  /* 0x0000000200137312 */ /* 0x0040620000301000 */
[----:B------:R-:W-:Y:S05]  /*d190*/  BRA `(.L_x_3827) ;  /* 0x0000002000007947 */ /* 0x000fea0003800000 */
.L_x_3846:
[----:B------:R-:W2:Y:S02]  /*d1a0*/  LDG.E R2, [R2.64] ;  /* 0x0000002402027981 */ /* 0x000ea4000c1e1900 */
[----:B--2---:R0:W1:Y:S02]  /*d1b0*/  I2F.U32 R19, R2 ;  /* 0x0000000200137306 */ /* 0x0040640000201000 */
.L_x_3827:
[----:B------:R-:W-:Y:S05]  /*d1c0*/  BSYNC B6 ;  /* 0x0000000000067941 */ /* 0x000fea0003800000 */
.L_x_3821:
        /* <DEDUP_REMOVED lines=18> */
.L_x_3852:
[----:B------:R-:W2:Y:S02]  /*d2f0*/  LDG.E.U8 R0, [R2.64] ;  /* 0x0000002402007981 */ /* 0x000ea4000c1e1100 */
[----:B--2---:R-:W0:Y:S01]  /*d300*/  I2F.U16 R0, R0 ;  /* 0x0000000000007306 */ /* 0x004e220000101000 */
[----:B------:R-:W-:Y:S05]  /*d310*/  BRA `(.L_x_3854) ;  /* 0x00000ca000007947 */ /* 0x000fea0003800000 */
.L_x_3851:
        /* <DEDUP_REMOVED lines=9> */
.L_x_3856:
[----:B------:R-:W2:Y:S02]  /*d3b0*/  LDG.E R0, [R2.64] ;  /* 0x0000002402007981 */ /* 0x000ea4000c1e1900 */
[----:B--2---:R-:W0:Y:S01]  /*d3c0*/  I2F R0, R0 ;  /* 0x0000000000007306 */ /* 0x004e220000201400 */
[----:B------:R-:W-:Y:S05]  /*d3d0*/  BRA `(.L_x_3854) ;  /* 0x00000be000007947 */ /* 0x000fea0003800000 */
.L_x_3855:
[----:B------:R-:W2:Y:S02]  /*d3e0*/  LDG.E.U16 R0, [R2.64] ;  /* 0x0000002402007981 */ /* 0x000ea4000c1e1500 */
[----:B--2---:R-:W0:Y:S01]  /*d3f0*/  I2F.S16 R0, R0 ;  /* 0x0000000000007306 */ /* 0x004e220000101400 */
[----:B------:R-:W-:Y:S05]  /*d400*/  BRA `(.L_x_3854) ;  /* 0x00000bb000007947 */ /* 0x000fea0003800000 */
.L_x_3850:
        /* <DEDUP_REMOVED lines=8> */
.L_x_3858:
[----:B------:R-:W2:Y:S02]  /*d490*/  LDG.E.U16 R0, [R2.64] ;  /* 0x0000002402007981 */ /* 0x000ea4000c1e1500 */
[----:B--2---:R-:W-:Y:S01]  /*d4a0*/  HADD2.F32 R0, -RZ, R0.H0_H0 ;  /* 0x20000000ff007230 */ /* 0x004fe20000004100 */
[----:B------:R-:W-:Y:S05]  /*d4b0*/  BRA `(.L_x_3854) ;  /* 0x00000b0000007947 */ /* 0x000fea0003800000 */
.L_x_3857:
        /* <DEDUP_REMOVED lines=8> */
.L_x_3860:
[----:B------:R-:W2:Y:S02]  /*d540*/  LDG.E.U16 R0, [R2.64] ;  /* 0x0000002402007981 */ /* 0x000ea4000c1e1500 */
[----:B--2---:R-:W-:Y:S01]  /*d550*/  HADD2.F32 R0, -RZ, R0.H0_H0 ;  /* 0x20000000ff007230 */ /* 0x004fe20000004100 */
[----:B------:R-:W-:Y:S05]  /*d560*/  BRA `(.L_x_3854) ;  /* 0x00000a5000007947 */ /* 0x000fea0003800000 */
.L_x_3859:
[----:B------:R-:W2:Y:S02]  /*d570*/  LDG.E.64 R2, [R2.64] ;  /* 0x0000002402027981 */ /* 0x000ea4000c1e1b00 */
[----:B--2---:R-:W0:Y:S01]  /*d580*/  F2F.F32.F64 R0, R2 ;  /* 0x0000000200007310 */ /* 0x004e220000301000 */
[----:B------:R-:W0:-:S14]  /*d590*/  DSETP.GEU.AND P0, PT, |R2|, c[0x2][0x0], PT ;  /* 0x008000000200762a */ /* 0x000e1c0003f0e200 */
[----:B0-----:R-:W-:Y:S01]  /*d5a0*/  @!P0 FMUL R0, R0, 1.175494350822287508e-38 ;  /* 0x0080000000008820 */ /* 0x001fe20000400000 */
[----:B------:R-:W-:Y:S05]  /*d5b0*/  BRA `(.L_x_3854) ;  /* 0x00000a0000007947 */ /* 0x000fea0003800000 */
.L_x_3849:
        /* <DEDUP_REMOVED lines=12> */
.L_x_3863:
[----:B------:R-:W2:Y:S02]  /*d680*/  LDG.E.64 R2, [R2.64] ;  /* 0x0000002402027981 */ /* 0x000ea4000c1e1b00 */
[----:B--2---:R-:W0:Y:S01]  /*d690*/  F2F.F32.F64 R0, R2 ;  /* 0x0000000200007310 */ /* 0x004e220000301000 */
[----:B------:R-:W0:-:S14]  /*d6a0*/  DSETP.GEU.AND P0, PT, |R2|, c[0x2][0x0], PT ;  /* 0x008000000200762a */ /* 0x000e1c0003f0e200 */
[----:B0-----:R-:W-:Y:S01]  /*d6b0*/  @!P0 FMUL R0, R0, 1.175494350822287508e-38 ;  /* 0x0080000000008820 */ /* 0x001fe20000400000 */
[----:B------:R-:W-:Y:S05]  /*d6c0*/  BRA `(.L_x_3854) ;  /* 0x000008f000007947 */ /* 0x000fea0003800000 */
.L_x_3862:
        /* <DEDUP_REMOVED lines=26> */
.L_x_3865:
        /* <DEDUP_REMOVED lines=13> */
.L_x_3864:
[----:B------:R-:W2:Y:S02]  /*d940*/  LDG.E.U16 R0, [R2.64] ;  /* 0x0000002402007981 */ /* 0x000ea4000c1e1500 */
[----:B--2---:R-:W-:Y:S01]  /*d950*/  PRMT R0, RZ, 0x5410, R0 ;  /* 0x00005410ff007816 */ /* 0x004fe20000000000 */
[----:B------:R-:W-:Y:S05]  /*d960*/  BRA `(.L_x_3854) ;  /* 0x0000065000007947 */ /* 0x000fea0003800000 */
.L_x_3861:
        /* <DEDUP_REMOVED lines=11> */
.L_x_3868:
        /* <DEDUP_REMOVED lines=20> */
.L_x_3870:
[----:B------:R-:W-:Y:S05]  /*db60*/  BSYNC B0 ;  /* 0x0000000000007941 */ /* 0x000fea0003800000 */
.L_x_3869:
[----:B------:R-:W-:Y:S01]  /*db70*/  LEA R3, R0, 0x3b800000, 0x17 ;  /* 0x3b80000000037811 */ /* 0x000fe200078eb8ff */
[----:B------:R-:W-:-:S05]  /*db80*/  IMAD.SHL.U32 R0, R2, 0x100000, RZ ;  /* 0x0010000002007824 */ /* 0x000fca00078e00ff */
[----:B------:R-:W-:Y:S01]  /*db90*/  LOP3.LUT R0, R3, R0, R4, 0xfe, !PT ;  /* 0x0000000003007212 */ /* 0x000fe200078efe04 */
[----:B------:R-:W-:Y:S05]  /*dba0*/  BRA `(.L_x_3854) ;  /* 0x0000041000007947 */ /* 0x000fea0003800000 */
.L_x_3867:
        /* <DEDUP_REMOVED lines=20> */
.L_x_3872:
[----:B------:R-:W-:Y:S05]  /*dcf0*/  BSYNC B0 ;  /* 0x0000000000007941 */ /* 0x000fea0003800000 */
.L_x_3871:
[----:B------:R-:W-:Y:S01]  /*dd00*/  LEA R3, R0, 0x37800000, 0x17 ;  /* 0x3780000000037811 */ /* 0x000fe200078eb8ff */
[----:B------:R-:W-:-:S05]  /*dd10*/  IMAD.SHL.U32 R0, R2, 0x200000, RZ ;  /* 0x0020000002007824 */ /* 0x000fca00078e00ff */
[----:B------:R-:W-:Y:S01]  /*dd20*/  LOP3.LUT R0, R3, R0, R4, 0xfe, !PT ;  /* 0x0000000003007212 */ /* 0x000fe200078efe04 */
[----:B------:R-:W-:Y:S05]  /*dd30*/  BRA `(.L_x_3854) ;  /* 0x0000028000007947 */ /* 0x000fea0003800000 */
.L_x_3866:
        /* <DEDUP_REMOVED lines=14> */
.L_x_3853:
        /* <DEDUP_REMOVED lines=21> */
.L_x_3874:
[----:B------:R-:W2:Y:S02]  /*df70*/  LDG.E.64 R2, [R2.64] ;  /* 0x0000002402027981 */ /* 0x000ea4000c1e1b00 */
[----:B--2---:R0:W2:Y:S01]  /*df80*/  I2F.U64 R0, R2 ;  /* 0x0000000200007312 */ /* 0x0040a20000301000 */
[----:B------:R-:W-:Y:S05]  /*df90*/  BRA `(.L_x_3854) ;  /* 0x0000002000007947 */ /* 0x000fea0003800000 */
.L_x_3873:
[----:B------:R-:W2:Y:S02]  /*dfa0*/  LDG.E R0, [R2.64] ;  /* 0x0000002402007981 */ /* 0x000ea4000c1e1900 */
[----:B--2---:R-:W0:Y:S02]  /*dfb0*/  I2F.U32 R0, R0 ;  /* 0x0000000000007306 */ /* 0x004e240000201000 */
.L_x_3854:
[----:B------:R-:W-:Y:S05]  /*dfc0*/  BSYNC B6 ;  /* 0x0000000000067941 */ /* 0x000fea0003800000 */
.L_x_3848:
        /* <DEDUP_REMOVED lines=31> */
.L_x_3878:
[----:B------:R-:W0:Y:S02]  /*e1c0*/  F2I.S64.TRUNC R2, R2 ;  /* 0x0000000200027311 */ /* 0x000e24000020d900 */
[----:B0-----:R-:W-:-:S05]  /*e1d0*/  IMAD.MOV.U32 R5, RZ, RZ, R2 ;  /* 0x000000ffff057224 */ /* 0x001fca00078e0002 */
[----:B------:R-:W-:Y:S01]  /*e1e0*/  STG.E.U8 [R16.64], R5 ;  /* 0x0000000510007986 */ /* 0x000fe2000c101124 */
[----:B------:R-:W-:Y:S05]  /*e1f0*/  EXIT ;  /* 0x000000000000794d */ /* 0x000fea0003800000 */
.L_x_3877:
        /* <DEDUP_REMOVED lines=9> */
.L_x_3881:
[----:B------:R-:W0:Y:S02]  /*e290*/  F2I.FTZ.TRUNC.NTZ R3, R2 ;  /* 0x0000000200037305 */ /* 0x000e24000021f100 */
[----:B0-----:R-:W-:Y:S01]  /*e2a0*/  STG.E [R16.64], R3 ;  /* 0x0000000310007986 */ /* 0x001fe2000c101924 */
[----:B------:R-:W-:Y:S05]  /*e2b0*/  EXIT ;  /* 0x000000000000794d */ /* 0x000fea0003800000 */
.L_x_3880:
[----:B------:R-:W0:Y:S02]  /*e2c0*/  F2I.FTZ.TRUNC.NTZ R3, R2 ;  /* 0x0000000200037305 */ /* 0x000e24000021f100 */
[----:B0-----:R-:W-:Y:S01]  /*e2d0*/  STG.E.U16 [R16.64], R3 ;  /* 0x0000000310007986 */ /* 0x001fe2000c101524 */
[----:B------:R-:W-:Y:S05]  /*e2e0*/  EXIT ;  /* 0x000000000000794d */ /* 0x000fea0003800000 */
.L_x_3876:
        /* <DEDUP_REMOVED lines=8> */
.L_x_3883:
[----:B------:R-:W-:-:S05]  /*e370*/  F2FP.PACK_AB R2, RZ, R2 ;  /* 0x00000002ff02723e */ /* 0x000fca00000000ff */
[----:B------:R-:W-:Y:S01]  /*e380*/  STG.E.U16 [R16.64], R2 ;  /* 0x0000000210007986 */ /* 0x000fe2000c101524 */
[----:B------:R-:W-:Y:S05]  /*e390*/  EXIT ;  /* 0x000000000000794d */ /* 0x000fea0003800000 */
.L_x_3882:
        /* <DEDUP_REMOVED lines=9> */
.L_x_3885:
[----:B------:R-:W-:-:S04]  /*e430*/  F2FP.PACK_AB R3, RZ, R2 ;  /* 0x00000002ff03723e */ /* 0x000fc800000000ff */
[----:B------:R-:W-:-:S05]  /*e440*/  PRMT R3, R3, 0x5410, RZ ;  /* 0x0000541003037816 */ /* 0x000fca00000000ff */
[----:B------:R-:W-:Y:S01]  /*e450*/  STG.E [R16.64], R3 ;  /* 0x0000000310007986 */ /* 0x000fe2000c101924 */
[----:B------:R-:W-:Y:S05]  /*e460*/  EXIT ;  /* 0x000000000000794d */ /* 0x000fea0003800000 */
.L_x_3884:
[----:B------:R-:W-:-:S06]  /*e470*/  FMUL.FTZ R2, R2, 1 ;  /* 0x3f80000002027820 */ /* 0x000fcc0000410000 */
[----:B------:R-:W0:Y:S02]  /*e480*/  F2F.F64.F32 R2, R2 ;  /* 0x0000000200027310 */ /* 0x000e240000201800 */
[----:B0-----:R-:W-:Y:S01]  /*e490*/  STG.E.64 [R16.64], R2 ;  /* 0x0000000210007986 */ /* 0x001fe2000c101b24 */
[----:B------:R-:W-:Y:S05]  /*e4a0*/  EXIT ;  /* 0x000000000000794d */ /* 0x000fea0003800000 */
.L_x_3875:
        /* <DEDUP_REMOVED lines=12> */
.L_x_3888:
[----:B------:R-:W-:Y:S01]  /*e570*/  FMUL.FTZ R4, R2, 1 ;  /* 0x3f80000002047820 */ /* 0x000fe20000410000 */
[----:B------:R-:W-:-:S05]  /*e580*/  CS2R R6, SRZ ;  /* 0x0000000000067805 */ /* 0x000fca000001ff00 */
[----:B------:R-:W0:Y:S02]  /*e590*/  F2F.F64.F32 R4, R4 ;  /* 0x0000000400047310 */ /* 0x000e240000201800 */
[----:B0-----:R-:W-:Y:S01]  /*e5a0*/  STG.E.128 [R16.64], R4 ;  /* 0x0000000410007986 */ /* 0x001fe2000c101d24 */
[----:B------:R-:W-:Y:S05]  /*e5b0*/  EXIT ;  /* 0x000000000000794d */ /* 0x000fea0003800000 */
.L_x_3887:
        /* <DEDUP_REMOVED lines=20> */
.L_x_3892:
[----:B------:R-:W-:Y:S05]  /*e700*/  BSYNC B0 ;  /* 0x0000000000007941 */ /* 0x000fea0003800000 */
.L_x_3891:
[----:B------:R-:W-:-:S05]  /*e710*/  LOP3.LUT R5, R0, R5, RZ, 0xfc, !PT ;  /* 0x0000000500057212 */ /* 0x000fca00078efcff */
[----:B------:R-:W-:Y:S01]  /*e720*/  STG.E.U8 [R16.64], R5 ;  /* 0x0000000510007986 */ /* 0x000fe2000c101124 */
[----:B------:R-:W-:Y:S05]  /*e730*/  EXIT ;  /* 0x000000000000794d */ /* 0x000fea0003800000 */
.L_x_3890:
        /* <DEDUP_REMOVED lines=12> */
.L_x_3894:
[----:B------:R-:W-:Y:S01]  /*e800*/  IMAD.MOV.U32 R0, RZ, RZ, 0x7f ;  /* 0x0000007fff007424 */ /* 0x000fe200078e00ff */
[----:B------:R-:W-:-:S04]  /*e810*/  ISETP.GT.U32.AND P0, PT, R4, 0x7f800000, PT ;  /* 0x7f8000000400780c */ /* 0x000fc80003f04070 */
[----:B------:R-:W-:-:S04]  /*e820*/  SEL R0, R0, 0x7c, P0 ;  /* 0x0000007c00007807 */ /* 0x000fc80000000000 */
.L_x_3895:
[----:B------:R-:W-:Y:S05]  /*e830*/  BSYNC B0 ;  /* 0x0000000000007941 */ /* 0x000fea0003800000 */
.L_x_3893:
[----:B------:R-:W-:-:S04]  /*e840*/  LOP3.LUT R2, R2, 0x80000000, RZ, 0xc0, !PT ;  /* 0x8000000002027812 */ /* 0x000fc800078ec0ff */
[----:B------:R-:W-:-:S04]  /*e850*/  SHF.R.U32.HI R3, RZ, 0x18, R2 ;  /* 0x00000018ff037819 */ /* 0x000fc80000011602 */
[----:B------:R-:W-:-:S05]  /*e860*/  LOP3.LUT R3, R0, R3, RZ, 0xfc, !PT ;  /* 0x0000000300037212 */ /* 0x000fca00078efcff */
[----:B------:R-:W-:Y:S01]  /*e870*/  STG.E.U8 [R16.64], R3 ;  /* 0x0000000310007986 */ /* 0x000fe2000c101124 */
[----:B------:R-:W-:Y:S05]  /*e880*/  EXIT ;  /* 0x000000000000794d */ /* 0x000fea0003800000 */
.L_x_3889:
[----:B------:R-:W-:-:S05]  /*e890*/  F2FP.BF16.PACK_AB R2, RZ, R2 ;  /* 0x00000002ff02723e */ /* 0x000fca00000010ff */
[----:B------:R-:W-:Y:S01]  /*e8a0*/  STG.E.U16 [R16.64], R2 ;  /* 0x0000000210007986 */ /* 0x000fe2000c101524 */
[----:B------:R-:W-:Y:S05]  /*e8b0*/  EXIT ;  /* 0x000000000000794d */ /* 0x000fea0003800000 */
.L_x_3886:
        /* <DEDUP_REMOVED lines=11> */
.L_x_3898:
        /* <DEDUP_REMOVED lines=16> */
.L_x_3901:
[----:B------:R-:W-:-:S04]  /*ea70*/  LOP3.LUT R2, R2, 0x80000000, RZ, 0xc0, !PT ;  /* 0x8000000002027812 */ /* 0x000fc800078ec0ff */
[----:B------:R-:W-:-:S04]  /*ea80*/  SHF.R.U32.HI R3, RZ, 0x18, R2 ;  /* 0x00000018ff037819 */ /* 0x000fc80000011602 */
[----:B------:R-:W-:-:S04]  /*ea90*/  LOP3.LUT R0, R0, R3, RZ, 0xfc, !PT ;  /* 0x0000000300007212 */ /* 0x000fc800078efcff */
[----:B------:R-:W-:Y:S02]  /*eaa0*/  PRMT R8, R0, 0x7610, R8 ;  /* 0x0000761000087816 */ /* 0x000fe40000000008 */
.L_x_3900:
[----:B------:R-:W-:Y:S05]  /*eab0*/  BSYNC B0 ;  /* 0x0000000000007941 */ /* 0x000fea0003800000 */
.L_x_3899:
[----:B------:R-:W-:Y:S01]  /*eac0*/  STG.E.U8 [R16.64], R8 ;  /* 0x0000000810007986 */ /* 0x000fe2000c101124 */
[----:B------:R-:W-:Y:S05]  /*ead0*/  EXIT ;  /* 0x000000000000794d */ /* 0x000fea0003800000 */
.L_x_3897:
        /* <DEDUP_REMOVED lines=16> */
.L_x_3904:
[----:B------:R-:W-:-:S04]  /*ebe0*/  LOP3.LUT R2, R2, 0x80000000, RZ, 0xc0, !PT ;  /* 0x8000000002027812 */ /* 0x000fc800078ec0ff */
[----:B------:R-:W-:-:S04]  /*ebf0*/  SHF.R.U32.HI R3, RZ, 0x18, R2 ;  /* 0x00000018ff037819 */ /* 0x000fc80000011602 */
[----:B------:R-:W-:-:S04]  /*ec00*/  LOP3.LUT R0, R0, R3, RZ, 0xfc, !PT ;  /* 0x0000000300007212 */ /* 0x000fc800078efcff */
[----:B------:R-:W-:Y:S02]  /*ec10*/  PRMT R8, R0, 0x7610, R8 ;  /* 0x0000761000087816 */ /* 0x000fe40000000008 */
.L_x_3903:
[----:B------:R-:W-:Y:S05]  /*ec20*/  BSYNC B0 ;  /* 0x0000000000007941 */ /* 0x000fea0003800000 */
.L_x_3902:
[----:B------:R-:W-:Y:S01]  /*ec30*/  STG.E.U8 [R16.64], R8 ;  /* 0x0000000810007986 */ /* 0x000fe2000c101124 */
[----:B------:R-:W-:Y:S05]  /*ec40*/  EXIT ;  /* 0x000000000000794d */ /* 0x000fea0003800000 */
.L_x_3896:
        /* <DEDUP_REMOVED lines=21> */
.L_x_3879:
        /* <DEDUP_REMOVED lines=20> */
.L_x_3906:
[----:B------:R-:W0:Y:S02]  /*eee0*/  F2I.U64.TRUNC R2, R2 ;  /* 0x0000000200027311 */ /* 0x000e24000020d800 */
[----:B0-----:R-:W-:Y:S01]  /*eef0*/  STG.E.64 [R16.64], R2 ;  /* 0x0000000210007986 */ /* 0x001fe2000c101b24 */
[----:B------:R-:W-:Y:S05]  /*ef00*/  EXIT ;  /* 0x000000000000794d */ /* 0x000fea0003800000 */
.L_x_3905:
[----:B------:R-:W0:Y:S02]  /*ef10*/  F2I.FTZ.U32.TRUNC.NTZ R3, R2 ;  /* 0x0000000200037305 */ /* 0x000e24000021f000 */
[----:B0-----:R-:W-:Y:S01]  /*ef20*/  STG.E [R16.64], R3 ;  /* 0x0000000310007986 */ /* 0x001fe2000c101924 */
[----:B------:R-:W-:Y:S05]  /*ef30*/  EXIT ;  /* 0x000000000000794d */ /* 0x000fea0003800000 */
.L_x_3907:
        /* <DEDUP_REMOVED lines=12> */
.L_x_17761:


//--------------------- .text._ZN2at6native27unrolled_elementwise_kernelINS0_13BinaryFunctorIfffZZZNS0_17hypot_kernel_cudaERNS_18TensorIteratorBaseEENKUlvE_clEvENKUlvE0_clEvEUlffE_EESt5arrayIPcLm3EELi4E23TrivialOffsetCalculatorILi2EjESC_ILi1EjENS0_6memory12LoadWithCastILi2EEENSF_13StoreWithCastILi1EEEEEviT_T0_T2_T3_T4_T5_ --------------------------
	.section	.text._ZN2at6native27unrolled_elementwise_kernelINS0_13BinaryFunctorIfffZZZNS0_17hypot_kernel_cudaERNS_18TensorIteratorBaseEENKUlvE_clEvENKUlvE0_clEvEUlffE_EESt5arrayIPcLm3EELi4E23TrivialOffsetCalculatorILi2EjESC_ILi1EjENS0_6memory12LoadWithCastILi2EEENSF_13StoreWithCastILi1EEEEEviT_T0_T2_T3_T4_T5_,"ax",@progbits
	.sectioninfo	@"SHI_REGISTERS=32"
	.align	128
        .global         _ZN2at6native27unrolled_elementwise_kernelINS0_13BinaryFunctorIfffZZZNS0_17hypot_kernel_cudaERNS_18TensorIteratorBaseEENKUlvE_clEvENKUlvE0_clEvEUlffE_EESt5arrayIPcLm3EELi4E23TrivialOffsetCalculatorILi2EjESC_ILi1EjENS0_6memory12LoadWithCastILi2EEENSF_13StoreWithCastILi1EEEEEviT_T0_T2_T3_T4_T5_
        .type           _ZN2at6native27unrolled_elementwise_kernelINS0_13BinaryFunctorIfffZZZNS0_17hypot_kernel_cudaERNS_18TensorIteratorBaseEENKUlvE_clEvENKUlvE0_clEvEUlffE_EESt5arrayIPcLm3EELi4E23TrivialOffsetCalculatorILi2EjESC_ILi1EjENS0_6memory12LoadWithCastILi2EEENSF_13StoreWithCastILi1EEEEEviT_T0_T2_T3_T4_T5_,@function
        .size           _ZN2at6native27unrolled_elementwise_kernelINS0_13BinaryFunctorIfffZZZNS0_17hypot_kernel_cudaERNS_18TensorIteratorBaseEENKUlvE_clEvENKUlvE0_clEvEUlffE_EESt5arrayIPcLm3EELi4E23TrivialOffsetCalculatorILi2EjESC_ILi1EjENS0_6memory12LoadWithCastILi2EEENSF_13StoreWithCastILi1EEEEEviT_T0_T2_T3_T4_T5_,(.L_x_17762 - _ZN2at6native27unrolled_elementwise_kernelINS0_13BinaryFunctorIfffZZZNS0_17hypot_kernel_cudaERNS_18TensorIteratorBaseEENKUlvE_clEvENKUlvE0_clEvEUlffE_EESt5arrayIPcLm3EELi4E23TrivialOffsetCalculatorILi2EjESC_ILi1EjENS0_6memory12LoadWithCastILi2EEENSF_13StoreWithCastILi1EEEEEviT_T0_T2_T3_T4_T5_)
        .other          _ZN2at6native27unrolled_elementwise_kernelINS0_13BinaryFunctorIfffZZZNS0_17hypot_kernel_cudaERNS_18TensorIteratorBaseEENKUlvE_clEvENKUlvE0_clEvEUlffE_EESt5arrayIPcLm3EELi4E23TrivialOffsetCalculatorILi2EjESC_ILi1EjENS0_6memory12LoadWithCastILi2EEENSF_13StoreWithCastILi1EEEEEviT_T0_T2_T3_T4_T5_,@"STO_CUDA_ENTRY STV_DEFAULT"
_ZN2at6native27unrolled_elementwise_kernelINS0_13BinaryFunctorIfffZZZNS0_17hypot_kernel_cudaERNS_18TensorIteratorBaseEENKUlvE_clEvENKUlvE0_clEvEUlffE_EESt5arrayIPcLm3EELi4E23TrivialOffsetCalculatorILi2EjESC_ILi1EjENS0_6memory12LoadWithCastILi2EEENSF_13StoreWithCastILi1EEEEEviT_T0_T2_T3_T4_T5_:
.text._ZN2at6native27unrolled_elementwise_kernelINS0_13BinaryFunctorIfffZZZNS0_17hypot_kernel_cudaERNS_18TensorIteratorBaseEENKUlvE_clEvENKUlvE0_clEvEUlffE_EESt5arrayIPcLm3EELi4E23TrivialOffsetCalculatorILi2EjESC_ILi1EjENS0_6memory12LoadWithCastILi2EEENSF_13StoreWithCastILi1EEEEEviT_T0_T2_T3_T4_T5_:
[----:B------:R-:W-:Y:S02]  /*0000*/  IMAD.MOV.U32 R1, RZ, RZ, c[0x0][0x28] ;  /* 0x00000a00ff017624 */ /* 0x000fe400078e00ff */
[----:B------:R-:W0:Y:S01]  /*0010*/  S2R R2, SR_CTAID.X ;  /* 0x0000000000027919 */ /* 0x000e220000002500 */
[----:B------:R-:W-:Y:S01]  /*0020*/  IMAD.MOV.U32 R3, RZ, RZ, -0x200 ;  /* 0xfffffe00ff037424 */ /* 0x000fe200078e00ff */
[----:B------:R-:W1:Y:S01]  /*0030*/  LDC.U8 R23, c[0x0][0x184] ;  /* 0x00006100ff177b82 */ /* 0x000e620000000000 */
[----:B------:R-:W-:Y:S01]  /*0040*/  ULDC.64 UR36, c[0x0][0x118] ;  /* 0x0000460000247ab9 */ /* 0x000fe20000000a00 */
[----:B------:R-:W2:Y:S01]  /*0050*/  S2R R17, SR_TID.X ;  /* 0x0000000000117919 */ /* 0x000ea20000002100 */
[----:B------:R-:W-:Y:S01]  /*0060*/  BSSY B7, `(.L_x_3908) ;  /* 0x00001cb000077945 */ /* 0x000fe20003800000 */
[----:B------:R-:W-:Y:S01]  /*0070*/  IMAD.MOV.U32 R22, RZ, RZ, RZ ;  /* 0x000000ffff167224 */ /* 0x000fe200078e00ff */
[----:B------:R-:W-:-:S03]  /*0080*/  CS2R R28, SRZ ;  /* 0x00000000001c7805 */ /* 0x000fc6000001ff00 */
[----:B------:R-:W3:Y:S01]  /*0090*/  LDC.U8 R19, c[0x0][0x185] ;  /* 0x00006140ff137b82 */ /* 0x000ee20000000000 */
[----:B0-----:R-:W-:-:S05]  /*00a0*/  IMAD R16, R2, R3, c[0x0][0x160] ;  /* 0x0000580002107624 */ /* 0x001fca00078e0203 */
[----:B--2---:R-:W-:-:S13]  /*00b0*/  ISETP.GE.AND P0, PT, R17, R16, PT ;  /* 0x000000101100720c */ /* 0x004fda0003f06270 */
[----:B------:R-:W-:Y:S05]  /*00c0*/  @P0 BRA `(.L_x_3909) ;  /* 0x00001c4000000947 */ /* 0x000fea0003800000 */
[----:B-1-3--:R-:W-:Y:S01]  /*00d0*/  PRMT R0, R23, 0x9910, RZ ;  /* 0x0000991017007816 */ /* 0x00afe200000000ff */
        /* <DEDUP_REMOVED lines=18> */
.L_x_3914:
[----:B------:R-:W2:Y:S02]  /*0200*/  LDG.E.U8 R4, [R4.64] ;  /* 0x0000002404047981 */ /* 0x000ea4000c1e1100 */
[----:B--2---:R0:W1:Y:S01]  /*0210*/  I2F.U16 R29, R4 ;  /* 0x00000004001d7306 */ /* 0x0040620000101000 */
[----:B------:R-:W-:Y:S05]  /*0220*/  BRA `(.L_x_3916) ;  /* 0x00000cb000007947 */ /* 0x000fea0003800000 */
.L_x_3913:
        /* <DEDUP_REMOVED lines=9> */
.L_x_3918:
[----:B------:R-:W2:Y:S02]  /*02c0*/  LDG.E R4, [R4.64] ;  /* 0x0000002404047981 */ /* 0x000ea4000c1e1900 */
[----:B--2---:R0:W1:Y:S01]  /*02d0*/  I2F R29, R4 ;  /* 0x00000004001d7306 */ /* 0x0040620000201400 */
[----:B------:R-:W-:Y:S05]  /*02e0*/  BRA `(.L_x_3916) ;  /* 0x00000bf000007947 */ /* 0x000fea0003800000 */
.L_x_3917:
[----:B------:R-:W2:Y:S02]  /*02f0*/  LDG.E.U16 R4, [R4.64] ;  /* 0x0000002404047981 */ /* 0x000ea4000c1e1500 */
[----:B--2---:R0:W1:Y:S01]  /*0300*/  I2F.S16 R29, R4 ;  /* 0x00000004001d7306 */ /* 0x0040620000101400 */
[----:B------:R-:W-:Y:S05]  /*0310*/  BRA `(.L_x_3916) ;  /* 0x00000bc000007947 */ /* 0x000fea0003800000 */
.L_x_3912:
        /* <DEDUP_REMOVED lines=8> */
.L_x_3920:
[----:B------:R-:W2:Y:S02]  /*03a0*/  LDG.E.U16 R4, [R4.64] ;  /* 0x0000002404047981 */ /* 0x000ea4000c1e1500 */
[----:B--2---:R-:W-:Y:S01]  /*03b0*/  HADD2.F32 R29, -RZ, R4.H0_H0 ;  /* 0x20000004ff1d7230 */ /* 0x004fe20000004100 */
[----:B------:R-:W-:Y:S05]  /*03c0*/  BRA `(.L_x_3916) ;  /* 0x00000b1000007947 */ /* 0x000fea0003800000 */
.L_x_3919:
        /* <DEDUP_REMOVED lines=8> */
.L_x_3922:
[----:B------:R-:W2:Y:S02]  /*0450*/  LDG.E.U16 R4, [R4.64] ;  /* 0x0000002404047981 */ /* 0x000ea4000c1e1500 */
[----:B--2---:R-:W-:Y:S01]  /*0460*/  HADD2.F32 R29, -RZ, R4.H0_H0 ;  /* 0x20000004ff1d7230 */ /* 0x004fe20000004100 */
[----:B------:R-:W-:Y:S05]  /*0470*/  BRA `(.L_x_3916) ;  /* 0x00000a6000007947 */ /* 0x000fea0003800000 */
.L_x_3921:
[----:B------:R-:W2:Y:S02]  /*0480*/  LDG.E.64 R4, [R4.64] ;  /* 0x0000002404047981 */ /* 0x000ea4000c1e1b00 */
[----:B--2---:R-:W0:Y:S01]  /*0490*/  F2F.F32.F64 R29, R4 ;  /* 0x00000004001d7310 */ /* 0x004e220000301000 */
[----:B------:R-:W0:-:S14]  /*04a0*/  DSETP.GEU.AND P0, PT, |R4|, c[0x2][0x0], PT ;  /* 0x008000000400762a */ /* 0x000e1c0003f0e200 */
[----:B0-----:R-:W-:Y:S01]  /*04b0*/  @!P0 FMUL R29, R29, 1.175494350822287508e-38 ;  /* 0x008000001d1d8820 */ /* 0x001fe20000400000 */
[----:B------:R-:W-:Y:S05]  /*04c0*/  BRA `(.L_x_3916) ;  /* 0x00000a1000007947 */ /* 0x000fea0003800000 */
.L_x_3911:
        /* <DEDUP_REMOVED lines=12> */
.L_x_3925:
[----:B------:R-:W2:Y:S02]  /*0590*/  LDG.E.64 R4, [R4.64] ;  /* 0x0000002404047981 */ /* 0x000ea4000c1e1b00 */
[----:B--2---:R-:W0:Y:S01]  /*05a0*/  F2F.F32.F64 R29, R4 ;  /* 0x00000004001d7310 */ /* 0x004e220000301000 */
[----:B------:R-:W0:-:S14]  /*05b0*/  DSETP.GEU.AND P0, PT, |R4|, c[0x2][0x0], PT ;  /* 0x008000000400762a */ /* 0x000e1c0003f0e200 */
[----:B0-----:R-:W-:Y:S01]  /*05c0*/  @!P0 FMUL R29, R29, 1.175494350822287508e-38 ;  /* 0x008000001d1d8820 */ /* 0x001fe20000400000 */
[----:B------:R-:W-:Y:S05]  /*05d0*/  BRA `(.L_x_3916) ;  /* 0x0000090000007947 */ /* 0x000fea0003800000 */
.L_x_3924:
        /* <DEDUP_REMOVED lines=26> */
.L_x_3927:
        /* <DEDUP_REMOVED lines=14> */
.L_x_3926:
[----:B------:R-:W2:Y:S02]  /*0860*/  LDG.E.U16 R4, [R4.64] ;  /* 0x0000002404047981 */ /* 0x000ea4000c1e1500 */
[----:B--2---:R-:W-:Y:S01]  /*0870*/  PRMT R29, RZ, 0x5410, R4 ;  /* 0x00005410ff1d7816 */ /* 0x004fe20000000004 */
[----:B------:R-:W-:Y:S05]  /*0880*/  BRA `(.L_x_3916) ;  /* 0x0000065000007947 */ /* 0x000fea0003800000 */
.L_x_3923:
        /* <DEDUP_REMOVED lines=11> */
.L_x_3930:
        /* <DEDUP_REMOVED lines=20> */
.L_x_3932:
[----:B------:R-:W-:Y:S05]  /*0a80*/  BSYNC B0 ;  /* 0x0000000000007941 */ /* 0x000fea0003800000 */
.L_x_3931:
[----:B------:R-:W-:Y:S01]  /*0a90*/  IMAD.SHL.U32 R3, R3, 0x100000, RZ ;  /* 0x0010000003037824 */ /* 0x000fe200078e00ff */
[----:B------:R-:W-:-:S04]  /*0aa0*/  LEA R0, R0, 0x3b800000, 0x17 ;  /* 0x3b80000000007811 */ /* 0x000fc800078eb8ff */
[----:B------:R-:W-:Y:S01]  /*0ab0*/  LOP3.LUT R29, R0, R3, R29, 0xfe, !PT ;  /* 0x00000003001d7212 */ /* 0x000fe200078efe1d */
[----:B------:R-:W-:Y:S05]  /*0ac0*/  BRA `(.L_x_3916) ;  /* 0x0000041000007947 */ /* 0x000fea0003800000 */
.L_x_3929:
        /* <DEDUP_REMOVED lines=20> */
.L_x_3934:
[----:B------:R-:W-:Y:S05]  /*0c10*/  BSYNC B0 ;  /* 0x0000000000007941 */ /* 0x000fea0003800000 */
.L_x_3933:
[----:B------:R-:W-:Y:S01]  /*0c20*/  IMAD.SHL.U32 R3, R3, 0x200000, RZ ;  /* 0x0020000003037824 */ /* 0x000fe200078e00ff */
[----:B------:R-:W-:-:S04]  /*0c30*/  LEA R0, R0, 0x37800000, 0x17 ;  /* 0x3780000000007811 */ /* 0x000fc800078eb8ff */
[----:B------:R-:W-:Y:S01]  /*0c40*/  LOP3.LUT R29, R0, R3, R29, 0xfe, !PT ;  /* 0x00000003001d7212 */ /* 0x000fe200078efe1d */
[----:B------:R-:W-:Y:S05]  /*0c50*/  BRA `(.L_x_3916) ;  /* 0x0000028000007947 */ /* 0x000fea0003800000 */
.L_x_3928:
        /* <DEDUP_REMOVED lines=14> */
.L_x_3915:
        /* <DEDUP_REMOVED lines=21> */
.L_x_3936:
[----:B------:R-:W2:Y:S02]  /*0e90*/  LDG.E.64 R4, [R4.64] ;  /* 0x0000002404047981 */ /* 0x000ea4000c1e1b00 */
[----:B--2---:R0:W1:Y:S01]  /*0ea0*/  I2F.U64 R29, R4 ;  /* 0x00000004001d7312 */ /* 0x0040620000301000 */
[----:B------:R-:W-:Y:S05]  /*0eb0*/  BRA `(.L_x_3916) ;  /* 0x0000002000007947 */ /* 0x000fea0003800000 */
.L_x_3935:
[----:B------:R-:W2:Y:S02]  /*0ec0*/  LDG.E R4, [R4.64] ;  /* 0x0000002404047981 */ /* 0x000ea4000c1e1900 */
[----:B--2---:R0:W1:Y:S02]  /*0ed0*/  I2F.U32 R29, R4 ;  /* 0x00000004001d7306 */ /* 0x0040640000201000 */
.L_x_3916:
[----:B------:R-:W-:Y:S05]  /*0ee0*/  BSYNC B6 ;  /* 0x0000000000067941 */ /* 0x000fea0003800000 */
.L_x_3910:
[----:B------:R-:W-:Y:S01]  /*0ef0*/  PRMT R0, R19, 0x9910, RZ ;  /* 0x0000991013007816 */ /* 0x000fe200000000ff */
[----:B0-----:R-:W-:Y:S01]  /*0f00*/  IMAD R4, R17, c[0x0][0x18c], RZ ;  /* 0x0000630011047a24 */ /* 0x001fe200078e02ff */
[----:B------:R-:W-:Y:S02]  /*0f10*/  BSSY B6, `(.L_x_3937) ;  /* 0x00000dd000067945 */ /* 0x000fe40003800000 */
[----:B------:R-:W-:-:S02]  /*0f20*/  ISETP.GT.AND P0, PT, R0, 0x9, PT ;  /* 0x000000090000780c */ /* 0x000fc40003f04270 */
        /* <DEDUP_REMOVED lines=14> */
.L_x_3941:
[----:B------:R-:W2:Y:S02]  /*1010*/  LDG.E.U8 R4, [R4.64] ;  /* 0x0000002404047981 */ /* 0x000ea4000c1e1100 */
[----:B--2---:R0:W2:Y:S01]  /*1020*/  I2F.U16 R28, R4 ;  /* 0x00000004001c7306 */ /* 0x0040a20000101000 */
[----:B------:R-:W-:Y:S05]  /*1030*/  BRA `(.L_x_3943) ;  /* 0x00000ca000007947 */ /* 0x000fea0003800000 */
.L_x_3940:
        /* <DEDUP_REMOVED lines=9> */
.L_x_3945:
[----:B------:R-:W2:Y:S02]  /*10d0*/  LDG.E R4, [R4.64] ;  /* 0x0000002404047981 */ /* 0x000ea4000c1e1900 */
[----:B--2---:R0:W2:Y:S01]  /*10e0*/  I2F R28, R4 ;  /* 0x00000004001c7306 */ /* 0x0040a20000201400 */
[----:B------:R-:W-:Y:S05]  /*10f0*/  BRA `(.L_x_3943) ;  /* 0x00000be000007947 */ /* 0x000fea0003800000 */
.L_x_3944:
[----:B------:R-:W2:Y:S02]  /*1100*/  LDG.E.U16 R4, [R4.64] ;  /* 0x0000002404047981 */ /* 0x000ea4000c1e1500 */
[----:B--2---:R0:W2:Y:S01]  /*1110*/  I2F.S16 R28, R4 ;  /* 0x00000004001c7306 */ /* 0x0040a20000101400 */
[----:B------:R-:W-:Y:S05]  /*1120*/  BRA `(.L_x_3943) ;  /* 0x00000bb000007947 */ /* 0x000fea0003800000 */
.L_x_3939:
        /* <DEDUP_REMOVED lines=8> */
.L_x_3947:
[----:B------:R-:W2:Y:S02]  /*11b0*/  LDG.E.U16 R4, [R4.64] ;  /* 0x0000002404047981 */ /* 0x000ea4000c1e1500 */
[----:B--2---:R-:W-:Y:S01]  /*11c0*/  HADD2.F32 R28, -RZ, R4.H0_H0 ;  /* 0x20000004ff1c7230 */ /* 0x004fe20000004100 */
[----:B------:R-:W-:Y:S05]  /*11d0*/  BRA `(.L_x_3943) ;  /* 0x00000b0000007947 */ /* 0x000fea0003800000 */
.L_x_3946:
        /* <DEDUP_REMOVED lines=8> */
.L_x_3949:
[----:B------:R-:W2:Y:S02]  /*1260*/  LDG.E.U16 R4, [R4.64] ;  /* 0x0000002404047981 */ /* 0x000ea4000c1e1500 */
[----:B--2---:R-:W-:Y:S01]  /*1270*/  HADD2.F32 R28, -RZ, R4.H0_H0 ;  /* 0x20000004ff1c7230 */ /* 0x004fe20000004100 */
[----:B------:R-:W-:Y:S05]  /*1280*/  BRA `(.L_x_3943) ;  /* 0x00000a5000007947 */ /* 0x000fea0003800000 */
.L_x_3948:
[----:B------:R-:W2:Y:S02]  /*1290*/  LDG.E.64 R4, [R4.64] ;  /* 0x0000002404047981 */ /* 0x000ea4000c1e1b00 */
[----:B--2---:R-:W0:Y:S01]  /*12a0*/  F2F.F32.F64 R28, R4 ;  /* 0x00000004001c7310 */ /* 0x004e220000301000 */
[----:B------:R-:W0:-:S14]  /*12b0*/  DSETP.GEU.AND P0, PT, |R4|, c[0x2][0x0], PT ;  /* 0x008000000400762a */ /* 0x000e1c0003f0e200 */
[----:B0-----:R-:W-:Y:S01]  /*12c0*/  @!P0 FMUL R28, R28, 1.175494350822287508e-38 ;  /* 0x008000001c1c8820 */ /* 0x001fe20000400000 */
[----:B------:R-:W-:Y:S05]  /*12d0*/  BRA `(.L_x_3943) ;  /* 0x00000a0000007947 */ /* 0x000fea0003800000 */
.L_x_3938:
        /* <DEDUP_REMOVED lines=12> */
.L_x_3952:
[----:B------:R-:W2:Y:S02]  /*13a0*/  LDG.E.64 R4, [R4.64] ;  /* 0x0000002404047981 */ /* 0x000ea4000c1e1b00 */
[----:B--2---:R-:W0:Y:S01]  /*13b0*/  F2F.F32.F64 R28, R4 ;  /* 0x00000004001c7310 */ /* 0x004e220000301000 */
[----:B------:R-:W0:-:S14]  /*13c0*/  DSETP.GEU.AND P0, PT, |R4|, c[0x2][0x0], PT ;  /* 0x008000000400762a */ /* 0x000e1c0003f0e200 */
[----:B0-----:R-:W-:Y:S01]  /*13d0*/  @!P0 FMUL R28, R28, 1.175494350822287508e-38 ;  /* 0x008000001c1c8820 */ /* 0x001fe20000400000 */
[----:B------:R-:W-:Y:S05]  /*13e0*/  BRA `(.L_x_3943) ;  /* 0x000008f000007947 */ /* 0x000fea0003800000 */
.L_x_3951:
        /* <DEDUP_REMOVED lines=26> */
.L_x_3954:
        /* <DEDUP_REMOVED lines=13> */
.L_x_3953:
[----:B------:R-:W2:Y:S02]  /*1660*/  LDG.E.U16 R4, [R4.64] ;  /* 0x0000002404047981 */ /* 0x000ea4000c1e1500 */
[----:B--2---:R-:W-:Y:S01]  /*1670*/  PRMT R28, RZ, 0x5410, R4 ;  /* 0x00005410ff1c7816 */ /* 0x004fe20000000004 */
[----:B------:R-:W-:Y:S05]  /*1680*/  BRA `(.L_x_3943) ;  /* 0x0000065000007947 */ /* 0x000fea0003800000 */
.L_x_3950:
        /* <DEDUP_REMOVED lines=11> */
.L_x_3957:
        /* <DEDUP_REMOVED lines=20> */
.L_x_3959:
[----:B------:R-:W-:Y:S05]  /*1880*/  BSYNC B0 ;  /* 0x0000000000007941 */ /* 0x000fea0003800000 */
.L_x_3958:
[----:B------:R-:W-:Y:S01]  /*1890*/  IMAD.SHL.U32 R3, R3, 0x100000, RZ ;  /* 0x0010000003037824 */ /* 0x000fe200078e00ff */
[----:B------:R-:W-:-:S04]  /*18a0*/  LEA R5, R0, 0x3b800000, 0x17 ;  /* 0x3b80000000057811 */ /* 0x000fc800078eb8ff */
[----:B------:R-:W-:Y:S01]  /*18b0*/  LOP3.LUT R28, R5, R3, R28, 0xfe, !PT ;  /* 0x00000003051c7212 */ /* 0x000fe200078efe1c */
[----:B------:R-:W-:Y:S05]  /*18c0*/  BRA `(.L_x_3943) ;  /* 0x0000041000007947 */ /* 0x000fea0003800000 */
.L_x_3956:
        /* <DEDUP_REMOVED lines=20> */
.L_x_3961:
[----:B------:R-:W-:Y:S05]  /*1a10*/  BSYNC B0 ;  /* 0x0000000000007941 */ /* 0x000fea0003800000 */
.L_x_3960:
[----:B------:R-:W-:Y:S01]  /*1a20*/  IMAD.SHL.U32 R3, R3, 0x200000, RZ ;  /* 0x0020000003037824 */ /* 0x000fe200078e00ff */
[----:B------:R-:W-:-:S04]  /*1a30*/  LEA R5, R0, 0x37800000, 0x17 ;  /* 0x3780000000057811 */ /* 0x000fc800078eb8ff */
[----:B------:R-:W-:Y:S01]  /*1a40*/  LOP3.LUT R28, R5, R3, R28, 0xfe, !PT ;  /* 0x00000003051c7212 */ /* 0x000fe200078efe1c */
[----:B------:R-:W-:Y:S05]  /*1a50*/  BRA `(.L_x_3943) ;  /* 0x0000028000007947 */ /* 0x000fea0003800000 */
.L_x_3955:
        /* <DEDUP_REMOVED lines=14> */
.L_x_3942:
        /* <DEDUP_REMOVED lines=21> */
.L_x_3963:
[----:B------:R-:W2:Y:S02]  /*1c90*/  LDG.E.64 R4, [R4.64] ;  /* 0x0000002404047981 */ /* 0x000ea4000c1e1b00 */
[----:B--2---:R0:W2:Y:S01]  /*1ca0*/  I2F.U64 R28, R4 ;  /* 0x00000004001c7312 */ /* 0x0040a20000301000 */
[----:B------:R-:W-:Y:S05]  /*1cb0*/  BRA `(.L_x_3943) ;  /* 0x0000002000007947 */ /* 0x000fea0003800000 */
.L_x_3962:
[----:B------:R-:W2:Y:S02]  /*1cc0*/  LDG.E R4, [R4.64] ;  /* 0x0000002404047981 */ /* 0x000ea4000c1e1900 */
[----:B--2---:R0:W2:Y:S02]  /*1cd0*/  I2F.U32 R28, R4 ;  /* 0x00000004001c7306 */ /* 0x0040a40000201000 */
.L_x_3943:
[----:B------:R-:W-:Y:S05]  /*1ce0*/  BSYNC B6 ;  /* 0x0000000000067941 */ /* 0x000fea0003800000 */
.L_x_3937:
[----:B------:R-:W3:Y:S02]  /*1cf0*/  S2R R17, SR_TID.X ;  /* 0x0000000000117919 */ /* 0x000ee40000002100 */
[----:B---3--:R-:W-:Y:S02]  /*1d00*/  IADD3 R17, R17, 0x80, RZ ;  /* 0x0000008011117810 */ /* 0x008fe40007ffe0ff */
.L_x_3909:
[----:B-1-3--:R-:W-:Y:S05]  /*1d10*/  BSYNC B7 ;  /* 0x0000000000077941 */ /* 0x00afea0003800000 */
.L_x_3908:
[----:B------:R-:W-:Y:S01]  /*1d20*/  ISETP.GE.AND P0, PT, R17, R16, PT ;  /* 0x000000101100720c */ /* 0x000fe20003f06270 */
[----:B------:R-:W-:Y:S01]  /*1d30*/  BSSY B7, `(.L_x_3964) ;  /* 0x00001c5000077945 */ /* 0x000fe20003800000 */
[----:B------:R-:W-:-:S11]  /*1d40*/  IMAD.MOV.U32 R27, RZ, RZ, RZ ;  /* 0x000000ffff1b7224 */ /* 0x000fd600078e00ff */
[----:B------:R-:W-:Y:S05]  /*1d50*/  @P0 BRA `(.L_x_3965) ;  /* 0x00001c2000000947 */ /* 0x000fea0003800000 */
[----:B------:R-:W-:Y:S01]  /*1d60*/  PRMT R0, R23, 0x9910, RZ ;  /* 0x0000991017007816 */ /* 0x000fe200000000ff */
[----:B------:R-:W-:Y:S01]  /*1d70*/  IMAD R18, R2, 0x200, R17 ;  /* 0x0000020002127824 */ /* 0x000fe200078e0211 */
[----:B------:R-:W-:Y:S02]  /*1d80*/  BSSY B6, `(.L_x_3966) ;  /* 0x00000de000067945 */ /* 0x000fe40003800000 */
        /* <DEDUP_REMOVED lines=14> */
[----:B---3--:R0:W1:Y:S01]  /*1e70*/  I2F.S16 R22, R4 ;  /* 0x0000000400167306 */ /* 0x0080620000101400 */
[----:B------:R-:W-:Y:S05]  /*1e80*/  BRA `(.L_x_3972) ;  /* 0x00000cd000007947 */ /* 0x000fea0003800000 */
.L_x_3970:
[----:B------:R-:W3:Y:S02]  /*1e90*/  LDG.E.U8 R4, [R4.64] ;  /* 0x0000002404047981 */ /* 0x000ee4000c1e1100 */
[----:B---3--:R0:W1:Y:S01]  /*1ea0*/  I2F.U16 R22, R4 ;  /* 0x0000000400167306 */ /* 0x0080620000101000 */
[----:B------:R-:W-:Y:S05]  /*1eb0*/  BRA `(.L_x_3972) ;  /* 0x00000ca000007947 */ /* 0x000fea0003800000 */
.L_x_3969:
[----:B------:R-:W-:-:S13]  /*1ec0*/  ISETP.NE.AND P0, PT, R0, 0x2, PT ;  /* 0x000000020000780c */ /* 0x000fda0003f05270 */
[----:B------:R-:W-:Y:S05]  /*1ed0*/  @!P0 BRA `(.L_x_3973) ;  /* 0x000000a000008947 */ /* 0x000fea0003800000 */
[----:B------:R-:W-:-:S13]  /*1ee0*/  ISETP.NE.AND P0, PT, R0, 0x3, PT ;  /* 0x000000030000780c */ /* 0x000fda0003f05270 */
[----:B------:R-:W-:Y:S05]  /*1ef0*/  @!P0 BRA `(.L_x_3974) ;  /* 0x0000005000008947 */ /* 0x000fea0003800000 */
[----:B------:R-:W-:-:S13]  /*1f00*/  ISETP.NE.AND P0, PT, R0, 0x4, PT ;  /* 0x000000040000780c */ /* 0x000fda0003f05270 */
[----:B------:R-:W-:Y:S05]  /*1f10*/  @P0 BRA `(.L_x_3971) ;  /* 0x00000aa000000947 */ /* 0x000fea0003800000 */
[----:B------:R-:W3:Y:S02]  /*1f20*/  LDG.E.64 R4, [R4.64] ;  /* 0x0000002404047981 */ /* 0x000ee4000c1e1b00 */
[----:B---3--:R0:W1:Y:S01]  /*1f30*/  I2F.S64 R22, R4 ;  /* 0x0000000400167312 */ /* 0x0080620000301400 */
[----:B------:R-:W-:Y:S05]  /*1f40*/  BRA `(.L_x_3972) ;  /* 0x00000c1000007947 */ /* 0x000fea0003800000 */
.L_x_3974:
[----:B------:R-:W3:Y:S02]  /*1f50*/  LDG.E R4, [R4.64] ;  /* 0x0000002404047981 */ /* 0x000ee4000c1e1900 */
[----:B---3--:R0:W1:Y:S01]  /*1f60*/  I2F R22, R4 ;  /* 0x0000000400167306 */ /* 0x0080620000201400 */
[----:B------:R-:W-:Y:S05]  /*1f70*/  BRA `(.L_x_3972) ;  /* 0x00000be000007947 */ /* 0x000fea0003800000 */
.L_x_3973:
[----:B------:R-:W3:Y:S02]  /*1f80*/  LDG.E.U16 R4, [R4.64] ;  /* 0x0000002404047981 */ /* 0x000ee4000c1e1500 */
[----:B---3--:R0:W1:Y:S01]  /*1f90*/  I2F.S16 R22, R4 ;  /* 0x0000000400167306 */ /* 0x0080620000101400 */
[----:B------:R-:W-:Y:S05]  /*1fa0*/  BRA `(.L_x_3972) ;  /* 0x00000bb000007947 */ /* 0x000fea0003800000 */
.L_x_3968:
        /* <DEDUP_REMOVED lines=8> */
.L_x_3976:
[----:B------:R-:W3:Y:S02]  /*2030*/  LDG.E.U16 R4, [R4.64] ;  /* 0x0000002404047981 */ /* 0x000ee4000c1e1500 */
[----:B---3--:R-:W-:Y:S01]  /*2040*/  HADD2.F32 R22, -RZ, R4.H0_H0 ;  /* 0x20000004ff167230 */ /* 0x008fe20000004100 */
[----:B------:R-:W-:Y:S05]  /*2050*/  BRA `(.L_x_3972) ;  /* 0x00000b0000007947 */ /* 0x000fea0003800000 */
.L_x_3975:
        /* <DEDUP_REMOVED lines=8> */
.L_x_3978:
[----:B------:R-:W3:Y:S02]  /*20e0*/  LDG.E.U16 R4, [R4.64] ;  /* 0x0000002404047981 */ /* 0x000ee4000c1e1500 */
[----:B---3--:R-:W-:Y:S01]  /*20f0*/  HADD2.F32 R22, -RZ, R4.H0_H0 ;  /* 0x20000004ff167230 */ /* 0x008fe20000004100 */
[----:B------:R-:W-:Y:S05]  /*2100*/  BRA `(.L_x_3972) ;  /* 0x00000a5000007947 */ /* 0x000fea0003800000 */
.L_x_3977:
[----:B------:R-:W3:Y:S02]  /*2110*/  LDG.E.64 R4, [R4.64] ;  /* 0x0000002404047981 */ /* 0x000ee4000c1e1b00 */
[----:B---3--:R-:W0:Y:S01]  /*2120*/  F2F.F32.F64 R22, R4 ;  /* 0x0000000400167310 */ /* 0x008e220000301000 */
[----:B------:R-:W0:-:S14]  /*2130*/  DSETP.GEU.AND P0, PT, |R4|, c[0x2][0x0], PT ;  /* 0x008000000400762a */ /* 0x000e1c0003f0e200 */
[----:B0-----:R-:W-:Y:S01]  /*2140*/  @!P0 FMUL R22, R22, 1.175494350822287508e-38 ;  /* 0x0080000016168820 */ /* 0x001fe20000400000 */
[----:B------:R-:W-:Y:S05]  /*2150*/  BRA `(.L_x_3972) ;  /* 0x00000a0000007947 */ /* 0x000fea0003800000 */
.L_x_3967:
        /* <DEDUP_REMOVED lines=12> */
.L_x_3981:
[----:B------:R-:W3:Y:S02]  /*2220*/  LDG.E.64 R4, [R4.64] ;  /* 0x0000002404047981 */ /* 0x000ee4000c1e1b00 */
[----:B---3--:R-:W0:Y:S01]  /*2230*/  F2F.F32.F64 R22, R4 ;  /* 0x0000000400167310 */ /* 0x008e220000301000 */
[----:B------:R-:W0:-:S14]  /*2240*/  DSETP.GEU.AND P0, PT, |R4|, c[0x2][0x0], PT ;  /* 0x008000000400762a */ /* 0x000e1c0003f0e200 */
[----:B0-----:R-:W-:Y:S01]  /*2250*/  @!P0 FMUL R22, R22, 1.175494350822287508e-38 ;  /* 0x0080000016168820 */ /* 0x001fe20000400000 */
[----:B------:R-:W-:Y:S05]  /*2260*/  BRA `(.L_x_3972) ;  /* 0x000008f000007947 */ /* 0x000fea0003800000 */
.L_x_3980:
        /* <DEDUP_REMOVED lines=26> */
.L_x_3983:
        /* <DEDUP_REMOVED lines=13> */
.L_x_3982:
[----:B------:R-:W3:Y:S02]  /*24e0*/  LDG.E.U16 R4, [R4.64] ;  /* 0x0000002404047981 */ /* 0x000ee4000c1e1500 */
[----:B---3--:R-:W-:Y:S01]  /*24f0*/  PRMT R22, RZ, 0x5410, R4 ;  /* 0x00005410ff167816 */ /* 0x008fe20000000004 */
[----:B------:R-:W-:Y:S05]  /*2500*/  BRA `(.L_x_3972) ;  /* 0x0000065000007947 */ /* 0x000fea0003800000 */
.L_x_3979:
        /* <DEDUP_REMOVED lines=9> */
[----:B---3--:R0:W1:Y:S01]  /*25a0*/  I2F.U16 R22, R4 ;  /* 0x0000000400167306 */ /* 0x0080620000101000 */
[----:B------:R-:W-:Y:S05]  /*25b0*/  BRA `(.L_x_3972) ;  /* 0x000005a000007947 */ /* 0x000fea0003800000 */
.L_x_3986:
[----:B------:R-:W3:Y:S01]  /*25c0*/  LDG.E.U8 R3, [R4.64] ;  /* 0x0000002404037981 */ /* 0x000ee2000c1e1100 */
[----:B------:R-:W-:Y:S01]  /*25d0*/  IMAD.MOV.U32 R22, RZ, RZ, RZ ;  /* 0x000000ffff167224 */ /* 0x000fe200078e00ff */
        /* <DEDUP_REMOVED lines=18> */
.L_x_3988:
[----:B------:R-:W-:Y:S05]  /*2700*/  BSYNC B0 ;  /* 0x0000000000007941 */ /* 0x000fea0003800000 */
.L_x_3987:
[----:B------:R-:W-:Y:S01]  /*2710*/  IMAD.SHL.U32 R3, R3, 0x100000, RZ ;  /* 0x0010000003037824 */ /* 0x000fe200078e00ff */
[----:B------:R-:W-:-:S04]  /*2720*/  LEA R5, R0, 0x3b800000, 0x17 ;  /* 0x3b80000000057811 */ /* 0x000fc800078eb8ff */
[----:B------:R-:W-:Y:S01]  /*2730*/  LOP3.LUT R22, R5, R3, R22, 0xfe, !PT ;  /* 0x0000000305167212 */ /* 0x000fe200078efe16 */
[----:B------:R-:W-:Y:S05]  /*2740*/  BRA `(.L_x_3972) ;  /* 0x0000041000007947 */ /* 0x000fea0003800000 */
.L_x_3985:
        /* <DEDUP_REMOVED lines=20> */
.L_x_3990:
[----:B------:R-:W-:Y:S05]  /*2890*/  BSYNC B0 ;  /* 0x0000000000007941 */ /* 0x000fea0003800000 */
.L_x_3989:
[----:B------:R-:W-:Y:S01]  /*28a0*/  IMAD.SHL.U32 R3, R3, 0x200000, RZ ;  /* 0x0020000003037824 */ /* 0x000fe200078e00ff */
[----:B------:R-:W-:-:S04]  /*28b0*/  LEA R5, R0, 0x37800000, 0x17 ;  /* 0x3780000000057811 */ /* 0x000fc800078eb8ff */
[----:B------:R-:W-:Y:S01]  /*28c0*/  LOP3.LUT R22, R5, R3, R22, 0xfe, !PT ;  /* 0x0000000305167212 */ /* 0x000fe200078efe16 */
[----:B------:R-:W-:Y:S05]  /*28d0*/  BRA `(.L_x_3972) ;  /* 0x0000028000007947 */ /* 0x000fea0003800000 */
.L_x_3984:
        /* <DEDUP_REMOVED lines=14> */
.L_x_3971:
        /* <DEDUP_REMOVED lines=18> */
[----:B0-2--5:R-:W-:Y:S05]  /*2ae0*/  CALL.ABS.NOINC R14 ;  /* 0x000000000e007343 */ /* 0x025fea0003c00000 */
[----:B------:R-:W-:Y:S01]  /*2af0*/  IMAD.MOV.U32 R22, RZ, RZ, RZ ;  /* 0x000000ffff167224 */ /* 0x000fe200078e00ff */
[----:B------:R-:W-:Y:S05]  /*2b00*/  BRA `(.L_x_3972) ;  /* 0x0000005000007947 */ /* 0x000fea0003800000 */
.L_x_3992:
[----:B------:R-:W3:Y:S02]  /*2b10*/  LDG.E.64 R4, [R4.64] ;  /* 0x0000002404047981 */ /* 0x000ee4000c1e1b00 */
[----:B---3--:R0:W1:Y:S01]  /*2b20*/  I2F.U64 R22, R4 ;  /* 0x0000000400167312 */ /* 0x0080620000301000 */
[----:B------:R-:W-:Y:S05]  /*2b30*/  BRA `(.L_x_3972) ;  /* 0x0000002000007947 */ /* 0x000fea0003800000 */
.L_x_3991:
[----:B------:R-:W3:Y:S02]  /*2b40*/  LDG.E R4, [R4.64] ;  /* 0x0000002404047981 */ /* 0x000ee4000c1e1900 */
[----:B---3--:R0:W1:Y:S02]  /*2b50*/  I2F.U32 R22, R4 ;  /* 0x0000000400167306 */ /* 0x0080640000201000 */
.L_x_3972:
[----:B------:R-:W-:Y:S05]  /*2b60*/  BSYNC B6 ;  /* 0x0000000000067941 */ /* 0x000fea0003800000 */
.L_x_3966:
        /* <DEDUP_REMOVED lines=18> */
.L_x_3997:
[----:B------:R-:W3:Y:S02]  /*2c90*/  LDG.E.U8 R4, [R4.64] ;  /* 0x0000002404047981 */ /* 0x000ee4000c1e1100 */
[----:B---3--:R0:W3:Y:S01]  /*2ca0*/  I2F.U16 R27, R4 ;  /* 0x00000004001b7306 */ /* 0x0080e20000101000 */
[----:B------:R-:W-:Y:S05]  /*2cb0*/  BRA `(.L_x_3999) ;  /* 0x00000ca000007947 */ /* 0x000fea0003800000 */
.L_x_3996:
        /* <DEDUP_REMOVED lines=9> */
.L_x_4001:
[----:B------:R-:W3:Y:S02]  /*2d50*/  LDG.E R4, [R4.64] ;  /* 0x0000002404047981 */ /* 0x000ee4000c1e1900 */
[----:B---3--:R0:W3:Y:S01]  /*2d60*/  I2F R27, R4 ;  /* 0x00000004001b7306 */ /* 0x0080e20000201400 */
[----:B------:R-:W-:Y:S05]  /*2d70*/  BRA `(.L_x_3999) ;  /* 0x00000be000007947 */ /* 0x000fea0003800000 */
.L_x_4000:
[----:B------:R-:W3:Y:S02]  /*2d80*/  LDG.E.U16 R4, [R4.64] ;  /* 0x0000002404047981 */ /* 0x000ee4000c1e1500 */
[----:B---3--:R0:W3:Y:S01]  /*2d90*/  I2F.S16 R27, R4 ;  /* 0x00000004001b7306 */ /* 0x0080e20000101400 */
[----:B------:R-:W-:Y:S05]  /*2da0*/  BRA `(.L_x_3999) ;  /* 0x00000bb000007947 */ /* 0x000fea0003800000 */
.L_x_3995:
        /* <DEDUP_REMOVED lines=8> */
.L_x_4003:
[----:B------:R-:W3:Y:S02]  /*2e30*/  LDG.E.U16 R4, [R4.64] ;  /* 0x0000002404047981 */ /* 0x000ee4000c1e1500 */
[----:B---3--:R-:W-:Y:S01]  /*2e40*/  HADD2.F32 R27, -RZ, R4.H0_H0 ;  /* 0x20000004ff1b7230 */ /* 0x008fe20000004100 */
[----:B------:R-:W-:Y:S05]  /*2e50*/  BRA `(.L_x_3999) ;  /* 0x00000b0000007947 */ /* 0x000fea0003800000 */
.L_x_4002:
        /* <DEDUP_REMOVED lines=8> */
.L_x_4005:
[----:B------:R-:W3:Y:S02]  /*2ee0*/  LDG.E.U16 R4, [R4.64] ;  /* 0x0000002404047981 */ /* 0x000ee4000c1e1500 */
[----:B---3--:R-:W-:Y:S01]  /*2ef0*/  HADD2.F32 R27, -RZ, R4.H0_H0 ;  /* 0x20000004ff1b7230 */ /* 0x008fe20000004100 */
[----:B------:R-:W-:Y:S05]  /*2f00*/  BRA `(.L_x_3999) ;  /* 0x00000a5000007947 */ /* 0x000fea0003800000 */
.L_x_4004:
[----:B------:R-:W3:Y:S02]  /*2f10*/  LDG.E.64 R4, [R4.64] ;  /* 0x0000002404047981 */ /* 0x000ee4000c1e1b00 */
[----:B---3--:R-:W0:Y:S01]  /*2f20*/  F2F.F32.F64 R27, R4 ;  /* 0x00000004001b7310 */ /* 0x008e220000301000 */
[----:B------:R-:W0:-:S14]  /*2f30*/  DSETP.GEU.AND P0, PT, |R4|, c[0x2][0x0], PT ;  /* 0x008000000400762a */ /* 0x000e1c0003f0e200 */
[----:B0-----:R-:W-:Y:S01]  /*2f40*/  @!P0 FMUL R27, R27, 1.175494350822287508e-38 ;  /* 0x008000001b1b8820 */ /* 0x001fe20000400000 */
[----:B------:R-:W-:Y:S05]  /*2f50*/  BRA `(.L_x_3999) ;  /* 0x00000a0000007947 */ /* 0x000fea0003800000 */
.L_x_3994:
        /* <DEDUP_REMOVED lines=12> */
.L_x_4008:
[----:B------:R-:W3:Y:S02]  /*3020*/  LDG.E.64 R4, [R4.64] ;  /* 0x0000002404047981 */ /* 0x000ee4000c1e1b00 */
[----:B---3--:R-:W0:Y:S01]  /*3030*/  F2F.F32.F64 R27, R4 ;  /* 0x00000004001b7310 */ /* 0x008e220000301000 */
[----:B------:R-:W0:-:S14]  /*3040*/  DSETP.GEU.AND P0, PT, |R4|, c[0x2][0x0], PT ;  /* 0x008000000400762a */ /* 0x000e1c0003f0e200 */
[----:B0-----:R-:W-:Y:S01]  /*3050*/  @!P0 FMUL R27, R27, 1.175494350822287508e-38 ;  /* 0x008000001b1b8820 */ /* 0x001fe20000400000 */
[----:B------:R-:W-:Y:S05]  /*3060*/  BRA `(.L_x_3999) ;  /* 0x000008f000007947 */ /* 0x000fea0003800000 */
.L_x_4007:
        /* <DEDUP_REMOVED lines=26> */
.L_x_4010:
        /* <DEDUP_REMOVED lines=13> */
.L_x_4009:
[----:B------:R-:W3:Y:S02]  /*32e0*/  LDG.E.U16 R4, [R4.64] ;  /* 0x0000002404047981 */ /* 0x000ee4000c1e1500 */
[----:B---3--:R-:W-:Y:S01]  /*32f0*/  PRMT R27, RZ, 0x5410, R4 ;  /* 0x00005410ff1b7816 */ /* 0x008fe20000000004 */
[----:B------:R-:W-:Y:S05]  /*3300*/  BRA `(.L_x_3999) ;  /* 0x0000065000007947 */ /* 0x000fea0003800000 */
.L_x_4006:
        /* <DEDUP_REMOVED lines=11> */
.L_x_4013:
        /* <DEDUP_REMOVED lines=20> */
.L_x_4015:
[----:B------:R-:W-:Y:S05]  /*3500*/  BSYNC B0 ;  /* 0x0000000000007941 */ /* 0x000fea0003800000 */
.L_x_4014:
[----:B------:R-:W-:Y:S01]  /*3510*/  IMAD.SHL.U32 R3, R3, 0x100000, RZ ;  /* 0x0010000003037824 */ /* 0x000fe200078e00ff */
[----:B------:R-:W-:-:S04]  /*3520*/  LEA R0, R0, 0x3b800000, 0x17 ;  /* 0x3b80000000007811 */ /* 0x000fc800078eb8ff */
[----:B------:R-:W-:Y:S01]  /*3530*/  LOP3.LUT R27, R0, R3, R27, 0xfe, !PT ;  /* 0x00000003001b7212 */ /* 0x000fe200078efe1b */
[----:B------:R-:W-:Y:S05]  /*3540*/  BRA `(.L_x_3999) ;  /* 0x0000041000007947 */ /* 0x000fea0003800000 */
.L_x_4012:
        /* <DEDUP_REMOVED lines=20> */
.L_x_4017:
[----:B------:R-:W-:Y:S05]  /*3690*/  BSYNC B0 ;  /* 0x0000000000007941 */ /* 0x000fea0003800000 */
.L_x_4016:
[----:B------:R-:W-:Y:S01]  /*36a0*/  IMAD.SHL.U32 R3, R3, 0x200000, RZ ;  /* 0x0020000003037824 */ /* 0x000fe200078e00ff */
[----:B------:R-:W-:-:S04]  /*36b0*/  LEA R0, R0, 0x37800000, 0x17 ;  /* 0x3780000000007811 */ /* 0x000fc800078eb8ff */
[----:B------:R-:W-:Y:S01]  /*36c0*/  LOP3.LUT R27, R0, R3, R27, 0xfe, !PT ;  /* 0x00000003001b7212 */ /* 0x000fe200078efe1b */
[----:B------:R-:W-:Y:S05]  /*36d0*/  BRA `(.L_x_3999) ;  /* 0x0000028000007947 */ /* 0x000fea0003800000 */
.L_x_4011:
        /* <DEDUP_REMOVED lines=14> */
.L_x_3998:
        /* <DEDUP_REMOVED lines=19> */
[----:B------:R-:W-:Y:S01]  /*38f0*/  IMAD.MOV.U32 R27, RZ, RZ, RZ ;  /* 0x000000ffff1b7224 */ /* 0x000fe200078e00ff */
[----:B------:R-:W-:Y:S05]  /*3900*/  BRA `(.L_x_3999) ;  /* 0x0000005000007947 */ /* 0x000fea0003800000 */
.L_x_4019:
[----:B------:R-:W3:Y:S02]  /*3910*/  LDG.E.64 R4, [R4.64] ;  /* 0x0000002404047981 */ /* 0x000ee4000c1e1b00 */
[----:B---3--:R0:W3:Y:S01]  /*3920*/  I2F.U64 R27, R4 ;  /* 0x00000004001b7312 */ /* 0x0080e20000301000 */
[----:B------:R-:W-:Y:S05]  /*3930*/  BRA `(.L_x_3999) ;  /* 0x0000002000007947 */ /* 0x000fea0003800000 */
.L_x_4018:
[----:B------:R-:W3:Y:S02]  /*3940*/  LDG.E R4, [R4.64] ;  /* 0x0000002404047981 */ /* 0x000ee4000c1e1900 */
[----:B---3--:R0:W3:Y:S02]  /*3950*/  I2F.U32 R27, R4 ;  /* 0x00000004001b7306 */ /* 0x0080e40000201000 */
.L_x_3999:
[----:B------:R-:W-:Y:S05]  /*3960*/  BSYNC B6 ;  /* 0x0000000000067941 */ /* 0x000fea0003800000 */
.L_x_3993:
[----:B------:R-:W-:Y:S02]  /*3970*/  IADD3 R17, R17, 0x80, RZ ;  /* 0x0000008011117810 */ /* 0x000fe40007ffe0ff */
.L_x_3965:
[----:B------:R-:W-:Y:S05]  /*3980*/  BSYNC B7 ;  /* 0x0000000000077941 */ /* 0x000fea0003800000 */
.L_x_3964:
[----:B------:R-:W-:Y:S01]  /*3990*/  ISETP.GE.AND P0, PT, R17, R16, PT ;  /* 0x000000101100720c */ /* 0x000fe20003f06270 */
[----:B------:R-:W-:Y:S01]  /*39a0*/  BSSY B7, `(.L_x_4020) ;  /* 0x00001c7000077945 */ /* 0x000fe20003800000 */
[----:B------:R-:W-:Y:S02]  /*39b0*/  IMAD.MOV.U32 R18, RZ, RZ, RZ ;  /* 0x000000ffff127224 */ /* 0x000fe400078e00ff */
[----:B------:R-:W-:-:S02]  /*39c0*/  IMAD.MOV.U32 R24, RZ, RZ, RZ ;  /* 0x000000ffff187224 */ /* 0x000fc400078e00ff */
[----:B------:R-:W-:-:S07]  /*39d0*/  IMAD.MOV.U32 R26, RZ, RZ, RZ ;  /* 0x000000ffff1a7224 */ /* 0x000fce00078e00ff */
        /* <DEDUP_REMOVED lines=17> */
[----:B------:R-:W4:Y:S02]  /*3af0*/  LDG.E.S8 R4, [R4.64] ;  /* 0x0000002404047981 */ /* 0x000f24000c1e1300 */
[----:B----4-:R0:W4:Y:S01]  /*3b00*/  I2F.S16 R24, R4 ;  /* 0x0000000400187306 */ /* 0x0101220000101400 */
[----:B------:R-:W-:Y:S05]  /*3b10*/  BRA `(.L_x_4028) ;  /* 0x00000cd000007947 */ /* 0x000fea0003800000 */
.L_x_4026:
[----:B------:R-:W4:Y:S02]  /*3b20*/  LDG.E.U8 R4, [R4.64] ;  /* 0x0000002404047981 */ /* 0x000f24000c1e1100 */
[----:B----4-:R0:W4:Y:S01]  /*3b30*/  I2F.U16 R24, R4 ;  /* 0x0000000400187306 */ /* 0x0101220000101000 */
[----:B------:R-:W-:Y:S05]  /*3b40*/  BRA `(.L_x_4028) ;  /* 0x00000ca000007947 */ /* 0x000fea0003800000 */
.L_x_4025:
[----:B------:R-:W-:-:S13]  /*3b50*/  ISETP.NE.AND P0, PT, R0, 0x2, PT ;  /* 0x000000020000780c */ /* 0x000fda0003f05270 */
[----:B------:R-:W-:Y:S05]  /*3b60*/  @!P0 BRA `(.L_x_4029) ;  /* 0x000000a000008947 */ /* 0x000fea0003800000 */
[----:B------:R-:W-:-:S13]  /*3b70*/  ISETP.NE.AND P0, PT, R0, 0x3, PT ;  /* 0x000000030000780c */ /* 0x000fda0003f05270 */
[----:B------:R-:W-:Y:S05]  /*3b80*/  @!P0 BRA `(.L_x_4030) ;  /* 0x0000005000008947 */ /* 0x000fea0003800000 */
[----:B------:R-:W-:-:S13]  /*3b90*/  ISETP.NE.AND P0, PT, R0, 0x4, PT ;  /* 0x000000040000780c */ /* 0x000fda0003f05270 */
[----:B------:R-:W-:Y:S05]  /*3ba0*/  @P0 BRA `(.L_x_4027) ;  /* 0x00000aa000000947 */ /* 0x000fea0003800000 */
[----:B------:R-:W4:Y:S02]  /*3bb0*/  LDG.E.64 R4, [R4.64] ;  /* 0x0000002404047981 */ /* 0x000f24000c1e1b00 */
[----:B----4-:R0:W4:Y:S01]  /*3bc0*/  I2F.S64 R24, R4 ;  /* 0x0000000400187312 */ /* 0x0101220000301400 */
[----:B------:R-:W-:Y:S05]  /*3bd0*/  BRA `(.L_x_4028) ;  /* 0x00000c1000007947 */ /* 0x000fea0003800000 */
.L_x_4030:
[----:B------:R-:W4:Y:S02]  /*3be0*/  LDG.E R4, [R4.64] ;  /* 0x0000002404047981 */ /* 0x000f24000c1e1900 */
[----:B----4-:R0:W4:Y:S01]  /*3bf0*/  I2F R24, R4 ;  /* 0x0000000400187306 */ /* 0x0101220000201400 */
[----:B------:R-:W-:Y:S05]  /*3c00*/  BRA `(.L_x_4028) ;  /* 0x00000be000007947 */ /* 0x000fea0003800000 */
.L_x_4029:
[----:B------:R-:W4:Y:S02]  /*3c10*/  LDG.E.U16 R4, [R4.64] ;  /* 0x0000002404047981 */ /* 0x000f24000c1e1500 */
[----:B----4-:R0:W4:Y:S01]  /*3c20*/  I2F.S16 R24, R4 ;  /* 0x0000000400187306 */ /* 0x0101220000101400 */
[----:B------:R-:W-:Y:S05]  /*3c30*/  BRA `(.L_x_4028) ;  /* 0x00000bb000007947 */ /* 0x000fea0003800000 */
.L_x_4024:
        /* <DEDUP_REMOVED lines=8> */
.L_x_4032:
[----:B------:R-:W4:Y:S02]  /*3cc0*/  LDG.E.U16 R4, [R4.64] ;  /* 0x0000002404047981 */ /* 0x000f24000c1e1500 */
[----:B----4-:R-:W-:Y:S01]  /*3cd0*/  HADD2.F32 R24, -RZ, R4.H0_H0 ;  /* 0x20000004ff187230 */ /* 0x010fe20000004100 */
[----:B------:R-:W-:Y:S05]  /*3ce0*/  BRA `(.L_x_4028) ;  /* 0x00000b0000007947 */ /* 0x000fea0003800000 */
.L_x_4031:
        /* <DEDUP_REMOVED lines=8> */
.L_x_4034:
[----:B------:R-:W4:Y:S02]  /*3d70*/  LDG.E.U16 R4, [R4.64] ;  /* 0x0000002404047981 */ /* 0x000f24000c1e1500 */
[----:B----4-:R-:W-:Y:S01]  /*3d80*/  HADD2.F32 R24, -RZ, R4.H0_H0 ;  /* 0x20000004ff187230 */ /* 0x010fe20000004100 */
[----:B------:R-:W-:Y:S05]  /*3d90*/  BRA `(.L_x_4028) ;  /* 0x00000a5000007947 */ /* 0x000fea0003800000 */
.L_x_4033:
[----:B------:R-:W4:Y:S02]  /*3da0*/  LDG.E.64 R4, [R4.64] ;  /* 0x0000002404047981 */ /* 0x000f24000c1e1b00 */
[----:B----4-:R-:W0:Y:S01]  /*3db0*/  F2F.F32.F64 R24, R4 ;  /* 0x0000000400187310 */ /* 0x010e220000301000 */
[----:B------:R-:W0:-:S14]  /*3dc0*/  DSETP.GEU.AND P0, PT, |R4|, c[0x2][0x0], PT ;  /* 0x008000000400762a */ /* 0x000e1c0003f0e200 */
[----:B0-----:R-:W-:Y:S01]  /*3dd0*/  @!P0 FMUL R24, R24, 1.175494350822287508e-38 ;  /* 0x0080000018188820 */ /* 0x001fe20000400000 */
[----:B------:R-:W-:Y:S05]  /*3de0*/  BRA `(.L_x_4028) ;  /* 0x00000a0000007947 */ /* 0x000fea0003800000 */
.L_x_4023:
        /* <DEDUP_REMOVED lines=8> */
[----:B------:R-:W4:Y:S02]  /*3e70*/  LDG.E.U8 R4, [R4.64] ;  /* 0x0000002404047981 */ /* 0x000f24000c1e1100 */
[----:B----4-:R-:W-:-:S04]  /*3e80*/  ISETP.NE.AND P0, PT, R4, RZ, PT ;  /* 0x000000ff0400720c */ /* 0x010fc80003f05270 */
[----:B------:R-:W-:Y:S01]  /*3e90*/  FSEL R24, RZ, 1, !P0 ;  /* 0x3f800000ff187808 */ /* 0x000fe20004000000 */
[----:B------:R-:W-:Y:S05]  /*3ea0*/  BRA `(.L_x_4028) ;  /* 0x0000094000007947 */ /* 0x000fea0003800000 */
.L_x_4037:
[----:B------:R-:W4:Y:S02]  /*3eb0*/  LDG.E.64 R4, [R4.64] ;  /* 0x0000002404047981 */ /* 0x000f24000c1e1b00 */
[----:B----4-:R-:W0:Y:S01]  /*3ec0*/  F2F.F32.F64 R24, R4 ;  /* 0x0000000400187310 */ /* 0x010e220000301000 */
[----:B------:R-:W0:-:S14]  /*3ed0*/  DSETP.GEU.AND P0, PT, |R4|, c[0x2][0x0], PT ;  /* 0x008000000400762a */ /* 0x000e1c0003f0e200 */
[----:B0-----:R-:W-:Y:S01]  /*3ee0*/  @!P0 FMUL R24, R24, 1.175494350822287508e-38 ;  /* 0x0080000018188820 */ /* 0x001fe20000400000 */
[----:B------:R-:W-:Y:S05]  /*3ef0*/  BRA `(.L_x_4028) ;  /* 0x000008f000007947 */ /* 0x000fea0003800000 */
.L_x_4036:
[----:B------:R-:W-:-:S13]  /*3f00*/  ISETP.NE.AND P0, PT, R0, 0xf, PT ;  /* 0x0000000f0000780c */ /* 0x000fda0003f05270 */
[----:B------:R-:W-:Y:S05]  /*3f10*/  @!P0 BRA `(.L_x_4038) ;  /* 0x0000025000008947 */ /* 0x000fea0003800000 */
[----:B------:R-:W-:-:S13]  /*3f20*/  ISETP.NE.AND P0, PT, R0, 0x17, PT ;  /* 0x000000170000780c */ /* 0x000fda0003f05270 */
[----:B------:R-:W-:Y:S05]  /*3f30*/  @!P0 BRA `(.L_x_4039) ;  /* 0x0000016000008947 */ /* 0x000fea0003800000 */
[----:B------:R-:W-:-:S13]  /*3f40*/  ISETP.NE.AND P0, PT, R0, 0x18, PT ;  /* 0x000000180000780c */ /* 0x000fda0003f05270 */
[----:B------:R-:W-:Y:S05]  /*3f50*/  @P0 BRA `(.L_x_4027) ;  /* 0x000006f000000947 */ /* 0x000fea0003800000 */
[----:B------:R-:W4:Y:S01]  /*3f60*/  LDG.E.U8 R24, [R4.64] ;  /* 0x0000002404187981 */ /* 0x000f22000c1e1100 */
[----:B------:R-:W-:Y:S02]  /*3f70*/  IMAD.MOV.U32 R8, RZ, RZ, -0x800000 ;  /* 0xff800000ff087424 */ /* 0x000fe400078e00ff */
[----:B----4-:R-:W-:-:S05]  /*3f80*/  IMAD.SHL.U32 R24, R24, 0x1000000, RZ ;  /* 0x0100000018187824 */ /* 0x010fca00078e00ff */
        /* <DEDUP_REMOVED lines=17> */
.L_x_4039:
[----:B------:R-:W4:Y:S02]  /*40a0*/  LDG.E.U8 R4, [R4.64] ;  /* 0x0000002404047981 */ /* 0x000f24000c1e1100 */
[----:B----4-:R-:W-:-:S05]  /*40b0*/  IMAD.SHL.U32 R0, R4, 0x2000000, RZ ;  /* 0x0200000004007824 */ /* 0x010fca00078e00ff */
        /* <DEDUP_REMOVED lines=11> */
.L_x_4038:
[----:B------:R-:W4:Y:S02]  /*4170*/  LDG.E.U16 R4, [R4.64] ;  /* 0x0000002404047981 */ /* 0x000f24000c1e1500 */
[----:B----4-:R-:W-:Y:S01]  /*4180*/  PRMT R24, RZ, 0x5410, R4 ;  /* 0x00005410ff187816 */ /* 0x010fe20000000004 */
[----:B------:R-:W-:Y:S05]  /*4190*/  BRA `(.L_x_4028) ;  /* 0x0000065000007947 */ /* 0x000fea0003800000 */
.L_x_4035:
        /* <DEDUP_REMOVED lines=8> */
[----:B------:R-:W4:Y:S02]  /*4220*/  LDG.E.U16 R4, [R4.64] ;  /* 0x0000002404047981 */ /* 0x000f24000c1e1500 */
[----:B----4-:R0:W4:Y:S01]  /*4230*/  I2F.U16 R24, R4 ;  /* 0x0000000400187306 */ /* 0x0101220000101000 */
[----:B------:R-:W-:Y:S05]  /*4240*/  BRA `(.L_x_4028) ;  /* 0x000005a000007947 */ /* 0x000fea0003800000 */
.L_x_4042:
[----:B------:R-:W4:Y:S01]  /*4250*/  LDG.E.U8 R3, [R4.64] ;  /* 0x0000002404037981 */ /* 0x000f22000c1e1100 */
[----:B------:R-:W-:Y:S01]  /*4260*/  IMAD.MOV.U32 R24, RZ, RZ, RZ ;  /* 0x000000ffff187224 */ /* 0x000fe200078e00ff */
[----:B----4-:R-:W-:-:S13]  /*4270*/  ISETP.NE.AND P0, PT, R3, RZ, PT ;  /* 0x000000ff0300720c */ /* 0x010fda0003f05270 */
        /* <DEDUP_REMOVED lines=17> */
.L_x_4044:
[----:B------:R-:W-:Y:S05]  /*4390*/  BSYNC B0 ;  /* 0x0000000000007941 */ /* 0x000fea0003800000 */
.L_x_4043:
[----:B------:R-:W-:Y:S01]  /*43a0*/  IMAD.SHL.U32 R3, R3, 0x100000, RZ ;  /* 0x0010000003037824 */ /* 0x000fe200078e00ff */
[----:B------:R-:W-:-:S04]  /*43b0*/  LEA R5, R0, 0x3b800000, 0x17 ;  /* 0x3b80000000057811 */ /* 0x000fc800078eb8ff */
[----:B------:R-:W-:Y:S01]  /*43c0*/  LOP3.LUT R24, R5, R3, R24, 0xfe, !PT ;  /* 0x0000000305187212 */ /* 0x000fe200078efe18 */
[----:B------:R-:W-:Y:S05]  /*43d0*/  BRA `(.L_x_4028) ;  /* 0x0000041000007947 */ /* 0x000fea0003800000 */
.L_x_4041:
        /* <DEDUP_REMOVED lines=20> */
.L_x_4046:
[----:B------:R-:W-:Y:S05]  /*4520*/  BSYNC B0 ;  /* 0x0000000000007941 */ /* 0x000fea0003800000 */
.L_x_4045:
[----:B------:R-:W-:Y:S01]  /*4530*/  IMAD.SHL.U32 R3, R3, 0x200000, RZ ;  /* 0x0020000003037824 */ /* 0x000fe200078e00ff */
[----:B------:R-:W-:-:S04]  /*4540*/  LEA R5, R0, 0x37800000, 0x17 ;  /* 0x3780000000057811 */ /* 0x000fc800078eb8ff */
[----:B------:R-:W-:Y:S01]  /*4550*/  LOP3.LUT R24, R5, R3, R24, 0xfe, !PT ;  /* 0x0000000305187212 */ /* 0x000fe200078efe18 */
[----:B------:R-:W-:Y:S05]  /*4560*/  BRA `(.L_x_4028) ;  /* 0x0000028000007947 */ /* 0x000fea0003800000 */
.L_x_4040:
[----:B------:R-:W-:-:S13]  /*4570*/  ISETP.NE.AND P0, PT, R0, 0x1c, PT ;  /* 0x0000001c0000780c */ /* 0x000fda0003f05270 */
[----:B------:R-:W-:Y:S05]  /*4580*/  @!P0 BRA `(.L_x_4047) ;  /* 0x0000024000008947 */ /* 0x000fea0003800000 */
[----:B------:R-:W-:-:S13]  /*4590*/  ISETP.NE.AND P0, PT, R0, 0x1d, PT ;  /* 0x0000001d0000780c */ /* 0x000fda0003f05270 */
[----:B------:R-:W-:Y:S05]  /*45a0*/  @!P0 BRA `(.L_x_4048) ;  /* 0x000001f000008947 */ /* 0x000fea0003800000 */
[----:B------:R-:W-:-:S13]  /*45b0*/  ISETP.NE.AND P0, PT, R0, 0x2c, PT ;  /* 0x0000002c0000780c */ /* 0x000fda0003f05270 */
[----:B------:R-:W-:Y:S05]  /*45c0*/  @P0 BRA `(.L_x_4027) ;  /* 0x0000008000000947 */ /* 0x000fea0003800000 */
[----:B------:R-:W4:Y:S01]  /*45d0*/  LDG.E.U8 R4, [R4.64] ;  /* 0x0000002404047981 */ /* 0x000f22000c1e1100 */
[----:B------:R-:W-:Y:S01]  /*45e0*/  IMAD.MOV.U32 R24, RZ, RZ, 0x400000 ;  /* 0x00400000ff187424 */ /* 0x000fe200078e00ff */
[----:B----4-:R-:W-:-:S13]  /*45f0*/  ISETP.NE.AND P0, PT, R4, RZ, PT ;  /* 0x000000ff0400720c */ /* 0x010fda0003f05270 */
[----:B------:R-:W-:Y:S05]  /*4600*/  @!P0 BRA `(.L_x_4028) ;  /* 0x000001e000008947 */ /* 0x000fea0003800000 */
[----:B------:R-:W-:-:S13]  /*4610*/  ISETP.NE.AND P0, PT, R4, 0xff, PT ;  /* 0x000000ff0400780c */ /* 0x000fda0003f05270 */
[----:B------:R-:W-:Y:S02]  /*4620*/  @!P0 IMAD.MOV.U32 R24, RZ, RZ, 0x7f800001 ;  /* 0x7f800001ff188424 */ /* 0x000fe400078e00ff */
[----:B------:R-:W-:Y:S01]  /*4630*/  @P0 IMAD.SHL.U32 R24, R4, 0x800000, RZ ;  /* 0x0080000004180824 */ /* 0x000fe200078e00ff */
[----:B------:R-:W-:Y:S05]  /*4640*/  BRA `(.L_x_4028) ;  /* 0x000001a000007947 */ /* 0x000fea0003800000 */
.L_x_4027:
        /* <DEDUP_REMOVED lines=18> */
[----:B0123-5:R-:W-:Y:S05]  /*4770*/  CALL.ABS.NOINC R14 ;  /* 0x000000000e007343 */ /* 0x02ffea0003c00000 */
[----:B------:R-:W-:Y:S01]  /*4780*/  IMAD.MOV.U32 R24, RZ, RZ, RZ ;  /* 0x000000ffff187224 */ /* 0x000fe200078e00ff */
[----:B------:R-:W-:Y:S05]  /*4790*/  BRA `(.L_x_4028) ;  /* 0x0000005000007947 */ /* 0x000fea0003800000 */
.L_x_4048:
[----:B------:R-:W4:Y:S02]  /*47a0*/  LDG.E.64 R4, [R4.64] ;  /* 0x0000002404047981 */ /* 0x000f24000c1e1b00 */
[----:B----4-:R0:W4:Y:S01]  /*47b0*/  I2F.U64 R24, R4 ;  /* 0x0000000400187312 */ /* 0x0101220000301000 */
[----:B------:R-:W-:Y:S05]  /*47c0*/  BRA `(.L_x_4028) ;  /* 0x0000002000007947 */ /* 0x000fea0003800000 */
.L_x_4047:
[----:B------:R-:W4:Y:S02]  /*47d0*/  LDG.E R4, [R4.64] ;  /* 0x0000002404047981 */ /* 0x000f24000c1e1900 */
[----:B----4-:R0:W4:Y:S02]  /*47e0*/  I2F.U32 R24, R4 ;  /* 0x0000000400187306 */ /* 0x0101240000201000 */
.L_x_4028:
[----:B------:R-:W-:Y:S05]  /*47f0*/  BSYNC B6 ;  /* 0x0000000000067941 */ /* 0x000fea0003800000 */
.L_x_4022:
        /* <DEDUP_REMOVED lines=15> */
[----:B----4-:R-:W4:Y:S02]  /*48f0*/  LDG.E.S8 R4, [R4.64] ;  /* 0x0000002404047981 */ /* 0x010f24000c1e1300 */
[----:B----4-:R0:W4:Y:S01]  /*4900*/  I2F.S16 R26, R4 ;  /* 0x00000004001a7306 */ /* 0x0101220000101400 */
[----:B------:R-:W-:Y:S05]  /*4910*/  BRA `(.L_x_4055) ;  /* 0x00000cd000007947 */ /* 0x000fea0003800000 */
.L_x_4053:
[----:B----4-:R-:W4:Y:S02]  /*4920*/  LDG.E.U8 R4, [R4.64] ;  /* 0x0000002404047981 */ /* 0x010f24000c1e1100 */
[----:B----4-:R0:W4:Y:S01]  /*4930*/  I2F.U16 R26, R4 ;  /* 0x00000004001a7306 */ /* 0x0101220000101000 */
[----:B------:R-:W-:Y:S05]  /*4940*/  BRA `(.L_x_4055) ;  /* 0x00000ca000007947 */ /* 0x000fea0003800000 */
.L_x_4052:
[----:B------:R-:W-:-:S13]  /*4950*/  ISETP.NE.AND P0, PT, R0, 0x2, PT ;  /* 0x000000020000780c */ /* 0x000fda0003f05270 */
[----:B------:R-:W-:Y:S05]  /*4960*/  @!P0 BRA `(.L_x_4056) ;  /* 0x000000a000008947 */ /* 0x000fea0003800000 */
[----:B------:R-:W-:-:S13]  /*4970*/  ISETP.NE.AND P0, PT, R0, 0x3, PT ;  /* 0x000000030000780c */ /* 0x000fda0003f05270 */
[----:B------:R-:W-:Y:S05]  /*4980*/  @!P0 BRA `(.L_x_4057) ;  /* 0x0000005000008947 */ /* 0x000fea0003800000 */
[----:B------:R-:W-:-:S13]  /*4990*/  ISETP.NE.AND P0, PT, R0, 0x4, PT ;  /* 0x000000040000780c */ /* 0x000fda0003f05270 */
[----:B------:R-:W-:Y:S05]  /*49a0*/  @P0 BRA `(.L_x_4054) ;  /* 0x00000aa000000947 */ /* 0x000fea0003800000 */
[----:B----4-:R-:W4:Y:S02]  /*49b0*/  LDG.E.64 R4, [R4.64] ;  /* 0x0000002404047981 */ /* 0x010f24000c1e1b00 */
[----:B----4-:R0:W4:Y:S01]  /*49c0*/  I2F.S64 R26, R4 ;  /* 0x00000004001a7312 */ /* 0x0101220000301400 */
[----:B------:R-:W-:Y:S05]  /*49d0*/  BRA `(.L_x_4055) ;  /* 0x00000c1000007947 */ /* 0x000fea0003800000 */
.L_x_4057:
[----:B----4-:R-:W4:Y:S02]  /*49e0*/  LDG.E R4, [R4.64] ;  /* 0x0000002404047981 */ /* 0x010f24000c1e1900 */
[----:B----4-:R0:W4:Y:S01]  /*49f0*/  I2F R26, R4 ;  /* 0x00000004001a7306 */ /* 0x0101220000201400 */
[----:B------:R-:W-:Y:S05]  /*4a00*/  BRA `(.L_x_4055) ;  /* 0x00000be000007947 */ /* 0x000fea0003800000 */
.L_x_4056:
[----:B----4-:R-:W4:Y:S02]  /*4a10*/  LDG.E.U16 R4, [R4.64] ;  /* 0x0000002404047981 */ /* 0x010f24000c1e1500 */
[----:B----4-:R0:W4:Y:S01]  /*4a20*/  I2F.S16 R26, R4 ;  /* 0x00000004001a7306 */ /* 0x0101220000101400 */
[----:B------:R-:W-:Y:S05]  /*4a30*/  BRA `(.L_x_4055) ;  /* 0x00000bb000007947 */ /* 0x000fea0003800000 */
.L_x_4051:
        /* <DEDUP_REMOVED lines=8> */
.L_x_4059:
[----:B----4-:R-:W4:Y:S02]  /*4ac0*/  LDG.E.U16 R4, [R4.64] ;  /* 0x0000002404047981 */ /* 0x010f24000c1e1500 */
[----:B----4-:R-:W-:Y:S01]  /*4ad0*/  HADD2.F32 R26, -RZ, R4.H0_H0 ;  /* 0x20000004ff1a7230 */ /* 0x010fe20000004100 */
[----:B------:R-:W-:Y:S05]  /*4ae0*/  BRA `(.L_x_4055) ;  /* 0x00000b0000007947 */ /* 0x000fea0003800000 */
.L_x_4058:
        /* <DEDUP_REMOVED lines=8> */
.L_x_4061:
[----:B----4-:R-:W4:Y:S02]  /*4b70*/  LDG.E.U16 R4, [R4.64] ;  /* 0x0000002404047981 */ /* 0x010f24000c1e1500 */
[----:B----4-:R-:W-:Y:S01]  /*4b80*/  HADD2.F32 R26, -RZ, R4.H0_H0 ;  /* 0x20000004ff1a7230 */ /* 0x010fe20000004100 */
[----:B------:R-:W-:Y:S05]  /*4b90*/  BRA `(.L_x_4055) ;  /* 0x00000a5000007947 */ /* 0x000fea0003800000 */
.L_x_4060:
[----:B----4-:R-:W4:Y:S02]  /*4ba0*/  LDG.E.64 R4, [R4.64] ;  /* 0x0000002404047981 */ /* 0x010f24000c1e1b00 */
[----:B----4-:R-:W0:Y:S01]  /*4bb0*/  F2F.F32.F64 R26, R4 ;  /* 0x00000004001a7310 */ /* 0x010e220000301000 */
[----:B------:R-:W0:-:S14]  /*4bc0*/  DSETP.GEU.AND P0, PT, |R4|, c[0x2][0x0], PT ;  /* 0x008000000400762a */ /* 0x000e1c0003f0e200 */
[----:B0-----:R-:W-:Y:S01]  /*4bd0*/  @!P0 FMUL R26, R26, 1.175494350822287508e-38 ;  /* 0x008000001a1a8820 */ /* 0x001fe20000400000 */
[----:B------:R-:W-:Y:S05]  /*4be0*/  BRA `(.L_x_4055) ;  /* 0x00000a0000007947 */ /* 0x000fea0003800000 */
.L_x_4050:
        /* <DEDUP_REMOVED lines=8> */
[----:B----4-:R-:W4:Y:S02]  /*4c70*/  LDG.E.U8 R4, [R4.64] ;  /* 0x0000002404047981 */ /* 0x010f24000c1e1100 */
[----:B----4-:R-:W-:-:S04]  /*4c80*/  ISETP.NE.AND P0, PT, R4, RZ, PT ;  /* 0x000000ff0400720c */ /* 0x010fc80003f05270 */
[----:B------:R-:W-:Y:S01]  /*4c90*/  FSEL R26, RZ, 1, !P0 ;  /* 0x3f800000ff1a7808 */ /* 0x000fe20004000000 */
[----:B------:R-:W-:Y:S05]  /*4ca0*/  BRA `(.L_x_4055) ;  /* 0x0000094000007947 */ /* 0x000fea0003800000 */
.L_x_4064:
[----:B----4-:R-:W4:Y:S02]  /*4cb0*/  LDG.E.64 R4, [R4.64] ;  /* 0x0000002404047981 */ /* 0x010f24000c1e1b00 */
[----:B----4-:R-:W0:Y:S01]  /*4cc0*/  F2F.F32.F64 R26, R4 ;  /* 0x00000004001a7310 */ /* 0x010e220000301000 */
[----:B------:R-:W0:-:S14]  /*4cd0*/  DSETP.GEU.AND P0, PT, |R4|, c[0x2][0x0], PT ;  /* 0x008000000400762a */ /* 0x000e1c0003f0e200 */
[----:B0-----:R-:W-:Y:S01]  /*4ce0*/  @!P0 FMUL R26, R26, 1.175494350822287508e-38 ;  /* 0x008000001a1a8820 */ /* 0x001fe20000400000 */
[----:B------:R-:W-:Y:S05]  /*4cf0*/  BRA `(.L_x_4055) ;  /* 0x000008f000007947 */ /* 0x000fea0003800000 */
.L_x_4063:
[----:B------:R-:W-:-:S13]  /*4d00*/  ISETP.NE.AND P0, PT, R0, 0xf, PT ;  /* 0x0000000f0000780c */ /* 0x000fda0003f05270 */
[----:B------:R-:W-:Y:S05]  /*4d10*/  @!P0 BRA `(.L_x_4065) ;  /* 0x0000025000008947 */ /* 0x000fea0003800000 */
[----:B------:R-:W-:-:S13]  /*4d20*/  ISETP.NE.AND P0, PT, R0, 0x17, PT ;  /* 0x000000170000780c */ /* 0x000fda0003f05270 */
[----:B------:R-:W-:Y:S05]  /*4d30*/  @!P0 BRA `(.L_x_4066) ;  /* 0x0000016000008947 */ /* 0x000fea0003800000 */
[----:B------:R-:W-:-:S13]  /*4d40*/  ISETP.NE.AND P0, PT, R0, 0x18, PT ;  /* 0x000000180000780c */ /* 0x000fda0003f05270 */
[----:B------:R-:W-:Y:S05]  /*4d50*/  @P0 BRA `(.L_x_4054) ;  /* 0x000006f000000947 */ /* 0x000fea0003800000 */
[----:B----4-:R-:W4:Y:S01]  /*4d60*/  LDG.E.U8 R26, [R4.64] ;  /* 0x00000024041a7981 */ /* 0x010f22000c1e1100 */
        /* <DEDUP_REMOVED lines=19> */
.L_x_4066:
[----:B----4-:R-:W4:Y:S02]  /*4ea0*/  LDG.E.U8 R4, [R4.64] ;  /* 0x0000002404047981 */ /* 0x010f24000c1e1100 */
        /* <DEDUP_REMOVED lines=12> */
.L_x_4065:
[----:B----4-:R-:W4:Y:S02]  /*4f70*/  LDG.E.U16 R4, [R4.64] ;  /* 0x0000002404047981 */ /* 0x010f24000c1e1500 */
[----:B----4-:R-:W-:Y:S01]  /*4f80*/  PRMT R26, RZ, 0x5410, R4 ;  /* 0x00005410ff1a7816 */ /* 0x010fe20000000004 */
[----:B------:R-:W-:Y:S05]  /*4f90*/  BRA `(.L_x_4055) ;  /* 0x0000065000007947 */ /* 0x000fea0003800000 */
.L_x_4062:
        /* <DEDUP_REMOVED lines=8> */
[----:B----4-:R-:W4:Y:S02]  /*5020*/  LDG.E.U16 R4, [R4.64] ;  /* 0x0000002404047981 */ /* 0x010f24000c1e1500 */
[----:B----4-:R0:W4:Y:S01]  /*5030*/  I2F.U16 R26, R4 ;  /* 0x00000004001a7306 */ /* 0x0101220000101000 */
[----:B------:R-:W-:Y:S05]  /*5040*/  BRA `(.L_x_4055) ;  /* 0x000005a000007947 */ /* 0x000fea0003800000 */
.L_x_4069:
[----:B----4-:R-:W4:Y:S01]  /*5050*/  LDG.E.U8 R3, [R4.64] ;  /* 0x0000002404037981 */ /* 0x010f22000c1e1100 */
        /* <DEDUP_REMOVED lines=19> */
.L_x_4071:
[----:B------:R-:W-:Y:S05]  /*5190*/  BSYNC B0 ;  /* 0x0000000000007941 */ /* 0x000fea0003800000 */
.L_x_4070:
[----:B------:R-:W-:Y:S01]  /*51a0*/  IMAD.SHL.U32 R3, R3, 0x100000, RZ ;  /* 0x0010000003037824 */ /* 0x000fe200078e00ff */
[----:B------:R-:W-:-:S04]  /*51b0*/  LEA R5, R0, 0x3b800000, 0x17 ;  /* 0x3b80000000057811 */ /* 0x000fc800078eb8ff */
[----:B------:R-:W-:Y:S01]  /*51c0*/  LOP3.LUT R26, R5, R3, R26, 0xfe, !PT ;  /* 0x00000003051a7212 */ /* 0x000fe200078efe1a */
[----:B------:R-:W-:Y:S05]  /*51d0*/  BRA `(.L_x_4055) ;  /* 0x0000041000007947 */ /* 0x000fea0003800000 */
.L_x_4068:
        /* <DEDUP_REMOVED lines=20> */
.L_x_4073:
[----:B------:R-:W-:Y:S05]  /*5320*/  BSYNC B0 ;  /* 0x0000000000007941 */ /* 0x000fea0003800000 */
.L_x_4072:
[----:B------:R-:W-:Y:S01]  /*5330*/  IMAD.SHL.U32 R3, R3, 0x200000, RZ ;  /* 0x0020000003037824 */ /* 0x000fe200078e00ff */
[----:B------:R-:W-:-:S04]  /*5340*/  LEA R5, R0, 0x37800000, 0x17 ;  /* 0x3780000000057811 */ /* 0x000fc800078eb8ff */
[----:B------:R-:W-:Y:S01]  /*5350*/  LOP3.LUT R26, R5, R3, R26, 0xfe, !PT ;  /* 0x00000003051a7212 */ /* 0x000fe200078efe1a */
[----:B------:R-:W-:Y:S05]  /*5360*/  BRA `(.L_x_4055) ;  /* 0x0000028000007947 */ /* 0x000fea0003800000 */
.L_x_4067:
[----:B------:R-:W-:-:S13]  /*5370*/  ISETP.NE.AND P0, PT, R0, 0x1c, PT ;  /* 0x0000001c0000780c */ /* 0x000fda0003f05270 */
[----:B------:R-:W-:Y:S05]  /*5380*/  @!P0 BRA `(.L_x_4074) ;  /* 0x0000024000008947 */ /* 0x000fea0003800000 */
[----:B------:R-:W-:-:S13]  /*5390*/  ISETP.NE.AND P0, PT, R0, 0x1d, PT ;  /* 0x0000001d0000780c */ /* 0x000fda0003f05270 */
[----:B------:R-:W-:Y:S05]  /*53a0*/  @!P0 BRA `(.L_x_4075) ;  /* 0x000001f000008947 */ /* 0x000fea0003800000 */
[----:B------:R-:W-:-:S13]  /*53b0*/  ISETP.NE.AND P0, PT, R0, 0x2c, PT ;  /* 0x0000002c0000780c */ /* 0x000fda0003f05270 */
[----:B------:R-:W-:Y:S05]  /*53c0*/  @P0 BRA `(.L_x_4054) ;  /* 0x0000008000000947 */ /* 0x000fea0003800000 */
[----:B----4-:R-:W4:Y:S01]  /*53d0*/  LDG.E.U8 R4, [R4.64] ;  /* 0x0000002404047981 */ /* 0x010f22000c1e1100 */
[----:B------:R-:W-:Y:S01]  /*53e0*/  IMAD.MOV.U32 R26, RZ, RZ, 0x400000 ;  /* 0x00400000ff1a7424 */ /* 0x000fe200078e00ff */
[----:B----4-:R-:W-:-:S13]  /*53f0*/  ISETP.NE.AND P0, PT, R4, RZ, PT ;  /* 0x000000ff0400720c */ /* 0x010fda0003f05270 */
[----:B------:R-:W-:Y:S05]  /*5400*/  @!P0 BRA `(.L_x_4055) ;  /* 0x000001e000008947 */ /* 0x000fea0003800000 */
[----:B------:R-:W-:-:S13]  /*5410*/  ISETP.NE.AND P0, PT, R4, 0xff, PT ;  /* 0x000000ff0400780c */ /* 0x000fda0003f05270 */
[----:B------:R-:W-:Y:S02]  /*5420*/  @!P0 IMAD.MOV.U32 R26, RZ, RZ, 0x7f800001 ;  /* 0x7f800001ff1a8424 */ /* 0x000fe400078e00ff */
[----:B------:R-:W-:Y:S01]  /*5430*/  @P0 IMAD.SHL.U32 R26, R4, 0x800000, RZ ;  /* 0x00800000041a0824 */ /* 0x000fe200078e00ff */
[----:B------:R-:W-:Y:S05]  /*5440*/  BRA `(.L_x_4055) ;  /* 0x000001a000007947 */ /* 0x000fea0003800000 */
.L_x_4054:
        /* <DEDUP_REMOVED lines=18> */
[----:B012345:R-:W-:Y:S05]  /*5570*/  CALL.ABS.NOINC R14 ;  /* 0x000000000e007343 */ /* 0x03ffea0003c00000 */
[----:B------:R-:W-:Y:S01]  /*5580*/  IMAD.MOV.U32 R26, RZ, RZ, RZ ;  /* 0x000000ffff1a7224 */ /* 0x000fe200078e00ff */
[----:B------:R-:W-:Y:S05]  /*5590*/  BRA `(.L_x_4055) ;  /* 0x0000005000007947 */ /* 0x000fea0003800000 */
.L_x_4075:
[----:B----4-:R-:W4:Y:S02]  /*55a0*/  LDG.E.64 R4, [R4.64] ;  /* 0x0000002404047981 */ /* 0x010f24000c1e1b00 */
[----:B----4-:R0:W4:Y:S01]  /*55b0*/  I2F.U64 R26, R4 ;  /* 0x00000004001a7312 */ /* 0x0101220000301000 */
[----:B------:R-:W-:Y:S05]  /*55c0*/  BRA `(.L_x_4055) ;  /* 0x0000002000007947 */ /* 0x000fea0003800000 */
.L_x_4074:
[----:B----4-:R-:W4:Y:S02]  /*55d0*/  LDG.E R4, [R4.64] ;  /* 0x0000002404047981 */ /* 0x010f24000c1e1900 */
[----:B----4-:R0:W4:Y:S02]  /*55e0*/  I2F.U32 R26, R4 ;  /* 0x00000004001a7306 */ /* 0x0101240000201000 */
.L_x_4055:
[----:B------:R-:W-:Y:S05]  /*55f0*/  BSYNC B6 ;  /* 0x0000000000067941 */ /* 0x000fea0003800000 */
.L_x_4049:
[----:B------:R-:W-:Y:S02]  /*5600*/  IADD3 R17, R17, 0x80, RZ ;  /* 0x0000008011117810 */ /* 0x000fe40007ffe0ff */
.L_x_4021:
[----:B------:R-:W-:Y:S05]  /*5610*/  BSYNC B7 ;  /* 0x0000000000077941 */ /* 0x000fea0003800000 */
.L_x_4020:
        /* <DEDUP_REMOVED lines=23> */
.L_x_4082:
[----:B----4-:R-:W4:Y:S02]  /*5790*/  LDG.E.U8 R4, [R4.64] ;  /* 0x0000002404047981 */ /* 0x010f24000c1e1100 */
[----:B----4-:R0:W4:Y:S01]  /*57a0*/  I2F.U16 R25, R4 ;  /* 0x0000000400197306 */ /* 0x0101220000101000 */
[----:B------:R-:W-:Y:S05]  /*57b0*/  BRA `(.L_x_4084) ;  /* 0x00000ca000007947 */ /* 0x000fea0003800000 */
.L_x_4081:
        /* <DEDUP_REMOVED lines=9> */
.L_x_4086:
[----:B----4-:R-:W4:Y:S02]  /*5850*/  LDG.E R4, [R4.64] ;  /* 0x0000002404047981 */ /* 0x010f24000c1e1900 */
[----:B----4-:R0:W4:Y:S01]  /*5860*/  I2F R25, R4 ;  /* 0x0000000400197306 */ /* 0x0101220000201400 */
[----:B------:R-:W-:Y:S05]  /*5870*/  BRA `(.L_x_4084) ;  /* 0x00000be000007947 */ /* 0x000fea0003800000 */
.L_x_4085:
[----:B----4-:R-:W4:Y:S02]  /*5880*/  LDG.E.U16 R4, [R4.64] ;  /* 0x0000002404047981 */ /* 0x010f24000c1e1500 */
[----:B----4-:R0:W4:Y:S01]  /*5890*/  I2F.S16 R25, R4 ;  /* 0x0000000400197306 */ /* 0x0101220000101400 */
[----:B------:R-:W-:Y:S05]  /*58a0*/  BRA `(.L_x_4084) ;  /* 0x00000bb000007947 */ /* 0x000fea0003800000 */
.L_x_4080:
        /* <DEDUP_REMOVED lines=8> */
.L_x_4088:
[----:B----4-:R-:W4:Y:S02]  /*5930*/  LDG.E.U16 R4, [R4.64] ;  /* 0x0000002404047981 */ /* 0x010f24000c1e1500 */
[----:B----4-:R-:W-:Y:S01]  /*5940*/  HADD2.F32 R25, -RZ, R4.H0_H0 ;  /* 0x20000004ff197230 */ /* 0x010fe20000004100 */
[----:B------:R-:W-:Y:S05]  /*5950*/  BRA `(.L_x_4084) ;  /* 0x00000b0000007947 */ /* 0x000fea0003800000 */
.L_x_4087:
        /* <DEDUP_REMOVED lines=8> */
.L_x_4090:
[----:B----4-:R-:W4:Y:S02]  /*59e0*/  LDG.E.U16 R4, [R4.64] ;  /* 0x0000002404047981 */ /* 0x010f24000c1e1500 */
[----:B----4-:R-:W-:Y:S01]  /*59f0*/  HADD2.F32 R25, -RZ, R4.H0_H0 ;  /* 0x20000004ff197230 */ /* 0x010fe20000004100 */
[----:B------:R-:W-:Y:S05]  /*5a00*/  BRA `(.L_x_4084) ;  /* 0x00000a5000007947 */ /* 0x000fea0003800000 */
.L_x_4089:
[----:B----4-:R-:W4:Y:S02]  /*5a10*/  LDG.E.64 R4, [R4.64] ;  /* 0x0000002404047981 */ /* 0x010f24000c1e1b00 */
[----:B----4-:R-:W0:Y:S01]  /*5a20*/  F2F.F32.F64 R25, R4 ;  /* 0x0000000400197310 */ /* 0x010e220000301000 */
[----:B------:R-:W0:-:S14]  /*5a30*/  DSETP.GEU.AND P0, PT, |R4|, c[0x2][0x0], PT ;  /* 0x008000000400762a */ /* 0x000e1c0003f0e200 */
[----:B0-----:R-:W-:Y:S01]  /*5a40*/  @!P0 FMUL R25, R25, 1.175494350822287508e-38 ;  /* 0x0080000019198820 */ /* 0x001fe20000400000 */
[----:B------:R-:W-:Y:S05]  /*5a50*/  BRA `(.L_x_4084) ;  /* 0x00000a0000007947 */ /* 0x000fea0003800000 */
.L_x_4079:
        /* <DEDUP_REMOVED lines=12> */
.L_x_4093:
[----:B----4-:R-:W4:Y:S02]  /*5b20*/  LDG.E.64 R4, [R4.64] ;  /* 0x0000002404047981 */ /* 0x010f24000c1e1b00 */
[----:B----4-:R-:W0:Y:S01]  /*5b30*/  F2F.F32.F64 R25, R4 ;  /* 0x0000000400197310 */ /* 0x010e220000301000 */
[----:B------:R-:W0:-:S14]  /*5b40*/  DSETP.GEU.AND P0, PT, |R4|, c[0x2][0x0], PT ;  /* 0x008000000400762a */ /* 0x000e1c0003f0e200 */
[----:B0-----:R-:W-:Y:S01]  /*5b50*/  @!P0 FMUL R25, R25, 1.175494350822287508e-38 ;  /* 0x0080000019198820 */ /* 0x001fe20000400000 */
[----:B------:R-:W-:Y:S05]  /*5b60*/  BRA `(.L_x_4084) ;  /* 0x000008f000007947 */ /* 0x000fea0003800000 */
.L_x_4092:
        /* <DEDUP_REMOVED lines=26> */
.L_x_4095:
        /* <DEDUP_REMOVED lines=13> */
.L_x_4094:
[----:B----4-:R-:W4:Y:S02]  /*5de0*/  LDG.E.U16 R4, [R4.64] ;  /* 0x0000002404047981 */ /* 0x010f24000c1e1500 */
[----:B----4-:R-:W-:Y:S01]  /*5df0*/  PRMT R25, RZ, 0x5410, R4 ;  /* 0x00005410ff197816 */ /* 0x010fe20000000004 */
[----:B------:R-:W-:Y:S05]  /*5e00*/  BRA `(.L_x_4084) ;  /* 0x0000065000007947 */ /* 0x000fea0003800000 */
.L_x_4091:
        /* <DEDUP_REMOVED lines=11> */
.L_x_4098:
        /* <DEDUP_REMOVED lines=20> */
.L_x_4100:
[----:B------:R-:W-:Y:S05]  /*6000*/  BSYNC B0 ;  /* 0x0000000000007941 */ /* 0x000fea0003800000 */
.L_x_4099:
[----:B------:R-:W-:Y:S01]  /*6010*/  IMAD.SHL.U32 R3, R3, 0x100000, RZ ;  /* 0x0010000003037824 */ /* 0x000fe200078e00ff */
[----:B------:R-:W-:-:S04]  /*6020*/  LEA R0, R0, 0x3b800000, 0x17 ;  /* 0x3b80000000007811 */ /* 0x000fc800078eb8ff */
[----:B------:R-:W-:Y:S01]  /*6030*/  LOP3.LUT R25, R0, R3, R25, 0xfe, !PT ;  /* 0x0000000300197212 */ /* 0x000fe200078efe19 */
[----:B------:R-:W-:Y:S05]  /*6040*/  BRA `(.L_x_4084) ;  /* 0x0000041000007947 */ /* 0x000fea0003800000 */
.L_x_4097:
        /* <DEDUP_REMOVED lines=20> */
.L_x_4102:
[----:B------:R-:W-:Y:S05]  /*6190*/  BSYNC B0 ;  /* 0x0000000000007941 */ /* 0x000fea0003800000 */
.L_x_4101:
[----:B------:R-:W-:Y:S01]  /*61a0*/  IMAD.SHL.U32 R3, R3, 0x200000, RZ ;  /* 0x0020000003037824 */ /* 0x000fe200078e00ff */
[----:B------:R-:W-:-:S04]  /*61b0*/  LEA R0, R0, 0x37800000, 0x17 ;  /* 0x3780000000007811 */ /* 0x000fc800078eb8ff */
[----:B------:R-:W-:Y:S01]  /*61c0*/  LOP3.LUT R25, R0, R3, R25, 0xfe, !PT ;  /* 0x0000000300197212 */ /* 0x000fe200078efe19 */
[----:B------:R-:W-:Y:S05]  /*61d0*/  BRA `(.L_x_4084) ;  /* 0x0000028000007947 */ /* 0x000fea0003800000 */
.L_x_4096:
        /* <DEDUP_REMOVED lines=14> */
.L_x_4083:
        /* <DEDUP_REMOVED lines=21> */
.L_x_4104:
[----:B----4-:R-:W4:Y:S02]  /*6410*/  LDG.E.64 R4, [R4.64] ;  /* 0x0000002404047981 */ /* 0x010f24000c1e1b00 */
[----:B----4-:R0:W4:Y:S01]  /*6420*/  I2F.U64 R25, R4 ;  /* 0x0000000400197312 */ /* 0x0101220000301000 */
[----:B------:R-:W-:Y:S05]  /*6430*/  BRA `(.L_x_4084) ;  /* 0x0000002000007947 */ /* 0x000fea0003800000 */
.L_x_4103:
[----:B----4-:R-:W4:Y:S02]  /*6440*/  LDG.E R4, [R4.64] ;  /* 0x0000002404047981 */ /* 0x010f24000c1e1900 */
[----:B----4-:R0:W4:Y:S02]  /*6450*/  I2F.U32 R25, R4 ;  /* 0x0000000400197306 */ /* 0x0101240000201000 */
.L_x_4084:
[----:B------:R-:W-:Y:S05]  /*6460*/  BSYNC B6 ;  /* 0x0000000000067941 */ /* 0x000fea0003800000 */
.L_x_4078:
        /* <DEDUP_REMOVED lines=17> */
.L_x_4108:
[----:B----4-:R-:W4:Y:S02]  /*6580*/  LDG.E.U8 R4, [R4.64] ;  /* 0x0000002404047981 */ /* 0x010f24000c1e1100 */
[----:B----4-:R0:W4:Y:S01]  /*6590*/  I2F.U16 R18, R4 ;  /* 0x0000000400127306 */ /* 0x0101220000101000 */
[----:B------:R-:W-:Y:S05]  /*65a0*/  BRA `(.L_x_4077) ;  /* 0x00000c7000007947 */ /* 0x000fea0003800000 */
.L_x_4107:
        /* <DEDUP_REMOVED lines=9> */
.L_x_4111:
[----:B----4-:R-:W4:Y:S02]  /*6640*/  LDG.E R4, [R4.64] ;  /* 0x0000002404047981 */ /* 0x010f24000c1e1900 */
[----:B----4-:R0:W4:Y:S01]  /*6650*/  I2F R18, R4 ;  /* 0x0000000400127306 */ /* 0x0101220000201400 */
[----:B------:R-:W-:Y:S05]  /*6660*/  BRA `(.L_x_4077) ;  /* 0x00000bb000007947 */ /* 0x000fea0003800000 */
.L_x_4110:
[----:B----4-:R-:W4:Y:S02]  /*6670*/  LDG.E.U16 R4, [R4.64] ;  /* 0x0000002404047981 */ /* 0x010f24000c1e1500 */
[----:B----4-:R0:W4:Y:S01]  /*6680*/  I2F.S16 R18, R4 ;  /* 0x0000000400127306 */ /* 0x0101220000101400 */
[----:B------:R-:W-:Y:S05]  /*6690*/  BRA `(.L_x_4077) ;  /* 0x00000b8000007947 */ /* 0x000fea0003800000 */
.L_x_4106:
        /* <DEDUP_REMOVED lines=8> */
.L_x_4113:
[----:B----4-:R-:W4:Y:S02]  /*6720*/  LDG.E.U16 R4, [R4.64] ;  /* 0x0000002404047981 */ /* 0x010f24000c1e1500 */
[----:B----4-:R-:W-:Y:S01]  /*6730*/  HADD2.F32 R18, -RZ, R4.H0_H0 ;  /* 0x20000004ff127230 */ /* 0x010fe20000004100 */
[----:B------:R-:W-:Y:S05]  /*6740*/  BRA `(.L_x_4077) ;  /* 0x00000ad000007947 */ /* 0x000fea0003800000 */
.L_x_4112:
        /* <DEDUP_REMOVED lines=8> */
.L_x_4115:
[----:B----4-:R-:W4:Y:S02]  /*67d0*/  LDG.E.U16 R4, [R4.64] ;  /* 0x0000002404047981 */ /* 0x010f24000c1e1500 */
[----:B----4-:R-:W-:Y:S01]  /*67e0*/  HADD2.F32 R18, -RZ, R4.H0_H0 ;  /* 0x20000004ff127230 */ /* 0x010fe20000004100 */
[----:B------:R-:W-:Y:S05]  /*67f0*/  BRA `(.L_x_4077) ;  /* 0x00000a2000007947 */ /* 0x000fea0003800000 */
.L_x_4114:
[----:B----4-:R-:W4:Y:S02]  /*6800*/  LDG.E.64 R4, [R4.64] ;  /* 0x0000002404047981 */ /* 0x010f24000c1e1b00 */
[----:B----4-:R-:W0:Y:S01]  /*6810*/  F2F.F32.F64 R18, R4 ;  /* 0x0000000400127310 */ /* 0x010e220000301000 */
[----:B------:R-:W0:-:S14]  /*6820*/  DSETP.GEU.AND P0, PT, |R4|, c[0x2][0x0], PT ;  /* 0x008000000400762a */ /* 0x000e1c0003f0e200 */
[----:B0-----:R-:W-:Y:S01]  /*6830*/  @!P0 FMUL R18, R18, 1.175494350822287508e-38 ;  /* 0x0080000012128820 */ /* 0x001fe20000400000 */
[----:B------:R-:W-:Y:S05]  /*6840*/  BRA `(.L_x_4077) ;  /* 0x000009d000007947 */ /* 0x000fea0003800000 */
.L_x_4105:
        /* <DEDUP_REMOVED lines=12> */
.L_x_4118:
[----:B----4-:R-:W4:Y:S02]  /*6910*/  LDG.E.64 R4, [R4.64] ;  /* 0x0000002404047981 */ /* 0x010f24000c1e1b00 */
[----:B----4-:R-:W0:Y:S01]  /*6920*/  F2F.F32.F64 R18, R4 ;  /* 0x0000000400127310 */ /* 0x010e220000301000 */
[----:B------:R-:W0:-:S14]  /*6930*/  DSETP.GEU.AND P0, PT, |R4|, c[0x2][0x0], PT ;  /* 0x008000000400762a */ /* 0x000e1c0003f0e200 */
[----:B0-----:R-:W-:Y:S01]  /*6940*/  @!P0 FMUL R18, R18, 1.175494350822287508e-38 ;  /* 0x0080000012128820 */ /* 0x001fe20000400000 */
[----:B------:R-:W-:Y:S05]  /*6950*/  BRA `(.L_x_4077) ;  /* 0x000008c000007947 */ /* 0x000fea0003800000 */
.L_x_4117:
        /* <DEDUP_REMOVED lines=26> */
.L_x_4120:
        /* <DEDUP_REMOVED lines=13> */
.L_x_4119:
[----:B----4-:R-:W4:Y:S02]  /*6bd0*/  LDG.E.U16 R4, [R4.64] ;  /* 0x0000002404047981 */ /* 0x010f24000c1e1500 */
[----:B----4-:R-:W-:Y:S01]  /*6be0*/  PRMT R18, RZ, 0x5410, R4 ;  /* 0x00005410ff127816 */ /* 0x010fe20000000004 */
[----:B------:R-:W-:Y:S05]  /*6bf0*/  BRA `(.L_x_4077) ;  /* 0x0000062000007947 */ /* 0x000fea0003800000 */
.L_x_4116:
        /* <DEDUP_REMOVED lines=11> */
.L_x_4123:
[----:B----4-:R-:W4:Y:S02]  /*6cb0*/  LDG.E.U8 R3, [R4.64] ;  /* 0x0000002404037981 */ /* 0x010f24000c1e1100 */
        /* <DEDUP_REMOVED lines=18> */
.L_x_4125:
[----:B------:R-:W-:Y:S05]  /*6de0*/  BSYNC B0 ;  /* 0x0000000000007941 */ /* 0x000fea0003800000 */
.L_x_4124:
[----:B------:R-:W-:Y:S01]  /*6df0*/  IMAD.SHL.U32 R3, R3, 0x100000, RZ ;  /* 0x0010000003037824 */ /* 0x000fe200078e00ff */
[----:B------:R-:W-:-:S04]  /*6e00*/  LEA R5, R0, 0x3b800000, 0x17 ;  /* 0x3b80000000057811 */ /* 0x000fc800078eb8ff */
[----:B------:R-:W-:Y:S01]  /*6e10*/  LOP3.LUT R18, R5, R3, R18, 0xfe, !PT ;  /* 0x0000000305127212 */ /* 0x000fe200078efe12 */
[----:B------:R-:W-:Y:S05]  /*6e20*/  BRA `(.L_x_4077) ;  /* 0x000003f000007947 */ /* 0x000fea0003800000 */
.L_x_4122:
        /* <DEDUP_REMOVED lines=19> */
.L_x_4127:
[----:B------:R-:W-:Y:S05]  /*6f60*/  BSYNC B0 ;  /* 0x0000000000007941 */ /* 0x000fea0003800000 */
.L_x_4126:
[----:B------:R-:W-:Y:S01]  /*6f70*/  IMAD.SHL.U32 R3, R3, 0x200000, RZ ;  /* 0x0020000003037824 */ /* 0x000fe200078e00ff */
[----:B------:R-:W-:-:S04]  /*6f80*/  LEA R5, R0, 0x37800000, 0x17 ;  /* 0x3780000000057811 */ /* 0x000fc800078eb8ff */
[----:B------:R-:W-:Y:S01]  /*6f90*/  LOP3.LUT R18, R5, R3, R18, 0xfe, !PT ;  /* 0x0000000305127212 */ /* 0x000fe200078efe12 */
[----:B------:R-:W-:Y:S05]  /*6fa0*/  BRA `(.L_x_4077) ;  /* 0x0000027000007947 */ /* 0x000fea0003800000 */
.L_x_4121:
        /* <DEDUP_REMOVED lines=14> */
.L_x_4109:
        /* <DEDUP_REMOVED lines=19> */
[----:B------:R-:W-:Y:S05]  /*71c0*/  BRA `(.L_x_4077) ;  /* 0x0000005000007947 */ /* 0x000fea0003800000 */
.L_x_4129:
[----:B----4-:R-:W4:Y:S02]  /*71d0*/  LDG.E.64 R18, [R4.64] ;  /* 0x0000002404127981 */ /* 0x010f24000c1e1b00 */
[----:B----4-:R0:W4:Y:S01]  /*71e0*/  I2F.U64 R18, R18 ;  /* 0x0000001200127312 */ /* 0x0101220000301000 */
[----:B------:R-:W-:Y:S05]  /*71f0*/  BRA `(.L_x_4077) ;  /* 0x0000002000007947 */ /* 0x000fea0003800000 */
.L_x_4128:
[----:B----4-:R-:W4:Y:S02]  /*7200*/  LDG.E R4, [R4.64] ;  /* 0x0000002404047981 */ /* 0x010f24000c1e1900 */
[----:B----4-:R0:W4:Y:S02]  /*7210*/  I2F.U32 R18, R4 ;  /* 0x0000000400127306 */ /* 0x0101240000201000 */
.L_x_4077:
[----:B------:R-:W-:Y:S05]  /*7220*/  BSYNC B7 ;  /* 0x0000000000077941 */ /* 0x000fea0003800000 */
.L_x_4076:
        /* <DEDUP_REMOVED lines=12> */
[----:B--2---:R-:W-:-:S05]  /*72f0*/  FADD.FTZ R28, |R28|, -RZ ;  /* 0x800000ff1c1c7221 */ /* 0x004fca0000010200 */
        /* <DEDUP_REMOVED lines=14> */
.L_x_4131:
[----:B----4-:R-:W-:Y:S05]  /*73e0*/  BSYNC B0 ;  /* 0x0000000000007941 */ /* 0x010fea0003800000 */
.L_x_4130:
[----:B------:R-:W-:Y:S01]  /*73f0*/  BSSY B0, `(.L_x_4132) ;  /* 0x0000012000007945 */ /* 0x000fe20003800000 */
[----:B------:R-:W-:Y:S05]  /*7400*/  @P5 BRA `(.L_x_4133) ;  /* 0x0000010000005947 */ /* 0x000fea0003800000 */
[----:B-1---5:R-:W-:Y:S02]  /*7410*/  FADD.FTZ R22, |R22|, -RZ ;  /* 0x800000ff16167221 */ /* 0x022fe40000010200 */
[----:B---3--:R-:W-:-:S05]  /*7420*/  FADD.FTZ R27, |R27|, -RZ ;  /* 0x800000ff1b1b7221 */ /* 0x008fca0000010200 */
        /* <DEDUP_REMOVED lines=14> */
.L_x_4133:
[----:B------:R-:W-:Y:S05]  /*7510*/  BSYNC B0 ;  /* 0x0000000000007941 */ /* 0x000fea0003800000 */
.L_x_4132:
[----:B------:R-:W-:Y:S01]  /*7520*/  BSSY B0, `(.L_x_4134) ;  /* 0x0000012000007945 */ /* 0x000fe20003800000 */
[----:B------:R-:W-:Y:S05]  /*7530*/  @P0 BRA `(.L_x_4135) ;  /* 0x0000010000000947 */ /* 0x000fea0003800000 */
[----:B-----5:R-:W-:Y:S02]  /*7540*/  FADD.FTZ R24, |R24|, -RZ ;  /* 0x800000ff18187221 */ /* 0x020fe40000010200 */
[----:B------:R-:W-:-:S05]  /*7550*/  FADD.FTZ R3, |R26|, -RZ ;  /* 0x800000ff1a037221 */ /* 0x000fca0000010200 */
        /* <DEDUP_REMOVED lines=14> */
.L_x_4135:
[----:B------:R-:W-:Y:S05]  /*7640*/  BSYNC B0 ;  /* 0x0000000000007941 */ /* 0x000fea0003800000 */
.L_x_4134:
        /* <DEDUP_REMOVED lines=18> */
.L_x_4137:
[----:B------:R-:W-:Y:S05]  /*7770*/  BSYNC B0 ;  /* 0x0000000000007941 */ /* 0x000fea0003800000 */
.L_x_4136:
        /* <DEDUP_REMOVED lines=21> */
.L_x_4143:
[----:B------:R-:W0:Y:S01]  /*78d0*/  F2I.S64.TRUNC R4, R4 ;  /* 0x0000000400047311 */ /* 0x000e22000020d900 */
[----:B------:R-:W-:Y:S02]  /*78e0*/  IMAD.MOV.U32 R19, RZ, RZ, R23 ;  /* 0x000000ffff137224 */ /* 0x000fe400078e0017 */
[----:B0-----:R-:W-:-:S05]  /*78f0*/  IMAD.MOV.U32 R3, RZ, RZ, R4 ;  /* 0x000000ffff037224 */ /* 0x001fca00078e0004 */
[----:B------:R0:W-:Y:S01]  /*7900*/  STG.E.U8 [R8.64], R3 ;  /* 0x0000000308007986 */ /* 0x0001e2000c101124 */
[----:B------:R-:W-:Y:S05]  /*7910*/  BRA `(.L_x_4139) ;  /* 0x00000e7000007947 */ /* 0x000fea0003800000 */
.L_x_4142:
        /* <DEDUP_REMOVED lines=10> */
.L_x_4146:
[----:B------:R-:W0:Y:S01]  /*79c0*/  F2I.FTZ.TRUNC.NTZ R3, R4 ;  /* 0x0000000400037305 */ /* 0x000e22000021f100 */
[----:B------:R-:W-:Y:S01]  /*79d0*/  IMAD.MOV.U32 R19, RZ, RZ, R23 ;  /* 0x000000ffff137224 */ /* 0x000fe200078e0017 */
[----:B0-----:R0:W-:Y:S01]  /*79e0*/  STG.E [R8.64], R3 ;  /* 0x0000000308007986 */ /* 0x0011e2000c101924 */
[----:B------:R-:W-:Y:S05]  /*79f0*/  BRA `(.L_x_4139) ;  /* 0x00000d9000007947 */ /* 0x000fea0003800000 */
.L_x_4145:
[----:B------:R-:W0:Y:S01]  /*7a00*/  F2I.FTZ.TRUNC.NTZ R3, R4 ;  /* 0x0000000400037305 */ /* 0x000e22000021f100 */
[----:B------:R-:W-:Y:S01]  /*7a10*/  IMAD.MOV.U32 R19, RZ, RZ, R23 ;  /* 0x000000ffff137224 */ /* 0x000fe200078e0017 */
[----:B0-----:R0:W-:Y:S01]  /*7a20*/  STG.E.U16 [R8.64], R3 ;  /* 0x0000000308007986 */ /* 0x0011e2000c101524 */
[----:B------:R-:W-:Y:S05]  /*7a30*/  BRA `(.L_x_4139) ;  /* 0x00000d5000007947 */ /* 0x000fea0003800000 */
.L_x_4141:
        /* <DEDUP_REMOVED lines=9> */
.L_x_4148:
[----:B------:R-:W-:Y:S01]  /*7ad0*/  F2FP.PACK_AB R4, RZ, R4 ;  /* 0x00000004ff04723e */ /* 0x000fe200000000ff */
[----:B------:R-:W-:-:S04]  /*7ae0*/  IMAD.MOV.U32 R19, RZ, RZ, R23 ;  /* 0x000000ffff137224 */ /* 0x000fc800078e0017 */
[----:B------:R0:W-:Y:S01]  /*7af0*/  STG.E.U16 [R8.64], R4 ;  /* 0x0000000408007986 */ /* 0x0001e2000c101524 */
[----:B------:R-:W-:Y:S05]  /*7b00*/  BRA `(.L_x_4139) ;  /* 0x00000c8000007947 */ /* 0x000fea0003800000 */
.L_x_4147:
        /* <DEDUP_REMOVED lines=10> */
.L_x_4150:
[----:B------:R-:W-:Y:S01]  /*7bb0*/  F2FP.PACK_AB R3, RZ, R4 ;  /* 0x00000004ff03723e */ /* 0x000fe200000000ff */
[----:B------:R-:W-:-:S03]  /*7bc0*/  IMAD.MOV.U32 R19, RZ, RZ, R23 ;  /* 0x000000ffff137224 */ /* 0x000fc600078e0017 */
[----:B------:R-:W-:-:S05]  /*7bd0*/  PRMT R3, R3, 0x5410, RZ ;  /* 0x0000541003037816 */ /* 0x000fca00000000ff */
[----:B------:R0:W-:Y:S01]  /*7be0*/  STG.E [R8.64], R3 ;  /* 0x0000000308007986 */ /* 0x0001e2000c101924 */
[----:B------:R-:W-:Y:S05]  /*7bf0*/  BRA `(.L_x_4139) ;  /* 0x00000b9000007947 */ /* 0x000fea0003800000 */
.L_x_4149:
[----:B------:R-:W-:Y:S02]  /*7c00*/  FMUL.FTZ R4, R4, 1 ;  /* 0x3f80000004047820 */ /* 0x000fe40000410000 */
[----:B------:R-:W-:-:S04]  /*7c10*/  IMAD.MOV.U32 R19, RZ, RZ, R23 ;  /* 0x000000ffff137224 */ /* 0x000fc800078e0017 */
[----:B------:R-:W0:Y:S02]  /*7c20*/  F2F.F64.F32 R4, R4 ;  /* 0x0000000400047310 */ /* 0x000e240000201800 */
[----:B0-----:R0:W-:Y:S01]  /*7c30*/  STG.E.64 [R8.64], R4 ;  /* 0x0000000408007986 */ /* 0x0011e2000c101b24 */
[----:B------:R-:W-:Y:S05]  /*7c40*/  BRA `(.L_x_4139) ;  /* 0x00000b4000007947 */ /* 0x000fea0003800000 */
.L_x_4140:
        /* <DEDUP_REMOVED lines=13> */
.L_x_4153:
[----:B------:R-:W-:Y:S01]  /*7d20*/  FMUL.FTZ R4, R4, 1 ;  /* 0x3f80000004047820 */ /* 0x000fe20000410000 */
[----:B------:R-:W-:Y:S01]  /*7d30*/  CS2R R6, SRZ ;  /* 0x0000000000067805 */ /* 0x000fe2000001ff00 */
[----:B------:R-:W-:-:S04]  /*7d40*/  IMAD.MOV.U32 R19, RZ, RZ, R23 ;  /* 0x000000ffff137224 */ /* 0x000fc800078e0017 */
[----:B------:R-:W0:Y:S02]  /*7d50*/  F2F.F64.F32 R4, R4 ;  /* 0x0000000400047310 */ /* 0x000e240000201800 */
[----:B0-----:R0:W-:Y:S01]  /*7d60*/  STG.E.128 [R8.64], R4 ;  /* 0x0000000408007986 */ /* 0x0011e2000c101d24 */
[----:B------:R-:W-:Y:S05]  /*7d70*/  BRA `(.L_x_4139) ;  /* 0x00000a1000007947 */ /* 0x000fea0003800000 */
.L_x_4152:
        /* <DEDUP_REMOVED lines=20> */
.L_x_4157:
[----:B------:R-:W-:Y:S05]  /*7ec0*/  BSYNC B0 ;  /* 0x0000000000007941 */ /* 0x000fea0003800000 */
.L_x_4156:
[----:B------:R-:W-:Y:S01]  /*7ed0*/  LOP3.LUT R5, R0, R5, RZ, 0xfc, !PT ;  /* 0x0000000500057212 */ /* 0x000fe200078efcff */
[----:B------:R-:W-:-:S04]  /*7ee0*/  IMAD.MOV.U32 R19, RZ, RZ, R23 ;  /* 0x000000ffff137224 */ /* 0x000fc800078e0017 */
[----:B------:R0:W-:Y:S01]  /*7ef0*/  STG.E.U8 [R8.64], R5 ;  /* 0x0000000508007986 */ /* 0x0001e2000c101124 */
[----:B------:R-:W-:Y:S05]  /*7f00*/  BRA `(.L_x_4139) ;  /* 0x0000088000007947 */ /* 0x000fea0003800000 */
.L_x_4155:
        /* <DEDUP_REMOVED lines=12> */
.L_x_4159:
[----:B------:R-:W-:Y:S01]  /*7fd0*/  IMAD.MOV.U32 R0, RZ, RZ, 0x7f ;  /* 0x0000007fff007424 */ /* 0x000fe200078e00ff */
[----:B------:R-:W-:-:S04]  /*7fe0*/  ISETP.GT.U32.AND P0, PT, R5, 0x7f800000, PT ;  /* 0x7f8000000500780c */ /* 0x000fc80003f04070 */
[----:B------:R-:W-:-:S04]  /*7ff0*/  SEL R0, R0, 0x7c, P0 ;  /* 0x0000007c00007807 */ /* 0x000fc80000000000 */
.L_x_4160:
[----:B------:R-:W-:Y:S05]  /*8000*/  BSYNC B0 ;  /* 0x0000000000007941 */ /* 0x000fea0003800000 */
.L_x_4158:
[----:B------:R-:W-:Y:S01]  /*8010*/  LOP3.LUT R4, R4, 0x80000000, RZ, 0xc0, !PT ;  /* 0x8000000004047812 */ /* 0x000fe200078ec0ff */
[----:B------:R-:W-:-:S03]  /*8020*/  IMAD.MOV.U32 R19, RZ, RZ, R23 ;  /* 0x000000ffff137224 */ /* 0x000fc600078e0017 */
[----:B------:R-:W-:-:S04]  /*8030*/  SHF.R.U32.HI R3, RZ, 0x18, R4 ;  /* 0x00000018ff037819 */ /* 0x000fc80000011604 */
[----:B------:R-:W-:-:S05]  /*8040*/  LOP3.LUT R3, R0, R3, RZ, 0xfc, !PT ;  /* 0x0000000300037212 */ /* 0x000fca00078efcff */
[----:B------:R0:W-:Y:S01]  /*8050*/  STG.E.U8 [R8.64], R3 ;  /* 0x0000000308007986 */ /* 0x0001e2000c101124 */
[----:B------:R-:W-:Y:S05]  /*8060*/  BRA `(.L_x_4139) ;  /* 0x0000072000007947 */ /* 0x000fea0003800000 */
.L_x_4154:
[----:B------:R-:W-:Y:S01]  /*8070*/  F2FP.BF16.PACK_AB R4, RZ, R4 ;  /* 0x00000004ff04723e */ /* 0x000fe200000010ff */
[----:B------:R-:W-:-:S04]  /*8080*/  IMAD.MOV.U32 R19, RZ, RZ, R23 ;  /* 0x000000ffff137224 */ /* 0x000fc800078e0017 */
[----:B------:R0:W-:Y:S01]  /*8090*/  STG.E.U16 [R8.64], R4 ;  /* 0x0000000408007986 */ /* 0x0001e2000c101524 */
[----:B------:R-:W-:Y:S05]  /*80a0*/  BRA `(.L_x_4139) ;  /* 0x000006e000007947 */ /* 0x000fea0003800000 */
.L_x_4151:
        /* <DEDUP_REMOVED lines=12> */
.L_x_4163:
        /* <DEDUP_REMOVED lines=16> */
.L_x_4166:
[----:B------:R-:W-:-:S04]  /*8270*/  LOP3.LUT R4, R4, 0x80000000, RZ, 0xc0, !PT ;  /* 0x8000000004047812 */ /* 0x000fc800078ec0ff */
[----:B------:R-:W-:-:S04]  /*8280*/  SHF.R.U32.HI R4, RZ, 0x18, R4 ;  /* 0x00000018ff047819 */ /* 0x000fc80000011604 */
[----:B------:R-:W-:-:S04]  /*8290*/  LOP3.LUT R3, R3, R4, RZ, 0xfc, !PT ;  /* 0x0000000403037212 */ /* 0x000fc800078efcff */
[----:B------:R-:W-:Y:S02]  /*82a0*/  PRMT R0, R3, 0x7610, R0 ;  /* 0x0000761003007816 */ /* 0x000fe40000000000 */
.L_x_4165:
[----:B------:R-:W-:Y:S05]  /*82b0*/  BSYNC B0 ;  /* 0x0000000000007941 */ /* 0x000fea0003800000 */
.L_x_4164:
[----:B------:R0:W-:Y:S01]  /*82c0*/  STG.E.U8 [R8.64], R0 ;  /* 0x0000000008007986 */ /* 0x0001e2000c101124 */
[----:B------:R-:W-:Y:S01]  /*82d0*/  IMAD.MOV.U32 R19, RZ, RZ, R23 ;  /* 0x000000ffff137224 */ /* 0x000fe200078e0017 */
[----:B------:R-:W-:Y:S05]  /*82e0*/  BRA `(.L_x_4139) ;  /* 0x000004a000007947 */ /* 0x000fea0003800000 */
.L_x_4162:
        /* <DEDUP_REMOVED lines=16> */
.L_x_4169:
[----:B------:R-:W-:-:S04]  /*83f0*/  LOP3.LUT R4, R4, 0x80000000, RZ, 0xc0, !PT ;  /* 0x8000000004047812 */ /* 0x000fc800078ec0ff */
[----:B------:R-:W-:-:S04]  /*8400*/  SHF.R.U32.HI R4, RZ, 0x18, R4 ;  /* 0x00000018ff047819 */ /* 0x000fc80000011604 */
[----:B------:R-:W-:-:S04]  /*8410*/  LOP3.LUT R3, R3, R4, RZ, 0xfc, !PT ;  /* 0x0000000403037212 */ /* 0x000fc800078efcff */
[----:B------:R-:W-:Y:S02]  /*8420*/  PRMT R0, R3, 0x7610, R0 ;  /* 0x0000761003007816 */ /* 0x000fe40000000000 */
.L_x_4168:
[----:B------:R-:W-:Y:S05]  /*8430*/  BSYNC B0 ;  /* 0x0000000000007941 */ /* 0x000fea0003800000 */
.L_x_4167:
[----:B------:R0:W-:Y:S01]  /*8440*/  STG.E.U8 [R8.64], R0 ;  /* 0x0000000008007986 */ /* 0x0001e2000c101124 */
[----:B------:R-:W-:Y:S01]  /*8450*/  IMAD.MOV.U32 R19, RZ, RZ, R23 ;  /* 0x000000ffff137224 */ /* 0x000fe200078e0017 */
[----:B------:R-:W-:Y:S05]  /*8460*/  BRA `(.L_x_4139) ;  /* 0x0000032000007947 */ /* 0x000fea0003800000 */
.L_x_4161:
        /* <DEDUP_REMOVED lines=22> */
.L_x_4144:
        /* <DEDUP_REMOVED lines=21> */
.L_x_4171:
[----:B------:R-:W0:Y:S01]  /*8720*/  F2I.U64.TRUNC R4, R4 ;  /* 0x0000000400047311 */ /* 0x000e22000020d800 */
[----:B------:R-:W-:Y:S01]  /*8730*/  IMAD.MOV.U32 R19, RZ, RZ, R23 ;  /* 0x000000ffff137224 */ /* 0x000fe200078e0017 */
[----:B0-----:R0:W-:Y:S01]  /*8740*/  STG.E.64 [R8.64], R4 ;  /* 0x0000000408007986 */ /* 0x0011e2000c101b24 */
[----:B------:R-:W-:Y:S05]  /*8750*/  BRA `(.L_x_4139) ;  /* 0x0000003000007947 */ /* 0x000fea0003800000 */
.L_x_4170:
[----:B------:R-:W0:Y:S01]  /*8760*/  F2I.FTZ.U32.TRUNC.NTZ R3, R4 ;  /* 0x0000000400037305 */ /* 0x000e22000021f000 */
[----:B------:R-:W-:Y:S01]  /*8770*/  IMAD.MOV.U32 R19, RZ, RZ, R23 ;  /* 0x000000ffff137224 */ /* 0x000fe200078e0017 */
[----:B0-----:R0:W-:Y:S06]  /*8780*/  STG.E [R8.64], R3 ;  /* 0x0000000308007986 */ /* 0x0011ec000c101924 */
.L_x_4139:
[----:B------:R-:W-:Y:S05]  /*8790*/  BSYNC B6 ;  /* 0x0000000000067941 */ /* 0x000fea0003800000 */
.L_x_4138:
        /* <DEDUP_REMOVED lines=22> */
.L_x_4177:
[----:B-1---5:R-:W0:Y:S02]  /*8900*/  F2I.S64.TRUNC R22, R22 ;  /* 0x0000001600167311 */ /* 0x022e24000020d900 */
[----:B0-----:R-:W-:-:S05]  /*8910*/  IMAD.MOV.U32 R3, RZ, RZ, R22 ;  /* 0x000000ffff037224 */ /* 0x001fca00078e0016 */
[----:B------:R0:W-:Y:S01]  /*8920*/  STG.E.U8 [R8.64], R3 ;  /* 0x0000000308007986 */ /* 0x0001e2000c101124 */
[----:B------:R-:W-:Y:S05]  /*8930*/  BRA `(.L_x_4179) ;  /* 0x00000d3000007947 */ /* 0x000fea0003800000 */
.L_x_4176:
        /* <DEDUP_REMOVED lines=9> */
.L_x_4181:
[----:B-1---5:R-:W0:Y:S02]  /*89d0*/  F2I.FTZ.TRUNC.NTZ R3, R22 ;  /* 0x0000001600037305 */ /* 0x022e24000021f100 */
[----:B0-----:R0:W-:Y:S01]  /*89e0*/  STG.E [R8.64], R3 ;  /* 0x0000000308007986 */ /* 0x0011e2000c101924 */
[----:B------:R-:W-:Y:S05]  /*89f0*/  BRA `(.L_x_4179) ;  /* 0x00000c7000007947 */ /* 0x000fea0003800000 */
.L_x_4180:
[----:B-1---5:R-:W0:Y:S02]  /*8a00*/  F2I.FTZ.TRUNC.NTZ R3, R22 ;  /* 0x0000001600037305 */ /* 0x022e24000021f100 */
[----:B0-----:R0:W-:Y:S01]  /*8a10*/  STG.E.U16 [R8.64], R3 ;  /* 0x0000000308007986 */ /* 0x0011e2000c101524 */
[----:B------:R-:W-:Y:S05]  /*8a20*/  BRA `(.L_x_4179) ;  /* 0x00000c4000007947 */ /* 0x000fea0003800000 */
.L_x_4175:
        /* <DEDUP_REMOVED lines=8> */
.L_x_4183:
[----:B-1---5:R-:W-:-:S05]  /*8ab0*/  F2FP.PACK_AB R22, RZ, R22 ;  /* 0x00000016ff16723e */ /* 0x022fca00000000ff */
[----:B------:R0:W-:Y:S01]  /*8ac0*/  STG.E.U16 [R8.64], R22 ;  /* 0x0000001608007986 */ /* 0x0001e2000c101524 */
[----:B------:R-:W-:Y:S05]  /*8ad0*/  BRA `(.L_x_4179) ;  /* 0x00000b9000007947 */ /* 0x000fea0003800000 */
.L_x_4182:
        /* <DEDUP_REMOVED lines=9> */
.L_x_4185:
[----:B-1---5:R-:W-:-:S04]  /*8b70*/  F2FP.PACK_AB R3, RZ, R22 ;  /* 0x00000016ff03723e */ /* 0x022fc800000000ff */
[----:B------:R-:W-:-:S05]  /*8b80*/  PRMT R3, R3, 0x5410, RZ ;  /* 0x0000541003037816 */ /* 0x000fca00000000ff */
[----:B------:R0:W-:Y:S01]  /*8b90*/  STG.E [R8.64], R3 ;  /* 0x0000000308007986 */ /* 0x0001e2000c101924 */
[----:B------:R-:W-:Y:S05]  /*8ba0*/  BRA `(.L_x_4179) ;  /* 0x00000ac000007947 */ /* 0x000fea0003800000 */
.L_x_4184:
[----:B-1---5:R-:W-:-:S06]  /*8bb0*/  FMUL.FTZ R4, R22, 1 ;  /* 0x3f80000016047820 */ /* 0x022fcc0000410000 */
[----:B------:R-:W0:Y:S02]  /*8bc0*/  F2F.F64.F32 R4, R4 ;  /* 0x0000000400047310 */ /* 0x000e240000201800 */
[----:B0-----:R0:W-:Y:S01]  /*8bd0*/  STG.E.64 [R8.64], R4 ;  /* 0x0000000408007986 */ /* 0x0011e2000c101b24 */
[----:B------:R-:W-:Y:S05]  /*8be0*/  BRA `(.L_x_4179) ;  /* 0x00000a8000007947 */ /* 0x000fea0003800000 */
.L_x_4174:
        /* <DEDUP_REMOVED lines=12> */
.L_x_4188:
[----:B-1---5:R-:W-:Y:S01]  /*8cb0*/  FMUL.FTZ R4, R22, 1 ;  /* 0x3f80000016047820 */ /* 0x022fe20000410000 */
[----:B------:R-:W-:-:S05]  /*8cc0*/  CS2R R6, SRZ ;  /* 0x0000000000067805 */ /* 0x000fca000001ff00 */
[----:B------:R-:W0:Y:S02]  /*8cd0*/  F2F.F64.F32 R4, R4 ;  /* 0x0000000400047310 */ /* 0x000e240000201800 */
[----:B0-----:R0:W-:Y:S01]  /*8ce0*/  STG.E.128 [R8.64], R4 ;  /* 0x0000000408007986 */ /* 0x0011e2000c101d24 */
[----:B------:R-:W-:Y:S05]  /*8cf0*/  BRA `(.L_x_4179) ;  /* 0x0000097000007947 */ /* 0x000fea0003800000 */
.L_x_4187:
        /* <DEDUP_REMOVED lines=20> */
.L_x_4192:
[----:B------:R-:W-:Y:S05]  /*8e40*/  BSYNC B0 ;  /* 0x0000000000007941 */ /* 0x000fea0003800000 */
.L_x_4191:
[----:B------:R-:W-:-:S05]  /*8e50*/  LOP3.LUT R5, R0, R5, RZ, 0xfc, !PT ;  /* 0x0000000500057212 */ /* 0x000fca00078efcff */
[----:B------:R0:W-:Y:S01]  /*8e60*/  STG.E.U8 [R8.64], R5 ;  /* 0x0000000508007986 */ /* 0x0001e2000c101124 */
[----:B------:R-:W-:Y:S05]  /*8e70*/  BRA `(.L_x_4179) ;  /* 0x000007f000007947 */ /* 0x000fea0003800000 */
.L_x_4190:
        /* <DEDUP_REMOVED lines=12> */
.L_x_4194:
[----:B------:R-:W-:Y:S01]  /*8f40*/  IMAD.MOV.U32 R0, RZ, RZ, 0x7f ;  /* 0x0000007fff007424 */ /* 0x000fe200078e00ff */
[----:B------:R-:W-:-:S04]  /*8f50*/  ISETP.GT.U32.AND P0, PT, R4, 0x7f800000, PT ;  /* 0x7f8000000400780c */ /* 0x000fc80003f04070 */
[----:B------:R-:W-:-:S04]  /*8f60*/  SEL R0, R0, 0x7c, P0 ;  /* 0x0000007c00007807 */ /* 0x000fc80000000000 */
.L_x_4195:
[----:B------:R-:W-:Y:S05]  /*8f70*/  BSYNC B0 ;  /* 0x0000000000007941 */ /* 0x000fea0003800000 */
.L_x_4193:
[----:B------:R-:W-:-:S04]  /*8f80*/  LOP3.LUT R22, R22, 0x80000000, RZ, 0xc0, !PT ;  /* 0x8000000016167812 */ /* 0x000fc800078ec0ff */
[----:B------:R-:W-:-:S04]  /*8f90*/  SHF.R.U32.HI R3, RZ, 0x18, R22 ;  /* 0x00000018ff037819 */ /* 0x000fc80000011616 */
[----:B------:R-:W-:-:S05]  /*8fa0*/  LOP3.LUT R3, R0, R3, RZ, 0xfc, !PT ;  /* 0x0000000300037212 */ /* 0x000fca00078efcff */
[----:B------:R0:W-:Y:S01]  /*8fb0*/  STG.E.U8 [R8.64], R3 ;  /* 0x0000000308007986 */ /* 0x0001e2000c101124 */
[----:B------:R-:W-:Y:S05]  /*8fc0*/  BRA `(.L_x_4179) ;  /* 0x000006a000007947 */ /* 0x000fea0003800000 */
.L_x_4189:
[----:B-1---5:R-:W-:-:S05]  /*8fd0*/  F2FP.BF16.PACK_AB R22, RZ, R22 ;  /* 0x00000016ff16723e */ /* 0x022fca00000010ff */
[----:B------:R0:W-:Y:S01]  /*8fe0*/  STG.E.U16 [R8.64], R22 ;  /* 0x0000001608007986 */ /* 0x0001e2000c101524 */
[----:B------:R-:W-:Y:S05]  /*8ff0*/  BRA `(.L_x_4179) ;  /* 0x0000067000007947 */ /* 0x000fea0003800000 */
.L_x_4186:
        /* <DEDUP_REMOVED lines=11> */
.L_x_4198:
        /* <DEDUP_REMOVED lines=16> */
.L_x_4201:
[----:B------:R-:W-:-:S04]  /*91b0*/  LOP3.LUT R22, R22, 0x80000000, RZ, 0xc0, !PT ;  /* 0x8000000016167812 */ /* 0x000fc800078ec0ff */
[----:B------:R-:W-:-:S04]  /*91c0*/  SHF.R.U32.HI R3, RZ, 0x18, R22 ;  /* 0x00000018ff037819 */ /* 0x000fc80000011616 */
[----:B------:R-:W-:-:S04]  /*91d0*/  LOP3.LUT R0, R0, R3, RZ, 0xfc, !PT ;  /* 0x0000000300007212 */ /* 0x000fc800078efcff */
[----:B------:R-:W-:Y:S02]  /*91e0*/  PRMT R4, R0, 0x7610, R4 ;  /* 0x0000761000047816 */ /* 0x000fe40000000004 */
.L_x_4200:
[----:B------:R-:W-:Y:S05]  /*91f0*/  BSYNC B0 ;  /* 0x0000000000007941 */ /* 0x000fea0003800000 */
.L_x_4199:
[----:B------:R0:W-:Y:S01]  /*9200*/  STG.E.U8 [R8.64], R4 ;  /* 0x0000000408007986 */ /* 0x0001e2000c101124 */
[----:B------:R-:W-:Y:S05]  /*9210*/  BRA `(.L_x_4179) ;  /* 0x0000045000007947 */ /* 0x000fea0003800000 */
.L_x_4197:
        /* <DEDUP_REMOVED lines=16> */
.L_x_4204:
[----:B------:R-:W-:-:S04]  /*9320*/  LOP3.LUT R22, R22, 0x80000000, RZ, 0xc0, !PT ;  /* 0x8000000016167812 */ /* 0x000fc800078ec0ff */
[----:B------:R-:W-:-:S04]  /*9330*/  SHF.R.U32.HI R3, RZ, 0x18, R22 ;  /* 0x00000018ff037819 */ /* 0x000fc80000011616 */
[----:B------:R-:W-:-:S04]  /*9340*/  LOP3.LUT R0, R0, R3, RZ, 0xfc, !PT ;  /* 0x0000000300007212 */ /* 0x000fc800078efcff */
[----:B------:R-:W-:Y:S02]  /*9350*/  PRMT R4, R0, 0x7610, R4 ;  /* 0x0000761000047816 */ /* 0x000fe40000000004 */
.L_x_4203:
[----:B------:R-:W-:Y:S05]  /*9360*/  BSYNC B0 ;  /* 0x0000000000007941 */ /* 0x000fea0003800000 */
.L_x_4202:
[----:B------:R0:W-:Y:S01]  /*9370*/  STG.E.U8 [R8.64], R4 ;  /* 0x0000000408007986 */ /* 0x0001e2000c101124 */
[----:B------:R-:W-:Y:S05]  /*9380*/  BRA `(.L_x_4179) ;  /* 0x000002e000007947 */ /* 0x000fea0003800000 */
.L_x_4196:
        /* <DEDUP_REMOVED lines=21> */
.L_x_4178:
        /* <DEDUP_REMOVED lines=20> */
.L_x_4206:
[----:B-1---5:R-:W0:Y:S02]  /*9620*/  F2I.U64.TRUNC R22, R22 ;  /* 0x0000001600167311 */ /* 0x022e24000020d800 */
[----:B0-----:R0:W-:Y:S01]  /*9630*/  STG.E.64 [R8.64], R22 ;  /* 0x0000001608007986 */ /* 0x0011e2000c101b24 */
[----:B------:R-:W-:Y:S05]  /*9640*/  BRA `(.L_x_4179) ;  /* 0x0000002000007947 */ /* 0x000fea0003800000 */
.L_x_4205:
[----:B-1---5:R-:W0:Y:S02]  /*9650*/  F2I.FTZ.U32.TRUNC.NTZ R3, R22 ;  /* 0x0000001600037305 */ /* 0x022e24000021f000 */
[----:B0-----:R0:W-:Y:S02]  /*9660*/  STG.E [R8.64], R3 ;  /* 0x0000000308007986 */ /* 0x0011e4000c101924 */
.L_x_4179:
        /* <DEDUP_REMOVED lines=22> */
.L_x_4210:
[----:B------:R-:W0:Y:S02]  /*97d0*/  F2I.S64.TRUNC R24, R24 ;  /* 0x0000001800187311 */ /* 0x000e24000020d900 */
[----:B0-----:R-:W-:-:S05]  /*97e0*/  IMAD.MOV.U32 R3, RZ, RZ, R24 ;  /* 0x000000ffff037224 */ /* 0x001fca00078e0018 */
[----:B------:R0:W-:Y:S01]  /*97f0*/  STG.E.U8 [R8.64], R3 ;  /* 0x0000000308007986 */ /* 0x0001e2000c101124 */
[----:B------:R-:W-:Y:S05]  /*9800*/  BRA `(.L_x_4212) ;  /* 0x00000d3000007947 */ /* 0x000fea0003800000 */
.L_x_4209:
        /* <DEDUP_REMOVED lines=9> */
.L_x_4214:
[----:B------:R-:W0:Y:S02]  /*98a0*/  F2I.FTZ.TRUNC.NTZ R3, R24 ;  /* 0x0000001800037305 */ /* 0x000e24000021f100 */
[----:B0-----:R0:W-:Y:S01]  /*98b0*/  STG.E [R8.64], R3 ;  /* 0x0000000308007986 */ /* 0x0011e2000c101924 */
[----:B------:R-:W-:Y:S05]  /*98c0*/  BRA `(.L_x_4212) ;  /* 0x00000c7000007947 */ /* 0x000fea0003800000 */
.L_x_4213:
[----:B------:R-:W0:Y:S02]  /*98d0*/  F2I.FTZ.TRUNC.NTZ R3, R24 ;  /* 0x0000001800037305 */ /* 0x000e24000021f100 */
[----:B0-----:R0:W-:Y:S01]  /*98e0*/  STG.E.U16 [R8.64], R3 ;  /* 0x0000000308007986 */ /* 0x0011e2000c101524 */
[----:B------:R-:W-:Y:S05]  /*98f0*/  BRA `(.L_x_4212) ;  /* 0x00000c4000007947 */ /* 0x000fea0003800000 */
.L_x_4208:
        /* <DEDUP_REMOVED lines=8> */
.L_x_4216:
[----:B------:R-:W-:-:S05]  /*9980*/  F2FP.PACK_AB R24, RZ, R24 ;  /* 0x00000018ff18723e */ /* 0x000fca00000000ff */
[----:B------:R0:W-:Y:S01]  /*9990*/  STG.E.U16 [R8.64], R24 ;  /* 0x0000001808007986 */ /* 0x0001e2000c101524 */
[----:B------:R-:W-:Y:S05]  /*99a0*/  BRA `(.L_x_4212) ;  /* 0x00000b9000007947 */ /* 0x000fea0003800000 */
.L_x_4215:
        /* <DEDUP_REMOVED lines=9> */
.L_x_4218:
[----:B------:R-:W-:-:S04]  /*9a40*/  F2FP.PACK_AB R3, RZ, R24 ;  /* 0x00000018ff03723e */ /* 0x000fc800000000ff */
[----:B------:R-:W-:-:S05]  /*9a50*/  PRMT R3, R3, 0x5410, RZ ;  /* 0x0000541003037816 */ /* 0x000fca00000000ff */
[----:B------:R0:W-:Y:S01]  /*9a60*/  STG.E [R8.64], R3 ;  /* 0x0000000308007986 */ /* 0x0001e2000c101924 */
[----:B------:R-:W-:Y:S05]  /*9a70*/  BRA `(.L_x_4212) ;  /* 0x00000ac000007947 */ /* 0x000fea0003800000 */
.L_x_4217:
[----:B------:R-:W-:-:S06]  /*9a80*/  FMUL.FTZ R4, R24, 1 ;  /* 0x3f80000018047820 */ /* 0x000fcc0000410000 */
[----:B------:R-:W0:Y:S02]  /*9a90*/  F2F.F64.F32 R4, R4 ;  /* 0x0000000400047310 */ /* 0x000e240000201800 */
[----:B0-----:R0:W-:Y:S01]  /*9aa0*/  STG.E.64 [R8.64], R4 ;  /* 0x0000000408007986 */ /* 0x0011e2000c101b24 */
[----:B------:R-:W-:Y:S05]  /*9ab0*/  BRA `(.L_x_4212) ;  /* 0x00000a8000007947 */ /* 0x000fea0003800000 */
.L_x_4207:
        /* <DEDUP_REMOVED lines=12> */
.L_x_4221:
[----:B------:R-:W-:Y:S01]  /*9b80*/  FMUL.FTZ R4, R24, 1 ;  /* 0x3f80000018047820 */ /* 0x000fe20000410000 */
[----:B------:R-:W-:-:S05]  /*9b90*/  CS2R R6, SRZ ;  /* 0x0000000000067805 */ /* 0x000fca000001ff00 */
[----:B------:R-:W0:Y:S02]  /*9ba0*/  F2F.F64.F32 R4, R4 ;  /* 0x0000000400047310 */ /* 0x000e240000201800 */
[----:B0-----:R0:W-:Y:S01]  /*9bb0*/  STG.E.128 [R8.64], R4 ;  /* 0x0000000408007986 */ /* 0x0011e2000c101d24 */
[----:B------:R-:W-:Y:S05]  /*9bc0*/  BRA `(.L_x_4212) ;  /* 0x0000097000007947 */ /* 0x000fea0003800000 */
.L_x_4220:
        /* <DEDUP_REMOVED lines=20> */
.L_x_4225:
[----:B------:R-:W-:Y:S05]  /*9d10*/  BSYNC B0 ;  /* 0x0000000000007941 */ /* 0x000fea0003800000 */
.L_x_4224:
[----:B------:R-:W-:-:S05]  /*9d20*/  LOP3.LUT R5, R0, R5, RZ, 0xfc, !PT ;  /* 0x0000000500057212 */ /* 0x000fca00078efcff */
[----:B------:R0:W-:Y:S01]  /*9d30*/  STG.E.U8 [R8.64], R5 ;  /* 0x0000000508007986 */ /* 0x0001e2000c101124 */
[----:B------:R-:W-:Y:S05]  /*9d40*/  BRA `(.L_x_4212) ;  /* 0x000007f000007947 */ /* 0x000fea0003800000 */
.L_x_4223:
        /* <DEDUP_REMOVED lines=12> */
.L_x_4227:
[----:B------:R-:W-:Y:S01]  /*9e10*/  IMAD.MOV.U32 R0, RZ, RZ, 0x7f ;  /* 0x0000007fff007424 */ /* 0x000fe200078e00ff */
[----:B------:R-:W-:-:S04]  /*9e20*/  ISETP.GT.U32.AND P0, PT, R4, 0x7f800000, PT ;  /* 0x7f8000000400780c */ /* 0x000fc80003f04070 */
[----:B------:R-:W-:-:S04]  /*9e30*/  SEL R0, R0, 0x7c, P0 ;  /* 0x0000007c00007807 */ /* 0x000fc80000000000 */
.L_x_4228:
[----:B------:R-:W-:Y:S05]  /*9e40*/  BSYNC B0 ;  /* 0x0000000000007941 */ /* 0x000fea0003800000 */
.L_x_4226:
[----:B------:R-:W-:-:S04]  /*9e50*/  LOP3.LUT R24, R24, 0x80000000, RZ, 0xc0, !PT ;  /* 0x8000000018187812 */ /* 0x000fc800078ec0ff */
[----:B------:R-:W-:-:S04]  /*9e60*/  SHF.R.U32.HI R3, RZ, 0x18, R24 ;  /* 0x00000018ff037819 */ /* 0x000fc80000011618 */
[----:B------:R-:W-:-:S05]  /*9e70*/  LOP3.LUT R3, R0, R3, RZ, 0xfc, !PT ;  /* 0x0000000300037212 */ /* 0x000fca00078efcff */
[----:B------:R0:W-:Y:S01]  /*9e80*/  STG.E.U8 [R8.64], R3 ;  /* 0x0000000308007986 */ /* 0x0001e2000c101124 */
[----:B------:R-:W-:Y:S05]  /*9e90*/  BRA `(.L_x_4212) ;  /* 0x000006a000007947 */ /* 0x000fea0003800000 */
.L_x_4222:
[----:B------:R-:W-:-:S05]  /*9ea0*/  F2FP.BF16.PACK_AB R24, RZ, R24 ;  /* 0x00000018ff18723e */ /* 0x000fca00000010ff */
[----:B------:R0:W-:Y:S01]  /*9eb0*/  STG.E.U16 [R8.64], R24 ;  /* 0x0000001808007986 */ /* 0x0001e2000c101524 */
[----:B------:R-:W-:Y:S05]  /*9ec0*/  BRA `(.L_x_4212) ;  /* 0x0000067000007947 */ /* 0x000fea0003800000 */
.L_x_4219:
        /* <DEDUP_REMOVED lines=11> */
.L_x_4231:
        /* <DEDUP_REMOVED lines=16> */
.L_x_4234:
[----:B------:R-:W-:-:S04]  /*a080*/  LOP3.LUT R24, R24, 0x80000000, RZ, 0xc0, !PT ;  /* 0x8000000018187812 */ /* 0x000fc800078ec0ff */
[----:B------:R-:W-:-:S04]  /*a090*/  SHF.R.U32.HI R3, RZ, 0x18, R24 ;  /* 0x00000018ff037819 */ /* 0x000fc80000011618 */
[----:B------:R-:W-:-:S04]  /*a0a0*/  LOP3.LUT R0, R0, R3, RZ, 0xfc, !PT ;  /* 0x0000000300007212 */ /* 0x000fc800078efcff */
[----:B------:R-:W-:Y:S02]  /*a0b0*/  PRMT R4, R0, 0x7610, R4 ;  /* 0x0000761000047816 */ /* 0x000fe40000000004 */
.L_x_4233:
[----:B------:R-:W-:Y:S05]  /*a0c0*/  BSYNC B0 ;  /* 0x0000000000007941 */ /* 0x000fea0003800000 */
.L_x_4232:
[----:B------:R0:W-:Y:S01]  /*a0d0*/  STG.E.U8 [R8.64], R4 ;  /* 0x0000000408007986 */ /* 0x0001e2000c101124 */
[----:B------:R-:W-:Y:S05]  /*a0e0*/  BRA `(.L_x_4212) ;  /* 0x0000045000007947 */ /* 0x000fea0003800000 */
.L_x_4230:
        /* <DEDUP_REMOVED lines=16> */
.L_x_4237:
[----:B------:R-:W-:-:S04]  /*a1f0*/  LOP3.LUT R24, R24, 0x80000000, RZ, 0xc0, !PT ;  /* 0x8000000018187812 */ /* 0x000fc800078ec0ff */
[----:B------:R-:W-:-:S04]  /*a200*/  SHF.R.U32.HI R3, RZ, 0x18, R24 ;  /* 0x00000018ff037819 */ /* 0x000fc80000011618 */
[----:B------:R-:W-:-:S04]  /*a210*/  LOP3.LUT R0, R0, R3, RZ, 0xfc, !PT ;  /* 0x0000000300007212 */ /* 0x000fc800078efcff */
[----:B------:R-:W-:Y:S02]  /*a220*/  PRMT R4, R0, 0x7610, R4 ;  /* 0x0000761000047816 */ /* 0x000fe40000000004 */
.L_x_4236:
[----:B------:R-:W-:Y:S05]  /*a230*/  BSYNC B0 ;  /* 0x0000000000007941 */ /* 0x000fea0003800000 */
.L_x_4235:
[----:B------:R0:W-:Y:S01]  /*a240*/  STG.E.U8 [R8.64], R4 ;  /* 0x0000000408007986 */ /* 0x0001e2000c101124 */
[----:B------:R-:W-:Y:S05]  /*a250*/  BRA `(.L_x_4212) ;  /* 0x000002e000007947 */ /* 0x000fea0003800000 */
.L_x_4229:
        /* <DEDUP_REMOVED lines=21> */
.L_x_4211:
        /* <DEDUP_REMOVED lines=20> */
.L_x_4239:
[----:B------:R-:W0:Y:S02]  /*a4f0*/  F2I.U64.TRUNC R24, R24 ;  /* 0x0000001800187311 */ /* 0x000e24000020d800 */
[----:B0-----:R0:W-:Y:S01]  /*a500*/  STG.E.64 [R8.64], R24 ;  /* 0x0000001808007986 */ /* 0x0011e2000c101b24 */
[----:B------:R-:W-:Y:S05]  /*a510*/  BRA `(.L_x_4212) ;  /* 0x0000002000007947 */ /* 0x000fea0003800000 */
.L_x_4238:
[----:B------:R-:W0:Y:S02]  /*a520*/  F2I.FTZ.U32.TRUNC.NTZ R3, R24 ;  /* 0x0000001800037305 */ /* 0x000e24000021f000 */
[----:B0-----:R0:W-:Y:S02]  /*a530*/  STG.E [R8.64], R3 ;  /* 0x0000000308007986 */ /* 0x0011e4000c101924 */
.L_x_4212:
[----:B------:R-:W-:Y:S02]  /*a540*/  IADD3 R19, R19, 0x80, RZ ;  /* 0x0000008013137810 */ /* 0x000fe40007ffe0ff */
.L_x_4173:
[----:B------:R-:W-:Y:S05]  /*a550*/  BSYNC B6 ;  /* 0x0000000000067941 */ /* 0x000fea0003800000 */
.L_x_4172:
        /* <DEDUP_REMOVED lines=17> */
[----:B-----5:R-:W0:Y:S02]  /*a670*/  F2I.FTZ.TRUNC.NTZ R5, R18 ;  /* 0x0000001200057305 */ /* 0x020e24000021f100 */
[----:B0-----:R-:W-:Y:S01]  /*a680*/  STG.E.U8 [R2.64], R5 ;  /* 0x0000000502007986 */ /* 0x001fe2000c101124 */
[----:B------:R-:W-:Y:S05]  /*a690*/  EXIT ;  /* 0x000000000000794d */ /* 0x000fea0003800000 */
.L_x_4243:
[----:B-----5:R-:W0:Y:S02]  /*a6a0*/  F2I.S64.TRUNC R18, R18 ;  /* 0x0000001200127311 */ /* 0x020e24000020d900 */
[----:B0-----:R-:W-:-:S05]  /*a6b0*/  IMAD.MOV.U32 R5, RZ, RZ, R18 ;  /* 0x000000ffff057224 */ /* 0x001fca00078e0012 */
[----:B------:R-:W-:Y:S01]  /*a6c0*/  STG.E.U8 [R2.64], R5 ;  /* 0x0000000502007986 */ /* 0x000fe2000c101124 */
[----:B------:R-:W-:Y:S05]  /*a6d0*/  EXIT ;  /* 0x000000000000794d */ /* 0x000fea0003800000 */
.L_x_4242:
[----:B------:R-:W-:-:S13]  /*a6e0*/  ISETP.NE.AND P0, PT, R0, 0x2, PT ;  /* 0x000000020000780c */ /* 0x000fda0003f05270 */
[----:B------:R-:W-:Y:S05]  /*a6f0*/  @!P0 BRA `(.L_x_4245) ;  /* 0x000000a000008947 */ /* 0x000fea0003800000 */
[----:B------:R-:W-:-:S13]  /*a700*/  ISETP.NE.AND P0, PT, R0, 0x3, PT ;  /* 0x000000030000780c */ /* 0x000fda0003f05270 */
[----:B------:R-:W-:Y:S05]  /*a710*/  @!P0 BRA `(.L_x_4246) ;  /* 0x0000005000008947 */ /* 0x000fea0003800000 */
[----:B------:R-:W-:-:S13]  /*a720*/  ISETP.NE.AND P0, PT, R0, 0x4, PT ;  /* 0x000000040000780c */ /* 0x000fda0003f05270 */
[----:B------:R-:W-:Y:S05]  /*a730*/  @P0 BRA `(.L_x_4244) ;  /* 0x00000b4000000947 */ /* 0x000fea0003800000 */
[----:B-----5:R-:W0:Y:S02]  /*a740*/  F2I.S64.TRUNC R18, R18 ;  /* 0x0000001200127311 */ /* 0x020e24000020d900 */
[----:B0-----:R-:W-:Y:S01]  /*a750*/  STG.E.64 [R2.64], R18 ;  /* 0x0000001202007986 */ /* 0x001fe2000c101b24 */
[----:B------:R-:W-:Y:S05]  /*a760*/  EXIT ;  /* 0x000000000000794d */ /* 0x000fea0003800000 */
.L_x_4246:
[----:B-----5:R-:W0:Y:S02]  /*a770*/  F2I.FTZ.TRUNC.NTZ R5, R18 ;  /* 0x0000001200057305 */ /* 0x020e24000021f100 */
[----:B0-----:R-:W-:Y:S01]  /*a780*/  STG.E [R2.64], R5 ;  /* 0x0000000502007986 */ /* 0x001fe2000c101924 */
[----:B------:R-:W-:Y:S05]  /*a790*/  EXIT ;  /* 0x000000000000794d */ /* 0x000fea0003800000 */
.L_x_4245:
[----:B-----5:R-:W0:Y:S02]  /*a7a0*/  F2I.FTZ.TRUNC.NTZ R5, R18 ;  /* 0x0000001200057305 */ /* 0x020e24000021f100 */
[----:B0-----:R-:W-:Y:S01]  /*a7b0*/  STG.E.U16 [R2.64], R5 ;  /* 0x0000000502007986 */ /* 0x001fe2000c101524 */
[----:B------:R-:W-:Y:S05]  /*a7c0*/  EXIT ;  /* 0x000000000000794d */ /* 0x000fea0003800000 */
.L_x_4241:
[----:B------:R-:W-:-:S13]  /*a7d0*/  ISETP.GT.AND P0, PT, R0, 0x6, PT ;  /* 0x000000060000780c */ /* 0x000fda0003f04270 */
[----:B------:R-:W-:Y:S05]  /*a7e0*/  @P0 BRA `(.L_x_4247) ;  /* 0x0000009000000947 */ /* 0x000fea0003800000 */
[----:B------:R-:W-:-:S13]  /*a7f0*/  ISETP.NE.AND P0, PT, R0, 0x5, PT ;  /* 0x000000050000780c */ /* 0x000fda0003f05270 */
[----:B------:R-:W-:Y:S05]  /*a800*/  @!P0 BRA `(.L_x_4248) ;  /* 0x0000004000008947 */ /* 0x000fea0003800000 */
[----:B------:R-:W-:-:S13]  /*a810*/  ISETP.NE.AND P0, PT, R0, 0x6, PT ;  /* 0x000000060000780c */ /* 0x000fda0003f05270 */
[----:B------:R-:W-:Y:S05]  /*a820*/  @P0 BRA `(.L_x_4244) ;  /* 0x00000a5000000947 */ /* 0x000fea0003800000 */
[----:B-----5:R-:W-:Y:S01]  /*a830*/  STG.E [R2.64], R18 ;  /* 0x0000001202007986 */ /* 0x020fe2000c101924 */
[----:B------:R-:W-:Y:S05]  /*a840*/  EXIT ;  /* 0x000000000000794d */ /* 0x000fea0003800000 */
.L_x_4248:
[----:B-----5:R-:W-:-:S05]  /*a850*/  F2FP.PACK_AB R18, RZ, R18 ;  /* 0x00000012ff12723e */ /* 0x020fca00000000ff */
[----:B------:R-:W-:Y:S01]  /*a860*/  STG.E.U16 [R2.64], R18 ;  /* 0x0000001202007986 */ /* 0x000fe2000c101524 */
[----:B------:R-:W-:Y:S05]  /*a870*/  EXIT ;  /* 0x000000000000794d */ /* 0x000fea0003800000 */
.L_x_4247:
[----:B------:R-:W-:-:S13]  /*a880*/  ISETP.NE.AND P0, PT, R0, 0x7, PT ;  /* 0x000000070000780c */ /* 0x000fda0003f05270 */
[----:B------:R-:W-:Y:S05]  /*a890*/  @!P0 BRA `(.L_x_4249) ;  /* 0x000000b000008947 */ /* 0x000fea0003800000 */
[----:B------:R-:W-:-:S13]  /*a8a0*/  ISETP.NE.AND P0, PT, R0, 0x8, PT ;  /* 0x000000080000780c */ /* 0x000fda0003f05270 */
[----:B------:R-:W-:Y:S05]  /*a8b0*/  @!P0 BRA `(.L_x_4250) ;  /* 0x0000005000008947 */ /* 0x000fea0003800000 */
[----:B------:R-:W-:-:S13]  /*a8c0*/  ISETP.NE.AND P0, PT, R0, 0x9, PT ;  /* 0x000000090000780c */ /* 0x000fda0003f05270 */
[----:B------:R-:W-:Y:S05]  /*a8d0*/  @P0 BRA `(.L_x_4244) ;  /* 0x000009a000000947 */ /* 0x000fea0003800000 */
[----:B------:R-:W-:-:S05]  /*a8e0*/  IMAD.MOV.U32 R19, RZ, RZ, RZ ;  /* 0x000000ffff137224 */ /* 0x000fca00078e00ff */
[----:B-----5:R-:W-:Y:S01]  /*a8f0*/  STG.E.64 [R2.64], R18 ;  /* 0x0000001202007986 */ /* 0x020fe2000c101b24 */
[----:B------:R-:W-:Y:S05]  /*a900*/  EXIT ;  /* 0x000000000000794d */ /* 0x000fea0003800000 */
.L_x_4250:
[----:B-----5:R-:W-:-:S04]  /*a910*/  F2FP.PACK_AB R5, RZ, R18 ;  /* 0x00000012ff05723e */ /* 0x020fc800000000ff */
[----:B------:R-:W-:-:S05]  /*a920*/  PRMT R5, R5, 0x5410, RZ ;  /* 0x0000541005057816 */ /* 0x000fca00000000ff */
[----:B------:R-:W-:Y:S01]  /*a930*/  STG.E [R2.64], R5 ;  /* 0x0000000502007986 */ /* 0x000fe2000c101924 */
[----:B------:R-:W-:Y:S05]  /*a940*/  EXIT ;  /* 0x000000000000794d */ /* 0x000fea0003800000 */
.L_x_4249:
[----:B-----5:R-:W-:-:S06]  /*a950*/  FMUL.FTZ R4, R18, 1 ;  /* 0x3f80000012047820 */ /* 0x020fcc0000410000 */
[----:B------:R-:W0:Y:S02]  /*a960*/  F2F.F64.F32 R4, R4 ;  /* 0x0000000400047310 */ /* 0x000e240000201800 */
[----:B0-----:R-:W-:Y:S01]  /*a970*/  STG.E.64 [R2.64], R4 ;  /* 0x0000000402007986 */ /* 0x001fe2000c101b24 */
[----:B------:R-:W-:Y:S05]  /*a980*/  EXIT ;  /* 0x000000000000794d */ /* 0x000fea0003800000 */
.L_x_4240:
        /* <DEDUP_REMOVED lines=8> */
[----:B-----5:R-:W-:-:S04]  /*aa10*/  FSETP.NEU.FTZ.AND P0, PT, R18, RZ, PT ;  /* 0x000000ff1200720b */ /* 0x020fc80003f1d000 */
[----:B------:R-:W-:-:S05]  /*aa20*/  SEL R5, RZ, 0x1, !P0 ;  /* 0x00000001ff057807 */ /* 0x000fca0004000000 */
[----:B------:R-:W-:Y:S01]  /*aa30*/  STG.E.U8 [R2.64], R5 ;  /* 0x0000000502007986 */ /* 0x000fe2000c101124 */
[----:B------:R-:W-:Y:S05]  /*aa40*/  EXIT ;  /* 0x000000000000794d */ /* 0x000fea0003800000 */
.L_x_4253:
[----:B-----5:R-:W-:Y:S01]  /*aa50*/  FMUL.FTZ R4, R18, 1 ;  /* 0x3f80000012047820 */ /* 0x020fe20000410000 */
[----:B------:R-:W-:-:S05]  /*aa60*/  CS2R R6, SRZ ;  /* 0x0000000000067805 */ /* 0x000fca000001ff00 */
[----:B------:R-:W0:Y:S02]  /*aa70*/  F2F.F64.F32 R4, R4 ;  /* 0x0000000400047310 */ /* 0x000e240000201800 */
[----:B0-----:R-:W-:Y:S01]  /*aa80*/  STG.E.128 [R2.64], R4 ;  /* 0x0000000402007986 */ /* 0x001fe2000c101d24 */
[----:B------:R-:W-:Y:S05]  /*aa90*/  EXIT ;  /* 0x000000000000794d */ /* 0x000fea0003800000 */
.L_x_4252:
[----:B------:R-:W-:-:S13]  /*aaa0*/  ISETP.NE.AND P0, PT, R0, 0xf, PT ;  /* 0x0000000f0000780c */ /* 0x000fda0003f05270 */
[----:B------:R-:W-:Y:S05]  /*aab0*/  @!P0 BRA `(.L_x_4254) ;  /* 0x000002b000008947 */ /* 0x000fea0003800000 */
[----:B------:R-:W-:-:S13]  /*aac0*/  ISETP.NE.AND P0, PT, R0, 0x17, PT ;  /* 0x000000170000780c */ /* 0x000fda0003f05270 */
[----:B------:R-:W-:Y:S05]  /*aad0*/  @!P0 BRA `(.L_x_4255) ;  /* 0x0000014000008947 */ /* 0x000fea0003800000 */
[----:B------:R-:W-:-:S13]  /*aae0*/  ISETP.NE.AND P0, PT, R0, 0x18, PT ;  /* 0x000000180000780c */ /* 0x000fda0003f05270 */
[----:B------:R-:W-:Y:S05]  /*aaf0*/  @P0 BRA `(.L_x_4244) ;  /* 0x0000078000000947 */ /* 0x000fea0003800000 */
[C---:B-----5:R-:W-:Y:S01]  /*ab00*/  LOP3.LUT R4, R18.reuse, 0x7fffffff, RZ, 0xc0, !PT ;  /* 0x7fffffff12047812 */ /* 0x060fe200078ec0ff */
        /* <DEDUP_REMOVED lines=13> */
.L_x_4257:
[----:B------:R-:W-:Y:S05]  /*abe0*/  BSYNC B0 ;  /* 0x0000000000007941 */ /* 0x000fea0003800000 */
.L_x_4256:
[----:B------:R-:W-:-:S05]  /*abf0*/  LOP3.LUT R7, R0, R7, RZ, 0xfc, !PT ;  /* 0x0000000700077212 */ /* 0x000fca00078efcff */
[----:B------:R-:W-:Y:S01]  /*ac00*/  STG.E.U8 [R2.64], R7 ;  /* 0x0000000702007986 */ /* 0x000fe2000c101124 */
[----:B------:R-:W-:Y:S05]  /*ac10*/  EXIT ;  /* 0x000000000000794d */ /* 0x000fea0003800000 */
.L_x_4255:
[----:B-----5:R-:W-:Y:S01]  /*ac20*/  LOP3.LUT R4, R18, 0x7fffffff, RZ, 0xc0, !PT ;  /* 0x7fffffff12047812 */ /* 0x020fe200078ec0ff */
        /* <DEDUP_REMOVED lines=11> */
.L_x_4259:
[----:B------:R-:W-:Y:S01]  /*ace0*/  IMAD.MOV.U32 R0, RZ, RZ, 0x7f ;  /* 0x0000007fff007424 */ /* 0x000fe200078e00ff */
[----:B------:R-:W-:-:S04]  /*acf0*/  ISETP.GT.U32.AND P0, PT, R4, 0x7f800000, PT ;  /* 0x7f8000000400780c */ /* 0x000fc80003f04070 */
[----:B------:R-:W-:-:S04]  /*ad00*/  SEL R0, R0, 0x7c, P0 ;  /* 0x0000007c00007807 */ /* 0x000fc80000000000 */
.L_x_4260:
[----:B------:R-:W-:Y:S05]  /*ad10*/  BSYNC B0 ;  /* 0x0000000000007941 */ /* 0x000fea0003800000 */
.L_x_4258:
[----:B------:R-:W-:-:S04]  /*ad20*/  LOP3.LUT R18, R18, 0x80000000, RZ, 0xc0, !PT ;  /* 0x8000000012127812 */ /* 0x000fc800078ec0ff */
[----:B------:R-:W-:-:S04]  /*ad30*/  SHF.R.U32.HI R5, RZ, 0x18, R18 ;  /* 0x00000018ff057819 */ /* 0x000fc80000011612 */
[----:B------:R-:W-:-:S05]  /*ad40*/  LOP3.LUT R5, R0, R5, RZ, 0xfc, !PT ;  /* 0x0000000500057212 */ /* 0x000fca00078efcff */
[----:B------:R-:W-:Y:S01]  /*ad50*/  STG.E.U8 [R2.64], R5 ;  /* 0x0000000502007986 */ /* 0x000fe2000c101124 */
[----:B------:R-:W-:Y:S05]  /*ad60*/  EXIT ;  /* 0x000000000000794d */ /* 0x000fea0003800000 */
.L_x_4254:
[----:B-----5:R-:W-:-:S05]  /*ad70*/  F2FP.BF16.PACK_AB R18, RZ, R18 ;  /* 0x00000012ff12723e */ /* 0x020fca00000010ff */
[----:B------:R-:W-:Y:S01]  /*ad80*/  STG.E.U16 [R2.64], R18 ;  /* 0x0000001202007986 */ /* 0x000fe2000c101524 */
[----:B------:R-:W-:Y:S05]  /*ad90*/  EXIT ;  /* 0x000000000000794d */ /* 0x000fea0003800000 */
.L_x_4251:
        /* <DEDUP_REMOVED lines=8> */
[----:B-----5:R-:W0:Y:S02]  /*ae20*/  F2I.FTZ.U32.TRUNC.NTZ R5, R18 ;  /* 0x0000001200057305 */ /* 0x020e24000021f000 */
[----:B0-----:R-:W-:Y:S01]  /*ae30*/  STG.E.U16 [R2.64], R5 ;  /* 0x0000000502007986 */ /* 0x001fe2000c101524 */
[----:B------:R-:W-:Y:S05]  /*ae40*/  EXIT ;  /* 0x000000000000794d */ /* 0x000fea0003800000 */
.L_x_4263:
[----:B-----5:R-:W-:Y:S01]  /*ae50*/  LOP3.LUT R5, R18, 0x7fffffff, RZ, 0xc0, !PT ;  /* 0x7fffffff12057812 */ /* 0x020fe200078ec0ff */
        /* <DEDUP_REMOVED lines=15> */
.L_x_4266:
[----:B------:R-:W-:-:S04]  /*af50*/  LOP3.LUT R18, R18, 0x80000000, RZ, 0xc0, !PT ;  /* 0x8000000012127812 */ /* 0x000fc800078ec0ff */
[----:B------:R-:W-:-:S04]  /*af60*/  SHF.R.U32.HI R5, RZ, 0x18, R18 ;  /* 0x00000018ff057819 */ /* 0x000fc80000011612 */
[----:B------:R-:W-:-:S04]  /*af70*/  LOP3.LUT R4, R4, R5, RZ, 0xfc, !PT ;  /* 0x0000000504047212 */ /* 0x000fc800078efcff */
[----:B------:R-:W-:Y:S02]  /*af80*/  PRMT R0, R4, 0x7610, R0 ;  /* 0x0000761004007816 */ /* 0x000fe40000000000 */
.L_x_4265:
[----:B------:R-:W-:Y:S05]  /*af90*/  BSYNC B0 ;  /* 0x0000000000007941 */ /* 0x000fea0003800000 */
.L_x_4264:
[----:B------:R-:W-:Y:S01]  /*afa0*/  STG.E.U8 [R2.64], R0 ;  /* 0x0000000002007986 */ /* 0x000fe2000c101124 */
[----:B------:R-:W-:Y:S05]  /*afb0*/  EXIT ;  /* 0x000000000000794d */ /* 0x000fea0003800000 */
.L_x_4262:
        /* <DEDUP_REMOVED lines=16> */
.L_x_4269:
[----:B------:R-:W-:-:S04]  /*b0c0*/  LOP3.LUT R18, R18, 0x80000000, RZ, 0xc0, !PT ;  /* 0x8000000012127812 */ /* 0x000fc800078ec0ff */
[----:B------:R-:W-:-:S04]  /*b0d0*/  SHF.R.U32.HI R5, RZ, 0x18, R18 ;  /* 0x00000018ff057819 */ /* 0x000fc80000011612 */
[----:B------:R-:W-:-:S04]  /*b0e0*/  LOP3.LUT R4, R4, R5, RZ, 0xfc, !PT ;  /* 0x0000000504047212 */ /* 0x000fc800078efcff */
[----:B------:R-:W-:Y:S02]  /*b0f0*/  PRMT R0, R4, 0x7610, R0 ;  /* 0x0000761004007816 */ /* 0x000fe40000000000 */
.L_x_4268:
[----:B------:R-:W-:Y:S05]  /*b100*/  BSYNC B0 ;  /* 0x0000000000007941 */ /* 0x000fea0003800000 */
.L_x_4267:
[----:B------:R-:W-:Y:S01]  /*b110*/  STG.E.U8 [R2.64], R0 ;  /* 0x0000000002007986 */ /* 0x000fe2000c101124 */
[----:B------:R-:W-:Y:S05]  /*b120*/  EXIT ;  /* 0x000000000000794d */ /* 0x000fea0003800000 */
.L_x_4261:
[----:B------:R-:W-:-:S13]  /*b130*/  ISETP.NE.AND P0, PT, R0, 0x1c, PT ;  /* 0x0000001c0000780c */ /* 0x000fda0003f05270 */
[----:B------:R-:W-:Y:S05]  /*b140*/  @!P0 BRA `(.L_x_4270) ;  /* 0x000002a000008947 */ /* 0x000fea0003800000 */
[----:B------:R-:W-:-:S13]  /*b150*/  ISETP.NE.AND P0, PT, R0, 0x1d, PT ;  /* 0x0000001d0000780c */ /* 0x000fda0003f05270 */
[----:B------:R-:W-:Y:S05]  /*b160*/  @!P0 BRA `(.L_x_4271) ;  /* 0x0000025000008947 */ /* 0x000fea0003800000 */
[----:B------:R-:W-:-:S13]  /*b170*/  ISETP.NE.AND P0, PT, R0, 0x2c, PT ;  /* 0x0000002c0000780c */ /* 0x000fda0003f05270 */
[----:B------:R-:W-:Y:S05]  /*b180*/  @P0 BRA `(.L_x_4244) ;  /* 0x000000f000000947 */ /* 0x000fea0003800000 */
[----:B-----5:R-:W-:Y:S02]  /*b190*/  SHF.R.U32.HI R4, RZ, 0x17, R18 ;  /* 0x00000017ff047819 */ /* 0x020fe40000011612 */
        /* <DEDUP_REMOVED lines=14> */
.L_x_4244:
        /* <DEDUP_REMOVED lines=20> */
.L_x_4271:
[----:B-----5:R-:W0:Y:S02]  /*b3c0*/  F2I.U64.TRUNC R18, R18 ;  /* 0x0000001200127311 */ /* 0x020e24000020d800 */
[----:B0-----:R-:W-:Y:S01]  /*b3d0*/  STG.E.64 [R2.64], R18 ;  /* 0x0000001202007986 */ /* 0x001fe2000c101b24 */
[----:B------:R-:W-:Y:S05]  /*b3e0*/  EXIT ;  /* 0x000000000000794d */ /* 0x000fea0003800000 */
.L_x_4270:
[----:B-----5:R-:W0:Y:S02]  /*b3f0*/  F2I.FTZ.U32.TRUNC.NTZ R5, R18 ;  /* 0x0000001200057305 */ /* 0x020e24000021f000 */
[----:B0-----:R-:W-:Y:S01]  /*b400*/  STG.E [R2.64], R5 ;  /* 0x0000000502007986 */ /* 0x001fe2000c101924 */
[----:B------:R-:W-:Y:S05]  /*b410*/  EXIT ;  /* 0x000000000000794d */ /* 0x000fea0003800000 */
.L_x_4272:
        /* <DEDUP_REMOVED lines=14> */
.L_x_17762:


//--------------------- .text._ZN2at6native18elementwise_kernelILi128ELi2EZNS0_22gpu_kernel_impl_nocastINS0_13BinaryFunctorIfffZZZNS0_17hypot_kernel_cudaERNS_18TensorIteratorBaseEENKUlvE_clEvENKUlvE0_clEvEUlffE_EEEEvS5_RKT_EUliE_EEviT1_ --------------------------
	.section	.text._ZN2at6native18elementwise_kernelILi128ELi2EZNS0_22gpu_kernel_impl_nocastINS0_13BinaryFunctorIfffZZZNS0_17hypot_kernel_cudaERNS_18TensorIteratorBaseEENKUlvE_clEvENKUlvE0_clEvEUlffE_EEEEvS5_RKT_EUliE_EEviT1_,"ax",@progbits
	.sectioninfo	@"SHI_REGISTERS=14"
	.align	128
        .global         _ZN2at6native18elementwise_kernelILi128ELi2EZNS0_22gpu_kernel_impl_nocastINS0_13BinaryFunctorIfffZZZNS0_17hypot_kernel_cudaERNS_18TensorIteratorBaseEENKUlvE_clEvENKUlvE0_clEvEUlffE_EEEEvS5_RKT_EUliE_EEviT1_
        .type           _ZN2at6native18elementwise_kernelILi128ELi2EZNS0_22gpu_kernel_impl_nocastINS0_13BinaryFunctorIfffZZZNS0_17hypot_kernel_cudaERNS_18TensorIteratorBaseEENKUlvE_clEvENKUlvE0_clEvEUlffE_EEEEvS5_RKT_EUliE_EEviT1_,@function
        .size           _ZN2at6native18elementwise_kernelILi128ELi2EZNS0_22gpu_kernel_impl_nocastINS0_13BinaryFunctorIfffZZZNS0_17hypot_kernel_cudaERNS_18TensorIteratorBaseEENKUlvE_clEvENKUlvE0_clEvEUlffE_EEEEvS5_RKT_EUliE_EEviT1_,(.L_x_17763 - _ZN2at6native18elementwise_kernelILi128ELi2EZNS0_22gpu_kernel_impl_nocastINS0_13BinaryFunctorIfffZZZNS0_17hypot_kernel_cudaERNS_18TensorIteratorBaseEENKUlvE_clEvENKUlvE0_clEvEUlffE_EEEEvS5_RKT_EUliE_EEviT1_)
        .other          _ZN2at6native18elementwise_kernelILi128ELi2EZNS0_22gpu_kernel_impl_nocastINS0_13BinaryFunctorIfffZZZNS0_17hypot_kernel_cudaERNS_18TensorIteratorBaseEENKUlvE_clEvENKUlvE0_clEvEUlffE_EEEEvS5_RKT_EUliE_EEviT1_,@"STO_CUDA_ENTRY STV_DEFAULT"
_ZN2at6native18elementwise_kernelILi128ELi2EZNS0_22gpu_kernel_impl_nocastINS0_13BinaryFunctorIfffZZZNS0_17hypot_kernel_cudaERNS_18TensorIteratorBaseEENKUlvE_clEvENKUlvE0_clEvEUlffE_EEEEvS5_RKT_EUliE_EEviT1_:
.text._ZN2at6native18elementwise_kernelILi128ELi2EZNS0_22gpu_kernel_impl_nocastINS0_13BinaryFunctorIfffZZZNS0_17hypot_kernel_cudaERNS_18TensorIteratorBaseEENKUlvE_clEvENKUlvE0_clEvEUlffE_EEEEvS5_RKT_EUliE_EEviT1_:
        /* <DEDUP_REMOVED lines=262> */
.L_x_4275:
[----:B------:R-:W-:Y:S02]  /*1060*/  IADD3 R4, P0, R4, c[0x0][0x3d0], RZ ;  /* 0x0000f40004047a10 */ /* 0x000fe40007f1e0ff */
[----:B------:R-:W-:Y:S02]  /*1070*/  IADD3 R6, P1, R3, c[0x0][0x3d8], RZ ;  /* 0x0000f60003067a10 */ /* 0x000fe40007f3e0ff */
[----:B------:R-:W-:Y:S02]  /*1080*/  IADD3.X R5, RZ, c[0x0][0x3d4], RZ, P0, !PT ;  /* 0x0000f500ff057a10 */ /* 0x000fe400007fe4ff */
[----:B------:R-:W-:-:S03]  /*1090*/  IADD3.X R7, RZ, c[0x0][0x3dc], RZ, P1, !PT ;  /* 0x0000f700ff077a10 */ /* 0x000fc60000ffe4ff */
[----:B------:R-:W2:Y:S04]  /*10a0*/  LDG.E R4, [R4.64] ;  /* 0x0000000404047981 */ /* 0x000ea8000c1e1900 */
[----:B------:R-:W3:Y:S01]  /*10b0*/  LDG.E R6, [R6.64] ;  /* 0x0000000406067981 */ /* 0x000ee2000c1e1900 */
[----:B------:R-:W-:Y:S01]  /*10c0*/  IADD3 R2, P0, R2, c[0x0][0x3c8], RZ ;  /* 0x0000f20002027a10 */ /* 0x000fe20007f1e0ff */
[----:B--2---:R-:W-:Y:S02]  /*10d0*/  FADD.FTZ R3, |R4|, -RZ ;  /* 0x800000ff04037221 */ /* 0x004fe40000010200 */
[----:B---3--:R-:W-:-:S05]  /*10e0*/  FADD.FTZ R8, |R6|, -RZ ;  /* 0x800000ff06087221 */ /* 0x008fca0000010200 */
        /* <DEDUP_REMOVED lines=17> */
.L_x_4274:
[----:B------:R-:W-:Y:S05]  /*1200*/  BSYNC B0 ;  /* 0x0000000000007941 */ /* 0x000fea0003800000 */
.L_x_4273:
        /* <DEDUP_REMOVED lines=255> */
.L_x_4276:
[----:B------:R-:W-:Y:S02]  /*2200*/  IADD3 R4, P0, R3, c[0x0][0x3d0], RZ ;  /* 0x0000f40003047a10 */ /* 0x000fe40007f1e0ff */
[----:B------:R-:W-:Y:S02]  /*2210*/  IADD3 R2, P1, R2, c[0x0][0x3d8], RZ ;  /* 0x0000f60002027a10 */ /* 0x000fe40007f3e0ff */
[----:B------:R-:W-:Y:S02]  /*2220*/  IADD3.X R5, RZ, c[0x0][0x3d4], RZ, P0, !PT ;  /* 0x0000f500ff057a10 */ /* 0x000fe400007fe4ff */
[----:B------:R-:W-:-:S03]  /*2230*/  IADD3.X R3, RZ, c[0x0][0x3dc], RZ, P1, !PT ;  /* 0x0000f700ff037a10 */ /* 0x000fc60000ffe4ff */
[----:B------:R-:W2:Y:S04]  /*2240*/  LDG.E R4, [R4.64] ;  /* 0x0000000404047981 */ /* 0x000ea8000c1e1900 */
[----:B------:R-:W3:Y:S01]  /*2250*/  LDG.E R2, [R2.64] ;  /* 0x0000000402027981 */ /* 0x000ee2000c1e1900 */
[----:B--2---:R-:W-:Y:S02]  /*2260*/  FADD.FTZ R6, |R4|, -RZ ;  /* 0x800000ff04067221 */ /* 0x004fe40000010200 */
[----:B---3--:R-:W-:Y:S01]  /*2270*/  FADD.FTZ R7, |R2|, -RZ ;  /* 0x800000ff02077221 */ /* 0x008fe20000010200 */
[----:B------:R-:W-:-:S04]  /*2280*/  IADD3 R2, P0, R0, c[0x0][0x3c8], RZ ;  /* 0x0000f20000027a10 */ /* 0x000fc80007f1e0ff */
[CC--:B------:R-:W-:Y:S02]  /*2290*/  IMNMX R8, R6.reuse, R7.reuse, !PT ;  /* 0x0000000706087217 */ /* 0x0c0fe40007800200 */
[----:B------:R-:W-:Y:S02]  /*22a0*/  IMNMX R6, R6, R7, PT ;  /* 0x0000000706067217 */ /* 0x000fe40003800200 */
[----:B------:R-:W-:Y:S02]  /*22b0*/  LOP3.LUT R9, R8, 0xfe000000, RZ, 0xc0, !PT ;  /* 0xfe00000008097812 */ /* 0x000fe400078ec0ff */
[----:B------:R-:W-:Y:S02]  /*22c0*/  FSETP.NEU.FTZ.AND P1, PT, R6, RZ, PT ;  /* 0x000000ff0600720b */ /* 0x000fe40003f3d000 */
[C---:B------:R-:W-:Y:S02]  /*22d0*/  IADD3 R7, -R9.reuse, 0x7e800000, RZ ;  /* 0x7e80000009077810 */ /* 0x040fe40007ffe1ff */
[----:B------:R-:W-:-:S02]  /*22e0*/  LOP3.LUT R9, R9, 0x800000, RZ, 0xfc, !PT ;  /* 0x0080000009097812 */ /* 0x000fc400078efcff */
[----:B------:R-:W-:Y:S01]  /*22f0*/  IADD3.X R3, RZ, c[0x0][0x3cc], RZ, P0, !PT ;  /* 0x0000f300ff037a10 */ /* 0x000fe200007fe4ff */
[-C--:B------:R-:W-:Y:S02]  /*2300*/  FMUL.FTZ R10, R6, R7.reuse ;  /* 0x00000007060a7220 */ /* 0x080fe40000410000 */
[----:B------:R-:W-:Y:S02]  /*2310*/  FMUL.FTZ R7, R8, R7 ;  /* 0x0000000708077220 */ /* 0x000fe40000410000 */
[----:B------:R-:W-:-:S04]  /*2320*/  FMUL.FTZ R10, R10, R10 ;  /* 0x0000000a0a0a7220 */ /* 0x000fc80000410000 */
[----:B------:R-:W-:-:S06]  /*2330*/  FFMA.FTZ R10, R7, R7, R10 ;  /* 0x00000007070a7223 */ /* 0x000fcc000001000a */
[----:B------:R-:W0:Y:S02]  /*2340*/  MUFU.SQRT R10, R10 ;  /* 0x0000000a000a7308 */ /* 0x000e240000002000 */
[----:B0-----:R-:W-:Y:S01]  /*2350*/  @P1 FMUL.FTZ R8, R10, R9 ;  /* 0x000000090a081220 */ /* 0x001fe20000410000 */
[----:B------:R-:W-:-:S04]  /*2360*/  FSETP.NEU.FTZ.AND P1, PT, R6, +INF , PT ;  /* 0x7f8000000600780b */ /* 0x000fc80003f3d000 */
[----:B------:R-:W-:-:S05]  /*2370*/  FSEL R5, R8, +INF , P1 ;  /* 0x7f80000008057808 */ /* 0x000fca0000800000 */
[----:B------:R-:W-:Y:S01]  /*2380*/  STG.E [R2.64], R5 ;  /* 0x0000000502007986 */ /* 0x000fe2000c101904 */
[----:B------:R-:W-:Y:S05]  /*2390*/  EXIT ;  /* 0x000000000000794d */ /* 0x000fea0003800000 */
.L_x_4277:
        /* <DEDUP_REMOVED lines=14> */
.L_x_17763:


//--------------------- .text._ZN2at6native27unrolled_elementwise_kernelINS0_13BinaryFunctorIfffZZZNS0_17hypot_kernel_cudaERNS_18TensorIteratorBaseEENKUlvE_clEvENKUlvE0_clEvEUlffE_EESt5arrayIPcLm3EELi4E23TrivialOffsetCalculatorILi2EjESC_ILi1EjENS0_6memory15LoadWithoutCastENSF_16StoreWithoutCastEEEviT_T0_T2_T3_T4_T5_ --------------------------
	.section	.text._ZN2at6native27unrolled_elementwise_kernelINS0_13BinaryFunctorIfffZZZNS0_17hypot_kernel_cudaERNS_18TensorIteratorBaseEENKUlvE_clEvENKUlvE0_clEvEUlffE_EESt5arrayIPcLm3EELi4E23TrivialOffsetCalculatorILi2EjESC_ILi1EjENS0_6memory15LoadWithoutCastENSF_16StoreWithoutCastEEEviT_T0_T2_T3_T4_T5_,"ax",@progbits
	.sectioninfo	@"SHI_REGISTERS=30"
	.align	128
        .global         _ZN2at6native27unrolled_elementwise_kernelINS0_13BinaryFunctorIfffZZZNS0_17hypot_kernel_cudaERNS_18TensorIteratorBaseEENKUlvE_clEvENKUlvE0_clEvEUlffE_EESt5arrayIPcLm3EELi4E23TrivialOffsetCalculatorILi2EjESC_ILi1EjENS0_6memory15LoadWithoutCastENSF_16StoreWithoutCastEEEviT_T0_T2_T3_T4_T5_
        .type           _ZN2at6native27unrolled_elementwise_kernelINS0_13BinaryFunctorIfffZZZNS0_17hypot_kernel_cudaERNS_18TensorIteratorBaseEENKUlvE_clEvENKUlvE0_clEvEUlffE_EESt5arrayIPcLm3EELi4E23TrivialOffsetCalculatorILi2EjESC_ILi1EjENS0_6memory15LoadWithoutCastENSF_16StoreWithoutCastEEEviT_T0_T2_T3_T4_T5_,@function
        .size           _ZN2at6native27unrolled_elementwise_kernelINS0_13BinaryFunctorIfffZZZNS0_17hypot_kernel_cudaERNS_18TensorIteratorBaseEENKUlvE_clEvENKUlvE0_clEvEUlffE_EESt5arrayIPcLm3EELi4E23TrivialOffsetCalculatorILi2EjESC_ILi1EjENS0_6memory15LoadWithoutCastENSF_16StoreWithoutCastEEEviT_T0_T2_T3_T4_T5_,(.L_x_17764 - _ZN2at6native27unrolled_elementwise_kernelINS0_13BinaryFunctorIfffZZZNS0_17hypot_kernel_cudaERNS_18TensorIteratorBaseEENKUlvE_clEvENKUlvE0_clEvEUlffE_EESt5arrayIPcLm3EELi4E23TrivialOffsetCalculatorILi2EjESC_ILi1EjENS0_6memory15LoadWithoutCastENSF_16StoreWithoutCastEEEviT_T0_T2_T3_T4_T5_)
        .other          _ZN2at6native27unrolled_elementwise_kernelINS0_13BinaryFunctorIfffZZZNS0_17hypot_kernel_cudaERNS_18TensorIteratorBaseEENKUlvE_clEvENKUlvE0_clEvEUlffE_EESt5arrayIPcLm3EELi4E23TrivialOffsetCalculatorILi2EjESC_ILi1EjENS0_6memory15LoadWithoutCastENSF_16StoreWithoutCastEEEviT_T0_T2_T3_T4_T5_,@"STO_CUDA_ENTRY STV_DEFAULT"
_ZN2at6native27unrolled_elementwise_kernelINS0_13BinaryFunctorIfffZZZNS0_17hypot_kernel_cudaERNS_18TensorIteratorBaseEENKUlvE_clEvENKUlvE0_clEvEUlffE_EESt5arrayIPcLm3EELi4E23TrivialOffsetCalculatorILi2EjESC_ILi1EjENS0_6memory15LoadWithoutCastENSF_16StoreWithoutCastEEEviT_T0_T2_T3_T4_T5_:
.text._ZN2at6native27unrolled_elementwise_kernelINS0_13BinaryFunctorIfffZZZNS0_17hypot_kernel_cudaERNS_18TensorIteratorBaseEENKUlvE_clEvENKUlvE0_clEvEUlffE_EESt5arrayIPcLm3EELi4E23TrivialOffsetCalculatorILi2EjESC_ILi1EjENS0_6memory15LoadWithoutCastENSF_16StoreWithoutCastEEEviT_T0_T2_T3_T4_T5_:
[----:B------:R-:W-:Y:S02]  /*0000*/  IMAD.MOV.U32 R1, RZ, RZ, c[0x0][0x28] ;  /* 0x00000a00ff017624 */ /* 0x000fe400078e00ff */
[----:B------:R-:W0:Y:S01]  /*0010*/  S2R R0, SR_CTAID.X ;  /* 0x0000000000007919 */ /* 0x000e220000002500 */
[----:B------:R-:W-:-:S03]  /*0020*/  IMAD.MOV.U32 R3, RZ, RZ, -0x200 ;  /* 0xfffffe00ff037424 */ /* 0x000fc600078e00ff */
[----:B------:R-:W1:Y:S01]  /*0030*/  S2R R19, SR_TID.X ;  /* 0x0000000000137919 */ /* 0x000e620000002100 */
[----:B------:R-:W-:Y:S01]  /*0040*/  ULDC.64 UR4, c[0x0][0x118] ;  /* 0x0000460000047ab9 */ /* 0x000fe20000000a00 */
[----:B------:R-:W-:Y:S01]  /*0050*/  CS2R R16, SRZ ;  /* 0x0000000000107805 */ /* 0x000fe2000001ff00 */
[----:B------:R-:W-:Y:S01]  /*0060*/  CS2R R14, SRZ ;  /* 0x00000000000e7805 */ /* 0x000fe2000001ff00 */
[----:B0-----:R-:W-:Y:S01]  /*0070*/  IMAD R12, R0, R3, c[0x0][0x160] ;  /* 0x00005800000c7624 */ /* 0x001fe200078e0203 */
[----:B-1----:R-:W-:-:S04]  /*0080*/  MOV R3, R19 ;  /* 0x0000001300037202 */ /* 0x002fc80000000f00 */
[----:B------:R-:W-:Y:S01]  /*0090*/  ISETP.GE.AND P0, PT, R19, R12, PT ;  /* 0x0000000c1300720c */ /* 0x000fe20003f06270 */
[----:B------:R-:W-:-:S12]  /*00a0*/  CS2R R24, SRZ ;  /* 0x0000000000187805 */ /* 0x000fd8000001ff00 */
[----:B------:R-:W-:Y:S01]  /*00b0*/  @!P0 IMAD R22, R0, 0x200, R3 ;  /* 0x0000020000168824 */ /* 0x000fe200078e0203 */
[----:B------:R-:W-:Y:S01]  /*00c0*/  @!P0 IADD3 R3, R3, 0x80, RZ ;  /* 0x0000008003038810 */ /* 0x000fe20007ffe0ff */
[----:B------:R-:W-:-:S03]  /*00d0*/  @!P0 IMAD.MOV.U32 R23, RZ, RZ, 0x4 ;  /* 0x00000004ff178424 */ /* 0x000fc600078e00ff */
[----:B------:R-:W-:Y:S01]  /*00e0*/  ISETP.GE.AND P1, PT, R3, R12, PT ;  /* 0x0000000c0300720c */ /* 0x000fe20003f26270 */
[----:B------:R-:W-:-:S04]  /*00f0*/  @!P0 IMAD.WIDE.U32 R20, R22, R23, c[0x0][0x170] ;  /* 0x00005c0016148625 */ /* 0x000fc800078e0017 */
[----:B------:R-:W-:Y:S01]  /*0100*/  @!P0 IMAD.WIDE.U32 R22, R22, R23, c[0x0][0x178] ;  /* 0x00005e0016168625 */ /* 0x000fe200078e0017 */
[----:B------:R0:W5:Y:S04]  /*0110*/  @!P0 LDG.E R24, [R20.64] ;  /* 0x0000000414188981 */ /* 0x000168000c1e1900 */
[----:B------:R0:W5:Y:S03]  /*0120*/  @!P0 LDG.E R25, [R22.64] ;  /* 0x0000000416198981 */ /* 0x000166000c1e1900 */
[----:B------:R-:W-:Y:S01]  /*0130*/  @!P1 IMAD R2, R0, 0x200, R3 ;  /* 0x0000020000029824 */ /* 0x000fe200078e0203 */
[----:B------:R-:W-:Y:S01]  /*0140*/  @!P1 IADD3 R3, R3, 0x80, RZ ;  /* 0x0000008003039810 */ /* 0x000fe20007ffe0ff */
[----:B------:R-:W-:-:S03]  /*0150*/  @!P1 IMAD.MOV.U32 R5, RZ, RZ, 0x4 ;  /* 0x00000004ff059424 */ /* 0x000fc600078e00ff */
[----:B------:R-:W-:Y:S01]  /*0160*/  ISETP.GE.AND P3, PT, R3, R12, PT ;  /* 0x0000000c0300720c */ /* 0x000fe20003f66270 */
[----:B------:R-:W-:Y:S01]  /*0170*/  @!P1 IMAD.WIDE.U32 R8, R2, R5, c[0x0][0x170] ;  /* 0x00005c0002089625 */ /* 0x000fe200078e0005 */
[----:B------:R-:W-:-:S03]  /*0180*/  HFMA2.MMA R13, -RZ, RZ, 0, 0 ;  /* 0x00000000ff0d7435 */ /* 0x000fc600000001ff */
[----:B------:R-:W-:Y:S01]  /*0190*/  IMAD.MOV.U32 R18, RZ, RZ, RZ ;  /* 0x000000ffff127224 */ /* 0x000fe200078e00ff */
[----:B------:R1:W5:Y:S07]  /*01a0*/  @!P1 LDG.E R16, [R8.64] ;  /* 0x0000000408109981 */ /* 0x00036e000c1e1900 */
[----:B------:R-:W-:Y:S02]  /*01b0*/  @!P3 LEA R6, R0, R3, 0x9 ;  /* 0x000000030006b211 */ /* 0x000fe400078e48ff */
[----:B------:R-:W-:-:S04]  /*01c0*/  @!P3 IADD3 R3, R3, 0x80, RZ ;  /* 0x000000800303b810 */ /* 0x000fc80007ffe0ff */
[----:B------:R-:W-:Y:S01]  /*01d0*/  ISETP.GE.AND P2, PT, R3, R12, PT ;  /* 0x0000000c0300720c */ /* 0x000fe20003f46270 */
[----:B------:R-:W-:-:S12]  /*01e0*/  @!P3 IMAD.MOV.U32 R7, RZ, RZ, 0x4 ;  /* 0x00000004ff07b424 */ /* 0x000fd800078e00ff */
[----:B------:R-:W-:Y:S02]  /*01f0*/  @!P2 IMAD R10, R0, 0x200, R3 ;  /* 0x00000200000aa824 */ /* 0x000fe400078e0203 */
[----:B------:R-:W-:-:S04]  /*0200*/  @!P1 IMAD.WIDE.U32 R2, R2, R5, c[0x0][0x178] ;  /* 0x00005e0002029625 */ /* 0x000fc800078e0005 */
[CC--:B------:R-:W-:Y:S01]  /*0210*/  @!P3 IMAD.WIDE.U32 R4, R6.reuse, R7.reuse, c[0x0][0x170] ;  /* 0x00005c000604b625 */ /* 0x0c0fe200078e0007 */
[----:B------:R-:W-:Y:S01]  /*0220*/  @!P2 MOV R11, 0x4 ;  /* 0x00000004000ba802 */ /* 0x000fe20000000f00 */
[----:B------:R2:W5:Y:S04]  /*0230*/  @!P1 LDG.E R15, [R2.64] ;  /* 0x00000004020f9981 */ /* 0x000568000c1e1900 */
[----:B------:R3:W5:Y:S01]  /*0240*/  @!P3 LDG.E R17, [R4.64] ;  /* 0x000000040411b981 */ /* 0x000762000c1e1900 */
[----:B------:R-:W-:-:S04]  /*0250*/  @!P3 IMAD.WIDE.U32 R6, R6, R7, c[0x0][0x178] ;  /* 0x00005e000606b625 */ /* 0x000fc800078e0007 */
[CC--:B-1----:R-:W-:Y:S01]  /*0260*/  @!P2 IMAD.WIDE.U32 R8, R10.reuse, R11.reuse, c[0x0][0x170] ;  /* 0x00005c000a08a625 */ /* 0x0c2fe200078e000b */
[----:B------:R1:W5:Y:S03]  /*0270*/  @!P3 LDG.E R18, [R6.64] ;  /* 0x000000040612b981 */ /* 0x000366000c1e1900 */
[--C-:B---3--:R-:W-:Y:S01]  /*0280*/  IMAD.MOV.U32 R5, RZ, RZ, R19.reuse ;  /* 0x000000ffff057224 */ /* 0x108fe200078e0013 */
[----:B------:R-:W-:Y:S01]  /*0290*/  BSSY B0, `(.L_x_4278) ;  /* 0x0000020000007945 */ /* 0x000fe20003800000 */
[----:B------:R-:W-:Y:S01]  /*02a0*/  @!P2 IMAD.WIDE.U32 R10, R10, R11, c[0x0][0x178] ;  /* 0x00005e000a0aa625 */ /* 0x000fe200078e000b */
[----:B------:R0:W5:Y:S02]  /*02b0*/  @!P2 LDG.E R13, [R8.64] ;  /* 0x00000004080da981 */ /* 0x000164000c1e1900 */
[C---:B--2---:R-:W-:Y:S02]  /*02c0*/  IADD3 R3, R5.reuse, 0x100, RZ ;  /* 0x0000010005037810 */ /* 0x044fe40007ffe0ff */
[C---:B------:R-:W-:Y:S01]  /*02d0*/  IADD3 R27, R5.reuse, 0x80, RZ ;  /* 0x00000080051b7810 */ /* 0x040fe20007ffe0ff */
[----:B------:R-:W-:Y:S01]  /*02e0*/  @!P0 IMAD R2, R0, 0x200, R19 ;  /* 0x0000020000028824 */ /* 0x000fe200078e0213 */
[----:B-1----:R-:W-:Y:S01]  /*02f0*/  IADD3 R7, R5, 0x180, RZ ;  /* 0x0000018005077810 */ /* 0x002fe20007ffe0ff */
[----:B------:R0:W5:Y:S01]  /*0300*/  @!P2 LDG.E R14, [R10.64] ;  /* 0x000000040a0ea981 */ /* 0x000162000c1e1900 */
[----:B------:R-:W-:Y:S01]  /*0310*/  ISETP.GE.AND P1, PT, R3, R12, PT ;  /* 0x0000000c0300720c */ /* 0x000fe20003f26270 */
[----:B------:R-:W-:Y:S01]  /*0320*/  @!P0 IMAD.MOV.U32 R3, RZ, RZ, 0x4 ;  /* 0x00000004ff038424 */ /* 0x000fe200078e00ff */
[----:B------:R-:W-:-:S02]  /*0330*/  @!P0 MOV R5, R27 ;  /* 0x0000001b00058202 */ /* 0x000fc40000000f00 */
[-C--:B------:R-:W-:Y:S01]  /*0340*/  ISETP.GE.AND P6, PT, R27, R12.reuse, PT ;  /* 0x0000000c1b00720c */ /* 0x080fe20003fc6270 */
[----:B------:R-:W-:Y:S01]  /*0350*/  @!P0 IMAD.WIDE.U32 R2, R2, R3, c[0x0][0x168] ;  /* 0x00005a0002028625 */ /* 0x000fe200078e0003 */
[-C--:B------:R-:W-:Y:S02]  /*0360*/  ISETP.GE.AND P2, PT, R7, R12.reuse, PT ;  /* 0x0000000c0700720c */ /* 0x080fe40003f46270 */
[----:B------:R-:W-:Y:S01]  /*0370*/  ISETP.GE.AND P3, PT, R5, R12, PT ;  /* 0x0000000c0500720c */ /* 0x000fe20003f66270 */
[----:B------:R-:W-:Y:S07]  /*0380*/  @P0 BRA `(.L_x_4279) ;  /* 0x0000010000000947 */ /* 0x000fee0003800000 */
[----:B0----5:R-:W-:Y:S02]  /*0390*/  FADD.FTZ R24, |R24|, -RZ ;  /* 0x800000ff18187221 */ /* 0x021fe40000010200 */
        /* <DEDUP_REMOVED lines=15> */
.L_x_4279:
[----:B0-----:R-:W-:Y:S05]  /*0490*/  BSYNC B0 ;  /* 0x0000000000007941 */ /* 0x001fea0003800000 */
.L_x_4278:
        /* <DEDUP_REMOVED lines=18> */
.L_x_4281:
[----:B------:R-:W-:Y:S05]  /*05c0*/  BSYNC B0 ;  /* 0x0000000000007941 */ /* 0x000fea0003800000 */
.L_x_4280:
[----:B------:R-:W-:Y:S01]  /*05d0*/  BSSY B0, `(.L_x_4282) ;  /* 0x0000012000007945 */ /* 0x000fe20003800000 */
[----:B------:R-:W-:Y:S05]  /*05e0*/  @P1 BRA `(.L_x_4283) ;  /* 0x0000010000001947 */ /* 0x000fea0003800000 */
[----:B-----5:R-:W-:Y:S02]  /*05f0*/  FADD.FTZ R17, |R17|, -RZ ;  /* 0x800000ff11117221 */ /* 0x020fe40000010200 */
[----:B------:R-:W-:-:S05]  /*0600*/  FADD.FTZ R18, |R18|, -RZ ;  /* 0x800000ff12127221 */ /* 0x000fca0000010200 */
[CC--:B------:R-:W-:Y:S02]  /*0610*/  IMNMX R6, R17.reuse, R18.reuse, !PT ;  /* 0x0000001211067217 */ /* 0x0c0fe40007800200 */
        /* <DEDUP_REMOVED lines=13> */
.L_x_4283:
[----:B------:R-:W-:Y:S05]  /*06f0*/  BSYNC B0 ;  /* 0x0000000000007941 */ /* 0x000fea0003800000 */
.L_x_4282:
        /* <DEDUP_REMOVED lines=18> */
.L_x_4285:
[----:B------:R-:W-:Y:S05]  /*0820*/  BSYNC B0 ;  /* 0x0000000000007941 */ /* 0x000fea0003800000 */
.L_x_4284:
[----:B------:R0:W-:Y:S01]  /*0830*/  @!P0 STG.E [R2.64], R7 ;  /* 0x0000000702008986 */ /* 0x0001e2000c101904 */
[----:B------:R-:W-:Y:S01]  /*0840*/  BSSY B0, `(.L_x_4286) ;  /* 0x000000c000007945 */ /* 0x000fe20003800000 */
[----:B------:R-:W-:Y:S05]  /*0850*/  @P3 BRA `(.L_x_4287) ;  /* 0x000000a000003947 */ /* 0x000fea0003800000 */
[----:B0-----:R-:W-:Y:S01]  /*0860*/  LEA R2, R0, R5, 0x9 ;  /* 0x0000000500027211 */ /* 0x001fe200078e48ff */
[----:B------:R-:W-:Y:S01]  /*0870*/  IMAD.MOV.U32 R9, RZ, RZ, 0x4 ;  /* 0x00000004ff097424 */ /* 0x000fe200078e00ff */
[----:B------:R-:W-:-:S03]  /*0880*/  IADD3 R5, R5, 0x80, RZ ;  /* 0x0000008005057810 */ /* 0x000fc60007ffe0ff */
[----:B------:R-:W-:Y:S01]  /*0890*/  IMAD.WIDE.U32 R2, R2, R9, c[0x0][0x168] ;  /* 0x00005a0002027625 */ /* 0x000fe200078e0009 */
[----:B------:R-:W-:-:S04]  /*08a0*/  ISETP.GE.AND P0, PT, R5, R12, PT ;  /* 0x0000000c0500720c */ /* 0x000fc80003f06270 */
[----:B------:R0:W-:Y:S09]  /*08b0*/  STG.E [R2.64], R4 ;  /* 0x0000000402007986 */ /* 0x0001f2000c101904 */
[----:B------:R-:W-:Y:S02]  /*08c0*/  @!P0 LEA R8, R0, R5, 0x9 ;  /* 0x0000000500088211 */ /* 0x000fe400078e48ff */
[----:B------:R-:W-:-:S03]  /*08d0*/  @!P0 IADD3 R5, R5, 0x80, RZ ;  /* 0x0000008005058810 */ /* 0x000fc60007ffe0ff */
[----:B------:R-:W-:-:S05]  /*08e0*/  @!P0 IMAD.WIDE.U32 R8, R8, R9, c[0x0][0x168] ;  /* 0x00005a0008088625 */ /* 0x000fca00078e0009 */
[----:B------:R0:W-:Y:S02]  /*08f0*/  @!P0 STG.E [R8.64], R6 ;  /* 0x0000000608008986 */ /* 0x0001e4000c101904 */
.L_x_4287:
[----:B------:R-:W-:Y:S05]  /*0900*/  BSYNC B0 ;  /* 0x0000000000007941 */ /* 0x000fea0003800000 */
.L_x_4286:
[----:B------:R-:W-:-:S13]  /*0910*/  ISETP.GE.AND P0, PT, R5, R12, PT ;  /* 0x0000000c0500720c */ /* 0x000fda0003f06270 */
[----:B------:R-:W-:Y:S05]  /*0920*/  @P0 EXIT ;  /* 0x000000000000094d */ /* 0x000fea0003800000 */
[----:B0-----:R-:W-:Y:S01]  /*0930*/  HFMA2.MMA R3, -RZ, RZ, 0, 2.384185791015625e-07 ;  /* 0x00000004ff037435 */ /* 0x001fe200000001ff */
[----:B------:R-:W-:-:S09]  /*0940*/  IMAD R2, R0, 0x200, R5 ;  /* 0x0000020000027824 */ /* 0x000fd200078e0205 */
[----:B------:R-:W-:-:S05]  /*0950*/  IMAD.WIDE.U32 R2, R2, R3, c[0x0][0x168] ;  /* 0x00005a0002027625 */ /* 0x000fca00078e0003 */
[----:B-----5:R-:W-:Y:S01]  /*0960*/  STG.E [R2.64], R13 ;  /* 0x0000000d02007986 */ /* 0x020fe2000c101904 */
[----:B------:R-:W-:Y:S05]  /*0970*/  EXIT ;  /* 0x000000000000794d */ /* 0x000fea0003800000 */
.L_x_4288:
        /* <DEDUP_REMOVED lines=16> */
.L_x_17764:


//--------------------- .text._ZN2at6native29vectorized_elementwise_kernelILi2ENS0_13BinaryFunctorIfffZZZNS0_17hypot_kernel_cudaERNS_18TensorIteratorBaseEENKUlvE_clEvENKUlvE0_clEvEUlffE_EESt5arrayIPcLm3EEEEviT0_T1_ --------------------------
	.section	.text._ZN2at6native29vectorized_elementwise_kernelILi2ENS0_13BinaryFunctorIfffZZZNS0_17hypot_kernel_cudaERNS_18TensorIteratorBaseEENKUlvE_clEvENKUlvE0_clEvEUlffE_EESt5arrayIPcLm3EEEEviT0_T1_,"ax",@progbits
	.sectioninfo	@"SHI_REGISTERS=32"
	.align	128
        .global         _ZN2at6native29vectorized_elementwise_kernelILi2ENS0_13BinaryFunctorIfffZZZNS0_17hypot_kernel_cudaERNS_18TensorIteratorBaseEENKUlvE_clEvENKUlvE0_clEvEUlffE_EESt5arrayIPcLm3EEEEviT0_T1_
        .type           _ZN2at6native29vectorized_elementwise_kernelILi2ENS0_13BinaryFunctorIfffZZZNS0_17hypot_kernel_cudaERNS_18TensorIteratorBaseEENKUlvE_clEvENKUlvE0_clEvEUlffE_EESt5arrayIPcLm3EEEEviT0_T1_,@function
        .size           _ZN2at6native29vectorized_elementwise_kernelILi2ENS0_13BinaryFunctorIfffZZZNS0_17hypot_kernel_cudaERNS_18TensorIteratorBaseEENKUlvE_clEvENKUlvE0_clEvEUlffE_EESt5arrayIPcLm3EEEEviT0_T1_,(.L_x_17765 - _ZN2at6native29vectorized_elementwise_kernelILi2ENS0_13BinaryFunctorIfffZZZNS0_17hypot_kernel_cudaERNS_18TensorIteratorBaseEENKUlvE_clEvENKUlvE0_clEvEUlffE_EESt5arrayIPcLm3EEEEviT0_T1_)
        .other          _ZN2at6native29vectorized_elementwise_kernelILi2ENS0_13BinaryFunctorIfffZZZNS0_17hypot_kernel_cudaERNS_18TensorIteratorBaseEENKUlvE_clEvENKUlvE0_clEvEUlffE_EESt5arrayIPcLm3EEEEviT0_T1_,@"STO_CUDA_ENTRY STV_DEFAULT"
_ZN2at6native29vectorized_elementwise_kernelILi2ENS0_13BinaryFunctorIfffZZZNS0_17hypot_kernel_cudaERNS_18TensorIteratorBaseEENKUlvE_clEvENKUlvE0_clEvEUlffE_EESt5arrayIPcLm3EEEEviT0_T1_:
.text._ZN2at6native29vectorized_elementwise_kernelILi2ENS0_13BinaryFunctorIfffZZZNS0_17hypot_kernel_cudaERNS_18TensorIteratorBaseEENKUlvE_clEvENKUlvE0_clEvEUlffE_EESt5arrayIPcLm3EEEEviT0_T1_:
        /* <DEDUP_REMOVED lines=15> */
[----:B------:R-:W4:Y:S04]  /*00f0*/  LDG.E.64 R12, [R24.64+0x400] ;  /* 0x00040004180c7981 */ /* 0x000f28000c1e1b00 */
[----:B------:R-:W5:Y:S04]  /*0100*/  LDG.E.64 R10, [R26.64+0x400] ;  /* 0x000400041a0a7981 */ /* 0x000f68000c1e1b00 */
[----:B------:R-:W5:Y:S04]  /*0110*/  LDG.E.64 R2, [R24.64+0x800] ;  /* 0x0008000418027981 */ /* 0x000f68000c1e1b00 */
[----:B------:R0:W5:Y:S04]  /*0120*/  LDG.E.64 R6, [R26.64+0x800] ;  /* 0x000800041a067981 */ /* 0x000168000c1e1b00 */
[----:B------:R1:W5:Y:S04]  /*0130*/  LDG.E.64 R8, [R24.64+0xc00] ;  /* 0x000c000418087981 */ /* 0x000368000c1e1b00 */
[----:B------:R0:W5:Y:S01]  /*0140*/  LDG.E.64 R4, [R26.64+0xc00] ;  /* 0x000c00041a047981 */ /* 0x000162000c1e1b00 */
[----:B------:R-:W-:-:S06]  /*0150*/  IMAD.WIDE.U32 R14, R18, R15, c[0x0][0x168] ;  /* 0x00005a00120e7625 */ /* 0x000fcc00078e000f */
[----:B------:R-:W-:-:S04]  /*0160*/  IMAD.WIDE R14, R19, 0x8, R14 ;  /* 0x00000008130e7825 */ /* 0x000fc800078e020e */
[----:B--2---:R-:W-:Y:S02]  /*0170*/  FADD.FTZ R0, |R16|, -RZ ;  /* 0x800000ff10007221 */ /* 0x004fe40000010200 */
[----:B---3--:R-:W-:Y:S02]  /*0180*/  FADD.FTZ R23, |R20|, -RZ ;  /* 0x800000ff14177221 */ /* 0x008fe40000010200 */
[----:B------:R-:W-:Y:S02]  /*0190*/  FADD.FTZ R20, |R17|, -RZ ;  /* 0x800000ff11147221 */ /* 0x000fe40000010200 */
[----:B------:R-:W-:Y:S01]  /*01a0*/  FADD.FTZ R29, |R21|, -RZ ;  /* 0x800000ff151d7221 */ /* 0x000fe20000010200 */
[-C--:B------:R-:W-:Y:S01]  /*01b0*/  IMNMX R16, R0, R23.reuse, !PT ;  /* 0x0000001700107217 */ /* 0x080fe20007800200 */
[----:B----4-:R-:W-:Y:S01]  /*01c0*/  FADD.FTZ R12, |R12|, -RZ ;  /* 0x800000ff0c0c7221 */ /* 0x010fe20000010200 */
[----:B------:R-:W-:Y:S01]  /*01d0*/  IMNMX R21, R0, R23, PT ;  /* 0x0000001700157217 */ /* 0x000fe20003800200 */
[----:B-----5:R-:W-:Y:S01]  /*01e0*/  FADD.FTZ R23, |R10|, -RZ ;  /* 0x800000ff0a177221 */ /* 0x020fe20000010200 */
[----:B------:R-:W-:-:S02]  /*01f0*/  LOP3.LUT R17, R16, 0xfe000000, RZ, 0xc0, !PT ;  /* 0xfe00000010117812 */ /* 0x000fc400078ec0ff */
[-C--:B------:R-:W-:Y:S01]  /*0200*/  IMNMX R0, R20, R29.reuse, !PT ;  /* 0x0000001d14007217 */ /* 0x080fe20007800200 */
[----:B------:R-:W-:Y:S01]  /*0210*/  FADD.FTZ R2, |R2|, -RZ ;  /* 0x800000ff02027221 */ /* 0x000fe20000010200 */
[----:B------:R-:W-:Y:S02]  /*0220*/  IADD3 R22, -R17, 0x7e800000, RZ ;  /* 0x7e80000011167810 */ /* 0x000fe40007ffe1ff */
[----:B------:R-:W-:Y:S02]  /*0230*/  LOP3.LUT R18, R0, 0xfe000000, RZ, 0xc0, !PT ;  /* 0xfe00000000127812 */ /* 0x000fe400078ec0ff */
[----:B------:R-:W-:Y:S01]  /*0240*/  IMNMX R20, R20, R29, PT ;  /* 0x0000001d14147217 */ /* 0x000fe20003800200 */
[-C--:B-1----:R-:W-:Y:S01]  /*0250*/  FMUL.FTZ R24, R21, R22.reuse ;  /* 0x0000001615187220 */ /* 0x082fe20000410000 */
[----:B------:R-:W-:Y:S01]  /*0260*/  IADD3 R25, -R18, 0x7e800000, RZ ;  /* 0x7e80000012197810 */ /* 0x000fe20007ffe1ff */
[----:B------:R-:W-:Y:S01]  /*0270*/  FMUL.FTZ R22, R16, R22 ;  /* 0x0000001610167220 */ /* 0x000fe20000410000 */
[-C--:B------:R-:W-:Y:S01]  /*0280*/  IMNMX R10, R12, R23.reuse, !PT ;  /* 0x000000170c0a7217 */ /* 0x080fe20007800200 */
[----:B0-----:R-:W-:Y:S01]  /*0290*/  FMUL.FTZ R27, R24, R24 ;  /* 0x00000018181b7220 */ /* 0x001fe20000410000 */
[----:B------:R-:W-:Y:S01]  /*02a0*/  IMNMX R23, R12, R23, PT ;  /* 0x000000170c177217 */ /* 0x000fe20003800200 */
[C---:B------:R-:W-:Y:S01]  /*02b0*/  FMUL.FTZ R19, R20.reuse, R25 ;  /* 0x0000001914137220 */ /* 0x040fe20000410000 */
[----:B------:R-:W-:Y:S01]  /*02c0*/  FSETP.NEU.FTZ.AND P1, PT, R20, RZ, PT ;  /* 0x000000ff1400720b */ /* 0x000fe20003f3d000 */
[----:B------:R-:W-:Y:S01]  /*02d0*/  FFMA.FTZ R27, R22, R22, R27 ;  /* 0x00000016161b7223 */ /* 0x000fe2000001001b */
[----:B------:R-:W-:Y:S01]  /*02e0*/  FSETP.NEU.FTZ.AND P4, PT, R20, +INF , PT ;  /* 0x7f8000001400780b */ /* 0x000fe20003f9d000 */
[----:B------:R-:W-:Y:S01]  /*02f0*/  FMUL.FTZ R22, R19, R19 ;  /* 0x0000001313167220 */ /* 0x000fe20000410000 */
[----:B------:R-:W-:Y:S01]  /*0300*/  LOP3.LUT R19, R10, 0xfe000000, RZ, 0xc0, !PT ;  /* 0xfe0000000a137812 */ /* 0x000fe200078ec0ff */
[----:B------:R-:W-:Y:S01]  /*0310*/  FMUL.FTZ R25, R0, R25 ;  /* 0x0000001900197220 */ /* 0x000fe20000410000 */
[----:B------:R-:W-:Y:S01]  /*0320*/  FSETP.NEU.FTZ.AND P0, PT, R21, RZ, PT ;  /* 0x000000ff1500720b */ /* 0x000fe20003f1d000 */
[----:B------:R-:W-:Y:S01]  /*0330*/  FADD.FTZ R24, |R13|, -RZ ;  /* 0x800000ff0d187221 */ /* 0x000fe20000010200 */
[----:B------:R-:W-:Y:S01]  /*0340*/  IADD3 R12, -R19, 0x7e800000, RZ ;  /* 0x7e800000130c7810 */ /* 0x000fe20007ffe1ff */
[----:B------:R-:W-:Y:S01]  /*0350*/  FADD.FTZ R29, |R11|, -RZ ;  /* 0x800000ff0b1d7221 */ /* 0x000fe20000010200 */
[----:B------:R-:W-:Y:S01]  /*0360*/  FSETP.NEU.FTZ.AND P3, PT, R21, +INF , PT ;  /* 0x7f8000001500780b */ /* 0x000fe20003f7d000 */
[----:B------:R-:W-:Y:S01]  /*0370*/  FFMA.FTZ R25, R25, R25, R22 ;  /* 0x0000001919197223 */ /* 0x000fe20000010016 */
[----:B------:R0:W1:Y:S01]  /*0380*/  MUFU.SQRT R21, R27 ;  /* 0x0000001b00157308 */ /* 0x0000620000002000 */
[CC--:B------:R-:W-:Y:S01]  /*0390*/  FMUL.FTZ R20, R23.reuse, R12.reuse ;  /* 0x0000000c17147220 */ /* 0x0c0fe20000410000 */
[----:B------:R-:W-:Y:S01]  /*03a0*/  IMNMX R11, R24, R29, !PT ;  /* 0x0000001d180b7217 */ /* 0x000fe20007800200 */
[----:B------:R-:W-:Y:S01]  /*03b0*/  FMUL.FTZ R22, R10, R12 ;  /* 0x0000000c0a167220 */ /* 0x000fe20000410000 */
[----:B------:R-:W-:Y:S01]  /*03c0*/  FSETP.NEU.FTZ.AND P2, PT, R23, RZ, PT ;  /* 0x000000ff1700720b */ /* 0x000fe20003f5d000 */
[----:B------:R-:W-:Y:S01]  /*03d0*/  FADD.FTZ R4, |R4|, -RZ ;  /* 0x800000ff04047221 */ /* 0x000fe20000010200 */
[----:B------:R-:W-:-:S02]  /*03e0*/  LOP3.LUT R12, R11, 0xfe000000, RZ, 0xc0, !PT ;  /* 0xfe0000000b0c7812 */ /* 0x000fc400078ec0ff */
[----:B------:R-:W2:Y:S01]  /*03f0*/  MUFU.SQRT R13, R25 ;  /* 0x00000019000d7308 */ /* 0x000ea20000002000 */
[----:B0-----:R-:W-:Y:S01]  /*0400*/  FMUL.FTZ R27, R20, R20 ;  /* 0x00000014141b7220 */ /* 0x001fe20000410000 */
[----:B------:R-:W-:Y:S02]  /*0410*/  IMNMX R20, R24, R29, PT ;  /* 0x0000001d18147217 */ /* 0x000fe40003800200 */
[----:B------:R-:W-:Y:S01]  /*0420*/  LOP3.LUT R24, R18, 0x800000, RZ, 0xfc, !PT ;  /* 0x0080000012187812 */ /* 0x000fe200078efcff */
[----:B------:R-:W-:Y:S01]  /*0430*/  FFMA.FTZ R27, R22, R22, R27 ;  /* 0x00000016161b7223 */ /* 0x000fe2000001001b */
[----:B------:R-:W-:Y:S02]  /*0440*/  LOP3.LUT R22, R17, 0x800000, RZ, 0xfc, !PT ;  /* 0x0080000011167812 */ /* 0x000fe400078efcff */
[----:B------:R-:W-:Y:S01]  /*0450*/  IADD3 R17, -R12, 0x7e800000, RZ ;  /* 0x7e8000000c117810 */ /* 0x000fe20007ffe1ff */
[----:B------:R-:W0:Y:S01]  /*0460*/  MUFU.SQRT R18, R27 ;  /* 0x0000001b00127308 */ /* 0x000e220000002000 */
[C---:B------:R-:W-:Y:S01]  /*0470*/  FSETP.NEU.FTZ.AND P6, PT, R20.reuse, RZ, PT ;  /* 0x000000ff1400720b */ /* 0x040fe20003fdd000 */
[----:B-1----:R-:W-:Y:S01]  /*0480*/  @P0 FMUL.FTZ R16, R21, R22 ;  /* 0x0000001615100220 */ /* 0x002fe20000410000 */
[----:B------:R-:W-:Y:S01]  /*0490*/  LOP3.LUT R19, R19, 0x800000, RZ, 0xfc, !PT ;  /* 0x0080000013137812 */ /* 0x000fe200078efcff */
[-C--:B------:R-:W-:Y:S01]  /*04a0*/  FMUL.FTZ R21, R20, R17.reuse ;  /* 0x0000001114157220 */ /* 0x080fe20000410000 */
[----:B------:R-:W-:Y:S01]  /*04b0*/  FSETP.NEU.FTZ.AND P0, PT, R23, +INF , PT ;  /* 0x7f8000001700780b */ /* 0x000fe20003f1d000 */
[----:B------:R-:W-:Y:S01]  /*04c0*/  FMUL.FTZ R17, R11, R17 ;  /* 0x000000110b117220 */ /* 0x000fe20000410000 */
[----:B------:R-:W-:Y:S01]  /*04d0*/  FSEL R16, R16, +INF , P3 ;  /* 0x7f80000010107808 */ /* 0x000fe20001800000 */
[----:B--2---:R-:W-:Y:S01]  /*04e0*/  @P1 FMUL.FTZ R0, R13, R24 ;  /* 0x000000180d001220 */ /* 0x004fe20000410000 */
[----:B------:R-:W-:Y:S01]  /*04f0*/  FSETP.NEU.FTZ.AND P1, PT, R20, +INF , PT ;  /* 0x7f8000001400780b */ /* 0x000fe20003f3d000 */
[----:B------:R-:W-:Y:S01]  /*0500*/  FMUL.FTZ R22, R21, R21 ;  /* 0x0000001515167220 */ /* 0x000fe20000410000 */
[----:B------:R-:W-:Y:S01]  /*0510*/  LOP3.LUT R12, R12, 0x800000, RZ, 0xfc, !PT ;  /* 0x008000000c0c7812 */ /* 0x000fe200078efcff */
[----:B------:R-:W-:-:S02]  /*0520*/  FADD.FTZ R13, |R6|, -RZ ;  /* 0x800000ff060d7221 */ /* 0x000fc40000010200 */
[----:B------:R-:W-:Y:S02]  /*0530*/  FADD.FTZ R20, |R3|, -RZ ;  /* 0x800000ff03147221 */ /* 0x000fe40000010200 */
[----:B------:R-:W-:Y:S01]  /*0540*/  FADD.FTZ R21, |R7|, -RZ ;  /* 0x800000ff07157221 */ /* 0x000fe20000010200 */
[----:B------:R-:W-:Y:S01]  /*0550*/  IMNMX R6, R2, R13, !PT ;  /* 0x0000000d02067217 */ /* 0x000fe20007800200 */
[----:B0-----:R-:W-:Y:S01]  /*0560*/  @P2 FMUL.FTZ R10, R18, R19 ;  /* 0x00000013120a2220 */ /* 0x001fe20000410000 */
[----:B------:R-:W-:Y:S01]  /*0570*/  IMNMX R7, R2, R13, PT ;  /* 0x0000000d02077217 */ /* 0x000fe20003800200 */
[----:B------:R-:W-:Y:S01]  /*0580*/  FADD.FTZ R19, |R8|, -RZ ;  /* 0x800000ff08137221 */ /* 0x000fe20000010200 */
[----:B------:R-:W-:Y:S01]  /*0590*/  IMNMX R3, R20, R21, !PT ;  /* 0x0000001514037217 */ /* 0x000fe20007800200 */
[----:B------:R-:W-:Y:S01]  /*05a0*/  FFMA.FTZ R17, R17, R17, R22 ;  /* 0x0000001111117223 */ /* 0x000fe20000010016 */
[----:B------:R-:W-:Y:S02]  /*05b0*/  LOP3.LUT R2, R6, 0xfe000000, RZ, 0xc0, !PT ;  /* 0xfe00000006027812 */ /* 0x000fe400078ec0ff */
[----:B------:R-:W-:-:S02]  /*05c0*/  LOP3.LUT R18, R3, 0xfe000000, RZ, 0xc0, !PT ;  /* 0xfe00000003127812 */ /* 0x000fc400078ec0ff */
[CC--:B------:R-:W-:Y:S02]  /*05d0*/  IMNMX R13, R19.reuse, R4.reuse, PT ;  /* 0x00000004130d7217 */ /* 0x0c0fe40003800200 */
[----:B------:R-:W-:Y:S02]  /*05e0*/  IMNMX R4, R19, R4, !PT ;  /* 0x0000000413047217 */ /* 0x000fe40007800200 */
[----:B------:R-:W-:Y:S02]  /*05f0*/  IADD3 R19, -R2, 0x7e800000, RZ ;  /* 0x7e80000002137810 */ /* 0x000fe40007ffe1ff */
[----:B------:R-:W-:Y:S01]  /*0600*/  IMNMX R8, R20, R21, PT ;  /* 0x0000001514087217 */ /* 0x000fe20003800200 */
[----:B------:R-:W-:Y:S01]  /*0610*/  FADD.FTZ R20, |R9|, -RZ ;  /* 0x800000ff09147221 */ /* 0x000fe20000010200 */
[----:B------:R-:W-:Y:S01]  /*0620*/  IADD3 R22, -R18, 0x7e800000, RZ ;  /* 0x7e80000012167810 */ /* 0x000fe20007ffe1ff */
[----:B------:R-:W-:Y:S01]  /*0630*/  FADD.FTZ R21, |R5|, -RZ ;  /* 0x800000ff05157221 */ /* 0x000fe20000010200 */
[----:B------:R-:W-:Y:S01]  /*0640*/  LOP3.LUT R5, R4, 0xfe000000, RZ, 0xc0, !PT ;  /* 0xfe00000004057812 */ /* 0x000fe200078ec0ff */
[CC--:B------:R-:W-:Y:S01]  /*0650*/  FMUL.FTZ R9, R7.reuse, R19.reuse ;  /* 0x0000001307097220 */ /* 0x0c0fe20000410000 */
[----:B------:R-:W-:Y:S01]  /*0660*/  FSETP.NEU.FTZ.AND P2, PT, R7, RZ, PT ;  /* 0x000000ff0700720b */ /* 0x000fe20003f5d000 */
[CC--:B------:R-:W-:Y:S01]  /*0670*/  FMUL.FTZ R25, R8.reuse, R22.reuse ;  /* 0x0000001608197220 */ /* 0x0c0fe20000410000 */
[----:B------:R-:W-:Y:S01]  /*0680*/  FSETP.NEU.FTZ.AND P3, PT, R8, RZ, PT ;  /* 0x000000ff0800720b */ /* 0x000fe20003f7d000 */
[----:B------:R-:W-:Y:S01]  /*0690*/  FMUL.FTZ R23, R6, R19 ;  /* 0x0000001306177220 */ /* 0x000fe20000410000 */
[----:B------:R-:W-:Y:S01]  /*06a0*/  LOP3.LUT R2, R2, 0x800000, RZ, 0xfc, !PT ;  /* 0x0080000002027812 */ /* 0x000fe200078efcff */
[----:B------:R-:W-:Y:S01]  /*06b0*/  FMUL.FTZ R26, R3, R22 ;  /* 0x00000016031a7220 */ /* 0x000fe20000410000 */
[----:B------:R-:W-:Y:S01]  /*06c0*/  IADD3 R22, -R5, 0x7e800000, RZ ;  /* 0x7e80000005167810 */ /* 0x000fe20007ffe1ff */
[----:B------:R-:W-:Y:S01]  /*06d0*/  FMUL.FTZ R24, R9, R9 ;  /* 0x0000000909187220 */ /* 0x000fe20000410000 */
[C---:B------:R-:W-:Y:S01]  /*06e0*/  IMNMX R9, R20.reuse, R21, !PT ;  /* 0x0000001514097217 */ /* 0x040fe20007800200 */
[----:B------:R-:W-:Y:S01]  /*06f0*/  FMUL.FTZ R25, R25, R25 ;  /* 0x0000001919197220 */ /* 0x000fe20000410000 */
[----:B------:R-:W-:Y:S01]  /*0700*/  IMNMX R20, R20, R21, PT ;  /* 0x0000001514147217 */ /* 0x000fe20003800200 */
[----:B------:R-:W-:Y:S01]  /*0710*/  FFMA.FTZ R23, R23, R23, R24 ;  /* 0x0000001717177223 */ /* 0x000fe20000010018 */
[----:B------:R-:W-:Y:S01]  /*0720*/  LOP3.LUT R21, R9, 0xfe000000, RZ, 0xc0, !PT ;  /* 0xfe00000009157812 */ /* 0x000fe200078ec0ff */
[----:B------:R-:W-:Y:S01]  /*0730*/  FFMA.FTZ R24, R26, R26, R25 ;  /* 0x0000001a1a187223 */ /* 0x000fe20000010019 */
[----:B------:R0:W1:Y:S01]  /*0740*/  MUFU.SQRT R19, R17 ;  /* 0x0000001100137308 */ /* 0x0000620000002000 */
[-C--:B------:R-:W-:Y:S01]  /*0750*/  FMUL.FTZ R25, R13, R22.reuse ;  /* 0x000000160d197220 */ /* 0x080fe20000410000 */
[----:B------:R-:W-:Y:S01]  /*0760*/  FSETP.NEU.FTZ.AND P5, PT, R20, RZ, PT ;  /* 0x000000ff1400720b */ /* 0x000fe20003fbd000 */
[----:B------:R-:W-:Y:S01]  /*0770*/  FMUL.FTZ R22, R4, R22 ;  /* 0x0000001604167220 */ /* 0x000fe20000410000 */
[----:B------:R-:W-:Y:S01]  /*0780*/  LOP3.LUT R5, R5, 0x800000, RZ, 0xfc, !PT ;  /* 0x0080000005057812 */ /* 0x000fe200078efcff */
[----:B------:R-:W-:Y:S01]  /*0790*/  FMUL.FTZ R25, R25, R25 ;  /* 0x0000001919197220 */ /* 0x000fe20000410000 */
[----:B------:R-:W-:-:S02]  /*07a0*/  FSEL R10, R10, +INF , P0 ;  /* 0x7f8000000a0a7808 */ /* 0x000fc40000000000 */
[----:B------:R-:W2:Y:S01]  /*07b0*/  MUFU.SQRT R23, R23 ;  /* 0x0000001700177308 */ /* 0x000ea20000002000 */
[C---:B0-----:R-:W-:Y:S01]  /*07c0*/  IADD3 R17, -R21.reuse, 0x7e800000, RZ ;  /* 0x7e80000015117810 */ /* 0x041fe20007ffe1ff */
[----:B------:R-:W-:Y:S01]  /*07d0*/  FFMA.FTZ R22, R22, R22, R25 ;  /* 0x0000001616167223 */ /* 0x000fe20000010019 */
[----:B------:R-:W-:-:S03]  /*07e0*/  LOP3.LUT R21, R21, 0x800000, RZ, 0xfc, !PT ;  /* 0x0080000015157812 */ /* 0x000fc600078efcff */
[-C--:B------:R-:W-:Y:S02]  /*07f0*/  FMUL.FTZ R25, R20, R17.reuse ;  /* 0x0000001114197220 */ /* 0x080fe40000410000 */
[----:B------:R-:W-:Y:S01]  /*0800*/  FMUL.FTZ R17, R9, R17 ;  /* 0x0000001109117220 */ /* 0x000fe20000410000 */
[----:B------:R-:W0:Y:S01]  /*0810*/  MUFU.SQRT R24, R24 ;  /* 0x0000001800187308 */ /* 0x000e220000002000 */
[----:B------:R-:W-:Y:S02]  /*0820*/  FMUL.FTZ R26, R25, R25 ;  /* 0x00000019191a7220 */ /* 0x000fe40000410000 */
[----:B-1----:R-:W-:Y:S01]  /*0830*/  @P6 FMUL.FTZ R11, R19, R12 ;  /* 0x0000000c130b6220 */ /* 0x002fe20000410000 */
[----:B------:R-:W-:Y:S01]  /*0840*/  FSETP.NEU.FTZ.AND P6, PT, R7, +INF , PT ;  /* 0x7f8000000700780b */ /* 0x000fe20003fdd000 */
[----:B------:R-:W-:Y:S01]  /*0850*/  FFMA.FTZ R26, R17, R17, R26 ;  /* 0x00000011111a7223 */ /* 0x000fe2000001001a */
[----:B------:R-:W-:Y:S01]  /*0860*/  FSEL R17, R0, +INF , P4 ;  /* 0x7f80000000117808 */ /* 0x000fe20002000000 */
[----:B--2---:R-:W-:Y:S01]  /*0870*/  @P2 FMUL.FTZ R6, R23, R2 ;  /* 0x0000000217062220 */ /* 0x004fe20000410000 */
[----:B------:R-:W1:Y:S01]  /*0880*/  MUFU.SQRT R22, R22 ;  /* 0x0000001600167308 */ /* 0x000e620000002000 */
[----:B------:R-:W-:-:S02]  /*0890*/  FSETP.NEU.FTZ.AND P4, PT, R13, RZ, PT ;  /* 0x000000ff0d00720b */ /* 0x000fc40003f9d000 */
[----:B------:R-:W-:Y:S01]  /*08a0*/  LOP3.LUT R7, R18, 0x800000, RZ, 0xfc, !PT ;  /* 0x0080000012077812 */ /* 0x000fe200078efcff */
[----:B------:R-:W-:Y:S01]  /*08b0*/  STG.E.64 [R14.64], R16 ;  /* 0x000000100e007986 */ /* 0x000fe2000c101b04 */
[----:B------:R-:W-:Y:S02]  /*08c0*/  FSETP.NEU.FTZ.AND P2, PT, R8, +INF , PT ;  /* 0x7f8000000800780b */ /* 0x000fe40003f5d000 */
[----:B------:R-:W-:Y:S01]  /*08d0*/  FSEL R11, R11, +INF , P1 ;  /* 0x7f8000000b0b7808 */ /* 0x000fe20000800000 */
[----:B------:R-:W2:Y:S01]  /*08e0*/  MUFU.SQRT R26, R26 ;  /* 0x0000001a001a7308 */ /* 0x000ea20000002000 */
[----:B0-----:R-:W-:Y:S01]  /*08f0*/  @P3 FMUL.FTZ R3, R24, R7 ;  /* 0x0000000718033220 */ /* 0x001fe20000410000 */
[----:B------:R-:W-:Y:S02]  /*0900*/  FSETP.NEU.FTZ.AND P3, PT, R13, +INF , PT ;  /* 0x7f8000000d00780b */ /* 0x000fe40003f7d000 */
[----:B------:R-:W-:Y:S01]  /*0910*/  FSEL R2, R6, +INF , P6 ;  /* 0x7f80000006027808 */ /* 0x000fe20003000000 */
[----:B------:R-:W-:Y:S01]  /*0920*/  STG.E.64 [R14.64+0x400], R10 ;  /* 0x0004000a0e007986 */ /* 0x000fe2000c101b04 */
[----:B------:R-:W-:Y:S01]  /*0930*/  FSEL R3, R3, +INF , P2 ;  /* 0x7f80000003037808 */ /* 0x000fe20001000000 */
[----:B-1----:R-:W-:Y:S01]  /*0940*/  @P4 FMUL.FTZ R4, R22, R5 ;  /* 0x0000000516044220 */ /* 0x002fe20000410000 */
[----:B------:R-:W-:-:S03]  /*0950*/  FSETP.NEU.FTZ.AND P4, PT, R20, +INF , PT ;  /* 0x7f8000001400780b */ /* 0x000fc60003f9d000 */
[----:B------:R-:W-:Y:S01]  /*0960*/  STG.E.64 [R14.64+0x800], R2 ;  /* 0x000800020e007986 */ /* 0x000fe2000c101b04 */
[----:B------:R-:W-:Y:S01]  /*0970*/  FSEL R4, R4, +INF , P3 ;  /* 0x7f80000004047808 */ /* 0x000fe20001800000 */
[----:B--2---:R-:W-:-:S05]  /*0980*/  @P5 FMUL.FTZ R9, R26, R21 ;  /* 0x000000151a095220 */ /* 0x004fca0000410000 */
[----:B------:R-:W-:-:S05]  /*0990*/  FSEL R5, R9, +INF , P4 ;  /* 0x7f80000009057808 */ /* 0x000fca0002000000 */
[----:B------:R-:W-:Y:S01]  /*09a0*/  STG.E.64 [R14.64+0xc00], R4 ;  /* 0x000c00040e007986 */ /* 0x000fe2000c101b04 */
[----:B------:R-:W-:Y:S05]  /*09b0*/  EXIT ;  /* 0x000000000000794d */ /* 0x000fea0003800000 */
.L_x_4289:
[----:B------:R-:W0:Y:S01]  /*09c0*/  S2R R15, SR_TID.X ;  /* 0x00000000000f7919 */ /* 0x000e220000002100 */
[----:B------:R-:W-:Y:S01]  /*09d0*/  CS2R R12, SRZ ;  /* 0x00000000000c7805 */ /* 0x000fe2000001ff00 */
[----:B------:R-:W-:Y:S01]  /*09e0*/  IMAD.MOV.U32 R14, RZ, RZ, RZ ;  /* 0x000000ffff0e7224 */ /* 0x000fe200078e00ff */
[----:B0-----:R-:W-:Y:S01]  /*09f0*/  ISETP.GE.AND P0, PT, R15, R16, PT ;  /* 0x000000100f00720c */ /* 0x001fe20003f06270 */
[----:B------:R-:W-:-:S12]  /*0a00*/  IMAD.MOV.U32 R19, RZ, RZ, R15 ;  /* 0x000000ffff137224 */ /* 0x000fd800078e000f */
[----:B------:R-:W-:Y:S01]  /*0a10*/  @!P0 IMAD.IADD R6, R18, 0x1, R19 ;  /* 0x0000000112068824 */ /* 0x000fe200078e0213 */
[----:B------:R-:W-:Y:S01]  /*0a20*/  @!P0 IADD3 R19, R19, 0x80, RZ ;  /* 0x0000008013138810 */ /* 0x000fe20007ffe0ff */
[----:B------:R-:W-:-:S03]  /*0a30*/  @!P0 IMAD.MOV.U32 R7, RZ, RZ, 0x4 ;  /* 0x00000004ff078424 */ /* 0x000fc600078e00ff */
[----:B------:R-:W-:Y:S01]  /*0a40*/  ISETP.GE.AND P1, PT, R19, R16, PT ;  /* 0x000000101300720c */ /* 0x000fe20003f26270 */
[----:B------:R-:W-:-:S04]  /*0a50*/  @!P0 IMAD.WIDE.U32 R2, R6, R7, c[0x0][0x170] ;  /* 0x00005c0006028625 */ /* 0x000fc800078e0007 */
[----:B------:R-:W-:Y:S01]  /*0a60*/  @!P0 IMAD.WIDE.U32 R6, R6, R7, c[0x0][0x178] ;  /* 0x00005e0006068625 */ /* 0x000fe200078e0007 */
[----:B------:R-:W-:Y:S01]  /*0a70*/  CS2R R10, SRZ ;  /* 0x00000000000a7805 */ /* 0x000fe2000001ff00 */
[----:B------:R0:W5:Y:S04]  /*0a80*/  @!P0 LDG.E R14, [R2.64] ;  /* 0x00000004020e8981 */ /* 0x000168000c1e1900 */
[----:B------:R1:W5:Y:S02]  /*0a90*/  @!P0 LDG.E R13, [R6.64] ;  /* 0x00000004060d8981 */ /* 0x000364000c1e1900 */
[----:B------:R-:W-:Y:S01]  /*0aa0*/  @!P1 IADD3 R24, R18, R19, RZ ;  /* 0x0000001312189210 */ /* 0x000fe20007ffe0ff */
[----:B------:R-:W-:Y:S01]  /*0ab0*/  @!P1 IMAD.MOV.U32 R25, RZ, RZ, 0x4 ;  /* 0x00000004ff199424 */ /* 0x000fe200078e00ff */
[----:B------:R-:W-:-:S03]  /*0ac0*/  @!P1 IADD3 R19, R19, 0x80, RZ ;  /* 0x0000008013139810 */ /* 0x000fc60007ffe0ff */
[----:B------:R-:W-:Y:S01]  /*0ad0*/  @!P1 IMAD.WIDE.U32 R8, R24, R25, c[0x0][0x170] ;  /* 0x00005c0018089625 */ /* 0x000fe200078e0019 */
[----:B------:R-:W-:-:S03]  /*0ae0*/  ISETP.GE.AND P2, PT, R19, R16, PT ;  /* 0x000000101300720c */ /* 0x000fc60003f46270 */
[----:B------:R-:W-:Y:S01]  /*0af0*/  @!P1 IMAD.WIDE.U32 R24, R24, R25, c[0x0][0x178] ;  /* 0x00005e0018189625 */ /* 0x000fe200078e0019 */
[----:B------:R2:W5:Y:S04]  /*0b00*/  @!P1 LDG.E R12, [R8.64] ;  /* 0x00000004080c9981 */ /* 0x000568000c1e1900 */
[----:B------:R3:W5:Y:S05]  /*0b10*/  @!P1 LDG.E R11, [R24.64] ;  /* 0x00000004180b9981 */ /* 0x00076a000c1e1900 */
[----:B------:R-:W-:Y:S01]  /*0b20*/  @!P2 IMAD.IADD R20, R18, 0x1, R19 ;  /* 0x000000011214a824 */ /* 0x000fe200078e0213 */
[----:B------:R-:W-:-:S04]  /*0b30*/  @!P2 IADD3 R19, R19, 0x80, RZ ;  /* 0x000000801313a810 */ /* 0x000fc80007ffe0ff */
[----:B------:R-:W-:-:S13]  /*0b40*/  ISETP.GE.AND P3, PT, R19, R16, PT ;  /* 0x000000101300720c */ /* 0x000fda0003f66270 */
[----:B------:R-:W-:Y:S01]  /*0b50*/  @!P3 IMAD.IADD R0, R18, 0x1, R19 ;  /* 0x000000011200b824 */ /* 0x000fe200078e0213 */
[----:B------:R-:W-:-:S04]  /*0b60*/  @!P3 IADD3 R19, R19, 0x80, RZ ;  /* 0x000000801313b810 */ /* 0x000fc80007ffe0ff */
[----:B------:R-:W-:Y:S01]  /*0b70*/  ISETP.GE.AND P4, PT, R19, R16, PT ;  /* 0x000000101300720c */ /* 0x000fe20003f86270 */
[----:B0-----:R-:W-:Y:S01]  /*0b80*/  @!P3 IMAD.MOV.U32 R3, RZ, RZ, 0x4 ;  /* 0x00000004ff03b424 */ /* 0x001fe200078e00ff */
[----:B------:R-:W-:-:S11]  /*0b90*/  @!P2 MOV R21, 0x4 ;  /* 0x000000040015a802 */ /* 0x000fd60000000f00 */
[----:B-1----:R-:W-:Y:S01]  /*0ba0*/  @!P4 IMAD.IADD R6, R18, 0x1, R19 ;  /* 0x000000011206c824 */ /* 0x002fe200078e0213 */
[----:B------:R-:W-:-:S04]  /*0bb0*/  @!P4 IADD3 R19, R19, 0x80, RZ ;  /* 0x000000801313c810 */ /* 0x000fc80007ffe0ff */
[----:B------:R-:W-:Y:S01]  /*0bc0*/  ISETP.GE.AND P1, PT, R19, R16, PT ;  /* 0x000000101300720c */ /* 0x000fe20003f26270 */
[----:B--2---:R-:W-:Y:S01]  /*0bd0*/  CS2R R8, SRZ ;  /* 0x0000000000087805 */ /* 0x004fe2000001ff00 */
[----:B------:R-:W-:-:S04]  /*0be0*/  @!P3 IMAD.WIDE.U32 R22, R0, R3, c[0x0][0x170] ;  /* 0x00005c000016b625 */ /* 0x000fc800078e0003 */
[CC--:B------:R-:W-:Y:S01]  /*0bf0*/  @!P2 IMAD.WIDE.U32 R4, R20.reuse, R21.reuse, c[0x0][0x170] ;  /* 0x00005c001404a625 */ /* 0x0c0fe200078e0015 */
[----:B------:R0:W5:Y:S03]  /*0c00*/  @!P3 LDG.E R8, [R22.64] ;  /* 0x000000041608b981 */ /* 0x000166000c1e1900 */
[----:B------:R-:W-:Y:S01]  /*0c10*/  @!P2 IMAD.WIDE.U32 R20, R20, R21, c[0x0][0x178] ;  /* 0x00005e001414a625 */ /* 0x000fe200078e0015 */
[----:B------:R1:W5:Y:S04]  /*0c20*/  @!P2 LDG.E R10, [R4.64] ;  /* 0x00000004040aa981 */ /* 0x000368000c1e1900 */
[----:B------:R2:W5:Y:S01]  /*0c30*/  @!P2 LDG.E R9, [R20.64] ;  /* 0x000000041409a981 */ /* 0x000562000c1e1900 */
[----:B0-----:R-:W-:Y:S01]  /*0c40*/  @!P1 IMAD.IADD R22, R18, 0x1, R19 ;  /* 0x0000000112169824 */ /* 0x001fe200078e0213 */
[----:B------:R-:W-:-:S02]  /*0c50*/  @!P1 IADD3 R19, R19, 0x80, RZ ;  /* 0x0000008013139810 */ /* 0x000fc40007ffe0ff */
[----:B-1----:R-:W-:Y:S02]  /*0c60*/  @!P4 MOV R5, 0x4 ;  /* 0x000000040005c802 */ /* 0x002fe40000000f00 */
[----:B------:R-:W-:Y:S01]  /*0c70*/  ISETP.GE.AND P2, PT, R19, R16, PT ;  /* 0x000000101300720c */ /* 0x000fe20003f46270 */
[----:B------:R-:W-:Y:S02]  /*0c80*/  IMAD.MOV.U32 R7, RZ, RZ, RZ ;  /* 0x000000ffff077224 */ /* 0x000fe400078e00ff */
[----:B---3--:R-:W-:Y:S01]  /*0c90*/  @!P3 IMAD.WIDE.U32 R24, R0, R3, c[0x0][0x178] ;  /* 0x00005e000018b625 */ /* 0x008fe200078e0003 */
[----:B------:R-:W-:-:S03]  /*0ca0*/  HFMA2.MMA R17, -RZ, RZ, 0, 0 ;  /* 0x00000000ff117435 */ /* 0x000fc600000001ff */
[CC--:B------:R-:W-:Y:S01]  /*0cb0*/  @!P4 IMAD.WIDE.U32 R2, R6.reuse, R5.reuse, c[0x0][0x170] ;  /* 0x00005c000602c625 */ /* 0x0c0fe200078e0005 */
[----:B------:R0:W5:Y:S03]  /*0cc0*/  @!P3 LDG.E R7, [R24.64] ;  /* 0x000000041807b981 */ /* 0x000166000c1e1900 */
[----:B------:R-:W-:Y:S02]  /*0cd0*/  IMAD.MOV.U32 R0, RZ, RZ, RZ ;  /* 0x000000ffff007224 */ /* 0x000fe400078e00ff */
[----:B------:R-:W-:-:S04]  /*0ce0*/  @!P4 IMAD.WIDE.U32 R4, R6, R5, c[0x0][0x178] ;  /* 0x00005e000604c625 */ /* 0x000fc800078e0005 */
[----:B------:R-:W-:Y:S01]  /*0cf0*/  @!P1 IMAD.MOV.U32 R23, RZ, RZ, 0x4 ;  /* 0x00000004ff179424 */ /* 0x000fe200078e00ff */
[----:B0-----:R-:W-:Y:S01]  /*0d00*/  CS2R R24, SRZ ;  /* 0x0000000000187805 */ /* 0x001fe2000001ff00 */
[----:B------:R0:W5:Y:S02]  /*0d10*/  @!P4 LDG.E R0, [R4.64] ;  /* 0x000000040400c981 */ /* 0x000164000c1e1900 */
[----:B--2---:R-:W-:-:S04]  /*0d20*/  @!P1 IMAD.WIDE.U32 R20, R22, R23, c[0x0][0x170] ;  /* 0x00005c0016149625 */ /* 0x004fc800078e0017 */
[----:B------:R-:W-:Y:S01]  /*0d30*/  @!P1 IMAD.WIDE.U32 R22, R22, R23, c[0x0][0x178] ;  /* 0x00005e0016169625 */ /* 0x000fe200078e0017 */
[----:B------:R1:W5:Y:S03]  /*0d40*/  @!P1 LDG.E R17, [R20.64] ;  /* 0x0000000414119981 */ /* 0x000366000c1e1900 */
[----:B0-----:R-:W-:Y:S01]  /*0d50*/  @!P2 IMAD.IADD R4, R18, 0x1, R19 ;  /* 0x000000011204a824 */ /* 0x001fe200078e0213 */
[----:B------:R-:W-:Y:S01]  /*0d60*/  @!P2 IADD3 R19, R19, 0x80, RZ ;  /* 0x000000801313a810 */ /* 0x000fe20007ffe0ff */
[----:B------:R0:W5:Y:S03]  /*0d70*/  @!P1 LDG.E R24, [R22.64] ;  /* 0x0000000416189981 */ /* 0x000166000c1e1900 */
[----:B------:R-:W-:Y:S01]  /*0d80*/  ISETP.GE.AND P1, PT, R19, R16, PT ;  /* 0x000000101300720c */ /* 0x000fe20003f26270 */
[----:B------:R-:W-:-:S02]  /*0d90*/  IMAD.MOV.U32 R6, RZ, RZ, RZ ;  /* 0x000000ffff067224 */ /* 0x000fc400078e00ff */
[----:B------:R-:W-:-:S04]  /*0da0*/  @!P2 IMAD.MOV.U32 R5, RZ, RZ, 0x4 ;  /* 0x00000004ff05a424 */ /* 0x000fc800078e00ff */
[----:B------:R2:W5:Y:S06]  /*0db0*/  @!P4 LDG.E R6, [R2.64] ;  /* 0x000000040206c981 */ /* 0x00056c000c1e1900 */
[----:B0-----:R-:W-:Y:S01]  /*0dc0*/  @!P1 MOV R23, 0x4 ;  /* 0x0000000400179802 */ /* 0x001fe20000000f00 */
[----:B------:R-:W-:Y:S02]  /*0dd0*/  @!P1 IMAD.IADD R22, R18, 0x1, R19 ;  /* 0x0000000112169824 */ /* 0x000fe400078e0213 */
[----:B--2---:R-:W-:-:S04]  /*0de0*/  @!P2 IMAD.WIDE.U32 R2, R4, R5, c[0x0][0x170] ;  /* 0x00005c000402a625 */ /* 0x004fc800078e0005 */
[----:B-1----:R-:W-:Y:S01]  /*0df0*/  @!P1 IMAD.WIDE.U32 R20, R22, R23, c[0x0][0x170] ;  /* 0x00005c0016149625 */ /* 0x002fe200078e0017 */
[----:B------:R0:W5:Y:S03]  /*0e00*/  @!P2 LDG.E R25, [R2.64] ;  /* 0x000000040219a981 */ /* 0x000166000c1e1900 */
[----:B------:R-:W-:Y:S02]  /*0e10*/  IMAD.MOV.U32 R26, RZ, RZ, RZ ;  /* 0x000000ffff1a7224 */ /* 0x000fe400078e00ff */
[----:B------:R-:W-:Y:S02]  /*0e20*/  IMAD.MOV.U32 R19, RZ, RZ, RZ ;  /* 0x000000ffff137224 */ /* 0x000fe400078e00ff */
[----:B------:R-:W-:-:S04]  /*0e30*/  @!P2 IMAD.WIDE.U32 R4, R4, R5, c[0x0][0x178] ;  /* 0x00005e000404a625 */ /* 0x000fc800078e0005 */
[----:B0-----:R-:W-:Y:S01]  /*0e40*/  @!P1 IMAD.WIDE.U32 R2, R22, R23, c[0x0][0x178] ;  /* 0x00005e0016029625 */ /* 0x001fe200078e0017 */
[----:B------:R0:W5:Y:S03]  /*0e50*/  @!P2 LDG.E R26, [R4.64] ;  /* 0x00000004041aa981 */ /* 0x000166000c1e1900 */
[----:B------:R-:W-:Y:S01]  /*0e60*/  IMAD.MOV.U32 R22, RZ, RZ, RZ ;  /* 0x000000ffff167224 */ /* 0x000fe200078e00ff */
[----:B------:R0:W5:Y:S05]  /*0e70*/  @!P1 LDG.E R19, [R20.64] ;  /* 0x0000000414139981 */ /* 0x00016a000c1e1900 */
[----:B------:R0:W5:Y:S01]  /*0e80*/  @!P1 LDG.E R22, [R2.64] ;  /* 0x0000000402169981 */ /* 0x000162000c1e1900 */
[----:B------:R-:W-:Y:S01]  /*0e90*/  BSSY B0, `(.L_x_4290) ;  /* 0x0000012000007945 */ /* 0x000fe20003800000 */
[----:B------:R-:W-:Y:S05]  /*0ea0*/  @P0 BRA `(.L_x_4291) ;  /* 0x0000010000000947 */ /* 0x000fea0003800000 */
[----:B-----5:R-:W-:Y:S02]  /*0eb0*/  FADD.FTZ R14, |R14|, -RZ ;  /* 0x800000ff0e0e7221 */ /* 0x020fe40000010200 */
[----:B------:R-:W-:-:S05]  /*0ec0*/  FADD.FTZ R13, |R13|, -RZ ;  /* 0x800000ff0d0d7221 */ /* 0x000fca0000010200 */
[CC--:B0-----:R-:W-:Y:S02]  /*0ed0*/  IMNMX R2, R14.reuse, R13.reuse, PT ;  /* 0x0000000d0e027217 */ /* 0x0c1fe40003800200 */
[----:B------:R-:W-:Y:S02]  /*0ee0*/  IMNMX R13, R14, R13, !PT ;  /* 0x0000000d0e0d7217 */ /* 0x000fe40007800200 */
[----:B------:R-:W-:Y:S02]  /*0ef0*/  FSETP.NEU.FTZ.AND P1, PT, R2, RZ, PT ;  /* 0x000000ff0200720b */ /* 0x000fe40003f3d000 */
[----:B------:R-:W-:-:S04]  /*0f00*/  LOP3.LUT R3, R13, 0xfe000000, RZ, 0xc0, !PT ;  /* 0xfe0000000d037812 */ /* 0x000fc800078ec0ff */
        /* <DEDUP_REMOVED lines=10> */
.L_x_4291:
[----:B------:R-:W-:Y:S05]  /*0fb0*/  BSYNC B0 ;  /* 0x0000000000007941 */ /* 0x000fea0003800000 */
.L_x_4290:
[----:B0-----:R-:W-:Y:S01]  /*0fc0*/  IADD3 R5, R15, 0x80, RZ ;  /* 0x000000800f057810 */ /* 0x001fe20007ffe0ff */
[----:B------:R-:W-:Y:S03]  /*0fd0*/  BSSY B0, `(.L_x_4292) ;  /* 0x0000013000007945 */ /* 0x000fe60003800000 */
[----:B------:R-:W-:-:S13]  /*0fe0*/  ISETP.GE.AND P1, PT, R5, R16, PT ;  /* 0x000000100500720c */ /* 0x000fda0003f26270 */
        /* <DEDUP_REMOVED lines=17> */
.L_x_4293:
[----:B------:R-:W-:Y:S05]  /*1100*/  BSYNC B0 ;  /* 0x0000000000007941 */ /* 0x000fea0003800000 */
.L_x_4292:
[----:B------:R-:W-:Y:S01]  /*1110*/  IADD3 R3, R15, 0x100, RZ ;  /* 0x000001000f037810 */ /* 0x000fe20007ffe0ff */
        /* <DEDUP_REMOVED lines=19> */
.L_x_4295:
[----:B------:R-:W-:Y:S05]  /*1250*/  BSYNC B0 ;  /* 0x0000000000007941 */ /* 0x000fea0003800000 */
.L_x_4294:
[C---:B------:R-:W-:Y:S01]  /*1260*/  IADD3 R3, R15.reuse, 0x180, RZ ;  /* 0x000001800f037810 */ /* 0x040fe20007ffe0ff */
[----:B------:R-:W-:Y:S01]  /*1270*/  @!P0 IMAD.IADD R2, R18, 0x1, R15 ;  /* 0x0000000112028824 */ /* 0x000fe200078e020f */
[----:B-----5:R-:W-:Y:S01]  /*1280*/  IADD3 R11, R15, 0x280, RZ ;  /* 0x000002800f0b7810 */ /* 0x020fe20007ffe0ff */
[----:B------:R-:W-:Y:S01]  /*1290*/  BSSY B0, `(.L_x_4296) ;  /* 0x000001c000007945 */ /* 0x000fe20003800000 */
[-C--:B------:R-:W-:Y:S02]  /*12a0*/  ISETP.GE.AND P5, PT, R3, R16.reuse, PT ;  /* 0x000000100300720c */ /* 0x080fe40003fa6270 */
[----:B------:R-:W-:Y:S02]  /*12b0*/  IADD3 R3, R15, 0x200, RZ ;  /* 0x000002000f037810 */ /* 0x000fe40007ffe0ff */
[-C--:B------:R-:W-:Y:S02]  /*12c0*/  ISETP.GE.AND P2, PT, R11, R16.reuse, PT ;  /* 0x000000100b00720c */ /* 0x080fe40003f46270 */
[----:B------:R-:W-:-:S02]  /*12d0*/  ISETP.GE.AND P1, PT, R3, R16, PT ;  /* 0x000000100300720c */ /* 0x000fc40003f26270 */
[C---:B------:R-:W-:Y:S02]  /*12e0*/  IADD3 R3, R15.reuse, 0x300, RZ ;  /* 0x000003000f037810 */ /* 0x040fe40007ffe0ff */
[----:B------:R-:W-:Y:S02]  /*12f0*/  IADD3 R11, R15, 0x380, RZ ;  /* 0x000003800f0b7810 */ /* 0x000fe40007ffe0ff */
[-C--:B------:R-:W-:Y:S01]  /*1300*/  ISETP.GE.AND P3, PT, R3, R16.reuse, PT ;  /* 0x000000100300720c */ /* 0x080fe20003f66270 */
[----:B------:R-:W-:Y:S01]  /*1310*/  @!P0 IMAD.MOV.U32 R3, RZ, RZ, 0x4 ;  /* 0x00000004ff038424 */ /* 0x000fe200078e00ff */
[----:B------:R-:W-:-:S03]  /*1320*/  ISETP.GE.AND P4, PT, R11, R16, PT ;  /* 0x000000100b00720c */ /* 0x000fc60003f86270 */
[----:B------:R-:W-:Y:S01]  /*1330*/  @!P0 IMAD.WIDE.U32 R2, R2, R3, c[0x0][0x168] ;  /* 0x00005a0002028625 */ /* 0x000fe200078e0003 */
[----:B------:R-:W-:Y:S05]  /*1340*/  @P5 BRA `(.L_x_4297) ;  /* 0x0000010000005947 */ /* 0x000fea0003800000 */
[----:B------:R-:W-:Y:S02]  /*1350*/  FADD.FTZ R8, |R8|, -RZ ;  /* 0x800000ff08087221 */ /* 0x000fe40000010200 */
        /* <DEDUP_REMOVED lines=15> */
.L_x_4297:
[----:B------:R-:W-:Y:S05]  /*1450*/  BSYNC B0 ;  /* 0x0000000000007941 */ /* 0x000fea0003800000 */
.L_x_4296:
[----:B------:R-:W-:Y:S01]  /*1460*/  BSSY B0, `(.L_x_4298) ;  /* 0x0000012000007945 */ /* 0x000fe20003800000 */
        /* <DEDUP_REMOVED lines=17> */
.L_x_4299:
[----:B------:R-:W-:Y:S05]  /*1580*/  BSYNC B0 ;  /* 0x0000000000007941 */ /* 0x000fea0003800000 */
.L_x_4298:
        /* <DEDUP_REMOVED lines=18> */
.L_x_4301:
[----:B------:R-:W-:Y:S05]  /*16b0*/  BSYNC B0 ;  /* 0x0000000000007941 */ /* 0x000fea0003800000 */
.L_x_4300:
[----:B------:R-:W-:Y:S01]  /*16c0*/  BSSY B0, `(.L_x_4302) ;  /* 0x0000012000007945 */ /* 0x000fe20003800000 */
[----:B------:R-:W-:Y:S05]  /*16d0*/  @P3 BRA `(.L_x_4303) ;  /* 0x0000010000003947 */ /* 0x000fea0003800000 */
[----:B------:R-:W-:Y:S02]  /*16e0*/  FADD.FTZ R25, |R25|, -RZ ;  /* 0x800000ff19197221 */ /* 0x000fe40000010200 */
        /* <DEDUP_REMOVED lines=15> */
.L_x_4303:
[----:B------:R-:W-:Y:S05]  /*17e0*/  BSYNC B0 ;  /* 0x0000000000007941 */ /* 0x000fea0003800000 */
.L_x_4302:
        /* <DEDUP_REMOVED lines=18> */
.L_x_4305:
[----:B------:R-:W-:Y:S05]  /*1910*/  BSYNC B0 ;  /* 0x0000000000007941 */ /* 0x000fea0003800000 */
.L_x_4304:
[----:B------:R-:W-:Y:S01]  /*1920*/  @!P0 MOV R15, R5 ;  /* 0x00000005000f8202 */ /* 0x000fe20000000f00 */
        /* <DEDUP_REMOVED lines=10> */
[----:B------:R0:W-:Y:S07]  /*19d0*/  STG.E [R2.64], R4 ;  /* 0x0000000402007986 */ /* 0x0001ee000c101904 */
[----:B------:R-:W-:Y:S05]  /*19e0*/  @P0 BRA `(.L_x_4309) ;  /* 0x000000c000000947 */ /* 0x000fea0003800000 */
[----:B0-----:R-:W-:Y:S01]  /*19f0*/  HFMA2.MMA R3, -RZ, RZ, 0, 2.384185791015625e-07 ;  /* 0x00000004ff037435 */ /* 0x001fe200000001ff */
[----:B------:R-:W-:Y:S01]  /*1a00*/  IMAD.IADD R2, R18, 0x1, R15 ;  /* 0x0000000112027824 */ /* 0x000fe200078e020f */
[----:B------:R-:W-:-:S08]  /*1a10*/  IADD3 R15, R15, 0x80, RZ ;  /* 0x000000800f0f7810 */ /* 0x000fd00007ffe0ff */
[----:B------:R-:W-:-:S05]  /*1a20*/  IMAD.WIDE.U32 R2, R2, R3, c[0x0][0x168] ;  /* 0x00005a0002027625 */ /* 0x000fca00078e0003 */
[----:B------:R0:W-:Y:S02]  /*1a30*/  STG.E [R2.64], R9 ;  /* 0x0000000902007986 */ /* 0x0001e4000c101904 */
.L_x_4308:
[----:B0-----:R-:W-:-:S13]  /*1a40*/  ISETP.GE.AND P0, PT, R15, R16, PT ;  /* 0x000000100f00720c */ /* 0x001fda0003f06270 */
[----:B------:R-:W-:Y:S05]  /*1a50*/  @P0 BRA `(.L_x_4310) ;  /* 0x000000c000000947 */ /* 0x000fea0003800000 */
[----:B------:R-:W-:Y:S01]  /*1a60*/  IMAD.IADD R2, R18, 0x1, R15 ;  /* 0x0000000112027824 */ /* 0x000fe200078e020f */
[----:B------:R-:W-:Y:S01]  /*1a70*/  IADD3 R15, R15, 0x80, RZ ;  /* 0x000000800f0f7810 */ /* 0x000fe20007ffe0ff */
[----:B------:R-:W-:-:S04]  /*1a80*/  IMAD.MOV.U32 R3, RZ, RZ, 0x4 ;  /* 0x00000004ff037424 */ /* 0x000fc800078e00ff */
[----:B------:R-:W-:-:S05]  /*1a90*/  IMAD.WIDE.U32 R2, R2, R3, c[0x0][0x168] ;  /* 0x00005a0002027625 */ /* 0x000fca00078e0003 */
[----:B------:R0:W-:Y:S02]  /*1aa0*/  STG.E [R2.64], R7 ;  /* 0x0000000702007986 */ /* 0x0001e4000c101904 */
.L_x_4309:
[----:B------:R-:W-:-:S13]  /*1ab0*/  ISETP.GE.AND P0, PT, R15, R16, PT ;  /* 0x000000100f00720c */ /* 0x000fda0003f06270 */
[----:B------:R-:W-:Y:S05]  /*1ac0*/  @P0 BRA `(.L_x_4311) ;  /* 0x000000d000000947 */ /* 0x000fea0003800000 */
[----:B0-----:R-:W-:Y:S01]  /*1ad0*/  MOV R3, 0x4 ;  /* 0x0000000400037802 */ /* 0x001fe20000000f00 */
[----:B------:R-:W-:Y:S01]  /*1ae0*/  IMAD.IADD R2, R18, 0x1, R15 ;  /* 0x0000000112027824 */ /* 0x000fe200078e020f */
[----:B------:R-:W-:-:S03]  /*1af0*/  IADD3 R15, R15, 0x80, RZ ;  /* 0x000000800f0f7810 */ /* 0x000fc60007ffe0ff */
[----:B------:R-:W-:-:S05]  /*1b00*/  IMAD.WIDE.U32 R2, R2, R3, c[0x0][0x168] ;  /* 0x00005a0002027625 */ /* 0x000fca00078e0003 */
[----:B------:R0:W-:Y:S02]  /*1b10*/  STG.E [R2.64], R0 ;  /* 0x0000000002007986 */ /* 0x0001e4000c101904 */
.L_x_4310:
[----:B------:R-:W-:-:S13]  /*1b20*/  ISETP.GE.AND P0, PT, R15, R16, PT ;  /* 0x000000100f00720c */ /* 0x000fda0003f06270 */
[----:B------:R-:W-:Y:S01]  /*1b30*/  @P0 BREAK B1 ;  /* 0x0000000000010942 */ /* 0x000fe20003800000 */
[----:B------:R-:W-:Y:S05]  /*1b40*/  @P0 BRA `(.L_x_4312) ;  /* 0x000000c000000947 */ /* 0x000fea0003800000 */
[----:B0-----:R-:W-:Y:S01]  /*1b50*/  IMAD.IADD R2, R18, 0x1, R15 ;  /* 0x0000000112027824 */ /* 0x001fe200078e020f */
[----:B------:R-:W-:Y:S01]  /*1b60*/  IADD3 R15, R15, 0x80, RZ ;  /* 0x000000800f0f7810 */ /* 0x000fe20007ffe0ff */
[----:B------:R-:W-:-:S04]  /*1b70*/  IMAD.MOV.U32 R3, RZ, RZ, 0x4 ;  /* 0x00000004ff037424 */ /* 0x000fc800078e00ff */
[----:B------:R-:W-:-:S05]  /*1b80*/  IMAD.WIDE.U32 R2, R2, R3, c[0x0][0x168] ;  /* 0x00005a0002027625 */ /* 0x000fca00078e0003 */
[----:B------:R0:W-:Y:S02]  /*1b90*/  STG.E [R2.64], R6 ;  /* 0x0000000602007986 */ /* 0x0001e4000c101904 */
.L_x_4311:
[----:B------:R-:W-:Y:S05]  /*1ba0*/  BSYNC B1 ;  /* 0x0000000000017941 */ /* 0x000fea0003800000 */
.L_x_4307:
[----:B------:R-:W-:-:S13]  /*1bb0*/  ISETP.GE.AND P0, PT, R15, R16, PT ;  /* 0x000000100f00720c */ /* 0x000fda0003f06270 */
[----:B0-----:R-:W-:Y:S01]  /*1bc0*/  @!P0 MOV R3, 0x4 ;  /* 0x0000000400038802 */ /* 0x001fe20000000f00 */
[----:B------:R-:W-:Y:S01]  /*1bd0*/  @!P0 IMAD.IADD R2, R18, 0x1, R15 ;  /* 0x0000000112028824 */ /* 0x000fe200078e020f */
[----:B------:R-:W-:-:S03]  /*1be0*/  @!P0 IADD3 R15, R15, 0x80, RZ ;  /* 0x000000800f0f8810 */ /* 0x000fc60007ffe0ff */
[----:B------:R-:W-:-:S05]  /*1bf0*/  @!P0 IMAD.WIDE.U32 R2, R2, R3, c[0x0][0x168] ;  /* 0x00005a0002028625 */ /* 0x000fca00078e0003 */
[----:B------:R0:W-:Y:S02]  /*1c00*/  @!P0 STG.E [R2.64], R8 ;  /* 0x0000000802008986 */ /* 0x0001e4000c101904 */
.L_x_4312:
[----:B------:R-:W-:Y:S05]  /*1c10*/  BSYNC B0 ;  /* 0x0000000000007941 */ /* 0x000fea0003800000 */
.L_x_4306:
[----:B------:R-:W-:Y:S01]  /*1c20*/  WARPSYNC 0xffffffff ;  /* 0xffffffff00007948 */ /* 0x000fe20003800000 */
[----:B------:R-:W-:-:S13]  /*1c30*/  ISETP.GE.AND P0, PT, R15, R16, PT ;  /* 0x000000100f00720c */ /* 0x000fda0003f06270 */
[----:B------:R-:W-:Y:S05]  /*1c40*/  @P0 EXIT ;  /* 0x000000000000094d */ /* 0x000fea0003800000 */
[----:B0-----:R-:W-:Y:S02]  /*1c50*/  IMAD.IADD R2, R18, 0x1, R15 ;  /* 0x0000000112027824 */ /* 0x001fe400078e020f */
[----:B------:R-:W-:-:S04]  /*1c60*/  IMAD.MOV.U32 R3, RZ, RZ, 0x4 ;  /* 0x00000004ff037424 */ /* 0x000fc800078e00ff */
[----:B------:R-:W-:-:S05]  /*1c70*/  IMAD.WIDE.U32 R2, R2, R3, c[0x0][0x168] ;  /* 0x00005a0002027625 */ /* 0x000fca00078e0003 */
[----:B------:R-:W-:Y:S01]  /*1c80*/  STG.E [R2.64], R10 ;  /* 0x0000000a02007986 */ /* 0x000fe2000c101904 */
[----:B------:R-:W-:Y:S05]  /*1c90*/  EXIT ;  /* 0x000000000000794d */ /* 0x000fea0003800000 */
.L_x_4313:
        /* <DEDUP_REMOVED lines=14> */
.L_x_17765:


//--------------------- .text._ZN2at6native29vectorized_elementwise_kernelILi4ENS0_13BinaryFunctorIfffZZZNS0_17hypot_kernel_cudaERNS_18TensorIteratorBaseEENKUlvE_clEvENKUlvE0_clEvEUlffE_EESt5arrayIPcLm3EEEEviT0_T1_ --------------------------
	.section	.text._ZN2at6native29vectorized_elementwise_kernelILi4ENS0_13BinaryFunctorIfffZZZNS0_17hypot_kernel_cudaERNS_18TensorIteratorBaseEENKUlvE_clEvENKUlvE0_clEvEUlffE_EESt5arrayIPcLm3EEEEviT0_T1_,"ax",@progbits
	.sectioninfo	@"SHI_REGISTERS=31"
	.align	128
        .global         _ZN2at6native29vectorized_elementwise_kernelILi4ENS0_13BinaryFunctorIfffZZZNS0_17hypot_kernel_cudaERNS_18TensorIteratorBaseEENKUlvE_clEvENKUlvE0_clEvEUlffE_EESt5arrayIPcLm3EEEEviT0_T1_
        .type           _ZN2at6native29vectorized_elementwise_kernelILi4ENS0_13BinaryFunctorIfffZZZNS0_17hypot_kernel_cudaERNS_18TensorIteratorBaseEENKUlvE_clEvENKUlvE0_clEvEUlffE_EESt5arrayIPcLm3EEEEviT0_T1_,@function
        .size           _ZN2at6native29vectorized_elementwise_kernelILi4ENS0_13BinaryFunctorIfffZZZNS0_17hypot_kernel_cudaERNS_18TensorIteratorBaseEENKUlvE_clEvENKUlvE0_clEvEUlffE_EESt5arrayIPcLm3EEEEviT0_T1_,(.L_x_17766 - _ZN2at6native29vectorized_elementwise_kernelILi4ENS0_13BinaryFunctorIfffZZZNS0_17hypot_kernel_cudaERNS_18TensorIteratorBaseEENKUlvE_clEvENKUlvE0_clEvEUlffE_EESt5arrayIPcLm3EEEEviT0_T1_)
        .other          _ZN2at6native29vectorized_elementwise_kernelILi4ENS0_13BinaryFunctorIfffZZZNS0_17hypot_kernel_cudaERNS_18TensorIteratorBaseEENKUlvE_clEvENKUlvE0_clEvEUlffE_EESt5arrayIPcLm3EEEEviT0_T1_,@"STO_CUDA_ENTRY STV_DEFAULT"
_ZN2at6native29vectorized_elementwise_kernelILi4ENS0_13BinaryFunctorIfffZZZNS0_17hypot_kernel_cudaERNS_18TensorIteratorBaseEENKUlvE_clEvENKUlvE0_clEvEUlffE_EESt5arrayIPcLm3EEEEviT0_T1_:
.text._ZN2at6native29vectorized_elementwise_kernelILi4ENS0_13BinaryFunctorIfffZZZNS0_17hypot_kernel_cudaERNS_18TensorIteratorBaseEENKUlvE_clEvENKUlvE0_clEvEUlffE_EESt5arrayIPcLm3EEEEviT0_T1_:
        /* <DEDUP_REMOVED lines=13> */
[----:B------:R-:W2:Y:S04]  /*00d0*/  LDG.E.128 R20, [R24.64] ;  /* 0x0000000418147981 */ /* 0x000ea8000c1e1d00 */
[----:B------:R-:W3:Y:S04]  /*00e0*/  LDG.E.128 R12, [R26.64] ;  /* 0x000000041a0c7981 */ /* 0x000ee8000c1e1d00 */
[----:B------:R0:W4:Y:S04]  /*00f0*/  LDG.E.128 R8, [R24.64+0x800] ;  /* 0x0008000418087981 */ /* 0x000128000c1e1d00 */
[----:B------:R1:W5:Y:S01]  /*0100*/  LDG.E.128 R4, [R26.64+0x800] ;  /* 0x000800041a047981 */ /* 0x000362000c1e1d00 */
[----:B------:R-:W-:-:S06]  /*0110*/  IMAD.WIDE.U32 R18, R18, R19, c[0x0][0x168] ;  /* 0x00005a0012127625 */ /* 0x000fcc00078e0013 */
[----:B------:R-:W-:-:S04]  /*0120*/  IMAD.WIDE R2, R2, 0x10, R18 ;  /* 0x0000001002027825 */ /* 0x000fc800078e0212 */
[----:B--2---:R-:W-:Y:S02]  /*0130*/  FADD.FTZ R20, |R20|, -RZ ;  /* 0x800000ff14147221 */ /* 0x004fe40000010200 */
[----:B------:R-:W-:Y:S02]  /*0140*/  FADD.FTZ R19, |R21|, -RZ ;  /* 0x800000ff15137221 */ /* 0x000fe40000010200 */
[----:B---3--:R-:W-:Y:S02]  /*0150*/  FADD.FTZ R17, |R12|, -RZ ;  /* 0x800000ff0c117221 */ /* 0x008fe40000010200 */
[----:B------:R-:W-:Y:S02]  /*0160*/  FADD.FTZ R28, |R13|, -RZ ;  /* 0x800000ff0d1c7221 */ /* 0x000fe40000010200 */
[----:B-1----:R-:W-:Y:S01]  /*0170*/  FADD.FTZ R27, |R14|, -RZ ;  /* 0x800000ff0e1b7221 */ /* 0x002fe20000010200 */
[-C--:B------:R-:W-:Y:S01]  /*0180*/  IMNMX R0, R20, R17.reuse, !PT ;  /* 0x0000001114007217 */ /* 0x080fe20007800200 */
[----:B------:R-:W-:Y:S01]  /*0190*/  FADD.FTZ R22, |R22|, -RZ ;  /* 0x800000ff16167221 */ /* 0x000fe20000010200 */
[----:B------:R-:W-:Y:S01]  /*01a0*/  IMNMX R17, R20, R17, PT ;  /* 0x0000001114117217 */ /* 0x000fe20003800200 */
[----:B------:R-:W-:Y:S01]  /*01b0*/  FADD.FTZ R23, |R23|, -RZ ;  /* 0x800000ff17177221 */ /* 0x000fe20000010200 */
[----:B------:R-:W-:Y:S01]  /*01c0*/  LOP3.LUT R16, R0, 0xfe000000, RZ, 0xc0, !PT ;  /* 0xfe00000000107812 */ /* 0x000fe200078ec0ff */
[----:B------:R-:W-:Y:S01]  /*01d0*/  FADD.FTZ R12, |R15|, -RZ ;  /* 0x800000ff0f0c7221 */ /* 0x000fe20000010200 */
[----:B------:R-:W-:Y:S01]  /*01e0*/  IMNMX R13, R19, R28, !PT ;  /* 0x0000001c130d7217 */ /* 0x000fe20007800200 */
[----:B-----5:R-:W-:Y:S01]  /*01f0*/  FADD.FTZ R4, |R4|, -RZ ;  /* 0x800000ff04047221 */ /* 0x020fe20000010200 */
[----:B------:R-:W-:-:S02]  /*0200*/  IADD3 R21, -R16, 0x7e800000, RZ ;  /* 0x7e80000010157810 */ /* 0x000fc40007ffe1ff */
[----:B------:R-:W-:Y:S02]  /*0210*/  LOP3.LUT R18, R13, 0xfe000000, RZ, 0xc0, !PT ;  /* 0xfe0000000d127812 */ /* 0x000fe400078ec0ff */
[----:B------:R-:W-:Y:S01]  /*0220*/  IMNMX R20, R19, R28, PT ;  /* 0x0000001c13147217 */ /* 0x000fe20003800200 */
[-C--:B------:R-:W-:Y:S01]  /*0230*/  FMUL.FTZ R14, R17, R21.reuse ;  /* 0x00000015110e7220 */ /* 0x080fe20000410000 */
[----:B------:R-:W-:Y:S01]  /*0240*/  IADD3 R15, -R18, 0x7e800000, RZ ;  /* 0x7e800000120f7810 */ /* 0x000fe20007ffe1ff */
[----:B0-----:R-:W-:Y:S01]  /*0250*/  FMUL.FTZ R24, R0, R21 ;  /* 0x0000001500187220 */ /* 0x001fe20000410000 */
[C---:B------:R-:W-:Y:S01]  /*0260*/  IMNMX R21, R23.reuse, R12, PT ;  /* 0x0000000c17157217 */ /* 0x040fe20003800200 */
[----:B------:R-:W-:Y:S01]  /*0270*/  FMUL.FTZ R25, R14, R14 ;  /* 0x0000000e0e197220 */ /* 0x000fe20000410000 */
[-C--:B------:R-:W-:Y:S02]  /*0280*/  IMNMX R14, R22, R27.reuse, !PT ;  /* 0x0000001b160e7217 */ /* 0x080fe40007800200 */
[----:B------:R-:W-:Y:S01]  /*0290*/  IMNMX R12, R23, R12, !PT ;  /* 0x0000000c170c7217 */ /* 0x000fe20007800200 */
[----:B------:R-:W-:Y:S01]  /*02a0*/  FFMA.FTZ R23, R24, R24, R25 ;  /* 0x0000001818177223 */ /* 0x000fe20000010019 */
[----:B------:R-:W-:Y:S01]  /*02b0*/  IMNMX R19, R22, R27, PT ;  /* 0x0000001b16137217 */ /* 0x000fe20003800200 */
[-C--:B------:R-:W-:Y:S01]  /*02c0*/  FMUL.FTZ R24, R20, R15.reuse ;  /* 0x0000000f14187220 */ /* 0x080fe20000410000 */
[----:B------:R-:W-:Y:S01]  /*02d0*/  LOP3.LUT R22, R14, 0xfe000000, RZ, 0xc0, !PT ;  /* 0xfe0000000e167812 */ /* 0x000fe200078ec0ff */
[----:B------:R-:W-:Y:S01]  /*02e0*/  FMUL.FTZ R15, R13, R15 ;  /* 0x0000000f0d0f7220 */ /* 0x000fe20000410000 */
[C---:B------:R-:W-:Y:S01]  /*02f0*/  FSETP.NEU.FTZ.AND P3, PT, R17.reuse, RZ, PT ;  /* 0x000000ff1100720b */ /* 0x040fe20003f7d000 */
[----:B------:R-:W-:Y:S01]  /*0300*/  FMUL.FTZ R24, R24, R24 ;  /* 0x0000001818187220 */ /* 0x000fe20000410000 */
[----:B------:R-:W-:Y:S01]  /*0310*/  IADD3 R25, -R22, 0x7e800000, RZ ;  /* 0x7e80000016197810 */ /* 0x000fe20007ffe1ff */
[----:B------:R-:W0:Y:S01]  /*0320*/  MUFU.SQRT R23, R23 ;  /* 0x0000001700177308 */ /* 0x000e220000002000 */
[----:B------:R-:W-:Y:S01]  /*0330*/  FSETP.NEU.FTZ.AND P1, PT, R17, +INF , PT ;  /* 0x7f8000001100780b */ /* 0x000fe20003f3d000 */
[----:B------:R-:W-:Y:S01]  /*0340*/  FFMA.FTZ R24, R15, R15, R24 ;  /* 0x0000000f0f187223 */ /* 0x000fe20000010018 */
[C---:B------:R-:W-:Y:S01]  /*0350*/  FSETP.NEU.FTZ.AND P5, PT, R19.reuse, RZ, PT ;  /* 0x000000ff1300720b */ /* 0x040fe20003fbd000 */
[-C--:B------:R-:W-:Y:S01]  /*0360*/  FMUL.FTZ R15, R19, R25.reuse ;  /* 0x00000019130f7220 */ /* 0x080fe20000410000 */
[----:B------:R-:W-:Y:S01]  /*0370*/  FSETP.NEU.FTZ.AND P2, PT, R20, RZ, PT ;  /* 0x000000ff1400720b */ /* 0x000fe20003f5d000 */
[----:B------:R-:W-:Y:S01]  /*0380*/  FMUL.FTZ R25, R14, R25 ;  /* 0x000000190e197220 */ /* 0x000fe20000410000 */
[----:B------:R-:W-:Y:S01]  /*0390*/  FSETP.NEU.FTZ.AND P0, PT, R20, +INF , PT ;  /* 0x7f8000001400780b */ /* 0x000fe20003f1d000 */
[----:B------:R-:W-:Y:S01]  /*03a0*/  FMUL.FTZ R26, R15, R15 ;  /* 0x0000000f0f1a7220 */ /* 0x000fe20000410000 */
[----:B------:R-:W1:Y:S01]  /*03b0*/  MUFU.SQRT R24, R24 ;  /* 0x0000001800187308 */ /* 0x000e620000002000 */
[----:B------:R-:W-:-:S02]  /*03c0*/  LOP3.LUT R15, R12, 0xfe000000, RZ, 0xc0, !PT ;  /* 0xfe0000000c0f7812 */ /* 0x000fc400078ec0ff */
[----:B------:R-:W-:Y:S01]  /*03d0*/  FFMA.FTZ R17, R25, R25, R26 ;  /* 0x0000001919117223 */ /* 0x000fe2000001001a */
[----:B------:R-:W-:Y:S02]  /*03e0*/  LOP3.LUT R16, R16, 0x800000, RZ, 0xfc, !PT ;  /* 0x0080000010107812 */ /* 0x000fe400078efcff */
[----:B------:R-:W-:Y:S02]  /*03f0*/  LOP3.LUT R22, R22, 0x800000, RZ, 0xfc, !PT ;  /* 0x0080000016167812 */ /* 0x000fe400078efcff */
[----:B------:R-:W-:Y:S01]  /*0400*/  IADD3 R20, -R15, 0x7e800000, RZ ;  /* 0x7e8000000f147810 */ /* 0x000fe20007ffe1ff */
[----:B------:R-:W2:Y:S01]  /*0410*/  MUFU.SQRT R17, R17 ;  /* 0x0000001100117308 */ /* 0x000ea20000002000 */
[----:B------:R-:W-:Y:S01]  /*0420*/  FSETP.NEU.FTZ.AND P4, PT, R19, +INF , PT ;  /* 0x7f8000001300780b */ /* 0x000fe20003f9d000 */
[----:B0-----:R-:W-:Y:S01]  /*0430*/  @P3 FMUL.FTZ R0, R23, R16 ;  /* 0x0000001017003220 */ /* 0x001fe20000410000 */
[----:B------:R-:W-:Y:S01]  /*0440*/  LOP3.LUT R19, R18, 0x800000, RZ, 0xfc, !PT ;  /* 0x0080000012137812 */ /* 0x000fe200078efcff */
[C---:B------:R-:W-:Y:S01]  /*0450*/  FMUL.FTZ R25, R21.reuse, R20 ;  /* 0x0000001415197220 */ /* 0x040fe20000410000 */
[----:B------:R-:W-:Y:S01]  /*0460*/  FSETP.NEU.FTZ.AND P6, PT, R21, RZ, PT ;  /* 0x000000ff1500720b */ /* 0x000fe20003fdd000 */
[----:B----4-:R-:W-:Y:S01]  /*0470*/  FADD.FTZ R18, |R9|, -RZ ;  /* 0x800000ff09127221 */ /* 0x010fe20000010200 */
[----:B------:R-:W-:Y:S01]  /*0480*/  FSETP.NEU.FTZ.AND P3, PT, R21, +INF , PT ;  /* 0x7f8000001500780b */ /* 0x000fe20003f7d000 */
[----:B------:R-:W-:Y:S01]  /*0490*/  FADD.FTZ R21, |R5|, -RZ ;  /* 0x800000ff05157221 */ /* 0x000fe20000010200 */
[----:B------:R-:W-:Y:S01]  /*04a0*/  LOP3.LUT R15, R15, 0x800000, RZ, 0xfc, !PT ;  /* 0x008000000f0f7812 */ /* 0x000fe200078efcff */
[----:B-1----:R-:W-:-:S02]  /*04b0*/  @P2 FMUL.FTZ R13, R24, R19 ;  /* 0x00000013180d2220 */ /* 0x002fc40000410000 */
[----:B------:R-:W-:Y:S01]  /*04c0*/  FMUL.FTZ R16, R12, R20 ;  /* 0x000000140c107220 */ /* 0x000fe20000410000 */
[-C--:B------:R-:W-:Y:S01]  /*04d0*/  IMNMX R9, R18, R21.reuse, !PT ;  /* 0x0000001512097217 */ /* 0x080fe20007800200 */
[----:B------:R-:W-:Y:S01]  /*04e0*/  FADD.FTZ R24, |R6|, -RZ ;  /* 0x800000ff06187221 */ /* 0x000fe20000010200 */
[----:B------:R-:W-:Y:S01]  /*04f0*/  IMNMX R18, R18, R21, PT ;  /* 0x0000001512127217 */ /* 0x000fe20003800200 */
[----:B--2---:R-:W-:Y:S02]  /*0500*/  @P5 FMUL.FTZ R14, R17, R22 ;  /* 0x00000016110e5220 */ /* 0x004fe40000410000 */
[----:B------:R-:W-:Y:S01]  /*0510*/  FADD.FTZ R17, |R8|, -RZ ;  /* 0x800000ff08117221 */ /* 0x000fe20000010200 */
[----:B------:R-:W-:Y:S01]  /*0520*/  FSETP.NEU.FTZ.AND P2, PT, R18, RZ, PT ;  /* 0x000000ff1200720b */ /* 0x000fe20003f5d000 */
[----:B------:R-:W-:Y:S01]  /*0530*/  FADD.FTZ R20, |R11|, -RZ ;  /* 0x800000ff0b147221 */ /* 0x000fe20000010200 */
[----:B------:R-:W-:Y:S01]  /*0540*/  LOP3.LUT R11, R9, 0xfe000000, RZ, 0xc0, !PT ;  /* 0xfe000000090b7812 */ /* 0x000fe200078ec0ff */
[----:B------:R-:W-:Y:S01]  /*0550*/  FADD.FTZ R19, |R10|, -RZ ;  /* 0x800000ff0a137221 */ /* 0x000fe20000010200 */
[-C--:B------:R-:W-:Y:S01]  /*0560*/  IMNMX R8, R17, R4.reuse, !PT ;  /* 0x0000000411087217 */ /* 0x080fe20007800200 */
[----:B------:R-:W-:Y:S01]  /*0570*/  FADD.FTZ R5, |R7|, -RZ ;  /* 0x800000ff07057221 */ /* 0x000fe20000010200 */
[----:B------:R-:W-:Y:S01]  /*0580*/  IMNMX R7, R17, R4, PT ;  /* 0x0000000411077217 */ /* 0x000fe20003800200 */
[----:B------:R-:W-:Y:S01]  /*0590*/  FMUL.FTZ R25, R25, R25 ;  /* 0x0000001919197220 */ /* 0x000fe20000410000 */
[----:B------:R-:W-:-:S02]  /*05a0*/  LOP3.LUT R6, R8, 0xfe000000, RZ, 0xc0, !PT ;  /* 0xfe00000008067812 */ /* 0x000fc400078ec0ff */
[----:B------:R-:W-:Y:S01]  /*05b0*/  IADD3 R22, -R11, 0x7e800000, RZ ;  /* 0x7e8000000b167810 */ /* 0x000fe20007ffe1ff */
[----:B------:R-:W-:Y:S01]  /*05c0*/  FFMA.FTZ R16, R16, R16, R25 ;  /* 0x0000001010107223 */ /* 0x000fe20000010019 */
[----:B------:R-:W-:Y:S02]  /*05d0*/  IADD3 R23, -R6, 0x7e800000, RZ ;  /* 0x7e80000006177810 */ /* 0x000fe40007ffe1ff */
[C---:B------:R-:W-:Y:S01]  /*05e0*/  IMNMX R10, R19.reuse, R24, !PT ;  /* 0x00000018130a7217 */ /* 0x040fe20007800200 */
[----:B------:R-:W-:Y:S01]  /*05f0*/  FMUL.FTZ R25, R18, R22 ;  /* 0x0000001612197220 */ /* 0x000fe20000410000 */
[----:B------:R-:W-:Y:S01]  /*0600*/  IMNMX R19, R19, R24, PT ;  /* 0x0000001813137217 */ /* 0x000fe20003800200 */
[-C--:B------:R-:W-:Y:S01]  /*0610*/  FMUL.FTZ R21, R7, R23.reuse ;  /* 0x0000001707157220 */ /* 0x080fe20000410000 */
[----:B------:R-:W-:Y:S01]  /*0620*/  LOP3.LUT R17, R10, 0xfe000000, RZ, 0xc0, !PT ;  /* 0xfe0000000a117812 */ /* 0x000fe200078ec0ff */
[----:B------:R-:W-:Y:S01]  /*0630*/  FMUL.FTZ R23, R8, R23 ;  /* 0x0000001708177220 */ /* 0x000fe20000410000 */
[----:B------:R-:W0:Y:S01]  /*0640*/  MUFU.SQRT R16, R16 ;  /* 0x0000001000107308 */ /* 0x000e220000002000 */
[----:B------:R-:W-:Y:S01]  /*0650*/  FMUL.FTZ R24, R21, R21 ;  /* 0x0000001515187220 */ /* 0x000fe20000410000 */
[----:B------:R-:W-:Y:S01]  /*0660*/  IADD3 R4, -R17, 0x7e800000, RZ ;  /* 0x7e80000011047810 */ /* 0x000fe20007ffe1ff */
[----:B------:R-:W-:Y:S01]  /*0670*/  FMUL.FTZ R22, R9, R22 ;  /* 0x0000001609167220 */ /* 0x000fe20000410000 */
[C---:B------:R-:W-:Y:S01]  /*0680*/  IMNMX R21, R20.reuse, R5, PT ;  /* 0x0000000514157217 */ /* 0x040fe20003800200 */
[----:B------:R-:W-:Y:S01]  /*0690*/  FMUL.FTZ R25, R25, R25 ;  /* 0x0000001919197220 */ /* 0x000fe20000410000 */
[----:B------:R-:W-:Y:S01]  /*06a0*/  IMNMX R20, R20, R5, !PT ;  /* 0x0000000514147217 */ /* 0x000fe20007800200 */
        /* <DEDUP_REMOVED lines=22> */
[----:B------:R-:W-:Y:S02]  /*0810*/  FSEL R5, R13, +INF , P0 ;  /* 0x7f8000000d057808 */ /* 0x000fe40000000000 */
[----:B------:R-:W2:Y:S01]  /*0820*/  MUFU.SQRT R25, R25 ;  /* 0x0000001900197308 */ /* 0x000ea20000002000 */
[----:B------:R-:W-:Y:S01]  /*0830*/  FSETP.NEU.FTZ.AND P0, PT, R21, RZ, PT ;  /* 0x000000ff1500720b */ /* 0x000fe20003f1d000 */
[----:B-1----:R-:W-:Y:S01]  /*0840*/  @P5 FMUL.FTZ R8, R23, R6 ;  /* 0x0000000617085220 */ /* 0x002fe20000410000 */
[----:B------:R-:W-:Y:S02]  /*0850*/  LOP3.LUT R0, R17, 0x800000, RZ, 0xfc, !PT ;  /* 0x0080000011007812 */ /* 0x000fe400078efcff */
[----:B------:R-:W-:Y:S02]  /*0860*/  FSETP.NEU.FTZ.AND P5, PT, R18, +INF , PT ;  /* 0x7f8000001200780b */ /* 0x000fe40003fbd000 */
[----:B------:R-:W-:Y:S01]  /*0870*/  FSEL R6, R14, +INF , P4 ;  /* 0x7f8000000e067808 */ /* 0x000fe20002000000 */
[----:B------:R-:W1:Y:S01]  /*0880*/  MUFU.SQRT R26, R26 ;  /* 0x0000001a001a7308 */ /* 0x000e620000002000 */
[----:B0-----:R-:W-:Y:S01]  /*0890*/  @P2 FMUL.FTZ R9, R24, R11 ;  /* 0x0000000b18092220 */ /* 0x001fe20000410000 */
[----:B------:R-:W-:-:S02]  /*08a0*/  FSETP.NEU.FTZ.AND P2, PT, R19, +INF , PT ;  /* 0x7f8000001300780b */ /* 0x000fc40003f5d000 */
[----:B------:R-:W-:Y:S02]  /*08b0*/  FSEL R8, R8, +INF , P6 ;  /* 0x7f80000008087808 */ /* 0x000fe40003000000 */
[----:B------:R-:W-:Y:S01]  /*08c0*/  FSEL R9, R9, +INF , P5 ;  /* 0x7f80000009097808 */ /* 0x000fe20002800000 */
[----:B--2---:R-:W-:Y:S01]  /*08d0*/  @P1 FMUL.FTZ R10, R25, R0 ;  /* 0x00000000190a1220 */ /* 0x004fe20000410000 */
[----:B------:R-:W-:-:S04]  /*08e0*/  FSETP.NEU.FTZ.AND P1, PT, R21, +INF , PT ;  /* 0x7f8000001500780b */ /* 0x000fc80003f3d000 */
[----:B------:R-:W-:Y:S01]  /*08f0*/  FSEL R10, R10, +INF , P2 ;  /* 0x7f8000000a0a7808 */ /* 0x000fe20001000000 */
[----:B-1----:R-:W-:Y:S01]  /*0900*/  @P0 FMUL.FTZ R20, R26, R7 ;  /* 0x000000071a140220 */ /* 0x002fe20000410000 */
[----:B------:R-:W-:-:S04]  /*0910*/  FSEL R7, R12, +INF , P3 ;  /* 0x7f8000000c077808 */ /* 0x000fc80001800000 */
[----:B------:R-:W-:Y:S01]  /*0920*/  FSEL R11, R20, +INF , P1 ;  /* 0x7f800000140b7808 */ /* 0x000fe20000800000 */
[----:B------:R-:W-:Y:S04]  /*0930*/  STG.E.128 [R2.64], R4 ;  /* 0x0000000402007986 */ /* 0x000fe8000c101d04 */
[----:B------:R-:W-:Y:S01]  /*0940*/  STG.E.128 [R2.64+0x800], R8 ;  /* 0x0008000802007986 */ /* 0x000fe2000c101d04 */
[----:B------:R-:W-:Y:S05]  /*0950*/  EXIT ;  /* 0x000000000000794d */ /* 0x000fea0003800000 */
.L_x_4314:
        /* <DEDUP_REMOVED lines=95> */
.L_x_4316:
[----:B------:R-:W-:Y:S05]  /*0f50*/  BSYNC B0 ;  /* 0x0000000000007941 */ /* 0x000fea0003800000 */
.L_x_4315:
        /* <DEDUP_REMOVED lines=20> */
.L_x_4318:
[----:B------:R-:W-:Y:S05]  /*10a0*/  BSYNC B0 ;  /* 0x0000000000007941 */ /* 0x000fea0003800000 */
.L_x_4317:
        /* <DEDUP_REMOVED lines=20> */
.L_x_4320:
[----:B------:R-:W-:Y:S05]  /*11f0*/  BSYNC B0 ;  /* 0x0000000000007941 */ /* 0x000fea0003800000 */
.L_x_4319:
        /* <DEDUP_REMOVED lines=31> */
.L_x_4322:
[----:B------:R-:W-:Y:S05]  /*13f0*/  BSYNC B0 ;  /* 0x0000000000007941 */ /* 0x000fea0003800000 */
.L_x_4321:
        /* <DEDUP_REMOVED lines=18> */
.L_x_4324:
[----:B------:R-:W-:Y:S05]  /*1520*/  BSYNC B0 ;  /* 0x0000000000007941 */ /* 0x000fea0003800000 */
.L_x_4323:
        /* <DEDUP_REMOVED lines=18> */
.L_x_4326:
[----:B------:R-:W-:Y:S05]  /*1650*/  BSYNC B0 ;  /* 0x0000000000007941 */ /* 0x000fea0003800000 */
.L_x_4325:
        /* <DEDUP_REMOVED lines=18> */
.L_x_4328:
[----:B------:R-:W-:Y:S05]  /*1780*/  BSYNC B0 ;  /* 0x0000000000007941 */ /* 0x000fea0003800000 */
.L_x_4327:
        /* <DEDUP_REMOVED lines=18> */
.L_x_4330:
[----:B------:R-:W-:Y:S05]  /*18b0*/  BSYNC B0 ;  /* 0x0000000000007941 */ /* 0x000fea0003800000 */
.L_x_4329:
        /* <DEDUP_REMOVED lines=18> */
.L_x_4333:
[----:B0-----:R-:W-:-:S13]  /*19e0*/  ISETP.GE.AND P0, PT, R15, R16, PT ;  /* 0x000000100f00720c */ /* 0x001fda0003f06270 */
[----:B------:R-:W-:Y:S05]  /*19f0*/  @P0 BRA `(.L_x_4335) ;  /* 0x000000c000000947 */ /* 0x000fea0003800000 */
[----:B------:R-:W-:Y:S01]  /*1a00*/  IMAD.IADD R2, R18, 0x1, R15 ;  /* 0x0000000112027824 */ /* 0x000fe200078e020f */
[----:B------:R-:W-:Y:S01]  /*1a10*/  IADD3 R15, R15, 0x80, RZ ;  /* 0x000000800f0f7810 */ /* 0x000fe20007ffe0ff */
[----:B------:R-:W-:-:S04]  /*1a20*/  IMAD.MOV.U32 R3, RZ, RZ, 0x4 ;  /* 0x00000004ff037424 */ /* 0x000fc800078e00ff */
[----:B------:R-:W-:-:S05]  /*1a30*/  IMAD.WIDE.U32 R2, R2, R3, c[0x0][0x168] ;  /* 0x00005a0002027625 */ /* 0x000fca00078e0003 */
[----:B------:R0:W-:Y:S02]  /*1a40*/  STG.E [R2.64], R7 ;  /* 0x0000000702007986 */ /* 0x0001e4000c101904 */
.L_x_4334:
[----:B------:R-:W-:-:S13]  /*1a50*/  ISETP.GE.AND P0, PT, R15, R16, PT ;  /* 0x000000100f00720c */ /* 0x000fda0003f06270 */
[----:B------:R-:W-:Y:S05]  /*1a60*/  @P0 BRA `(.L_x_4336) ;  /* 0x000000d000000947 */ /* 0x000fea0003800000 */
[----:B0-----:R-:W-:Y:S01]  /*1a70*/  MOV R3, 0x4 ;  /* 0x0000000400037802 */ /* 0x001fe20000000f00 */
[----:B------:R-:W-:Y:S01]  /*1a80*/  IMAD.IADD R2, R18, 0x1, R15 ;  /* 0x0000000112027824 */ /* 0x000fe200078e020f */
[----:B------:R-:W-:-:S03]  /*1a90*/  IADD3 R15, R15, 0x80, RZ ;  /* 0x000000800f0f7810 */ /* 0x000fc60007ffe0ff */
[----:B------:R-:W-:-:S05]  /*1aa0*/  IMAD.WIDE.U32 R2, R2, R3, c[0x0][0x168] ;  /* 0x00005a0002027625 */ /* 0x000fca00078e0003 */
[----:B------:R0:W-:Y:S02]  /*1ab0*/  STG.E [R2.64], R0 ;  /* 0x0000000002007986 */ /* 0x0001e4000c101904 */
.L_x_4335:
        /* <DEDUP_REMOVED lines=8> */
.L_x_4336:
[----:B------:R-:W-:Y:S05]  /*1b40*/  BSYNC B1 ;  /* 0x0000000000017941 */ /* 0x000fea0003800000 */
.L_x_4332:
[----:B------:R-:W-:-:S13]  /*1b50*/  ISETP.GE.AND P0, PT, R15, R16, PT ;  /* 0x000000100f00720c */ /* 0x000fda0003f06270 */
[----:B0-----:R-:W-:Y:S01]  /*1b60*/  @!P0 MOV R3, 0x4 ;  /* 0x0000000400038802 */ /* 0x001fe20000000f00 */
[----:B------:R-:W-:Y:S01]  /*1b70*/  @!P0 IMAD.IADD R2, R18, 0x1, R15 ;  /* 0x0000000112028824 */ /* 0x000fe200078e020f */
[----:B------:R-:W-:-:S03]  /*1b80*/  @!P0 IADD3 R15, R15, 0x80, RZ ;  /* 0x000000800f0f8810 */ /* 0x000fc60007ffe0ff */
[----:B------:R-:W-:-:S05]  /*1b90*/  @!P0 IMAD.WIDE.U32 R2, R2, R3, c[0x0][0x168] ;  /* 0x00005a0002028625 */ /* 0x000fca00078e0003 */
[----:B------:R0:W-:Y:S02]  /*1ba0*/  @!P0 STG.E [R2.64], R8 ;  /* 0x0000000802008986 */ /* 0x0001e4000c101904 */
.L_x_4337:
[----:B------:R-:W-:Y:S05]  /*1bb0*/  BSYNC B0 ;  /* 0x0000000000007941 */ /* 0x000fea0003800000 */
.L_x_4331:
        /* <DEDUP_REMOVED lines=8> */
.L_x_4338:
        /* <DEDUP_REMOVED lines=12> */
.L_x_17766:


//--------------------- .text._ZN2at6native29vectorized_elementwise_kernelILi8ENS0_13BinaryFunctorIfffZZZNS0_17hypot_kernel_cudaERNS_18TensorIteratorBaseEENKUlvE_clEvENKUlvE0_clEvEUlffE_EESt5arrayIPcLm3EEEEviT0_T1_ --------------------------
	.section	.text._ZN2at6native29vectorized_elementwise_kernelILi8ENS0_13BinaryFunctorIfffZZZNS0_17hypot_kernel_cudaERNS_18TensorIteratorBaseEENKUlvE_clEvENKUlvE0_clEvEUlffE_EESt5arrayIPcLm3EEEEviT0_T1_,"ax",@progbits
	.sectioninfo	@"SHI_REGISTERS=4"
	.align	128
        .global         _ZN2at6native29vectorized_elementwise_kernelILi8ENS0_13BinaryFunctorIfffZZZNS0_17hypot_kernel_cudaERNS_18TensorIteratorBaseEENKUlvE_clEvENKUlvE0_clEvEUlffE_EESt5arrayIPcLm3EEEEviT0_T1_
        .type           _ZN2at6native29vectorized_elementwise_kernelILi8ENS0_13BinaryFunctorIfffZZZNS0_17hypot_kernel_cudaERNS_18TensorIteratorBaseEENKUlvE_clEvENKUlvE0_clEvEUlffE_EESt5arrayIPcLm3EEEEviT0_T1_,@function
        .size           _ZN2at6native29vectorized_elementwise_kernelILi8ENS0_13BinaryFunctorIfffZZZNS0_17hypot_kernel_cudaERNS_18TensorIteratorBaseEENKUlvE_clEvENKUlvE0_clEvEUlffE_EESt5arrayIPcLm3EEEEviT0_T1_,(.L_x_17767 - _ZN2at6native29vectorized_elementwise_kernelILi8ENS0_13BinaryFunctorIfffZZZNS0_17hypot_kernel_cudaERNS_18TensorIteratorBaseEENKUlvE_clEvENKUlvE0_clEvEUlffE_EESt5arrayIPcLm3EEEEviT0_T1_)
        .other          _ZN2at6native29vectorized_elementwise_kernelILi8ENS0_13BinaryFunctorIfffZZZNS0_17hypot_kernel_cudaERNS_18TensorIteratorBaseEENKUlvE_clEvENKUlvE0_clEvEUlffE_EESt5arrayIPcLm3EEEEviT0_T1_,@"STO_CUDA_ENTRY STV_DEFAULT"
_ZN2at6native29vectorized_elementwise_kernelILi8ENS0_13BinaryFunctorIfffZZZNS0_17hypot_kernel_cudaERNS_18TensorIteratorBaseEENKUlvE_clEvENKUlvE0_clEvEUlffE_EESt5arrayIPcLm3EEEEviT0_T1_:
.text._ZN2at6native29vectorized_elementwise_kernelILi8ENS0_13BinaryFunctorIfffZZZNS0_17hypot_kernel_cudaERNS_18TensorIteratorBaseEENKUlvE_clEvENKUlvE0_clEvEUlffE_EESt5arrayIPcLm3EEEEviT0_T1_:
[----:B------:R-:W-:Y:S02]  /*0000*/  MOV R1, c[0x0][0x28] ;  /* 0x00000a0000017a02 */ /* 0x000fe40000000f00 */
[----:B------:R-:W-:Y:S05]  /*0010*/  EXIT ;  /* 0x000000000000794d */ /* 0x000fea0003800000 */
.L_x_4339:
        /* <DEDUP_REMOVED lines=14> */
.L_x_17767:


//--------------------- .text._ZN2at6native18elementwise_kernelILi128ELi4EZNS0_15gpu_kernel_implINS0_13AUnaryFunctorIdddZZZNS0_17hypot_kernel_cudaERNS_18TensorIteratorBaseEENKUlvE_clEvENKUlvE_clEvEUlddE_EEEEvS5_RKT_EUliE_EEviT1_ --------------------------
	.section	.text._ZN2at6native18elementwise_kernelILi128ELi4EZNS0_15gpu_kernel_implINS0_13AUnaryFunctorIdddZZZNS0_17hypot_kernel_cudaERNS_18TensorIteratorBaseEENKUlvE_clEvENKUlvE_clEvEUlddE_EEEEvS5_RKT_EUliE_EEviT1_,"ax",@progbits
	.sectioninfo	@"SHI_REGISTERS=26"
	.align	128
        .global         _ZN2at6native18elementwise_kernelILi128ELi4EZNS0_15gpu_kernel_implINS0_13AUnaryFunctorIdddZZZNS0_17hypot_kernel_cudaERNS_18TensorIteratorBaseEENKUlvE_clEvENKUlvE_clEvEUlddE_EEEEvS5_RKT_EUliE_EEviT1_
        .type           _ZN2at6native18elementwise_kernelILi128ELi4EZNS0_15gpu_kernel_implINS0_13AUnaryFunctorIdddZZZNS0_17hypot_kernel_cudaERNS_18TensorIteratorBaseEENKUlvE_clEvENKUlvE_clEvEUlddE_EEEEvS5_RKT_EUliE_EEviT1_,@function
        .size           _ZN2at6native18elementwise_kernelILi128ELi4EZNS0_15gpu_kernel_implINS0_13AUnaryFunctorIdddZZZNS0_17hypot_kernel_cudaERNS_18TensorIteratorBaseEENKUlvE_clEvENKUlvE_clEvEUlddE_EEEEvS5_RKT_EUliE_EEviT1_,(.L_x_17768 - _ZN2at6native18elementwise_kernelILi128ELi4EZNS0_15gpu_kernel_implINS0_13AUnaryFunctorIdddZZZNS0_17hypot_kernel_cudaERNS_18TensorIteratorBaseEENKUlvE_clEvENKUlvE_clEvEUlddE_EEEEvS5_RKT_EUliE_EEviT1_)
        .other          _ZN2at6native18elementwise_kernelILi128ELi4EZNS0_15gpu_kernel_implINS0_13AUnaryFunctorIdddZZZNS0_17hypot_kernel_cudaERNS_18TensorIteratorBaseEENKUlvE_clEvENKUlvE_clEvEUlddE_EEEEvS5_RKT_EUliE_EEviT1_,@"STO_CUDA_ENTRY STV_DEFAULT"
_ZN2at6native18elementwise_kernelILi128ELi4EZNS0_15gpu_kernel_implINS0_13AUnaryFunctorIdddZZZNS0_17hypot_kernel_cudaERNS_18TensorIteratorBaseEENKUlvE_clEvENKUlvE_clEvEUlddE_EEEEvS5_RKT_EUliE_EEviT1_:
.text._ZN2at6native18elementwise_kernelILi128ELi4EZNS0_15gpu_kernel_implINS0_13AUnaryFunctorIdddZZZNS0_17hypot_kernel_cudaERNS_18TensorIteratorBaseEENKUlvE_clEvENKUlvE_clEvEUlddE_EEEEvS5_RKT_EUliE_EEviT1_:
        /* <DEDUP_REMOVED lines=30> */
[----:B------:R-:W-:Y:S02]  /*01e0*/  IMAD R0, R4, c[0x0][0x2a4], RZ ;  /* 0x0000a90004007a24 */ /* 0x000fe400078e02ff */
        /* <DEDUP_REMOVED lines=207> */
.L_x_4342:
        /* <DEDUP_REMOVED lines=17> */
[----:B--2---:R-:W0:Y:S01]  /*0ff0*/  I2F.F64.S16 R2, R2 ;  /* 0x0000000200027312 */ /* 0x004e220000101c00 */
[----:B------:R-:W-:Y:S05]  /*1000*/  BRA `(.L_x_4348) ;  /* 0x00000e2000007947 */ /* 0x000fea0003800000 */
.L_x_4346:
[----:B------:R-:W2:Y:S02]  /*1010*/  LDG.E.U8 R2, [R4.64] ;  /* 0x0000002404027981 */ /* 0x000ea4000c1e1100 */
[----:B--2---:R-:W0:Y:S01]  /*1020*/  I2F.F64.U16 R2, R2 ;  /* 0x0000000200027312 */ /* 0x004e220000101800 */
[----:B------:R-:W-:Y:S05]  /*1030*/  BRA `(.L_x_4348) ;  /* 0x00000df000007947 */ /* 0x000fea0003800000 */
.L_x_4345:
[----:B------:R-:W-:-:S13]  /*1040*/  ISETP.NE.AND P0, PT, R2, 0x2, PT ;  /* 0x000000020200780c */ /* 0x000fda0003f05270 */
[----:B------:R-:W-:Y:S05]  /*1050*/  @!P0 BRA `(.L_x_4349) ;  /* 0x000000a000008947 */ /* 0x000fea0003800000 */
[----:B------:R-:W-:-:S13]  /*1060*/  ISETP.NE.AND P0, PT, R2, 0x3, PT ;  /* 0x000000030200780c */ /* 0x000fda0003f05270 */
[----:B------:R-:W-:Y:S05]  /*1070*/  @!P0 BRA `(.L_x_4350) ;  /* 0x0000005000008947 */ /* 0x000fea0003800000 */
[----:B------:R-:W-:-:S13]  /*1080*/  ISETP.NE.AND P0, PT, R2, 0x4, PT ;  /* 0x000000040200780c */ /* 0x000fda0003f05270 */
[----:B------:R-:W-:Y:S05]  /*1090*/  @P0 BRA `(.L_x_4347) ;  /* 0x00000bf000000947 */ /* 0x000fea0003800000 */
[----:B------:R-:W2:Y:S02]  /*10a0*/  LDG.E.64 R2, [R4.64] ;  /* 0x0000002404027981 */ /* 0x000ea4000c1e1b00 */
[----:B--2---:R-:W0:Y:S01]  /*10b0*/  I2F.F64.S64 R2, R2 ;  /* 0x0000000200027312 */ /* 0x004e220000301c00 */
[----:B------:R-:W-:Y:S05]  /*10c0*/  BRA `(.L_x_4348) ;  /* 0x00000d6000007947 */ /* 0x000fea0003800000 */
.L_x_4350:
[----:B------:R-:W2:Y:S02]  /*10d0*/  LDG.E R2, [R4.64] ;  /* 0x0000002404027981 */ /* 0x000ea4000c1e1900 */
[----:B--2---:R-:W0:Y:S01]  /*10e0*/  I2F.F64 R2, R2 ;  /* 0x0000000200027312 */ /* 0x004e220000201c00 */
[----:B------:R-:W-:Y:S05]  /*10f0*/  BRA `(.L_x_4348) ;  /* 0x00000d3000007947 */ /* 0x000fea0003800000 */
.L_x_4349:
[----:B------:R-:W2:Y:S02]  /*1100*/  LDG.E.U16 R2, [R4.64] ;  /* 0x0000002404027981 */ /* 0x000ea4000c1e1500 */
[----:B--2---:R-:W0:Y:S01]  /*1110*/  I2F.F64.S16 R2, R2 ;  /* 0x0000000200027312 */ /* 0x004e220000101c00 */
[----:B------:R-:W-:Y:S05]  /*1120*/  BRA `(.L_x_4348) ;  /* 0x00000d0000007947 */ /* 0x000fea0003800000 */
.L_x_4344:
[----:B------:R-:W-:-:S13]  /*1130*/  ISETP.GT.AND P0, PT, R2, 0x6, PT ;  /* 0x000000060200780c */ /* 0x000fda0003f04270 */
[----:B------:R-:W-:Y:S05]  /*1140*/  @P0 BRA `(.L_x_4351) ;  /* 0x000000d000000947 */ /* 0x000fea0003800000 */
[----:B------:R-:W-:-:S13]  /*1150*/  ISETP.NE.AND P0, PT, R2, 0x5, PT ;  /* 0x000000050200780c */ /* 0x000fda0003f05270 */
[----:B------:R-:W-:Y:S05]  /*1160*/  @!P0 BRA `(.L_x_4352) ;  /* 0x0000006000008947 */ /* 0x000fea0003800000 */
[----:B------:R-:W-:-:S13]  /*1170*/  ISETP.NE.AND P0, PT, R2, 0x6, PT ;  /* 0x000000060200780c */ /* 0x000fda0003f05270 */
[----:B------:R-:W-:Y:S05]  /*1180*/  @P0 BRA `(.L_x_4347) ;  /* 0x00000b0000000947 */ /* 0x000fea0003800000 */
[----:B------:R-:W2:Y:S02]  /*1190*/  LDG.E R2, [R4.64] ;  /* 0x0000002404027981 */ /* 0x000ea4000c1e1900 */
[----:B--2---:R-:W-:-:S06]  /*11a0*/  FMUL.FTZ R2, R2, 1 ;  /* 0x3f80000002027820 */ /* 0x004fcc0000410000 */
[----:B------:R-:W0:Y:S01]  /*11b0*/  F2F.F64.F32 R2, R2 ;  /* 0x0000000200027310 */ /* 0x000e220000201800 */
[----:B------:R-:W-:Y:S05]  /*11c0*/  BRA `(.L_x_4348) ;  /* 0x00000c6000007947 */ /* 0x000fea0003800000 */
.L_x_4352:
[----:B------:R-:W2:Y:S02]  /*11d0*/  LDG.E.U16 R0, [R4.64] ;  /* 0x0000002404007981 */ /* 0x000ea4000c1e1500 */
[----:B--2---:R-:W-:-:S05]  /*11e0*/  HADD2.F32 R0, -RZ, R0.H0_H0 ;  /* 0x20000000ff007230 */ /* 0x004fca0000004100 */
[----:B------:R-:W-:-:S04]  /*11f0*/  FMUL.FTZ R0, R0, 1 ;  /* 0x3f80000000007820 */ /* 0x000fc80000410000 */
[----:B------:R0:W1:Y:S01]  /*1200*/  F2F.F64.F32 R2, R0 ;  /* 0x0000000000027310 */ /* 0x0000620000201800 */
[----:B------:R-:W-:Y:S05]  /*1210*/  BRA `(.L_x_4348) ;  /* 0x00000c1000007947 */ /* 0x000fea0003800000 */
.L_x_4351:
[----:B------:R-:W-:-:S13]  /*1220*/  ISETP.NE.AND P0, PT, R2, 0x7, PT ;  /* 0x000000070200780c */ /* 0x000fda0003f05270 */
[----:B------:R-:W-:Y:S05]  /*1230*/  @!P0 BRA `(.L_x_4353) ;  /* 0x000000d000008947 */ /* 0x000fea0003800000 */
        /* <DEDUP_REMOVED lines=8> */
.L_x_4354:
[----:B------:R-:W2:Y:S02]  /*12c0*/  LDG.E.U16 R4, [R4.64] ;  /* 0x0000002404047981 */ /* 0x000ea4000c1e1500 */
[----:B--2---:R-:W-:-:S05]  /*12d0*/  HADD2.F32 R0, -RZ, R4.H0_H0 ;  /* 0x20000004ff007230 */ /* 0x004fca0000004100 */
[----:B------:R-:W-:-:S04]  /*12e0*/  FMUL.FTZ R0, R0, 1 ;  /* 0x3f80000000007820 */ /* 0x000fc80000410000 */
[----:B------:R0:W1:Y:S01]  /*12f0*/  F2F.F64.F32 R2, R0 ;  /* 0x0000000000027310 */ /* 0x0000620000201800 */
[----:B------:R-:W-:Y:S05]  /*1300*/  BRA `(.L_x_4348) ;  /* 0x00000b2000007947 */ /* 0x000fea0003800000 */
.L_x_4353:
[----:B------:R0:W5:Y:S01]  /*1310*/  LDG.E.64 R2, [R4.64] ;  /* 0x0000002404027981 */ /* 0x000162000c1e1b00 */
[----:B------:R-:W-:Y:S05]  /*1320*/  BRA `(.L_x_4348) ;  /* 0x00000b0000007947 */ /* 0x000fea0003800000 */
.L_x_4343:
        /* <DEDUP_REMOVED lines=8> */
[----:B------:R-:W2:Y:S01]  /*13b0*/  LDG.E.U8 R4, [R4.64] ;  /* 0x0000002404047981 */ /* 0x000ea2000c1e1100 */
[----:B------:R-:W-:Y:S01]  /*13c0*/  IMAD.MOV.U32 R2, RZ, RZ, RZ ;  /* 0x000000ffff027224 */ /* 0x000fe200078e00ff */
[----:B--2---:R-:W-:-:S04]  /*13d0*/  ISETP.NE.AND P0, PT, R4, RZ, PT ;  /* 0x000000ff0400720c */ /* 0x004fc80003f05270 */
[----:B------:R-:W-:Y:S01]  /*13e0*/  FSEL R3, RZ, 1.875, !P0 ;  /* 0x3ff00000ff037808 */ /* 0x000fe20004000000 */
[----:B------:R-:W-:Y:S05]  /*13f0*/  BRA `(.L_x_4348) ;  /* 0x00000a3000007947 */ /* 0x000fea0003800000 */
.L_x_4357:
[----:B------:R0:W5:Y:S01]  /*1400*/  LDG.E.64 R2, [R4.64] ;  /* 0x0000002404027981 */ /* 0x000162000c1e1b00 */
[----:B------:R-:W-:Y:S05]  /*1410*/  BRA `(.L_x_4348) ;  /* 0x00000a1000007947 */ /* 0x000fea0003800000 */
.L_x_4356:
        /* <DEDUP_REMOVED lines=24> */
[----:B------:R-:W-:-:S05]  /*15a0*/  LOP3.LUT R3, R3, 0x80000000, R0, 0xf8, !PT ;  /* 0x8000000003037812 */ /* 0x000fca00078ef800 */
[----:B------:R-:W-:-:S06]  /*15b0*/  FMUL.FTZ R3, R3, 1 ;  /* 0x3f80000003037820 */ /* 0x000fcc0000410000 */
[----:B------:R-:W0:Y:S01]  /*15c0*/  F2F.F64.F32 R2, R3 ;  /* 0x0000000300027310 */ /* 0x000e220000201800 */
[----:B------:R-:W-:Y:S05]  /*15d0*/  BRA `(.L_x_4348) ;  /* 0x0000085000007947 */ /* 0x000fea0003800000 */
.L_x_4359:
        /* <DEDUP_REMOVED lines=11> */
[----:B------:R-:W-:-:S05]  /*1690*/  LOP3.LUT R2, R2, 0x80000000, R3, 0xf8, !PT ;  /* 0x8000000002027812 */ /* 0x000fca00078ef803 */
[----:B------:R-:W-:-:S06]  /*16a0*/  FMUL.FTZ R2, R2, 1 ;  /* 0x3f80000002027820 */ /* 0x000fcc0000410000 */
[----:B------:R-:W0:Y:S01]  /*16b0*/  F2F.F64.F32 R2, R2 ;  /* 0x0000000200027310 */ /* 0x000e220000201800 */
[----:B------:R-:W-:Y:S05]  /*16c0*/  BRA `(.L_x_4348) ;  /* 0x0000076000007947 */ /* 0x000fea0003800000 */
.L_x_4358:
[----:B------:R-:W2:Y:S02]  /*16d0*/  LDG.E.U16 R0, [R4.64] ;  /* 0x0000002404007981 */ /* 0x000ea4000c1e1500 */
[----:B--2---:R-:W-:-:S05]  /*16e0*/  PRMT R0, RZ, 0x5410, R0 ;  /* 0x00005410ff007816 */ /* 0x004fca0000000000 */
[----:B------:R-:W-:-:S04]  /*16f0*/  FMUL.FTZ R0, R0, 1 ;  /* 0x3f80000000007820 */ /* 0x000fc80000410000 */
[----:B------:R0:W1:Y:S01]  /*1700*/  F2F.F64.F32 R2, R0 ;  /* 0x0000000000027310 */ /* 0x0000620000201800 */
[----:B------:R-:W-:Y:S05]  /*1710*/  BRA `(.L_x_4348) ;  /* 0x0000071000007947 */ /* 0x000fea0003800000 */
.L_x_4355:
        /* <DEDUP_REMOVED lines=9> */
[----:B--2---:R-:W0:Y:S01]  /*17b0*/  I2F.F64.U16 R2, R2 ;  /* 0x0000000200027312 */ /* 0x004e220000101800 */
[----:B------:R-:W-:Y:S05]  /*17c0*/  BRA `(.L_x_4348) ;  /* 0x0000066000007947 */ /* 0x000fea0003800000 */
.L_x_4362:
        /* <DEDUP_REMOVED lines=21> */
.L_x_4366:
[----:B------:R-:W-:Y:S05]  /*1920*/  BSYNC B1 ;  /* 0x0000000000017941 */ /* 0x000fea0003800000 */
.L_x_4365:
[----:B------:R-:W-:Y:S01]  /*1930*/  LEA R3, R0, 0x3b800000, 0x17 ;  /* 0x3b80000000037811 */ /* 0x000fe200078eb8ff */
[----:B------:R-:W-:-:S05]  /*1940*/  IMAD.SHL.U32 R0, R2, 0x100000, RZ ;  /* 0x0010000002007824 */ /* 0x000fca00078e00ff */
[----:B------:R-:W-:Y:S02]  /*1950*/  LOP3.LUT R0, R3, R0, R4, 0xfe, !PT ;  /* 0x0000000003007212 */ /* 0x000fe400078efe04 */
.L_x_4364:
[----:B------:R-:W-:Y:S05]  /*1960*/  BSYNC B0 ;  /* 0x0000000000007941 */ /* 0x000fea0003800000 */
.L_x_4363:
[----:B------:R-:W-:-:S04]  /*1970*/  FMUL.FTZ R0, R0, 1 ;  /* 0x3f80000000007820 */ /* 0x000fc80000410000 */
[----:B------:R0:W1:Y:S01]  /*1980*/  F2F.F64.F32 R2, R0 ;  /* 0x0000000000027310 */ /* 0x0000620000201800 */
[----:B------:R-:W-:Y:S05]  /*1990*/  BRA `(.L_x_4348) ;  /* 0x0000049000007947 */ /* 0x000fea0003800000 */
.L_x_4361:
        /* <DEDUP_REMOVED lines=21> */
.L_x_4370:
[----:B------:R-:W-:Y:S05]  /*1af0*/  BSYNC B1 ;  /* 0x0000000000017941 */ /* 0x000fea0003800000 */
.L_x_4369:
[----:B------:R-:W-:Y:S01]  /*1b00*/  LEA R3, R0, 0x37800000, 0x17 ;  /* 0x3780000000037811 */ /* 0x000fe200078eb8ff */
[----:B------:R-:W-:-:S05]  /*1b10*/  IMAD.SHL.U32 R0, R2, 0x200000, RZ ;  /* 0x0020000002007824 */ /* 0x000fca00078e00ff */
[----:B------:R-:W-:Y:S02]  /*1b20*/  LOP3.LUT R0, R3, R0, R4, 0xfe, !PT ;  /* 0x0000000003007212 */ /* 0x000fe400078efe04 */
.L_x_4368:
[----:B------:R-:W-:Y:S05]  /*1b30*/  BSYNC B0 ;  /* 0x0000000000007941 */ /* 0x000fea0003800000 */
.L_x_4367:
[----:B------:R-:W-:-:S04]  /*1b40*/  FMUL.FTZ R0, R0, 1 ;  /* 0x3f80000000007820 */ /* 0x000fc80000410000 */
[----:B------:R0:W1:Y:S01]  /*1b50*/  F2F.F64.F32 R2, R0 ;  /* 0x0000000000027310 */ /* 0x0000620000201800 */
[----:B------:R-:W-:Y:S05]  /*1b60*/  BRA `(.L_x_4348) ;  /* 0x000002c000007947 */ /* 0x000fea0003800000 */
.L_x_4360:
        /* <DEDUP_REMOVED lines=14> */
.L_x_4374:
[----:B------:R-:W-:Y:S05]  /*1c50*/  BSYNC B0 ;  /* 0x0000000000007941 */ /* 0x000fea0003800000 */
.L_x_4373:
[----:B------:R-:W-:-:S04]  /*1c60*/  FMUL.FTZ R0, R0, 1 ;  /* 0x3f80000000007820 */ /* 0x000fc80000410000 */
[----:B------:R0:W1:Y:S01]  /*1c70*/  F2F.F64.F32 R2, R0 ;  /* 0x0000000000027310 */ /* 0x0000620000201800 */
[----:B------:R-:W-:Y:S05]  /*1c80*/  BRA `(.L_x_4348) ;  /* 0x000001a000007947 */ /* 0x000fea0003800000 */
.L_x_4347:
        /* <DEDUP_REMOVED lines=19> */
[----:B------:R-:W-:Y:S01]  /*1dc0*/  CS2R R2, SRZ ;  /* 0x0000000000027805 */ /* 0x000fe2000001ff00 */
[----:B------:R-:W-:Y:S05]  /*1dd0*/  BRA `(.L_x_4348) ;  /* 0x0000005000007947 */ /* 0x000fea0003800000 */
.L_x_4372:
[----:B------:R-:W2:Y:S02]  /*1de0*/  LDG.E.64 R2, [R4.64] ;  /* 0x0000002404027981 */ /* 0x000ea4000c1e1b00 */
[----:B--2---:R-:W0:Y:S01]  /*1df0*/  I2F.F64.U64 R2, R2 ;  /* 0x0000000200027312 */ /* 0x004e220000301800 */
[----:B------:R-:W-:Y:S05]  /*1e00*/  BRA `(.L_x_4348) ;  /* 0x0000002000007947 */ /* 0x000fea0003800000 */
.L_x_4371:
[----:B------:R-:W2:Y:S02]  /*1e10*/  LDG.E R2, [R4.64] ;  /* 0x0000002404027981 */ /* 0x000ea4000c1e1900 */
[----:B--2---:R-:W0:Y:S02]  /*1e20*/  I2F.F64.U32 R2, R2 ;  /* 0x0000000200027312 */ /* 0x004e240000201800 */
.L_x_4348:
[----:B01---5:R-:W-:Y:S01]  /*1e30*/  DADD R8, -RZ, |R2| ;  /* 0x00000000ff087229 */ /* 0x023fe20000000502 */
[----:B------:R-:W-:-:S03]  /*1e40*/  IMAD.MOV.U32 R10, RZ, RZ, RZ ;  /* 0x000000ffff0a7224 */ /* 0x000fc600078e00ff */
[----:B------:R-:W0:-:S10]  /*1e50*/  DADD R6, -RZ, |c[0x0][0x378]| ;  /* 0x4000de00ff067629 */ /* 0x000e140000000100 */
[CC--:B0-----:R-:W-:Y:S02]  /*1e60*/  ISETP.GT.U32.AND P1, PT, R8.reuse, R6.reuse, PT ;  /* 0x000000060800720c */ /* 0x0c1fe40003f24070 */
[CC--:B------:R-:W-:Y:S02]  /*1e70*/  ISETP.LT.U32.AND P0, PT, R8.reuse, R6.reuse, PT ;  /* 0x000000060800720c */ /* 0x0c0fe40003f01070 */
[CC--:B------:R-:W-:Y:S02]  /*1e80*/  ISETP.GT.U32.AND.EX P1, PT, R9.reuse, R7.reuse, PT, P1 ;  /* 0x000000070900720c */ /* 0x0c0fe40003f24110 */
[CC--:B------:R-:W-:Y:S02]  /*1e90*/  ISETP.LT.U32.AND.EX P0, PT, R9.reuse, R7.reuse, PT, P0 ;  /* 0x000000070900720c */ /* 0x0c0fe40003f01100 */
[----:B------:R-:W-:Y:S02]  /*1ea0*/  SEL R5, R9, R7, P1 ;  /* 0x0000000709057207 */ /* 0x000fe40000800000 */
[----:B------:R-:W-:-:S02]  /*1eb0*/  SEL R2, R8, R6, P0 ;  /* 0x0000000608027207 */ /* 0x000fc40000000000 */
[----:B------:R-:W-:Y:S02]  /*1ec0*/  LOP3.LUT R0, R5, 0xffc00000, RZ, 0xc0, !PT ;  /* 0xffc0000005007812 */ /* 0x000fe400078ec0ff */
[----:B------:R-:W-:Y:S02]  /*1ed0*/  SEL R3, R9, R7, P0 ;  /* 0x0000000709037207 */ /* 0x000fe40000000000 */
[----:B------:R-:W-:Y:S01]  /*1ee0*/  SEL R4, R8, R6, P1 ;  /* 0x0000000608047207 */ /* 0x000fe20000800000 */
[----:B------:R-:W-:Y:S01]  /*1ef0*/  IMAD.MOV.U32 R6, RZ, RZ, RZ ;  /* 0x000000ffff067224 */ /* 0x000fe200078e00ff */
[----:B------:R-:W-:-:S06]  /*1f00*/  IADD3 R7, -R0, 0x7fd00000, RZ ;  /* 0x7fd0000000077810 */ /* 0x000fcc0007ffe1ff */
[----:B------:R-:W0:-:S04]  /*1f10*/  DMUL R8, R6, R2 ;  /* 0x0000000206087228 */ /* 0x000e080000000000 */
[----:B------:R-:W-:-:S04]  /*1f20*/  DMUL R6, R6, R4 ;  /* 0x0000000406067228 */ /* 0x000fc80000000000 */
[----:B0-----:R-:W0:-:S06]  /*1f30*/  DMUL R8, R8, R8 ;  /* 0x0000000808087228 */ /* 0x001e0c0000000000 */
[----:B0-----:R0:W1:Y:S02]  /*1f40*/  DFMA R8, R6, R6, R8 ;  /* 0x000000060608722b */ /* 0x0010640000000008 */
[----:B0-----:R-:W-:-:S04]  /*1f50*/  IMAD.MOV.U32 R7, RZ, RZ, c[0x2][0x4] ;  /* 0x00800100ff077624 */ /* 0x001fc800078e00ff */
[----:B-1----:R-:W0:-:S04]  /*1f60*/  DSETP.MIN.AND P0, P1, R8, c[0x2][0x0], PT ;  /* 0x008000000800762a */ /* 0x002e080003900000 */
[----:B------:R-:W-:-:S05]  /*1f70*/  IMAD.MOV.U32 R6, RZ, RZ, R9 ;  /* 0x000000ffff067224 */ /* 0x000fca00078e0009 */
[----:B0-----:R-:W-:Y:S01]  /*1f80*/  FSEL R13, R6, c[0x2][0x4], P0 ;  /* 0x00800100060d7a08 */ /* 0x001fe20000000000 */
[----:B------:R-:W-:-:S04]  /*1f90*/  IMAD.MOV.U32 R6, RZ, RZ, R8 ;  /* 0x000000ffff067224 */ /* 0x000fc800078e0008 */
[----:B------:R-:W-:Y:S01]  /*1fa0*/  @P1 LOP3.LUT R13, R7, 0x80000, RZ, 0xfc, !PT ;  /* 0x00080000070d1812 */ /* 0x000fe200078efcff */
[----:B------:R-:W-:Y:S01]  /*1fb0*/  IMAD.MOV.U32 R7, RZ, RZ, 0x3fd80000 ;  /* 0x3fd80000ff077424 */ /* 0x000fe200078e00ff */
[----:B------:R-:W-:Y:S01]  /*1fc0*/  SEL R12, R6, c[0x2][0x0], P0 ;  /* 0x00800000060c7a07 */ /* 0x000fe20000000000 */
[----:B------:R-:W-:Y:S01]  /*1fd0*/  IMAD.MOV.U32 R6, RZ, RZ, 0x0 ;  /* 0x00000000ff067424 */ /* 0x000fe200078e00ff */
[----:B------:R-:W0:Y:S01]  /*1fe0*/  MUFU.RSQ64H R11, R13 ;  /* 0x0000000d000b7308 */ /* 0x000e220000001c00 */
[----:B------:R-:W-:Y:S01]  /*1ff0*/  ISETP.GE.U32.AND P1, PT, R3, 0x7ff00000, PT ;  /* 0x7ff000000300780c */ /* 0x000fe20003f26070 */
[----:B------:R-:W-:-:S04]  /*2000*/  DSETP.NEU.AND P0, PT, R2, RZ, PT ;  /* 0x000000ff0200722a */ /* 0x000fc80003f0d000 */
[----:B0-----:R-:W0:-:S06]  /*2010*/  DMUL R14, R10, R10 ;  /* 0x0000000a0a0e7228 */ /* 0x001e0c0000000000 */
[----:B0-----:R0:W1:Y:S02]  /*2020*/  DFMA R14, R12, -R14, 1 ;  /* 0x3ff000000c0e742b */ /* 0x001064000000080e */
[----:B0-----:R-:W0:Y:S04]  /*2030*/  LDC.U8 R12, c[0x0][0x380] ;  /* 0x0000e000ff0c7b82 */ /* 0x001e280000000000 */
[----:B-1----:R-:W-:-:S04]  /*2040*/  DFMA R6, R14, R6, 0.5 ;  /* 0x3fe000000e06742b */ /* 0x002fc80000000006 */
[----:B------:R-:W1:-:S06]  /*2050*/  DMUL R14, R10, R14 ;  /* 0x0000000e0a0e7228 */ /* 0x000e4c0000000000 */
[----:B-1----:R1:W2:Y:S02]  /*2060*/  DFMA R6, R6, R14, R10 ;  /* 0x0000000e0606722b */ /* 0x0022a4000000000a */
[----:B-1----:R-:W-:-:S04]  /*2070*/  LOP3.LUT R11, R0, 0x100000, RZ, 0xfc, !PT ;  /* 0x00100000000b7812 */ /* 0x002fc800078efcff */
[----:B--2---:R-:W1:Y:S01]  /*2080*/  DMUL R6, R8, R6 ;  /* 0x0000000608067228 */ /* 0x004e620000000000 */
[----:B0-----:R-:W-:-:S05]  /*2090*/  PRMT R0, R12, 0x9910, RZ ;  /* 0x000099100c007816 */ /* 0x001fca00000000ff */
[----:B-1----:R-:W0:Y:S01]  /*20a0*/  DMUL R6, R6, R10 ;  /* 0x0000000a06067228 */ /* 0x002e220000000000 */
[----:B------:R-:W-:-:S09]  /*20b0*/  ISETP.GT.AND P2, PT, R0, 0x9, PT ;  /* 0x000000090000780c */ /* 0x000fd20003f44270 */
[----:B0-----:R-:W-:Y:S02]  /*20c0*/  @!P1 FSEL R2, R4, R6, !P0 ;  /* 0x0000000604029208 */ /* 0x001fe40004000000 */
[----:B------:R-:W-:-:S03]  /*20d0*/  @!P1 FSEL R3, R5, R7, !P0 ;  /* 0x0000000705039208 */ /* 0x000fc60004000000 */
[----:B------:R-:W-:Y:S02]  /*20e0*/  IMAD.MOV.U32 R4, RZ, RZ, R2 ;  /* 0x000000ffff047224 */ /* 0x000fe400078e0002 */
[----:B------:R-:W-:Y:S01]  /*20f0*/  IMAD.MOV.U32 R5, RZ, RZ, R3 ;  /* 0x000000ffff057224 */ /* 0x000fe200078e0003 */
        /* <DEDUP_REMOVED lines=9> */
[----:B------:R-:W0:Y:S02]  /*2190*/  F2I.F64.TRUNC R5, R4 ;  /* 0x0000000400057311 */ /* 0x000e24000030d100 */
[----:B0-----:R0:W-:Y:S01]  /*21a0*/  STG.E.U8 [R16.64], R5 ;  /* 0x0000000510007986 */ /* 0x0011e2000c101124 */
[----:B------:R-:W-:Y:S05]  /*21b0*/  BRA `(.L_x_4380) ;  /* 0x00000f1000007947 */ /* 0x000fea0003800000 */
.L_x_4378:
[----:B------:R-:W0:Y:S02]  /*21c0*/  F2I.S64.F64.TRUNC R4, R4 ;  /* 0x0000000400047311 */ /* 0x000e24000030d900 */
[----:B0-----:R-:W-:-:S05]  /*21d0*/  IMAD.MOV.U32 R3, RZ, RZ, R4 ;  /* 0x000000ffff037224 */ /* 0x001fca00078e0004 */
[----:B------:R0:W-:Y:S01]  /*21e0*/  STG.E.U8 [R16.64], R3 ;  /* 0x0000000310007986 */ /* 0x0001e2000c101124 */
[----:B------:R-:W-:Y:S05]  /*21f0*/  BRA `(.L_x_4380) ;  /* 0x00000ed000007947 */ /* 0x000fea0003800000 */
.L_x_4377:
[----:B------:R-:W-:-:S13]  /*2200*/  ISETP.NE.AND P0, PT, R0, 0x2, PT ;  /* 0x000000020000780c */ /* 0x000fda0003f05270 */
[----:B------:R-:W-:Y:S05]  /*2210*/  @!P0 BRA `(.L_x_4381) ;  /* 0x000000a000008947 */ /* 0x000fea0003800000 */
[----:B------:R-:W-:-:S13]  /*2220*/  ISETP.NE.AND P0, PT, R0, 0x3, PT ;  /* 0x000000030000780c */ /* 0x000fda0003f05270 */
[----:B------:R-:W-:Y:S05]  /*2230*/  @!P0 BRA `(.L_x_4382) ;  /* 0x0000005000008947 */ /* 0x000fea0003800000 */
[----:B------:R-:W-:-:S13]  /*2240*/  ISETP.NE.AND P0, PT, R0, 0x4, PT ;  /* 0x000000040000780c */ /* 0x000fda0003f05270 */
[----:B------:R-:W-:Y:S05]  /*2250*/  @P0 BRA `(.L_x_4379) ;  /* 0x00000ce000000947 */ /* 0x000fea0003800000 */
[----:B------:R-:W0:Y:S02]  /*2260*/  F2I.S64.F64.TRUNC R4, R4 ;  /* 0x0000000400047311 */ /* 0x000e24000030d900 */
[----:B0-----:R0:W-:Y:S01]  /*2270*/  STG.E.64 [R16.64], R4 ;  /* 0x0000000410007986 */ /* 0x0011e2000c101b24 */
[----:B------:R-:W-:Y:S05]  /*2280*/  BRA `(.L_x_4380) ;  /* 0x00000e4000007947 */ /* 0x000fea0003800000 */
.L_x_4382:
[----:B------:R-:W0:Y:S02]  /*2290*/  F2I.F64.TRUNC R5, R4 ;  /* 0x0000000400057311 */ /* 0x000e24000030d100 */
[----:B0-----:R0:W-:Y:S01]  /*22a0*/  STG.E [R16.64], R5 ;  /* 0x0000000510007986 */ /* 0x0011e2000c101924 */
[----:B------:R-:W-:Y:S05]  /*22b0*/  BRA `(.L_x_4380) ;  /* 0x00000e1000007947 */ /* 0x000fea0003800000 */
.L_x_4381:
[----:B------:R-:W0:Y:S02]  /*22c0*/  F2I.F64.TRUNC R5, R4 ;  /* 0x0000000400057311 */ /* 0x000e24000030d100 */
[----:B0-----:R0:W-:Y:S01]  /*22d0*/  STG.E.U16 [R16.64], R5 ;  /* 0x0000000510007986 */ /* 0x0011e2000c101524 */
[----:B------:R-:W-:Y:S05]  /*22e0*/  BRA `(.L_x_4380) ;  /* 0x00000de000007947 */ /* 0x000fea0003800000 */
.L_x_4376:
[----:B------:R-:W-:-:S13]  /*22f0*/  ISETP.GT.AND P0, PT, R0, 0x6, PT ;  /* 0x000000060000780c */ /* 0x000fda0003f04270 */
[----:B------:R-:W-:Y:S05]  /*2300*/  @P0 BRA `(.L_x_4383) ;  /* 0x000000f000000947 */ /* 0x000fea0003800000 */
[----:B------:R-:W-:-:S13]  /*2310*/  ISETP.NE.AND P0, PT, R0, 0x5, PT ;  /* 0x000000050000780c */ /* 0x000fda0003f05270 */
[----:B------:R-:W-:Y:S05]  /*2320*/  @!P0 BRA `(.L_x_4384) ;  /* 0x0000007000008947 */ /* 0x000fea0003800000 */
[----:B------:R-:W-:-:S13]  /*2330*/  ISETP.NE.AND P0, PT, R0, 0x6, PT ;  /* 0x000000060000780c */ /* 0x000fda0003f05270 */
[----:B------:R-:W-:Y:S05]  /*2340*/  @P0 BRA `(.L_x_4379) ;  /* 0x00000bf000000947 */ /* 0x000fea0003800000 */
[----:B------:R-:W0:Y:S01]  /*2350*/  F2F.F32.F64 R3, R4 ;  /* 0x0000000400037310 */ /* 0x000e220000301000 */
[----:B------:R-:W0:-:S14]  /*2360*/  DSETP.GEU.AND P0, PT, |R4|, c[0x2][0x8], PT ;  /* 0x008002000400762a */ /* 0x000e1c0003f0e200 */
[----:B0-----:R-:W-:-:S05]  /*2370*/  @!P0 FMUL R3, R3, 1.175494350822287508e-38 ;  /* 0x0080000003038820 */ /* 0x001fca0000400000 */
[----:B------:R0:W-:Y:S01]  /*2380*/  STG.E [R16.64], R3 ;  /* 0x0000000310007986 */ /* 0x0001e2000c101924 */
[----:B------:R-:W-:Y:S05]  /*2390*/  BRA `(.L_x_4380) ;  /* 0x00000d3000007947 */ /* 0x000fea0003800000 */
.L_x_4384:
[----:B------:R-:W0:Y:S01]  /*23a0*/  F2F.F32.F64 R0, R4 ;  /* 0x0000000400007310 */ /* 0x000e220000301000 */
[----:B------:R-:W0:-:S14]  /*23b0*/  DSETP.GEU.AND P0, PT, |R4|, c[0x2][0x8], PT ;  /* 0x008002000400762a */ /* 0x000e1c0003f0e200 */
[----:B0-----:R-:W-:-:S05]  /*23c0*/  @!P0 FMUL R0, R0, 1.175494350822287508e-38 ;  /* 0x0080000000008820 */ /* 0x001fca0000400000 */
[----:B------:R-:W-:-:S05]  /*23d0*/  F2FP.PACK_AB R0, RZ, R0 ;  /* 0x00000000ff00723e */ /* 0x000fca00000000ff */
[----:B------:R0:W-:Y:S01]  /*23e0*/  STG.E.U16 [R16.64], R0 ;  /* 0x0000000010007986 */ /* 0x0001e2000c101524 */
[----:B------:R-:W-:Y:S05]  /*23f0*/  BRA `(.L_x_4380) ;  /* 0x00000cd000007947 */ /* 0x000fea0003800000 */
.L_x_4383:
[----:B------:R-:W-:-:S13]  /*2400*/  ISETP.NE.AND P0, PT, R0, 0x7, PT ;  /* 0x000000070000780c */ /* 0x000fda0003f05270 */
[----:B------:R-:W-:Y:S05]  /*2410*/  @!P0 BRA `(.L_x_4385) ;  /* 0x0000011000008947 */ /* 0x000fea0003800000 */
[----:B------:R-:W-:-:S13]  /*2420*/  ISETP.NE.AND P0, PT, R0, 0x8, PT ;  /* 0x000000080000780c */ /* 0x000fda0003f05270 */
[----:B------:R-:W-:Y:S05]  /*2430*/  @!P0 BRA `(.L_x_4386) ;  /* 0x0000008000008947 */ /* 0x000fea0003800000 */
[----:B------:R-:W-:-:S13]  /*2440*/  ISETP.NE.AND P0, PT, R0, 0x9, PT ;  /* 0x000000090000780c */ /* 0x000fda0003f05270 */
[----:B------:R-:W-:Y:S05]  /*2450*/  @P0 BRA `(.L_x_4379) ;  /* 0x00000ae000000947 */ /* 0x000fea0003800000 */
[----:B------:R-:W0:Y:S01]  /*2460*/  F2F.F32.F64 R2, R4 ;  /* 0x0000000400027310 */ /* 0x000e220000301000 */
[----:B------:R-:W0:Y:S01]  /*2470*/  DSETP.GEU.AND P0, PT, |R4|, c[0x2][0x8], PT ;  /* 0x008002000400762a */ /* 0x000e220003f0e200 */
[----:B------:R-:W-:-:S13]  /*2480*/  IMAD.MOV.U32 R3, RZ, RZ, RZ ;  /* 0x000000ffff037224 */ /* 0x000fda00078e00ff */
[----:B0-----:R-:W-:-:S05]  /*2490*/  @!P0 FMUL R2, R2, 1.175494350822287508e-38 ;  /* 0x0080000002028820 */ /* 0x001fca0000400000 */
[----:B------:R0:W-:Y:S01]  /*24a0*/  STG.E.64 [R16.64], R2 ;  /* 0x0000000210007986 */ /* 0x0001e2000c101b24 */
[----:B------:R-:W-:Y:S05]  /*24b0*/  BRA `(.L_x_4380) ;  /* 0x00000c1000007947 */ /* 0x000fea0003800000 */
.L_x_4386:
[----:B------:R-:W0:Y:S01]  /*24c0*/  F2F.F32.F64 R0, R4 ;  /* 0x0000000400007310 */ /* 0x000e220000301000 */
[----:B------:R-:W0:-:S14]  /*24d0*/  DSETP.GEU.AND P0, PT, |R4|, c[0x2][0x8], PT ;  /* 0x008002000400762a */ /* 0x000e1c0003f0e200 */
[----:B0-----:R-:W-:-:S05]  /*24e0*/  @!P0 FMUL R0, R0, 1.175494350822287508e-38 ;  /* 0x0080000000008820 */ /* 0x001fca0000400000 */
[----:B------:R-:W-:-:S04]  /*24f0*/  F2FP.PACK_AB R3, RZ, R0 ;  /* 0x00000000ff03723e */ /* 0x000fc800000000ff */
[----:B------:R-:W-:-:S05]  /*2500*/  PRMT R3, R3, 0x5410, RZ ;  /* 0x0000541003037816 */ /* 0x000fca00000000ff */
[----:B------:R0:W-:Y:S01]  /*2510*/  STG.E [R16.64], R3 ;  /* 0x0000000310007986 */ /* 0x0001e2000c101924 */
[----:B------:R-:W-:Y:S05]  /*2520*/  BRA `(.L_x_4380) ;  /* 0x00000ba000007947 */ /* 0x000fea0003800000 */
.L_x_4385:
[----:B------:R0:W-:Y:S01]  /*2530*/  STG.E.64 [R16.64], R4 ;  /* 0x0000000410007986 */ /* 0x0001e2000c101b24 */
[----:B------:R-:W-:Y:S05]  /*2540*/  BRA `(.L_x_4380) ;  /* 0x00000b8000007947 */ /* 0x000fea0003800000 */
.L_x_4375:
        /* <DEDUP_REMOVED lines=8> */
[----:B------:R-:W0:-:S06]  /*25d0*/  DSETP.NEU.AND P0, PT, R4, RZ, PT ;  /* 0x000000ff0400722a */ /* 0x000e0c0003f0d000 */
[----:B0-----:R-:W-:-:S05]  /*25e0*/  SEL R3, RZ, 0x1, !P0 ;  /* 0x00000001ff037807 */ /* 0x001fca0004000000 */
[----:B------:R0:W-:Y:S01]  /*25f0*/  STG.E.U8 [R16.64], R3 ;  /* 0x0000000310007986 */ /* 0x0001e2000c101124 */
[----:B------:R-:W-:Y:S05]  /*2600*/  BRA `(.L_x_4380) ;  /* 0x00000ac000007947 */ /* 0x000fea0003800000 */
.L_x_4389:
[----:B------:R-:W-:-:S05]  /*2610*/  CS2R R6, SRZ ;  /* 0x0000000000067805 */ /* 0x000fca000001ff00 */
[----:B------:R0:W-:Y:S01]  /*2620*/  STG.E.128 [R16.64], R4 ;  /* 0x0000000410007986 */ /* 0x0001e2000c101d24 */
[----:B------:R-:W-:Y:S05]  /*2630*/  BRA `(.L_x_4380) ;  /* 0x00000a9000007947 */ /* 0x000fea0003800000 */
.L_x_4388:
        /* <DEDUP_REMOVED lines=8> */
[----:B------:R-:W-:-:S13]  /*26c0*/  BSSY B0, `(.L_x_4392) ;  /* 0x000000f000007945 */ /* 0x000fda0003800000 */
[----:B0-----:R-:W-:-:S05]  /*26d0*/  @!P0 FMUL R7, R7, 1.175494350822287508e-38 ;  /* 0x0080000007078820 */ /* 0x001fca0000400000 */
        /* <DEDUP_REMOVED lines=13> */
.L_x_4393:
[----:B------:R-:W-:Y:S05]  /*27b0*/  BSYNC B0 ;  /* 0x0000000000007941 */ /* 0x000fea0003800000 */
.L_x_4392:
[----:B------:R-:W-:-:S05]  /*27c0*/  LOP3.LUT R3, R0, R3, RZ, 0xfc, !PT ;  /* 0x0000000300037212 */ /* 0x000fca00078efcff */
[----:B------:R0:W-:Y:S01]  /*27d0*/  STG.E.U8 [R16.64], R3 ;  /* 0x0000000310007986 */ /* 0x0001e2000c101124 */
[----:B------:R-:W-:Y:S05]  /*27e0*/  BRA `(.L_x_4380) ;  /* 0x000008e000007947 */ /* 0x000fea0003800000 */
.L_x_4391:
[----:B------:R-:W0:Y:S01]  /*27f0*/  F2F.F32.F64 R3, R4 ;  /* 0x0000000400037310 */ /* 0x000e220000301000 */
[----:B------:R-:W0:Y:S01]  /*2800*/  DSETP.GEU.AND P0, PT, |R4|, c[0x2][0x8], PT ;  /* 0x008002000400762a */ /* 0x000e220003f0e200 */
[----:B------:R-:W-:-:S13]  /*2810*/  BSSY B0, `(.L_x_4394) ;  /* 0x0000010000007945 */ /* 0x000fda0003800000 */
[----:B0-----:R-:W-:-:S05]  /*2820*/  @!P0 FMUL R3, R3, 1.175494350822287508e-38 ;  /* 0x0080000003038820 */ /* 0x001fca0000400000 */
        /* <DEDUP_REMOVED lines=11> */
.L_x_4395:
[----:B------:R-:W-:Y:S01]  /*28e0*/  IMAD.MOV.U32 R0, RZ, RZ, 0x7f ;  /* 0x0000007fff007424 */ /* 0x000fe200078e00ff */
[----:B------:R-:W-:-:S04]  /*28f0*/  ISETP.GT.U32.AND P0, PT, R2, 0x7f800000, PT ;  /* 0x7f8000000200780c */ /* 0x000fc80003f04070 */
[----:B------:R-:W-:-:S04]  /*2900*/  SEL R0, R0, 0x7c, P0 ;  /* 0x0000007c00007807 */ /* 0x000fc80000000000 */
.L_x_4396:
[----:B------:R-:W-:Y:S05]  /*2910*/  BSYNC B0 ;  /* 0x0000000000007941 */ /* 0x000fea0003800000 */
.L_x_4394:
[----:B------:R-:W-:-:S04]  /*2920*/  LOP3.LUT R2, R3, 0x80000000, RZ, 0xc0, !PT ;  /* 0x8000000003027812 */ /* 0x000fc800078ec0ff */
[----:B------:R-:W-:-:S04]  /*2930*/  SHF.R.U32.HI R3, RZ, 0x18, R2 ;  /* 0x00000018ff037819 */ /* 0x000fc80000011602 */
[----:B------:R-:W-:-:S05]  /*2940*/  LOP3.LUT R3, R0, R3, RZ, 0xfc, !PT ;  /* 0x0000000300037212 */ /* 0x000fca00078efcff */
[----:B------:R0:W-:Y:S01]  /*2950*/  STG.E.U8 [R16.64], R3 ;  /* 0x0000000310007986 */ /* 0x0001e2000c101124 */
[----:B------:R-:W-:Y:S05]  /*2960*/  BRA `(.L_x_4380) ;  /* 0x0000076000007947 */ /* 0x000fea0003800000 */
.L_x_4390:
[----:B------:R-:W0:Y:S01]  /*2970*/  F2F.F32.F64 R0, R4 ;  /* 0x0000000400007310 */ /* 0x000e220000301000 */
[----:B------:R-:W0:-:S14]  /*2980*/  DSETP.GEU.AND P0, PT, |R4|, c[0x2][0x8], PT ;  /* 0x008002000400762a */ /* 0x000e1c0003f0e200 */
[----:B0-----:R-:W-:-:S05]  /*2990*/  @!P0 FMUL R0, R0, 1.175494350822287508e-38 ;  /* 0x0080000000008820 */ /* 0x001fca0000400000 */
[----:B------:R-:W-:-:S05]  /*29a0*/  F2FP.BF16.PACK_AB R0, RZ, R0 ;  /* 0x00000000ff00723e */ /* 0x000fca00000010ff */
[----:B------:R0:W-:Y:S01]  /*29b0*/  STG.E.U16 [R16.64], R0 ;  /* 0x0000000010007986 */ /* 0x0001e2000c101524 */
[----:B------:R-:W-:Y:S05]  /*29c0*/  BRA `(.L_x_4380) ;  /* 0x0000070000007947 */ /* 0x000fea0003800000 */
.L_x_4387:
        /* <DEDUP_REMOVED lines=8> */
[----:B------:R-:W0:Y:S02]  /*2a50*/  F2I.U32.F64.TRUNC R5, R4 ;  /* 0x0000000400057311 */ /* 0x000e24000030d000 */
[----:B0-----:R0:W-:Y:S01]  /*2a60*/  STG.E.U16 [R16.64], R5 ;  /* 0x0000000510007986 */ /* 0x0011e2000c101524 */
[----:B------:R-:W-:Y:S05]  /*2a70*/  BRA `(.L_x_4380) ;  /* 0x0000065000007947 */ /* 0x000fea0003800000 */
.L_x_4399:
[----:B------:R-:W0:Y:S01]  /*2a80*/  F2F.F32.F64 R3, R4 ;  /* 0x0000000400037310 */ /* 0x000e220000301000 */
[----:B------:R-:W0:Y:S01]  /*2a90*/  DSETP.GEU.AND P0, PT, |R4|, c[0x2][0x8], PT ;  /* 0x008002000400762a */ /* 0x000e220003f0e200 */
[----:B------:R-:W-:Y:S01]  /*2aa0*/  BSSY B0, `(.L_x_4400) ;  /* 0x0000015000007945 */ /* 0x000fe20003800000 */
[----:B------:R-:W-:-:S12]  /*2ab0*/  IMAD.MOV.U32 R8, RZ, RZ, 0x80 ;  /* 0x00000080ff087424 */ /* 0x000fd800078e00ff */
[----:B0-----:R-:W-:-:S05]  /*2ac0*/  @!P0 FMUL R3, R3, 1.175494350822287508e-38 ;  /* 0x0080000003038820 */ /* 0x001fca0000400000 */
        /* <DEDUP_REMOVED lines=14> */
.L_x_4402:
[----:B------:R-:W-:-:S04]  /*2bb0*/  LOP3.LUT R2, R3, 0x80000000, RZ, 0xc0, !PT ;  /* 0x8000000003027812 */ /* 0x000fc800078ec0ff */
[----:B------:R-:W-:-:S04]  /*2bc0*/  SHF.R.U32.HI R3, RZ, 0x18, R2 ;  /* 0x00000018ff037819 */ /* 0x000fc80000011602 */
[----:B------:R-:W-:-:S04]  /*2bd0*/  LOP3.LUT R0, R0, R3, RZ, 0xfc, !PT ;  /* 0x0000000300007212 */ /* 0x000fc800078efcff */
[----:B------:R-:W-:Y:S02]  /*2be0*/  PRMT R8, R0, 0x7610, R8 ;  /* 0x0000761000087816 */ /* 0x000fe40000000008 */
.L_x_4401:
[----:B------:R-:W-:Y:S05]  /*2bf0*/  BSYNC B0 ;  /* 0x0000000000007941 */ /* 0x000fea0003800000 */
.L_x_4400:
[----:B------:R0:W-:Y:S01]  /*2c00*/  STG.E.U8 [R16.64], R8 ;  /* 0x0000000810007986 */ /* 0x0001e2000c101124 */
[----:B------:R-:W-:Y:S05]  /*2c10*/  BRA `(.L_x_4380) ;  /* 0x000004b000007947 */ /* 0x000fea0003800000 */
.L_x_4398:
        /* <DEDUP_REMOVED lines=19> */
.L_x_4405:
[----:B------:R-:W-:-:S04]  /*2d50*/  LOP3.LUT R2, R3, 0x80000000, RZ, 0xc0, !PT ;  /* 0x8000000003027812 */ /* 0x000fc800078ec0ff */
[----:B------:R-:W-:-:S04]  /*2d60*/  SHF.R.U32.HI R3, RZ, 0x18, R2 ;  /* 0x00000018ff037819 */ /* 0x000fc80000011602 */
[----:B------:R-:W-:-:S04]  /*2d70*/  LOP3.LUT R0, R0, R3, RZ, 0xfc, !PT ;  /* 0x0000000300007212 */ /* 0x000fc800078efcff */
[----:B------:R-:W-:Y:S02]  /*2d80*/  PRMT R8, R0, 0x7610, R8 ;  /* 0x0000761000087816 */ /* 0x000fe40000000008 */
.L_x_4404:
[----:B------:R-:W-:Y:S05]  /*2d90*/  BSYNC B0 ;  /* 0x0000000000007941 */ /* 0x000fea0003800000 */
.L_x_4403:
[----:B------:R0:W-:Y:S01]  /*2da0*/  STG.E.U8 [R16.64], R8 ;  /* 0x0000000810007986 */ /* 0x0001e2000c101124 */
[----:B------:R-:W-:Y:S05]  /*2db0*/  BRA `(.L_x_4380) ;  /* 0x0000031000007947 */ /* 0x000fea0003800000 */
.L_x_4397:
[----:B------:R-:W-:-:S13]  /*2dc0*/  ISETP.NE.AND P0, PT, R0, 0x1c, PT ;  /* 0x0000001c0000780c */ /* 0x000fda0003f05270 */
[----:B------:R-:W-:Y:S05]  /*2dd0*/  @!P0 BRA `(.L_x_4406) ;  /* 0x000002d000008947 */ /* 0x000fea0003800000 */
[----:B------:R-:W-:-:S13]  /*2de0*/  ISETP.NE.AND P0, PT, R0, 0x1d, PT ;  /* 0x0000001d0000780c */ /* 0x000fda0003f05270 */
[----:B------:R-:W-:Y:S05]  /*2df0*/  @!P0 BRA `(.L_x_4407) ;  /* 0x0000028000008947 */ /* 0x000fea0003800000 */
[----:B------:R-:W-:-:S13]  /*2e00*/  ISETP.NE.AND P0, PT, R0, 0x2c, PT ;  /* 0x0000002c0000780c */ /* 0x000fda0003f05270 */
[----:B------:R-:W-:Y:S05]  /*2e10*/  @P0 BRA `(.L_x_4379) ;  /* 0x0000012000000947 */ /* 0x000fea0003800000 */
[----:B------:R-:W0:Y:S01]  /*2e20*/  F2F.F32.F64 R6, R4 ;  /* 0x0000000400067310 */ /* 0x000e220000301000 */
[----:B------:R-:W0:-:S14]  /*2e30*/  DSETP.GEU.AND P0, PT, |R4|, c[0x2][0x8], PT ;  /* 0x008002000400762a */ /* 0x000e1c0003f0e200 */
[----:B0-----:R-:W-:Y:S01]  /*2e40*/  @!P0 FMUL R6, R6, 1.175494350822287508e-38 ;  /* 0x0080000006068820 */ /* 0x001fe20000400000 */
        /* <DEDUP_REMOVED lines=15> */
.L_x_4379:
        /* <DEDUP_REMOVED lines=20> */
.L_x_4407:
[----:B------:R-:W0:Y:S02]  /*3080*/  F2I.U64.F64.TRUNC R4, R4 ;  /* 0x0000000400047311 */ /* 0x000e24000030d800 */
[----:B0-----:R0:W-:Y:S01]  /*3090*/  STG.E.64 [R16.64], R4 ;  /* 0x0000000410007986 */ /* 0x0011e2000c101b24 */
[----:B------:R-:W-:Y:S05]  /*30a0*/  BRA `(.L_x_4380) ;  /* 0x0000002000007947 */ /* 0x000fea0003800000 */
.L_x_4406:
[----:B------:R-:W0:Y:S02]  /*30b0*/  F2I.U32.F64.TRUNC R5, R4 ;  /* 0x0000000400057311 */ /* 0x000e24000030d000 */
[----:B0-----:R0:W-:Y:S02]  /*30c0*/  STG.E [R16.64], R5 ;  /* 0x0000000510007986 */ /* 0x0011e4000c101924 */
.L_x_4380:
[----:B------:R-:W-:-:S05]  /*30d0*/  IMAD R18, R18, 0x200, R23 ;  /* 0x0000020012127824 */ /* 0x000fca00078e0217 */
[----:B------:R-:W-:Y:S02]  /*30e0*/  IADD3 R19, R18, 0x80, RZ ;  /* 0x0000008012137810 */ /* 0x000fe40007ffe0ff */
.L_x_4341:
[----:B------:R-:W-:Y:S05]  /*30f0*/  BSYNC B6 ;  /* 0x0000000000067941 */ /* 0x000fea0003800000 */
.L_x_4340:
        /* <DEDUP_REMOVED lines=231> */
.L_x_4410:
        /* <DEDUP_REMOVED lines=19> */
.L_x_4414:
[----:B------:R-:W2:Y:S02]  /*40a0*/  LDG.E.U8 R2, [R4.64] ;  /* 0x0000002404027981 */ /* 0x000ea4000c1e1100 */
[----:B--2---:R-:W0:Y:S01]  /*40b0*/  I2F.F64.U16 R2, R2 ;  /* 0x0000000200027312 */ /* 0x004e220000101800 */
[----:B------:R-:W-:Y:S05]  /*40c0*/  BRA `(.L_x_4416) ;  /* 0x00000df000007947 */ /* 0x000fea0003800000 */
.L_x_4413:
        /* <DEDUP_REMOVED lines=9> */
.L_x_4418:
[----:B------:R-:W2:Y:S02]  /*4160*/  LDG.E R2, [R4.64] ;  /* 0x0000002404027981 */ /* 0x000ea4000c1e1900 */
[----:B--2---:R-:W0:Y:S01]  /*4170*/  I2F.F64 R2, R2 ;  /* 0x0000000200027312 */ /* 0x004e220000201c00 */
[----:B------:R-:W-:Y:S05]  /*4180*/  BRA `(.L_x_4416) ;  /* 0x00000d3000007947 */ /* 0x000fea0003800000 */
.L_x_4417:
[----:B------:R-:W2:Y:S02]  /*4190*/  LDG.E.U16 R2, [R4.64] ;  /* 0x0000002404027981 */ /* 0x000ea4000c1e1500 */
[----:B--2---:R-:W0:Y:S01]  /*41a0*/  I2F.F64.S16 R2, R2 ;  /* 0x0000000200027312 */ /* 0x004e220000101c00 */
[----:B------:R-:W-:Y:S05]  /*41b0*/  BRA `(.L_x_4416) ;  /* 0x00000d0000007947 */ /* 0x000fea0003800000 */
.L_x_4412:
        /* <DEDUP_REMOVED lines=10> */
.L_x_4420:
[----:B------:R-:W2:Y:S02]  /*4260*/  LDG.E.U16 R0, [R4.64] ;  /* 0x0000002404007981 */ /* 0x000ea4000c1e1500 */
[----:B--2---:R-:W-:-:S05]  /*4270*/  HADD2.F32 R0, -RZ, R0.H0_H0 ;  /* 0x20000000ff007230 */ /* 0x004fca0000004100 */
[----:B------:R-:W-:-:S04]  /*4280*/  FMUL.FTZ R0, R0, 1 ;  /* 0x3f80000000007820 */ /* 0x000fc80000410000 */
[----:B------:R0:W1:Y:S01]  /*4290*/  F2F.F64.F32 R2, R0 ;  /* 0x0000000000027310 */ /* 0x0000620000201800 */
[----:B------:R-:W-:Y:S05]  /*42a0*/  BRA `(.L_x_4416) ;  /* 0x00000c1000007947 */ /* 0x000fea0003800000 */
.L_x_4419:
        /* <DEDUP_REMOVED lines=10> */
.L_x_4422:
[----:B------:R-:W2:Y:S02]  /*4350*/  LDG.E.U16 R4, [R4.64] ;  /* 0x0000002404047981 */ /* 0x000ea4000c1e1500 */
[----:B--2---:R-:W-:-:S05]  /*4360*/  HADD2.F32 R0, -RZ, R4.H0_H0 ;  /* 0x20000004ff007230 */ /* 0x004fca0000004100 */
[----:B------:R-:W-:-:S04]  /*4370*/  FMUL.FTZ R0, R0, 1 ;  /* 0x3f80000000007820 */ /* 0x000fc80000410000 */
[----:B------:R0:W1:Y:S01]  /*4380*/  F2F.F64.F32 R2, R0 ;  /* 0x0000000000027310 */ /* 0x0000620000201800 */
[----:B------:R-:W-:Y:S05]  /*4390*/  BRA `(.L_x_4416) ;  /* 0x00000b2000007947 */ /* 0x000fea0003800000 */
.L_x_4421:
[----:B------:R0:W5:Y:S01]  /*43a0*/  LDG.E.64 R2, [R4.64] ;  /* 0x0000002404027981 */ /* 0x000162000c1e1b00 */
[----:B------:R-:W-:Y:S05]  /*43b0*/  BRA `(.L_x_4416) ;  /* 0x00000b0000007947 */ /* 0x000fea0003800000 */
.L_x_4411:
        /* <DEDUP_REMOVED lines=13> */
.L_x_4425:
[----:B------:R0:W5:Y:S01]  /*4490*/  LDG.E.64 R2, [R4.64] ;  /* 0x0000002404027981 */ /* 0x000162000c1e1b00 */
[----:B------:R-:W-:Y:S05]  /*44a0*/  BRA `(.L_x_4416) ;  /* 0x00000a1000007947 */ /* 0x000fea0003800000 */
.L_x_4424:
        /* <DEDUP_REMOVED lines=28> */
.L_x_4427:
        /* <DEDUP_REMOVED lines=15> */
.L_x_4426:
[----:B------:R-:W2:Y:S02]  /*4760*/  LDG.E.U16 R0, [R4.64] ;  /* 0x0000002404007981 */ /* 0x000ea4000c1e1500 */
[----:B--2---:R-:W-:-:S05]  /*4770*/  PRMT R0, RZ, 0x5410, R0 ;  /* 0x00005410ff007816 */ /* 0x004fca0000000000 */
[----:B------:R-:W-:-:S04]  /*4780*/  FMUL.FTZ R0, R0, 1 ;  /* 0x3f80000000007820 */ /* 0x000fc80000410000 */
[----:B------:R0:W1:Y:S01]  /*4790*/  F2F.F64.F32 R2, R0 ;  /* 0x0000000000027310 */ /* 0x0000620000201800 */
[----:B------:R-:W-:Y:S05]  /*47a0*/  BRA `(.L_x_4416) ;  /* 0x0000071000007947 */ /* 0x000fea0003800000 */
.L_x_4423:
        /* <DEDUP_REMOVED lines=11> */
.L_x_4430:
        /* <DEDUP_REMOVED lines=21> */
.L_x_4434:
[----:B------:R-:W-:Y:S05]  /*49b0*/  BSYNC B1 ;  /* 0x0000000000017941 */ /* 0x000fea0003800000 */
.L_x_4433:
[----:B------:R-:W-:Y:S01]  /*49c0*/  LEA R3, R0, 0x3b800000, 0x17 ;  /* 0x3b80000000037811 */ /* 0x000fe200078eb8ff */
[----:B------:R-:W-:-:S05]  /*49d0*/  IMAD.SHL.U32 R0, R2, 0x100000, RZ ;  /* 0x0010000002007824 */ /* 0x000fca00078e00ff */
[----:B------:R-:W-:Y:S02]  /*49e0*/  LOP3.LUT R0, R3, R0, R4, 0xfe, !PT ;  /* 0x0000000003007212 */ /* 0x000fe400078efe04 */
.L_x_4432:
[----:B------:R-:W-:Y:S05]  /*49f0*/  BSYNC B0 ;  /* 0x0000000000007941 */ /* 0x000fea0003800000 */
.L_x_4431:
[----:B------:R-:W-:-:S04]  /*4a00*/  FMUL.FTZ R0, R0, 1 ;  /* 0x3f80000000007820 */ /* 0x000fc80000410000 */
[----:B------:R0:W1:Y:S01]  /*4a10*/  F2F.F64.F32 R2, R0 ;  /* 0x0000000000027310 */ /* 0x0000620000201800 */
[----:B------:R-:W-:Y:S05]  /*4a20*/  BRA `(.L_x_4416) ;  /* 0x0000049000007947 */ /* 0x000fea0003800000 */
.L_x_4429:
        /* <DEDUP_REMOVED lines=21> */
.L_x_4438:
[----:B------:R-:W-:Y:S05]  /*4b80*/  BSYNC B1 ;  /* 0x0000000000017941 */ /* 0x000fea0003800000 */
.L_x_4437:
[----:B------:R-:W-:Y:S01]  /*4b90*/  LEA R3, R0, 0x37800000, 0x17 ;  /* 0x3780000000037811 */ /* 0x000fe200078eb8ff */
[----:B------:R-:W-:-:S05]  /*4ba0*/  IMAD.SHL.U32 R0, R2, 0x200000, RZ ;  /* 0x0020000002007824 */ /* 0x000fca00078e00ff */
[----:B------:R-:W-:Y:S02]  /*4bb0*/  LOP3.LUT R0, R3, R0, R4, 0xfe, !PT ;  /* 0x0000000003007212 */ /* 0x000fe400078efe04 */
.L_x_4436:
[----:B------:R-:W-:Y:S05]  /*4bc0*/  BSYNC B0 ;  /* 0x0000000000007941 */ /* 0x000fea0003800000 */
.L_x_4435:
[----:B------:R-:W-:-:S04]  /*4bd0*/  FMUL.FTZ R0, R0, 1 ;  /* 0x3f80000000007820 */ /* 0x000fc80000410000 */
[----:B------:R0:W1:Y:S01]  /*4be0*/  F2F.F64.F32 R2, R0 ;  /* 0x0000000000027310 */ /* 0x0000620000201800 */
[----:B------:R-:W-:Y:S05]  /*4bf0*/  BRA `(.L_x_4416) ;  /* 0x000002c000007947 */ /* 0x000fea0003800000 */
.L_x_4428:
        /* <DEDUP_REMOVED lines=14> */
.L_x_4442:
[----:B------:R-:W-:Y:S05]  /*4ce0*/  BSYNC B0 ;  /* 0x0000000000007941 */ /* 0x000fea0003800000 */
.L_x_4441:
[----:B------:R-:W-:-:S04]  /*4cf0*/  FMUL.FTZ R0, R0, 1 ;  /* 0x3f80000000007820 */ /* 0x000fc80000410000 */
[----:B------:R0:W1:Y:S01]  /*4d00*/  F2F.F64.F32 R2, R0 ;  /* 0x0000000000027310 */ /* 0x0000620000201800 */
[----:B------:R-:W-:Y:S05]  /*4d10*/  BRA `(.L_x_4416) ;  /* 0x000001a000007947 */ /* 0x000fea0003800000 */
.L_x_4415:
        /* <DEDUP_REMOVED lines=21> */
.L_x_4440:
[----:B------:R-:W2:Y:S02]  /*4e70*/  LDG.E.64 R2, [R4.64] ;  /* 0x0000002404027981 */ /* 0x000ea4000c1e1b00 */
[----:B--2---:R-:W0:Y:S01]  /*4e80*/  I2F.F64.U64 R2, R2 ;  /* 0x0000000200027312 */ /* 0x004e220000301800 */
[----:B------:R-:W-:Y:S05]  /*4e90*/  BRA `(.L_x_4416) ;  /* 0x0000002000007947 */ /* 0x000fea0003800000 */
.L_x_4439:
[----:B------:R-:W2:Y:S02]  /*4ea0*/  LDG.E R2, [R4.64] ;  /* 0x0000002404027981 */ /* 0x000ea4000c1e1900 */
[----:B--2---:R-:W0:Y:S02]  /*4eb0*/  I2F.F64.U32 R2, R2 ;  /* 0x0000000200027312 */ /* 0x004e240000201800 */
.L_x_4416:
[----:B01---5:R-:W-:Y:S01]  /*4ec0*/  DADD R6, -RZ, |R2| ;  /* 0x00000000ff067229 */ /* 0x023fe20000000502 */
[----:B------:R-:W-:Y:S02]  /*4ed0*/  IMAD.MOV.U32 R14, RZ, RZ, 0x0 ;  /* 0x00000000ff0e7424 */ /* 0x000fe400078e00ff */
[----:B------:R-:W-:Y:S01]  /*4ee0*/  IMAD.MOV.U32 R15, RZ, RZ, 0x3fd80000 ;  /* 0x3fd80000ff0f7424 */ /* 0x000fe200078e00ff */
        /* <DEDUP_REMOVED lines=21> */
[----:B------:R-:W-:Y:S02]  /*5040*/  @P1 LOP3.LUT R11, R9, 0x80000, RZ, 0xfc, !PT ;  /* 0x00080000090b1812 */ /* 0x000fe400078efcff */
[----:B------:R-:W-:Y:S01]  /*5050*/  SEL R10, R8, c[0x2][0x0], P0 ;  /* 0x00800000080a7a07 */ /* 0x000fe20000000000 */
[----:B------:R-:W-:Y:S01]  /*5060*/  IMAD.MOV.U32 R8, RZ, RZ, RZ ;  /* 0x000000ffff087224 */ /* 0x000fe200078e00ff */
        /* <DEDUP_REMOVED lines=30> */
.L_x_4446:
[----:B------:R-:W0:Y:S02]  /*5250*/  F2I.S64.F64.TRUNC R4, R4 ;  /* 0x0000000400047311 */ /* 0x000e24000030d900 */
[----:B0-----:R-:W-:-:S05]  /*5260*/  IMAD.MOV.U32 R3, RZ, RZ, R4 ;  /* 0x000000ffff037224 */ /* 0x001fca00078e0004 */
[----:B------:R0:W-:Y:S01]  /*5270*/  STG.E.U8 [R16.64], R3 ;  /* 0x0000000310007986 */ /* 0x0001e2000c101124 */
[----:B------:R-:W-:Y:S05]  /*5280*/  BRA `(.L_x_4448) ;  /* 0x00000ed000007947 */ /* 0x000fea0003800000 */
.L_x_4445:
        /* <DEDUP_REMOVED lines=9> */
.L_x_4450:
[----:B------:R-:W0:Y:S02]  /*5320*/  F2I.F64.TRUNC R5, R4 ;  /* 0x0000000400057311 */ /* 0x000e24000030d100 */
[----:B0-----:R0:W-:Y:S01]  /*5330*/  STG.E [R16.64], R5 ;  /* 0x0000000510007986 */ /* 0x0011e2000c101924 */
[----:B------:R-:W-:Y:S05]  /*5340*/  BRA `(.L_x_4448) ;  /* 0x00000e1000007947 */ /* 0x000fea0003800000 */
.L_x_4449:
[----:B------:R-:W0:Y:S02]  /*5350*/  F2I.F64.TRUNC R5, R4 ;  /* 0x0000000400057311 */ /* 0x000e24000030d100 */
[----:B0-----:R0:W-:Y:S01]  /*5360*/  STG.E.U16 [R16.64], R5 ;  /* 0x0000000510007986 */ /* 0x0011e2000c101524 */
[----:B------:R-:W-:Y:S05]  /*5370*/  BRA `(.L_x_4448) ;  /* 0x00000de000007947 */ /* 0x000fea0003800000 */
.L_x_4444:
        /* <DEDUP_REMOVED lines=11> */
.L_x_4452:
[----:B------:R-:W0:Y:S01]  /*5430*/  F2F.F32.F64 R0, R4 ;  /* 0x0000000400007310 */ /* 0x000e220000301000 */
[----:B------:R-:W0:-:S14]  /*5440*/  DSETP.GEU.AND P0, PT, |R4|, c[0x2][0x8], PT ;  /* 0x008002000400762a */ /* 0x000e1c0003f0e200 */
[----:B0-----:R-:W-:-:S05]  /*5450*/  @!P0 FMUL R0, R0, 1.175494350822287508e-38 ;  /* 0x0080000000008820 */ /* 0x001fca0000400000 */
[----:B------:R-:W-:-:S05]  /*5460*/  F2FP.PACK_AB R0, RZ, R0 ;  /* 0x00000000ff00723e */ /* 0x000fca00000000ff */
[----:B------:R0:W-:Y:S01]  /*5470*/  STG.E.U16 [R16.64], R0 ;  /* 0x0000000010007986 */ /* 0x0001e2000c101524 */
[----:B------:R-:W-:Y:S05]  /*5480*/  BRA `(.L_x_4448) ;  /* 0x00000cd000007947 */ /* 0x000fea0003800000 */
.L_x_4451:
        /* <DEDUP_REMOVED lines=12> */
.L_x_4454:
[----:B------:R-:W0:Y:S01]  /*5550*/  F2F.F32.F64 R0, R4 ;  /* 0x0000000400007310 */ /* 0x000e220000301000 */
[----:B------:R-:W0:-:S14]  /*5560*/  DSETP.GEU.AND P0, PT, |R4|, c[0x2][0x8], PT ;  /* 0x008002000400762a */ /* 0x000e1c0003f0e200 */
[----:B0-----:R-:W-:-:S05]  /*5570*/  @!P0 FMUL R0, R0, 1.175494350822287508e-38 ;  /* 0x0080000000008820 */ /* 0x001fca0000400000 */
[----:B------:R-:W-:-:S04]  /*5580*/  F2FP.PACK_AB R3, RZ, R0 ;  /* 0x00000000ff03723e */ /* 0x000fc800000000ff */
[----:B------:R-:W-:-:S05]  /*5590*/  PRMT R3, R3, 0x5410, RZ ;  /* 0x0000541003037816 */ /* 0x000fca00000000ff */
[----:B------:R0:W-:Y:S01]  /*55a0*/  STG.E [R16.64], R3 ;  /* 0x0000000310007986 */ /* 0x0001e2000c101924 */
[----:B------:R-:W-:Y:S05]  /*55b0*/  BRA `(.L_x_4448) ;  /* 0x00000ba000007947 */ /* 0x000fea0003800000 */
.L_x_4453:
[----:B------:R0:W-:Y:S01]  /*55c0*/  STG.E.64 [R16.64], R4 ;  /* 0x0000000410007986 */ /* 0x0001e2000c101b24 */
[----:B------:R-:W-:Y:S05]  /*55d0*/  BRA `(.L_x_4448) ;  /* 0x00000b8000007947 */ /* 0x000fea0003800000 */
.L_x_4443:
        /* <DEDUP_REMOVED lines=12> */
.L_x_4457:
[----:B------:R-:W-:-:S05]  /*56a0*/  CS2R R6, SRZ ;  /* 0x0000000000067805 */ /* 0x000fca000001ff00 */
[----:B------:R0:W-:Y:S01]  /*56b0*/  STG.E.128 [R16.64], R4 ;  /* 0x0000000410007986 */ /* 0x0001e2000c101d24 */
[----:B------:R-:W-:Y:S05]  /*56c0*/  BRA `(.L_x_4448) ;  /* 0x00000a9000007947 */ /* 0x000fea0003800000 */
.L_x_4456:
        /* <DEDUP_REMOVED lines=23> */
.L_x_4461:
[----:B------:R-:W-:Y:S05]  /*5840*/  BSYNC B0 ;  /* 0x0000000000007941 */ /* 0x000fea0003800000 */
.L_x_4460:
[----:B------:R-:W-:-:S05]  /*5850*/  LOP3.LUT R3, R0, R3, RZ, 0xfc, !PT ;  /* 0x0000000300037212 */ /* 0x000fca00078efcff */
[----:B------:R0:W-:Y:S01]  /*5860*/  STG.E.U8 [R16.64], R3 ;  /* 0x0000000310007986 */ /* 0x0001e2000c101124 */
[----:B------:R-:W-:Y:S05]  /*5870*/  BRA `(.L_x_4448) ;  /* 0x000008e000007947 */ /* 0x000fea0003800000 */
.L_x_4459:
        /* <DEDUP_REMOVED lines=15> */
.L_x_4463:
[----:B------:R-:W-:Y:S01]  /*5970*/  IMAD.MOV.U32 R0, RZ, RZ, 0x7f ;  /* 0x0000007fff007424 */ /* 0x000fe200078e00ff */
[----:B------:R-:W-:-:S04]  /*5980*/  ISETP.GT.U32.AND P0, PT, R2, 0x7f800000, PT ;  /* 0x7f8000000200780c */ /* 0x000fc80003f04070 */
[----:B------:R-:W-:-:S04]  /*5990*/  SEL R0, R0, 0x7c, P0 ;  /* 0x0000007c00007807 */ /* 0x000fc80000000000 */
.L_x_4464:
[----:B------:R-:W-:Y:S05]  /*59a0*/  BSYNC B0 ;  /* 0x0000000000007941 */ /* 0x000fea0003800000 */
.L_x_4462:
[----:B------:R-:W-:-:S04]  /*59b0*/  LOP3.LUT R2, R3, 0x80000000, RZ, 0xc0, !PT ;  /* 0x8000000003027812 */ /* 0x000fc800078ec0ff */
[----:B------:R-:W-:-:S04]  /*59c0*/  SHF.R.U32.HI R3, RZ, 0x18, R2 ;  /* 0x00000018ff037819 */ /* 0x000fc80000011602 */
[----:B------:R-:W-:-:S05]  /*59d0*/  LOP3.LUT R3, R0, R3, RZ, 0xfc, !PT ;  /* 0x0000000300037212 */ /* 0x000fca00078efcff */
[----:B------:R0:W-:Y:S01]  /*59e0*/  STG.E.U8 [R16.64], R3 ;  /* 0x0000000310007986 */ /* 0x0001e2000c101124 */
[----:B------:R-:W-:Y:S05]  /*59f0*/  BRA `(.L_x_4448) ;  /* 0x0000076000007947 */ /* 0x000fea0003800000 */
.L_x_4458:
[----:B------:R-:W0:Y:S01]  /*5a00*/  F2F.F32.F64 R0, R4 ;  /* 0x0000000400007310 */ /* 0x000e220000301000 */
[----:B------:R-:W0:-:S14]  /*5a10*/  DSETP.GEU.AND P0, PT, |R4|, c[0x2][0x8], PT ;  /* 0x008002000400762a */ /* 0x000e1c0003f0e200 */
[----:B0-----:R-:W-:-:S05]  /*5a20*/  @!P0 FMUL R0, R0, 1.175494350822287508e-38 ;  /* 0x0080000000008820 */ /* 0x001fca0000400000 */
[----:B------:R-:W-:-:S05]  /*5a30*/  F2FP.BF16.PACK_AB R0, RZ, R0 ;  /* 0x00000000ff00723e */ /* 0x000fca00000010ff */
[----:B------:R0:W-:Y:S01]  /*5a40*/  STG.E.U16 [R16.64], R0 ;  /* 0x0000000010007986 */ /* 0x0001e2000c101524 */
[----:B------:R-:W-:Y:S05]  /*5a50*/  BRA `(.L_x_4448) ;  /* 0x0000070000007947 */ /* 0x000fea0003800000 */
.L_x_4455:
        /* <DEDUP_REMOVED lines=11> */
.L_x_4467:
        /* <DEDUP_REMOVED lines=19> */
.L_x_4470:
[----:B------:R-:W-:-:S04]  /*5c40*/  LOP3.LUT R2, R3, 0x80000000, RZ, 0xc0, !PT ;  /* 0x8000000003027812 */ /* 0x000fc800078ec0ff */
[----:B------:R-:W-:-:S04]  /*5c50*/  SHF.R.U32.HI R3, RZ, 0x18, R2 ;  /* 0x00000018ff037819 */ /* 0x000fc80000011602 */
[----:B------:R-:W-:-:S04]  /*5c60*/  LOP3.LUT R0, R0, R3, RZ, 0xfc, !PT ;  /* 0x0000000300007212 */ /* 0x000fc800078efcff */
[----:B------:R-:W-:Y:S02]  /*5c70*/  PRMT R8, R0, 0x7610, R8 ;  /* 0x0000761000087816 */ /* 0x000fe40000000008 */
.L_x_4469:
[----:B------:R-:W-:Y:S05]  /*5c80*/  BSYNC B0 ;  /* 0x0000000000007941 */ /* 0x000fea0003800000 */
.L_x_4468:
[----:B------:R0:W-:Y:S01]  /*5c90*/  STG.E.U8 [R16.64], R8 ;  /* 0x0000000810007986 */ /* 0x0001e2000c101124 */
[----:B------:R-:W-:Y:S05]  /*5ca0*/  BRA `(.L_x_4448) ;  /* 0x000004b000007947 */ /* 0x000fea0003800000 */
.L_x_4466:
        /* <DEDUP_REMOVED lines=19> */
.L_x_4473:
[----:B------:R-:W-:-:S04]  /*5de0*/  LOP3.LUT R2, R3, 0x80000000, RZ, 0xc0, !PT ;  /* 0x8000000003027812 */ /* 0x000fc800078ec0ff */
[----:B------:R-:W-:-:S04]  /*5df0*/  SHF.R.U32.HI R3, RZ, 0x18, R2 ;  /* 0x00000018ff037819 */ /* 0x000fc80000011602 */
[----:B------:R-:W-:-:S04]  /*5e00*/  LOP3.LUT R0, R0, R3, RZ, 0xfc, !PT ;  /* 0x0000000300007212 */ /* 0x000fc800078efcff */
[----:B------:R-:W-:Y:S02]  /*5e10*/  PRMT R8, R0, 0x7610, R8 ;  /* 0x0000761000087816 */ /* 0x000fe40000000008 */
.L_x_4472:
[----:B------:R-:W-:Y:S05]  /*5e20*/  BSYNC B0 ;  /* 0x0000000000007941 */ /* 0x000fea0003800000 */
.L_x_4471:
[----:B------:R0:W-:Y:S01]  /*5e30*/  STG.E.U8 [R16.64], R8 ;  /* 0x0000000810007986 */ /* 0x0001e2000c101124 */
[----:B------:R-:W-:Y:S05]  /*5e40*/  BRA `(.L_x_4448) ;  /* 0x0000031000007947 */ /* 0x000fea0003800000 */
.L_x_4465:
        /* <DEDUP_REMOVED lines=24> */
.L_x_4447:
        /* <DEDUP_REMOVED lines=20> */
.L_x_4475:
[----:B------:R-:W0:Y:S02]  /*6110*/  F2I.U64.F64.TRUNC R4, R4 ;  /* 0x0000000400047311 */ /* 0x000e24000030d800 */
[----:B0-----:R0:W-:Y:S01]  /*6120*/  STG.E.64 [R16.64], R4 ;  /* 0x0000000410007986 */ /* 0x0011e2000c101b24 */
[----:B------:R-:W-:Y:S05]  /*6130*/  BRA `(.L_x_4448) ;  /* 0x0000002000007947 */ /* 0x000fea0003800000 */
.L_x_4474:
[----:B------:R-:W0:Y:S02]  /*6140*/  F2I.U32.F64.TRUNC R5, R4 ;  /* 0x0000000400057311 */ /* 0x000e24000030d000 */
[----:B0-----:R0:W-:Y:S02]  /*6150*/  STG.E [R16.64], R5 ;  /* 0x0000000510007986 */ /* 0x0011e4000c101924 */
.L_x_4448:
        /* <DEDUP_REMOVED lines=231> */
.L_x_4476:
        /* <DEDUP_REMOVED lines=19> */
.L_x_4480:
[----:B------:R-:W2:Y:S02]  /*7100*/  LDG.E.U8 R2, [R4.64] ;  /* 0x0000002404027981 */ /* 0x000ea4000c1e1100 */
[----:B--2---:R-:W0:Y:S01]  /*7110*/  I2F.F64.U16 R2, R2 ;  /* 0x0000000200027312 */ /* 0x004e220000101800 */
[----:B------:R-:W-:Y:S05]  /*7120*/  BRA `(.L_x_4482) ;  /* 0x00000df000007947 */ /* 0x000fea0003800000 */
.L_x_4479:
        /* <DEDUP_REMOVED lines=9> */
.L_x_4484:
[----:B------:R-:W2:Y:S02]  /*71c0*/  LDG.E R2, [R4.64] ;  /* 0x0000002404027981 */ /* 0x000ea4000c1e1900 */
[----:B--2---:R-:W0:Y:S01]  /*71d0*/  I2F.F64 R2, R2 ;  /* 0x0000000200027312 */ /* 0x004e220000201c00 */
[----:B------:R-:W-:Y:S05]  /*71e0*/  BRA `(.L_x_4482) ;  /* 0x00000d3000007947 */ /* 0x000fea0003800000 */
.L_x_4483:
[----:B------:R-:W2:Y:S02]  /*71f0*/  LDG.E.U16 R2, [R4.64] ;  /* 0x0000002404027981 */ /* 0x000ea4000c1e1500 */
[----:B--2---:R-:W0:Y:S01]  /*7200*/  I2F.F64.S16 R2, R2 ;  /* 0x0000000200027312 */ /* 0x004e220000101c00 */
[----:B------:R-:W-:Y:S05]  /*7210*/  BRA `(.L_x_4482) ;  /* 0x00000d0000007947 */ /* 0x000fea0003800000 */
.L_x_4478:
        /* <DEDUP_REMOVED lines=10> */
.L_x_4486:
[----:B------:R-:W2:Y:S02]  /*72c0*/  LDG.E.U16 R0, [R4.64] ;  /* 0x0000002404007981 */ /* 0x000ea4000c1e1500 */
[----:B--2---:R-:W-:-:S05]  /*72d0*/  HADD2.F32 R0, -RZ, R0.H0_H0 ;  /* 0x20000000ff007230 */ /* 0x004fca0000004100 */
[----:B------:R-:W-:-:S04]  /*72e0*/  FMUL.FTZ R0, R0, 1 ;  /* 0x3f80000000007820 */ /* 0x000fc80000410000 */
[----:B------:R0:W1:Y:S01]  /*72f0*/  F2F.F64.F32 R2, R0 ;  /* 0x0000000000027310 */ /* 0x0000620000201800 */
[----:B------:R-:W-:Y:S05]  /*7300*/  BRA `(.L_x_4482) ;  /* 0x00000c1000007947 */ /* 0x000fea0003800000 */
.L_x_4485:
        /* <DEDUP_REMOVED lines=10> */
.L_x_4488:
[----:B------:R-:W2:Y:S02]  /*73b0*/  LDG.E.U16 R4, [R4.64] ;  /* 0x0000002404047981 */ /* 0x000ea4000c1e1500 */
[----:B--2---:R-:W-:-:S05]  /*73c0*/  HADD2.F32 R0, -RZ, R4.H0_H0 ;  /* 0x20000004ff007230 */ /* 0x004fca0000004100 */
[----:B------:R-:W-:-:S04]  /*73d0*/  FMUL.FTZ R0, R0, 1 ;  /* 0x3f80000000007820 */ /* 0x000fc80000410000 */
[----:B------:R0:W1:Y:S01]  /*73e0*/  F2F.F64.F32 R2, R0 ;  /* 0x0000000000027310 */ /* 0x0000620000201800 */
[----:B------:R-:W-:Y:S05]  /*73f0*/  BRA `(.L_x_4482) ;  /* 0x00000b2000007947 */ /* 0x000fea0003800000 */
.L_x_4487:
[----:B------:R0:W5:Y:S01]  /*7400*/  LDG.E.64 R2, [R4.64] ;  /* 0x0000002404027981 */ /* 0x000162000c1e1b00 */
[----:B------:R-:W-:Y:S05]  /*7410*/  BRA `(.L_x_4482) ;  /* 0x00000b0000007947 */ /* 0x000fea0003800000 */
.L_x_4477:
        /* <DEDUP_REMOVED lines=13> */
.L_x_4491:
[----:B------:R0:W5:Y:S01]  /*74f0*/  LDG.E.64 R2, [R4.64] ;  /* 0x0000002404027981 */ /* 0x000162000c1e1b00 */
[----:B------:R-:W-:Y:S05]  /*7500*/  BRA `(.L_x_4482) ;  /* 0x00000a1000007947 */ /* 0x000fea0003800000 */
.L_x_4490:
        /* <DEDUP_REMOVED lines=28> */
.L_x_4493:
        /* <DEDUP_REMOVED lines=15> */
.L_x_4492:
[----:B------:R-:W2:Y:S02]  /*77c0*/  LDG.E.U16 R0, [R4.64] ;  /* 0x0000002404007981 */ /* 0x000ea4000c1e1500 */
[----:B--2---:R-:W-:-:S05]  /*77d0*/  PRMT R0, RZ, 0x5410, R0 ;  /* 0x00005410ff007816 */ /* 0x004fca0000000000 */
[----:B------:R-:W-:-:S04]  /*77e0*/  FMUL.FTZ R0, R0, 1 ;  /* 0x3f80000000007820 */ /* 0x000fc80000410000 */
[----:B------:R0:W1:Y:S01]  /*77f0*/  F2F.F64.F32 R2, R0 ;  /* 0x0000000000027310 */ /* 0x0000620000201800 */
[----:B------:R-:W-:Y:S05]  /*7800*/  BRA `(.L_x_4482) ;  /* 0x0000071000007947 */ /* 0x000fea0003800000 */
.L_x_4489:
        /* <DEDUP_REMOVED lines=11> */
.L_x_4496:
        /* <DEDUP_REMOVED lines=21> */
.L_x_4500:
[----:B------:R-:W-:Y:S05]  /*7a10*/  BSYNC B1 ;  /* 0x0000000000017941 */ /* 0x000fea0003800000 */
.L_x_4499:
[----:B------:R-:W-:Y:S01]  /*7a20*/  LEA R3, R0, 0x3b800000, 0x17 ;  /* 0x3b80000000037811 */ /* 0x000fe200078eb8ff */
[----:B------:R-:W-:-:S05]  /*7a30*/  IMAD.SHL.U32 R0, R2, 0x100000, RZ ;  /* 0x0010000002007824 */ /* 0x000fca00078e00ff */
[----:B------:R-:W-:Y:S02]  /*7a40*/  LOP3.LUT R0, R3, R0, R4, 0xfe, !PT ;  /* 0x0000000003007212 */ /* 0x000fe400078efe04 */
.L_x_4498:
[----:B------:R-:W-:Y:S05]  /*7a50*/  BSYNC B0 ;  /* 0x0000000000007941 */ /* 0x000fea0003800000 */
.L_x_4497:
[----:B------:R-:W-:-:S04]  /*7a60*/  FMUL.FTZ R0, R0, 1 ;  /* 0x3f80000000007820 */ /* 0x000fc80000410000 */
[----:B------:R0:W1:Y:S01]  /*7a70*/  F2F.F64.F32 R2, R0 ;  /* 0x0000000000027310 */ /* 0x0000620000201800 */
[----:B------:R-:W-:Y:S05]  /*7a80*/  BRA `(.L_x_4482) ;  /* 0x0000049000007947 */ /* 0x000fea0003800000 */
.L_x_4495:
        /* <DEDUP_REMOVED lines=21> */
.L_x_4504:
[----:B------:R-:W-:Y:S05]  /*7be0*/  BSYNC B1 ;  /* 0x0000000000017941 */ /* 0x000fea0003800000 */
.L_x_4503:
[----:B------:R-:W-:Y:S01]  /*7bf0*/  LEA R3, R0, 0x37800000, 0x17 ;  /* 0x3780000000037811 */ /* 0x000fe200078eb8ff */
[----:B------:R-:W-:-:S05]  /*7c00*/  IMAD.SHL.U32 R0, R2, 0x200000, RZ ;  /* 0x0020000002007824 */ /* 0x000fca00078e00ff */
[----:B------:R-:W-:Y:S02]  /*7c10*/  LOP3.LUT R0, R3, R0, R4, 0xfe, !PT ;  /* 0x0000000003007212 */ /* 0x000fe400078efe04 */
.L_x_4502:
[----:B------:R-:W-:Y:S05]  /*7c20*/  BSYNC B0 ;  /* 0x0000000000007941 */ /* 0x000fea0003800000 */
.L_x_4501:
[----:B------:R-:W-:-:S04]  /*7c30*/  FMUL.FTZ R0, R0, 1 ;  /* 0x3f80000000007820 */ /* 0x000fc80000410000 */
[----:B------:R0:W1:Y:S01]  /*7c40*/  F2F.F64.F32 R2, R0 ;  /* 0x0000000000027310 */ /* 0x0000620000201800 */
[----:B------:R-:W-:Y:S05]  /*7c50*/  BRA `(.L_x_4482) ;  /* 0x000002c000007947 */ /* 0x000fea0003800000 */
.L_x_4494:
        /* <DEDUP_REMOVED lines=14> */
.L_x_4508:
[----:B------:R-:W-:Y:S05]  /*7d40*/  BSYNC B0 ;  /* 0x0000000000007941 */ /* 0x000fea0003800000 */
.L_x_4507:
[----:B------:R-:W-:-:S04]  /*7d50*/  FMUL.FTZ R0, R0, 1 ;  /* 0x3f80000000007820 */ /* 0x000fc80000410000 */
[----:B------:R0:W1:Y:S01]  /*7d60*/  F2F.F64.F32 R2, R0 ;  /* 0x0000000000027310 */ /* 0x0000620000201800 */
[----:B------:R-:W-:Y:S05]  /*7d70*/  BRA `(.L_x_4482) ;  /* 0x000001a000007947 */ /* 0x000fea0003800000 */
.L_x_4481:
        /* <DEDUP_REMOVED lines=21> */
.L_x_4506:
[----:B------:R-:W2:Y:S02]  /*7ed0*/  LDG.E.64 R2, [R4.64] ;  /* 0x0000002404027981 */ /* 0x000ea4000c1e1b00 */
[----:B--2---:R-:W0:Y:S01]  /*7ee0*/  I2F.F64.U64 R2, R2 ;  /* 0x0000000200027312 */ /* 0x004e220000301800 */
[----:B------:R-:W-:Y:S05]  /*7ef0*/  BRA `(.L_x_4482) ;  /* 0x0000002000007947 */ /* 0x000fea0003800000 */
.L_x_4505:
[----:B------:R-:W2:Y:S02]  /*7f00*/  LDG.E R2, [R4.64] ;  /* 0x0000002404027981 */ /* 0x000ea4000c1e1900 */
[----:B--2---:R-:W0:Y:S02]  /*7f10*/  I2F.F64.U32 R2, R2 ;  /* 0x0000000200027312 */ /* 0x004e240000201800 */
.L_x_4482:
        /* <DEDUP_REMOVED lines=57> */
.L_x_4512:
[----:B------:R-:W0:Y:S02]  /*82b0*/  F2I.S64.F64.TRUNC R4, R4 ;  /* 0x0000000400047311 */ /* 0x000e24000030d900 */
[----:B0-----:R-:W-:-:S05]  /*82c0*/  IMAD.MOV.U32 R3, RZ, RZ, R4 ;  /* 0x000000ffff037224 */ /* 0x001fca00078e0004 */
[----:B------:R0:W-:Y:S01]  /*82d0*/  STG.E.U8 [R16.64], R3 ;  /* 0x0000000310007986 */ /* 0x0001e2000c101124 */
[----:B------:R-:W-:Y:S05]  /*82e0*/  BRA `(.L_x_4514) ;  /* 0x00000ed000007947 */ /* 0x000fea0003800000 */
.L_x_4511:
        /* <DEDUP_REMOVED lines=9> */
.L_x_4516:
[----:B------:R-:W0:Y:S02]  /*8380*/  F2I.F64.TRUNC R5, R4 ;  /* 0x0000000400057311 */ /* 0x000e24000030d100 */
[----:B0-----:R0:W-:Y:S01]  /*8390*/  STG.E [R16.64], R5 ;  /* 0x0000000510007986 */ /* 0x0011e2000c101924 */
[----:B------:R-:W-:Y:S05]  /*83a0*/  BRA `(.L_x_4514) ;  /* 0x00000e1000007947 */ /* 0x000fea0003800000 */
.L_x_4515:
[----:B------:R-:W0:Y:S02]  /*83b0*/  F2I.F64.TRUNC R5, R4 ;  /* 0x0000000400057311 */ /* 0x000e24000030d100 */
[----:B0-----:R0:W-:Y:S01]  /*83c0*/  STG.E.U16 [R16.64], R5 ;  /* 0x0000000510007986 */ /* 0x0011e2000c101524 */
[----:B------:R-:W-:Y:S05]  /*83d0*/  BRA `(.L_x_4514) ;  /* 0x00000de000007947 */ /* 0x000fea0003800000 */
.L_x_4510:
        /* <DEDUP_REMOVED lines=11> */
.L_x_4518:
[----:B------:R-:W0:Y:S01]  /*8490*/  F2F.F32.F64 R0, R4 ;  /* 0x0000000400007310 */ /* 0x000e220000301000 */
[----:B------:R-:W0:-:S14]  /*84a0*/  DSETP.GEU.AND P0, PT, |R4|, c[0x2][0x8], PT ;  /* 0x008002000400762a */ /* 0x000e1c0003f0e200 */
[----:B0-----:R-:W-:-:S05]  /*84b0*/  @!P0 FMUL R0, R0, 1.175494350822287508e-38 ;  /* 0x0080000000008820 */ /* 0x001fca0000400000 */
[----:B------:R-:W-:-:S05]  /*84c0*/  F2FP.PACK_AB R0, RZ, R0 ;  /* 0x00000000ff00723e */ /* 0x000fca00000000ff */
[----:B------:R0:W-:Y:S01]  /*84d0*/  STG.E.U16 [R16.64], R0 ;  /* 0x0000000010007986 */ /* 0x0001e2000c101524 */
[----:B------:R-:W-:Y:S05]  /*84e0*/  BRA `(.L_x_4514) ;  /* 0x00000cd000007947 */ /* 0x000fea0003800000 */
.L_x_4517:
        /* <DEDUP_REMOVED lines=12> */
.L_x_4520:
[----:B------:R-:W0:Y:S01]  /*85b0*/  F2F.F32.F64 R0, R4 ;  /* 0x0000000400007310 */ /* 0x000e220000301000 */
[----:B------:R-:W0:-:S14]  /*85c0*/  DSETP.GEU.AND P0, PT, |R4|, c[0x2][0x8], PT ;  /* 0x008002000400762a */ /* 0x000e1c0003f0e200 */
[----:B0-----:R-:W-:-:S05]  /*85d0*/  @!P0 FMUL R0, R0, 1.175494350822287508e-38 ;  /* 0x0080000000008820 */ /* 0x001fca0000400000 */
[----:B------:R-:W-:-:S04]  /*85e0*/  F2FP.PACK_AB R3, RZ, R0 ;  /* 0x00000000ff03723e */ /* 0x000fc800000000ff */
[----:B------:R-:W-:-:S05]  /*85f0*/  PRMT R3, R3, 0x5410, RZ ;  /* 0x0000541003037816 */ /* 0x000fca00000000ff */
[----:B------:R0:W-:Y:S01]  /*8600*/  STG.E [R16.64], R3 ;  /* 0x0000000310007986 */ /* 0x0001e2000c101924 */
[----:B------:R-:W-:Y:S05]  /*8610*/  BRA `(.L_x_4514) ;  /* 0x00000ba000007947 */ /* 0x000fea0003800000 */
.L_x_4519:
[----:B------:R0:W-:Y:S01]  /*8620*/  STG.E.64 [R16.64], R4 ;  /* 0x0000000410007986 */ /* 0x0001e2000c101b24 */
[----:B------:R-:W-:Y:S05]  /*8630*/  BRA `(.L_x_4514) ;  /* 0x00000b8000007947 */ /* 0x000fea0003800000 */
.L_x_4509:
        /* <DEDUP_REMOVED lines=12> */
.L_x_4523:
[----:B------:R-:W-:-:S05]  /*8700*/  CS2R R6, SRZ ;  /* 0x0000000000067805 */ /* 0x000fca000001ff00 */
[----:B------:R0:W-:Y:S01]  /*8710*/  STG.E.128 [R16.64], R4 ;  /* 0x0000000410007986 */ /* 0x0001e2000c101d24 */
[----:B------:R-:W-:Y:S05]  /*8720*/  BRA `(.L_x_4514) ;  /* 0x00000a9000007947 */ /* 0x000fea0003800000 */
.L_x_4522:
        /* <DEDUP_REMOVED lines=23> */
.L_x_4527:
[----:B------:R-:W-:Y:S05]  /*88a0*/  BSYNC B0 ;  /* 0x0000000000007941 */ /* 0x000fea0003800000 */
.L_x_4526:
[----:B------:R-:W-:-:S05]  /*88b0*/  LOP3.LUT R3, R0, R3, RZ, 0xfc, !PT ;  /* 0x0000000300037212 */ /* 0x000fca00078efcff */
[----:B------:R0:W-:Y:S01]  /*88c0*/  STG.E.U8 [R16.64], R3 ;  /* 0x0000000310007986 */ /* 0x0001e2000c101124 */
[----:B------:R-:W-:Y:S05]  /*88d0*/  BRA `(.L_x_4514) ;  /* 0x000008e000007947 */ /* 0x000fea0003800000 */
.L_x_4525:
        /* <DEDUP_REMOVED lines=15> */
.L_x_4529:
[----:B------:R-:W-:Y:S01]  /*89d0*/  IMAD.MOV.U32 R0, RZ, RZ, 0x7f ;  /* 0x0000007fff007424 */ /* 0x000fe200078e00ff */
[----:B------:R-:W-:-:S04]  /*89e0*/  ISETP.GT.U32.AND P0, PT, R2, 0x7f800000, PT ;  /* 0x7f8000000200780c */ /* 0x000fc80003f04070 */
[----:B------:R-:W-:-:S04]  /*89f0*/  SEL R0, R0, 0x7c, P0 ;  /* 0x0000007c00007807 */ /* 0x000fc80000000000 */
.L_x_4530:
[----:B------:R-:W-:Y:S05]  /*8a00*/  BSYNC B0 ;  /* 0x0000000000007941 */ /* 0x000fea0003800000 */
.L_x_4528:
[----:B------:R-:W-:-:S04]  /*8a10*/  LOP3.LUT R2, R3, 0x80000000, RZ, 0xc0, !PT ;  /* 0x8000000003027812 */ /* 0x000fc800078ec0ff */
[----:B------:R-:W-:-:S04]  /*8a20*/  SHF.R.U32.HI R3, RZ, 0x18, R2 ;  /* 0x00000018ff037819 */ /* 0x000fc80000011602 */
[----:B------:R-:W-:-:S05]  /*8a30*/  LOP3.LUT R3, R0, R3, RZ, 0xfc, !PT ;  /* 0x0000000300037212 */ /* 0x000fca00078efcff */
[----:B------:R0:W-:Y:S01]  /*8a40*/  STG.E.U8 [R16.64], R3 ;  /* 0x0000000310007986 */ /* 0x0001e2000c101124 */
[----:B------:R-:W-:Y:S05]  /*8a50*/  BRA `(.L_x_4514) ;  /* 0x0000076000007947 */ /* 0x000fea0003800000 */
.L_x_4524:
[----:B------:R-:W0:Y:S01]  /*8a60*/  F2F.F32.F64 R0, R4 ;  /* 0x0000000400007310 */ /* 0x000e220000301000 */
[----:B------:R-:W0:-:S14]  /*8a70*/  DSETP.GEU.AND P0, PT, |R4|, c[0x2][0x8], PT ;  /* 0x008002000400762a */ /* 0x000e1c0003f0e200 */
[----:B0-----:R-:W-:-:S05]  /*8a80*/  @!P0 FMUL R0, R0, 1.175494350822287508e-38 ;  /* 0x0080000000008820 */ /* 0x001fca0000400000 */
[----:B------:R-:W-:-:S05]  /*8a90*/  F2FP.BF16.PACK_AB R0, RZ, R0 ;  /* 0x00000000ff00723e */ /* 0x000fca00000010ff */
[----:B------:R0:W-:Y:S01]  /*8aa0*/  STG.E.U16 [R16.64], R0 ;  /* 0x0000000010007986 */ /* 0x0001e2000c101524 */
[----:B------:R-:W-:Y:S05]  /*8ab0*/  BRA `(.L_x_4514) ;  /* 0x0000070000007947 */ /* 0x000fea0003800000 */
.L_x_4521:
        /* <DEDUP_REMOVED lines=11> */
.L_x_4533:
        /* <DEDUP_REMOVED lines=19> */
.L_x_4536:
[----:B------:R-:W-:-:S04]  /*8ca0*/  LOP3.LUT R2, R3, 0x80000000, RZ, 0xc0, !PT ;  /* 0x8000000003027812 */ /* 0x000fc800078ec0ff */
[----:B------:R-:W-:-:S04]  /*8cb0*/  SHF.R.U32.HI R3, RZ, 0x18, R2 ;  /* 0x00000018ff037819 */ /* 0x000fc80000011602 */
[----:B------:R-:W-:-:S04]  /*8cc0*/  LOP3.LUT R0, R0, R3, RZ, 0xfc, !PT ;  /* 0x0000000300007212 */ /* 0x000fc800078efcff */
[----:B------:R-:W-:Y:S02]  /*8cd0*/  PRMT R8, R0, 0x7610, R8 ;  /* 0x0000761000087816 */ /* 0x000fe40000000008 */
.L_x_4535:
[----:B------:R-:W-:Y:S05]  /*8ce0*/  BSYNC B0 ;  /* 0x0000000000007941 */ /* 0x000fea0003800000 */
.L_x_4534:
[----:B------:R0:W-:Y:S01]  /*8cf0*/  STG.E.U8 [R16.64], R8 ;  /* 0x0000000810007986 */ /* 0x0001e2000c101124 */
[----:B------:R-:W-:Y:S05]  /*8d00*/  BRA `(.L_x_4514) ;  /* 0x000004b000007947 */ /* 0x000fea0003800000 */
.L_x_4532:
        /* <DEDUP_REMOVED lines=19> */
.L_x_4539:
[----:B------:R-:W-:-:S04]  /*8e40*/  LOP3.LUT R2, R3, 0x80000000, RZ, 0xc0, !PT ;  /* 0x8000000003027812 */ /* 0x000fc800078ec0ff */
[----:B------:R-:W-:-:S04]  /*8e50*/  SHF.R.U32.HI R3, RZ, 0x18, R2 ;  /* 0x00000018ff037819 */ /* 0x000fc80000011602 */
[----:B------:R-:W-:-:S04]  /*8e60*/  LOP3.LUT R0, R0, R3, RZ, 0xfc, !PT ;  /* 0x0000000300007212 */ /* 0x000fc800078efcff */
[----:B------:R-:W-:Y:S02]  /*8e70*/  PRMT R8, R0, 0x7610, R8 ;  /* 0x0000761000087816 */ /* 0x000fe40000000008 */
.L_x_4538:
[----:B------:R-:W-:Y:S05]  /*8e80*/  BSYNC B0 ;  /* 0x0000000000007941 */ /* 0x000fea0003800000 */
.L_x_4537:
[----:B------:R0:W-:Y:S01]  /*8e90*/  STG.E.U8 [R16.64], R8 ;  /* 0x0000000810007986 */ /* 0x0001e2000c101124 */
[----:B------:R-:W-:Y:S05]  /*8ea0*/  BRA `(.L_x_4514) ;  /* 0x0000031000007947 */ /* 0x000fea0003800000 */
.L_x_4531:
        /* <DEDUP_REMOVED lines=24> */
.L_x_4513:
        /* <DEDUP_REMOVED lines=20> */
.L_x_4541:
[----:B------:R-:W0:Y:S02]  /*9170*/  F2I.U64.F64.TRUNC R4, R4 ;  /* 0x0000000400047311 */ /* 0x000e24000030d800 */
[----:B0-----:R0:W-:Y:S01]  /*9180*/  STG.E.64 [R16.64], R4 ;  /* 0x0000000410007986 */ /* 0x0011e2000c101b24 */
[----:B------:R-:W-:Y:S05]  /*9190*/  BRA `(.L_x_4514) ;  /* 0x0000002000007947 */ /* 0x000fea0003800000 */
.L_x_4540:
[----:B------:R-:W0:Y:S02]  /*91a0*/  F2I.U32.F64.TRUNC R5, R4 ;  /* 0x0000000400057311 */ /* 0x000e24000030d000 */
[----:B0-----:R0:W-:Y:S02]  /*91b0*/  STG.E [R16.64], R5 ;  /* 0x0000000510007986 */ /* 0x0011e4000c101924 */
.L_x_4514:
[----:B------:R-:W-:Y:S02]  /*91c0*/  IADD3 R19, R19, 0x80, RZ ;  /* 0x0000008013137810 */ /* 0x000fe40007ffe0ff */
.L_x_4409:
[----:B------:R-:W-:Y:S05]  /*91d0*/  BSYNC B6 ;  /* 0x0000000000067941 */ /* 0x000fea0003800000 */
.L_x_4408:
        /* <DEDUP_REMOVED lines=230> */
.L_x_4542:
        /* <DEDUP_REMOVED lines=19> */
.L_x_4546:
[----:B------:R-:W2:Y:S02]  /*a170*/  LDG.E.U8 R2, [R4.64] ;  /* 0x0000002404027981 */ /* 0x000ea4000c1e1100 */
[----:B--2---:R-:W0:Y:S01]  /*a180*/  I2F.F64.U16 R2, R2 ;  /* 0x0000000200027312 */ /* 0x004e220000101800 */
[----:B------:R-:W-:Y:S05]  /*a190*/  BRA `(.L_x_4548) ;  /* 0x00000df000007947 */ /* 0x000fea0003800000 */
.L_x_4545:
        /* <DEDUP_REMOVED lines=9> */
.L_x_4550:
[----:B------:R-:W2:Y:S02]  /*a230*/  LDG.E R2, [R4.64] ;  /* 0x0000002404027981 */ /* 0x000ea4000c1e1900 */
[----:B--2---:R-:W0:Y:S01]  /*a240*/  I2F.F64 R2, R2 ;  /* 0x0000000200027312 */ /* 0x004e220000201c00 */
[----:B------:R-:W-:Y:S05]  /*a250*/  BRA `(.L_x_4548) ;  /* 0x00000d3000007947 */ /* 0x000fea0003800000 */
.L_x_4549:
[----:B------:R-:W2:Y:S02]  /*a260*/  LDG.E.U16 R2, [R4.64] ;  /* 0x0000002404027981 */ /* 0x000ea4000c1e1500 */
[----:B--2---:R-:W0:Y:S01]  /*a270*/  I2F.F64.S16 R2, R2 ;  /* 0x0000000200027312 */ /* 0x004e220000101c00 */
[----:B------:R-:W-:Y:S05]  /*a280*/  BRA `(.L_x_4548) ;  /* 0x00000d0000007947 */ /* 0x000fea0003800000 */
.L_x_4544:
        /* <DEDUP_REMOVED lines=10> */
.L_x_4552:
[----:B------:R-:W2:Y:S02]  /*a330*/  LDG.E.U16 R0, [R4.64] ;  /* 0x0000002404007981 */ /* 0x000ea4000c1e1500 */
[----:B--2---:R-:W-:-:S05]  /*a340*/  HADD2.F32 R0, -RZ, R0.H0_H0 ;  /* 0x20000000ff007230 */ /* 0x004fca0000004100 */
[----:B------:R-:W-:-:S04]  /*a350*/  FMUL.FTZ R0, R0, 1 ;  /* 0x3f80000000007820 */ /* 0x000fc80000410000 */
[----:B------:R0:W1:Y:S01]  /*a360*/  F2F.F64.F32 R2, R0 ;  /* 0x0000000000027310 */ /* 0x0000620000201800 */
[----:B------:R-:W-:Y:S05]  /*a370*/  BRA `(.L_x_4548) ;  /* 0x00000c1000007947 */ /* 0x000fea0003800000 */
.L_x_4551:
        /* <DEDUP_REMOVED lines=10> */
.L_x_4554:
[----:B------:R-:W2:Y:S02]  /*a420*/  LDG.E.U16 R4, [R4.64] ;  /* 0x0000002404047981 */ /* 0x000ea4000c1e1500 */
[----:B--2---:R-:W-:-:S05]  /*a430*/  HADD2.F32 R0, -RZ, R4.H0_H0 ;  /* 0x20000004ff007230 */ /* 0x004fca0000004100 */
[----:B------:R-:W-:-:S04]  /*a440*/  FMUL.FTZ R0, R0, 1 ;  /* 0x3f80000000007820 */ /* 0x000fc80000410000 */
[----:B------:R0:W1:Y:S01]  /*a450*/  F2F.F64.F32 R2, R0 ;  /* 0x0000000000027310 */ /* 0x0000620000201800 */
[----:B------:R-:W-:Y:S05]  /*a460*/  BRA `(.L_x_4548) ;  /* 0x00000b2000007947 */ /* 0x000fea0003800000 */
.L_x_4553:
[----:B------:R0:W5:Y:S01]  /*a470*/  LDG.E.64 R2, [R4.64] ;  /* 0x0000002404027981 */ /* 0x000162000c1e1b00 */
[----:B------:R-:W-:Y:S05]  /*a480*/  BRA `(.L_x_4548) ;  /* 0x00000b0000007947 */ /* 0x000fea0003800000 */
.L_x_4543:
        /* <DEDUP_REMOVED lines=13> */
.L_x_4557:
[----:B------:R0:W5:Y:S01]  /*a560*/  LDG.E.64 R2, [R4.64] ;  /* 0x0000002404027981 */ /* 0x000162000c1e1b00 */
[----:B------:R-:W-:Y:S05]  /*a570*/  BRA `(.L_x_4548) ;  /* 0x00000a1000007947 */ /* 0x000fea0003800000 */
.L_x_4556:
        /* <DEDUP_REMOVED lines=28> */
.L_x_4559:
        /* <DEDUP_REMOVED lines=15> */
.L_x_4558:
[----:B------:R-:W2:Y:S02]  /*a830*/  LDG.E.U16 R0, [R4.64] ;  /* 0x0000002404007981 */ /* 0x000ea4000c1e1500 */
[----:B--2---:R-:W-:-:S05]  /*a840*/  PRMT R0, RZ, 0x5410, R0 ;  /* 0x00005410ff007816 */ /* 0x004fca0000000000 */
[----:B------:R-:W-:-:S04]  /*a850*/  FMUL.FTZ R0, R0, 1 ;  /* 0x3f80000000007820 */ /* 0x000fc80000410000 */
[----:B------:R0:W1:Y:S01]  /*a860*/  F2F.F64.F32 R2, R0 ;  /* 0x0000000000027310 */ /* 0x0000620000201800 */
[----:B------:R-:W-:Y:S05]  /*a870*/  BRA `(.L_x_4548) ;  /* 0x0000071000007947 */ /* 0x000fea0003800000 */
.L_x_4555:
        /* <DEDUP_REMOVED lines=11> */
.L_x_4562:
        /* <DEDUP_REMOVED lines=21> */
.L_x_4566:
[----:B------:R-:W-:Y:S05]  /*aa80*/  BSYNC B1 ;  /* 0x0000000000017941 */ /* 0x000fea0003800000 */
.L_x_4565:
[----:B------:R-:W-:Y:S01]  /*aa90*/  LEA R3, R0, 0x3b800000, 0x17 ;  /* 0x3b80000000037811 */ /* 0x000fe200078eb8ff */
[----:B------:R-:W-:-:S05]  /*aaa0*/  IMAD.SHL.U32 R0, R2, 0x100000, RZ ;  /* 0x0010000002007824 */ /* 0x000fca00078e00ff */
[----:B------:R-:W-:Y:S02]  /*aab0*/  LOP3.LUT R0, R3, R0, R4, 0xfe, !PT ;  /* 0x0000000003007212 */ /* 0x000fe400078efe04 */
.L_x_4564:
[----:B------:R-:W-:Y:S05]  /*aac0*/  BSYNC B0 ;  /* 0x0000000000007941 */ /* 0x000fea0003800000 */
.L_x_4563:
[----:B------:R-:W-:-:S04]  /*aad0*/  FMUL.FTZ R0, R0, 1 ;  /* 0x3f80000000007820 */ /* 0x000fc80000410000 */
[----:B------:R0:W1:Y:S01]  /*aae0*/  F2F.F64.F32 R2, R0 ;  /* 0x0000000000027310 */ /* 0x0000620000201800 */
[----:B------:R-:W-:Y:S05]  /*aaf0*/  BRA `(.L_x_4548) ;  /* 0x0000049000007947 */ /* 0x000fea0003800000 */
.L_x_4561:
        /* <DEDUP_REMOVED lines=21> */
.L_x_4570:
[----:B------:R-:W-:Y:S05]  /*ac50*/  BSYNC B1 ;  /* 0x0000000000017941 */ /* 0x000fea0003800000 */
.L_x_4569:
[----:B------:R-:W-:Y:S01]  /*ac60*/  LEA R3, R0, 0x37800000, 0x17 ;  /* 0x3780000000037811 */ /* 0x000fe200078eb8ff */
[----:B------:R-:W-:-:S05]  /*ac70*/  IMAD.SHL.U32 R0, R2, 0x200000, RZ ;  /* 0x0020000002007824 */ /* 0x000fca00078e00ff */
[----:B------:R-:W-:Y:S02]  /*ac80*/  LOP3.LUT R0, R3, R0, R4, 0xfe, !PT ;  /* 0x0000000003007212 */ /* 0x000fe400078efe04 */
.L_x_4568:
[----:B------:R-:W-:Y:S05]  /*ac90*/  BSYNC B0 ;  /* 0x0000000000007941 */ /* 0x000fea0003800000 */
.L_x_4567:
[----:B------:R-:W-:-:S04]  /*aca0*/  FMUL.FTZ R0, R0, 1 ;  /* 0x3f80000000007820 */ /* 0x000fc80000410000 */
[----:B------:R0:W1:Y:S01]  /*acb0*/  F2F.F64.F32 R2, R0 ;  /* 0x0000000000027310 */ /* 0x0000620000201800 */
[----:B------:R-:W-:Y:S05]  /*acc0*/  BRA `(.L_x_4548) ;  /* 0x000002c000007947 */ /* 0x000fea0003800000 */
.L_x_4560:
        /* <DEDUP_REMOVED lines=14> */
.L_x_4574:
[----:B------:R-:W-:Y:S05]  /*adb0*/  BSYNC B0 ;  /* 0x0000000000007941 */ /* 0x000fea0003800000 */
.L_x_4573:
[----:B------:R-:W-:-:S04]  /*adc0*/  FMUL.FTZ R0, R0, 1 ;  /* 0x3f80000000007820 */ /* 0x000fc80000410000 */
[----:B------:R0:W1:Y:S01]  /*add0*/  F2F.F64.F32 R2, R0 ;  /* 0x0000000000027310 */ /* 0x0000620000201800 */
[----:B------:R-:W-:Y:S05]  /*ade0*/  BRA `(.L_x_4548) ;  /* 0x000001a000007947 */ /* 0x000fea0003800000 */
.L_x_4547:
        /* <DEDUP_REMOVED lines=21> */
.L_x_4572:
[----:B------:R-:W2:Y:S02]  /*af40*/  LDG.E.64 R2, [R4.64] ;  /* 0x0000002404027981 */ /* 0x000ea4000c1e1b00 */
[----:B--2---:R-:W0:Y:S01]  /*af50*/  I2F.F64.U64 R2, R2 ;  /* 0x0000000200027312 */ /* 0x004e220000301800 */
[----:B------:R-:W-:Y:S05]  /*af60*/  BRA `(.L_x_4548) ;  /* 0x0000002000007947 */ /* 0x000fea0003800000 */
.L_x_4571:
[----:B------:R-:W2:Y:S02]  /*af70*/  LDG.E R2, [R4.64] ;  /* 0x0000002404027981 */ /* 0x000ea4000c1e1900 */
[----:B--2---:R-:W0:Y:S02]  /*af80*/  I2F.F64.U32 R2, R2 ;  /* 0x0000000200027312 */ /* 0x004e240000201800 */
.L_x_4548:
[----:B01---5:R-:W-:Y:S01]  /*af90*/  DADD R6, -RZ, |R2| ;  /* 0x00000000ff067229 */ /* 0x023fe20000000502 */
[----:B------:R-:W-:Y:S02]  /*afa0*/  IMAD.MOV.U32 R10, RZ, RZ, c[0x2][0x4] ;  /* 0x00800100ff0a7624 */ /* 0x000fe400078e00ff */
[----:B------:R-:W-:Y:S01]  /*afb0*/  IMAD.MOV.U32 R14, RZ, RZ, 0x0 ;  /* 0x00000000ff0e7424 */ /* 0x000fe200078e00ff */
[----:B------:R-:W0:Y:S01]  /*afc0*/  DADD R8, -RZ, |c[0x0][0x378]| ;  /* 0x4000de00ff087629 */ /* 0x000e220000000100 */
[----:B------:R-:W-:-:S09]  /*afd0*/  IMAD.MOV.U32 R15, RZ, RZ, 0x3fd80000 ;  /* 0x3fd80000ff0f7424 */ /* 0x000fd200078e00ff */
        /* <DEDUP_REMOVED lines=14> */
[----:B0-----:R-:W0:-:S06]  /*b0c0*/  DFMA R6, R6, R6, R8 ;  /* 0x000000060606722b */ /* 0x001e0c0000000008 */
[----:B0-----:R-:W0:-:S04]  /*b0d0*/  DSETP.MIN.AND P0, P1, R6, c[0x2][0x0], PT ;  /* 0x008000000600762a */ /* 0x001e080003900000 */
[----:B------:R-:W-:-:S05]  /*b0e0*/  IMAD.MOV.U32 R8, RZ, RZ, R7 ;  /* 0x000000ffff087224 */ /* 0x000fca00078e0007 */
[----:B0-----:R-:W-:Y:S01]  /*b0f0*/  FSEL R9, R8, c[0x2][0x4], P0 ;  /* 0x0080010008097a08 */ /* 0x001fe20000000000 */
[----:B------:R-:W-:-:S04]  /*b100*/  IMAD.MOV.U32 R8, RZ, RZ, R6 ;  /* 0x000000ffff087224 */ /* 0x000fc800078e0006 */
[----:B------:R-:W-:Y:S01]  /*b110*/  @P1 LOP3.LUT R9, R10, 0x80000, RZ, 0xfc, !PT ;  /* 0x000800000a091812 */ /* 0x000fe200078efcff */
[----:B------:R-:W-:Y:S01]  /*b120*/  IMAD.MOV.U32 R10, RZ, RZ, RZ ;  /* 0x000000ffff0a7224 */ /* 0x000fe200078e00ff */
[----:B------:R-:W-:Y:S01]  /*b130*/  SEL R8, R8, c[0x2][0x0], P0 ;  /* 0x0080000008087a07 */ /* 0x000fe20000000000 */
[----:B------:R-:W-:Y:S01]  /*b140*/  DSETP.NEU.AND P0, PT, R2, RZ, PT ;  /* 0x000000ff0200722a */ /* 0x000fe20003f0d000 */
[----:B------:R-:W0:Y:S01]  /*b150*/  MUFU.RSQ64H R11, R9 ;  /* 0x00000009000b7308 */ /* 0x000e220000001c00 */
[----:B------:R-:W-:Y:S02]  /*b160*/  ISETP.GE.U32.AND P1, PT, R3, 0x7ff00000, PT ;  /* 0x7ff000000300780c */ /* 0x000fe40003f26070 */
        /* <DEDUP_REMOVED lines=25> */
[----:B0-----:R-:W-:Y:S01]  /*b300*/  STG.E.U8 [R16.64], R5 ;  /* 0x0000000510007986 */ /* 0x001fe2000c101124 */
[----:B------:R-:W-:Y:S05]  /*b310*/  EXIT ;  /* 0x000000000000794d */ /* 0x000fea0003800000 */
.L_x_4578:
[----:B------:R-:W0:Y:S02]  /*b320*/  F2I.S64.F64.TRUNC R4, R4 ;  /* 0x0000000400047311 */ /* 0x000e24000030d900 */
[----:B0-----:R-:W-:-:S05]  /*b330*/  IMAD.MOV.U32 R3, RZ, RZ, R4 ;  /* 0x000000ffff037224 */ /* 0x001fca00078e0004 */
[----:B------:R-:W-:Y:S01]  /*b340*/  STG.E.U8 [R16.64], R3 ;  /* 0x0000000310007986 */ /* 0x000fe2000c101124 */
[----:B------:R-:W-:Y:S05]  /*b350*/  EXIT ;  /* 0x000000000000794d */ /* 0x000fea0003800000 */
.L_x_4577:
[----:B------:R-:W-:-:S13]  /*b360*/  ISETP.NE.AND P0, PT, R0, 0x2, PT ;  /* 0x000000020000780c */ /* 0x000fda0003f05270 */
[----:B------:R-:W-:Y:S05]  /*b370*/  @!P0 BRA `(.L_x_4580) ;  /* 0x000000a000008947 */ /* 0x000fea0003800000 */
[----:B------:R-:W-:-:S13]  /*b380*/  ISETP.NE.AND P0, PT, R0, 0x3, PT ;  /* 0x000000030000780c */ /* 0x000fda0003f05270 */
[----:B------:R-:W-:Y:S05]  /*b390*/  @!P0 BRA `(.L_x_4581) ;  /* 0x0000005000008947 */ /* 0x000fea0003800000 */
[----:B------:R-:W-:-:S13]  /*b3a0*/  ISETP.NE.AND P0, PT, R0, 0x4, PT ;  /* 0x000000040000780c */ /* 0x000fda0003f05270 */
[----:B------:R-:W-:Y:S05]  /*b3b0*/  @P0 BRA `(.L_x_4579) ;  /* 0x00000ce000000947 */ /* 0x000fea0003800000 */
[----:B------:R-:W0:Y:S02]  /*b3c0*/  F2I.S64.F64.TRUNC R4, R4 ;  /* 0x0000000400047311 */ /* 0x000e24000030d900 */
[----:B0-----:R-:W-:Y:S01]  /*b3d0*/  STG.E.64 [R16.64], R4 ;  /* 0x0000000410007986 */ /* 0x001fe2000c101b24 */
[----:B------:R-:W-:Y:S05]  /*b3e0*/  EXIT ;  /* 0x000000000000794d */ /* 0x000fea0003800000 */
.L_x_4581:
[----:B------:R-:W0:Y:S02]  /*b3f0*/  F2I.F64.TRUNC R5, R4 ;  /* 0x0000000400057311 */ /* 0x000e24000030d100 */
[----:B0-----:R-:W-:Y:S01]  /*b400*/  STG.E [R16.64], R5 ;  /* 0x0000000510007986 */ /* 0x001fe2000c101924 */
[----:B------:R-:W-:Y:S05]  /*b410*/  EXIT ;  /* 0x000000000000794d */ /* 0x000fea0003800000 */
.L_x_4580:
[----:B------:R-:W0:Y:S02]  /*b420*/  F2I.F64.TRUNC R5, R4 ;  /* 0x0000000400057311 */ /* 0x000e24000030d100 */
[----:B0-----:R-:W-:Y:S01]  /*b430*/  STG.E.U16 [R16.64], R5 ;  /* 0x0000000510007986 */ /* 0x001fe2000c101524 */
[----:B------:R-:W-:Y:S05]  /*b440*/  EXIT ;  /* 0x000000000000794d */ /* 0x000fea0003800000 */
.L_x_4576:
        /* <DEDUP_REMOVED lines=9> */
[----:B------:R-:W-:Y:S01]  /*b4e0*/  STG.E [R16.64], R3 ;  /* 0x0000000310007986 */ /* 0x000fe2000c101924 */
[----:B------:R-:W-:Y:S05]  /*b4f0*/  EXIT ;  /* 0x000000000000794d */ /* 0x000fea0003800000 */
.L_x_4583:
[----:B------:R-:W0:Y:S01]  /*b500*/  F2F.F32.F64 R0, R4 ;  /* 0x0000000400007310 */ /* 0x000e220000301000 */
[----:B------:R-:W0:-:S14]  /*b510*/  DSETP.GEU.AND P0, PT, |R4|, c[0x2][0x8], PT ;  /* 0x008002000400762a */ /* 0x000e1c0003f0e200 */
[----:B0-----:R-:W-:-:S05]  /*b520*/  @!P0 FMUL R0, R0, 1.175494350822287508e-38 ;  /* 0x0080000000008820 */ /* 0x001fca0000400000 */
[----:B------:R-:W-:-:S05]  /*b530*/  F2FP.PACK_AB R0, RZ, R0 ;  /* 0x00000000ff00723e */ /* 0x000fca00000000ff */
[----:B------:R-:W-:Y:S01]  /*b540*/  STG.E.U16 [R16.64], R0 ;  /* 0x0000000010007986 */ /* 0x000fe2000c101524 */
[----:B------:R-:W-:Y:S05]  /*b550*/  EXIT ;  /* 0x000000000000794d */ /* 0x000fea0003800000 */
.L_x_4582:
        /* <DEDUP_REMOVED lines=10> */
[----:B------:R-:W-:Y:S01]  /*b600*/  STG.E.64 [R16.64], R2 ;  /* 0x0000000210007986 */ /* 0x000fe2000c101b24 */
[----:B------:R-:W-:Y:S05]  /*b610*/  EXIT ;  /* 0x000000000000794d */ /* 0x000fea0003800000 */
.L_x_4585:
[----:B------:R-:W0:Y:S01]  /*b620*/  F2F.F32.F64 R0, R4 ;  /* 0x0000000400007310 */ /* 0x000e220000301000 */
[----:B------:R-:W0:-:S14]  /*b630*/  DSETP.GEU.AND P0, PT, |R4|, c[0x2][0x8], PT ;  /* 0x008002000400762a */ /* 0x000e1c0003f0e200 */
[----:B0-----:R-:W-:-:S05]  /*b640*/  @!P0 FMUL R0, R0, 1.175494350822287508e-38 ;  /* 0x0080000000008820 */ /* 0x001fca0000400000 */
[----:B------:R-:W-:-:S04]  /*b650*/  F2FP.PACK_AB R3, RZ, R0 ;  /* 0x00000000ff03723e */ /* 0x000fc800000000ff */
[----:B------:R-:W-:-:S05]  /*b660*/  PRMT R3, R3, 0x5410, RZ ;  /* 0x0000541003037816 */ /* 0x000fca00000000ff */
[----:B------:R-:W-:Y:S01]  /*b670*/  STG.E [R16.64], R3 ;  /* 0x0000000310007986 */ /* 0x000fe2000c101924 */
[----:B------:R-:W-:Y:S05]  /*b680*/  EXIT ;  /* 0x000000000000794d */ /* 0x000fea0003800000 */
.L_x_4584:
[----:B------:R-:W-:Y:S01]  /*b690*/  STG.E.64 [R16.64], R4 ;  /* 0x0000000410007986 */ /* 0x000fe2000c101b24 */
[----:B------:R-:W-:Y:S05]  /*b6a0*/  EXIT ;  /* 0x000000000000794d */ /* 0x000fea0003800000 */
.L_x_4575:
        /* <DEDUP_REMOVED lines=10> */
[----:B------:R-:W-:Y:S01]  /*b750*/  STG.E.U8 [R16.64], R3 ;  /* 0x0000000310007986 */ /* 0x000fe2000c101124 */
[----:B------:R-:W-:Y:S05]  /*b760*/  EXIT ;  /* 0x000000000000794d */ /* 0x000fea0003800000 */
.L_x_4588:
[----:B------:R-:W-:-:S05]  /*b770*/  CS2R R6, SRZ ;  /* 0x0000000000067805 */ /* 0x000fca000001ff00 */
[----:B------:R-:W-:Y:S01]  /*b780*/  STG.E.128 [R16.64], R4 ;  /* 0x0000000410007986 */ /* 0x000fe2000c101d24 */
[----:B------:R-:W-:Y:S05]  /*b790*/  EXIT ;  /* 0x000000000000794d */ /* 0x000fea0003800000 */
.L_x_4587:
        /* <DEDUP_REMOVED lines=23> */
.L_x_4592:
[----:B------:R-:W-:Y:S05]  /*b910*/  BSYNC B0 ;  /* 0x0000000000007941 */ /* 0x000fea0003800000 */
.L_x_4591:
[----:B------:R-:W-:-:S05]  /*b920*/  LOP3.LUT R3, R0, R3, RZ, 0xfc, !PT ;  /* 0x0000000300037212 */ /* 0x000fca00078efcff */
[----:B------:R-:W-:Y:S01]  /*b930*/  STG.E.U8 [R16.64], R3 ;  /* 0x0000000310007986 */ /* 0x000fe2000c101124 */
[----:B------:R-:W-:Y:S05]  /*b940*/  EXIT ;  /* 0x000000000000794d */ /* 0x000fea0003800000 */
.L_x_4590:
        /* <DEDUP_REMOVED lines=15> */
.L_x_4594:
[----:B------:R-:W-:Y:S01]  /*ba40*/  IMAD.MOV.U32 R0, RZ, RZ, 0x7f ;  /* 0x0000007fff007424 */ /* 0x000fe200078e00ff */
[----:B------:R-:W-:-:S04]  /*ba50*/  ISETP.GT.U32.AND P0, PT, R2, 0x7f800000, PT ;  /* 0x7f8000000200780c */ /* 0x000fc80003f04070 */
[----:B------:R-:W-:-:S04]  /*ba60*/  SEL R0, R0, 0x7c, P0 ;  /* 0x0000007c00007807 */ /* 0x000fc80000000000 */
.L_x_4595:
[----:B------:R-:W-:Y:S05]  /*ba70*/  BSYNC B0 ;  /* 0x0000000000007941 */ /* 0x000fea0003800000 */
.L_x_4593:
[----:B------:R-:W-:-:S04]  /*ba80*/  LOP3.LUT R2, R3, 0x80000000, RZ, 0xc0, !PT ;  /* 0x8000000003027812 */ /* 0x000fc800078ec0ff */
[----:B------:R-:W-:-:S04]  /*ba90*/  SHF.R.U32.HI R3, RZ, 0x18, R2 ;  /* 0x00000018ff037819 */ /* 0x000fc80000011602 */
[----:B------:R-:W-:-:S05]  /*baa0*/  LOP3.LUT R3, R0, R3, RZ, 0xfc, !PT ;  /* 0x0000000300037212 */ /* 0x000fca00078efcff */
[----:B------:R-:W-:Y:S01]  /*bab0*/  STG.E.U8 [R16.64], R3 ;  /* 0x0000000310007986 */ /* 0x000fe2000c101124 */
[----:B------:R-:W-:Y:S05]  /*bac0*/  EXIT ;  /* 0x000000000000794d */ /* 0x000fea0003800000 */
.L_x_4589:
[----:B------:R-:W0:Y:S01]  /*bad0*/  F2F.F32.F64 R0, R4 ;  /* 0x0000000400007310 */ /* 0x000e220000301000 */
[----:B------:R-:W0:-:S14]  /*bae0*/  DSETP.GEU.AND P0, PT, |R4|, c[0x2][0x8], PT ;  /* 0x008002000400762a */ /* 0x000e1c0003f0e200 */
[----:B0-----:R-:W-:-:S05]  /*baf0*/  @!P0 FMUL R0, R0, 1.175494350822287508e-38 ;  /* 0x0080000000008820 */ /* 0x001fca0000400000 */
[----:B------:R-:W-:-:S05]  /*bb00*/  F2FP.BF16.PACK_AB R0, RZ, R0 ;  /* 0x00000000ff00723e */ /* 0x000fca00000010ff */
[----:B------:R-:W-:Y:S01]  /*bb10*/  STG.E.U16 [R16.64], R0 ;  /* 0x0000000010007986 */ /* 0x000fe2000c101524 */
[----:B------:R-:W-:Y:S05]  /*bb20*/  EXIT ;  /* 0x000000000000794d */ /* 0x000fea0003800000 */
.L_x_4586:
        /* <DEDUP_REMOVED lines=9> */
[----:B0-----:R-:W-:Y:S01]  /*bbc0*/  STG.E.U16 [R16.64], R5 ;  /* 0x0000000510007986 */ /* 0x001fe2000c101524 */
[----:B------:R-:W-:Y:S05]  /*bbd0*/  EXIT ;  /* 0x000000000000794d */ /* 0x000fea0003800000 */
.L_x_4598:
        /* <DEDUP_REMOVED lines=19> */
.L_x_4601:
[----:B------:R-:W-:-:S04]  /*bd10*/  LOP3.LUT R2, R3, 0x80000000, RZ, 0xc0, !PT ;  /* 0x8000000003027812 */ /* 0x000fc800078ec0ff */
[----:B------:R-:W-:-:S04]  /*bd20*/  SHF.R.U32.HI R3, RZ, 0x18, R2 ;  /* 0x00000018ff037819 */ /* 0x000fc80000011602 */
[----:B------:R-:W-:-:S04]  /*bd30*/  LOP3.LUT R0, R0, R3, RZ, 0xfc, !PT ;  /* 0x0000000300007212 */ /* 0x000fc800078efcff */
[----:B------:R-:W-:Y:S02]  /*bd40*/  PRMT R8, R0, 0x7610, R8 ;  /* 0x0000761000087816 */ /* 0x000fe40000000008 */
.L_x_4600:
[----:B------:R-:W-:Y:S05]  /*bd50*/  BSYNC B0 ;  /* 0x0000000000007941 */ /* 0x000fea0003800000 */
.L_x_4599:
[----:B------:R-:W-:Y:S01]  /*bd60*/  STG.E.U8 [R16.64], R8 ;  /* 0x0000000810007986 */ /* 0x000fe2000c101124 */
[----:B------:R-:W-:Y:S05]  /*bd70*/  EXIT ;  /* 0x000000000000794d */ /* 0x000fea0003800000 */
.L_x_4597:
        /* <DEDUP_REMOVED lines=19> */
.L_x_4604:
[----:B------:R-:W-:-:S04]  /*beb0*/  LOP3.LUT R2, R3, 0x80000000, RZ, 0xc0, !PT ;  /* 0x8000000003027812 */ /* 0x000fc800078ec0ff */
[----:B------:R-:W-:-:S04]  /*bec0*/  SHF.R.U32.HI R3, RZ, 0x18, R2 ;  /* 0x00000018ff037819 */ /* 0x000fc80000011602 */
[----:B------:R-:W-:-:S04]  /*bed0*/  LOP3.LUT R0, R0, R3, RZ, 0xfc, !PT ;  /* 0x0000000300007212 */ /* 0x000fc800078efcff */
[----:B------:R-:W-:Y:S02]  /*bee0*/  PRMT R8, R0, 0x7610, R8 ;  /* 0x0000761000087816 */ /* 0x000fe40000000008 */
.L_x_4603:
[----:B------:R-:W-:Y:S05]  /*bef0*/  BSYNC B0 ;  /* 0x0000000000007941 */ /* 0x000fea0003800000 */
.L_x_4602:
[----:B------:R-:W-:Y:S01]  /*bf00*/  STG.E.U8 [R16.64], R8 ;  /* 0x0000000810007986 */ /* 0x000fe2000c101124 */
[----:B------:R-:W-:Y:S05]  /*bf10*/  EXIT ;  /* 0x000000000000794d */ /* 0x000fea0003800000 */
.L_x_4596:
        /* <DEDUP_REMOVED lines=24> */
.L_x_4579:
        /* <DEDUP_REMOVED lines=20> */
.L_x_4606:
[----:B------:R-:W0:Y:S02]  /*c1e0*/  F2I.U64.F64.TRUNC R4, R4 ;  /* 0x0000000400047311 */ /* 0x000e24000030d800 */
[----:B0-----:R-:W-:Y:S01]  /*c1f0*/  STG.E.64 [R16.64], R4 ;  /* 0x0000000410007986 */ /* 0x001fe2000c101b24 */
[----:B------:R-:W-:Y:S05]  /*c200*/  EXIT ;  /* 0x000000000000794d */ /* 0x000fea0003800000 */
.L_x_4605:
[----:B------:R-:W0:Y:S02]  /*c210*/  F2I.U32.F64.TRUNC R5, R4 ;  /* 0x0000000400057311 */ /* 0x000e24000030d000 */
[----:B0-----:R-:W-:Y:S01]  /*c220*/  STG.E [R16.64], R5 ;  /* 0x0000000510007986 */ /* 0x001fe2000c101924 */
[----:B------:R-:W-:Y:S05]  /*c230*/  EXIT ;  /* 0x000000000000794d */ /* 0x000fea0003800000 */
.L_x_4607:
        /* <DEDUP_REMOVED lines=12> */
.L_x_17768:


//--------------------- .text._ZN2at6native27unrolled_elementwise_kernelINS0_13AUnaryFunctorIdddZZZNS0_17hypot_kernel_cudaERNS_18TensorIteratorBaseEENKUlvE_clEvENKUlvE_clEvEUlddE_EESt5arrayIPcLm2EELi4E23TrivialOffsetCalculatorILi1EjESD_NS0_6memory12LoadWithCastILi1EEENSE_13StoreWithCastILi1EEEEEviT_T0_T2_T3_T4_T5_ --------------------------
	.section	.text._ZN2at6native27unrolled_elementwise_kernelINS0_13AUnaryFunctorIdddZZZNS0_17hypot_kernel_cudaERNS_18TensorIteratorBaseEENKUlvE_clEvENKUlvE_clEvEUlddE_EESt5arrayIPcLm2EELi4E23TrivialOffsetCalculatorILi1EjESD_NS0_6memory12LoadWithCastILi1EEENSE_13StoreWithCastILi1EEEEEviT_T0_T2_T3_T4_T5_,"ax",@progbits
	.sectioninfo	@"SHI_REGISTERS=34"
	.align	128
        .global         _ZN2at6native27unrolled_elementwise_kernelINS0_13AUnaryFunctorIdddZZZNS0_17hypot_kernel_cudaERNS_18TensorIteratorBaseEENKUlvE_clEvENKUlvE_clEvEUlddE_EESt5arrayIPcLm2EELi4E23TrivialOffsetCalculatorILi1EjESD_NS0_6memory12LoadWithCastILi1EEENSE_13StoreWithCastILi1EEEEEviT_T0_T2_T3_T4_T5_
        .type           _ZN2at6native27unrolled_elementwise_kernelINS0_13AUnaryFunctorIdddZZZNS0_17hypot_kernel_cudaERNS_18TensorIteratorBaseEENKUlvE_clEvENKUlvE_clEvEUlddE_EESt5arrayIPcLm2EELi4E23TrivialOffsetCalculatorILi1EjESD_NS0_6memory12LoadWithCastILi1EEENSE_13StoreWithCastILi1EEEEEviT_T0_T2_T3_T4_T5_,@function
        .size           _ZN2at6native27unrolled_elementwise_kernelINS0_13AUnaryFunctorIdddZZZNS0_17hypot_kernel_cudaERNS_18TensorIteratorBaseEENKUlvE_clEvENKUlvE_clEvEUlddE_EESt5arrayIPcLm2EELi4E23TrivialOffsetCalculatorILi1EjESD_NS0_6memory12LoadWithCastILi1EEENSE_13StoreWithCastILi1EEEEEviT_T0_T2_T3_T4_T5_,(.L_x_17769 - _ZN2at6native27unrolled_elementwise_kernelINS0_13AUnaryFunctorIdddZZZNS0_17hypot_kernel_cudaERNS_18TensorIteratorBaseEENKUlvE_clEvENKUlvE_clEvEUlddE_EESt5arrayIPcLm2EELi4E23TrivialOffsetCalculatorILi1EjESD_NS0_6memory12LoadWithCastILi1EEENSE_13StoreWithCastILi1EEEEEviT_T0_T2_T3_T4_T5_)
        .other          _ZN2at6native27unrolled_elementwise_kernelINS0_13AUnaryFunctorIdddZZZNS0_17hypot_kernel_cudaERNS_18TensorIteratorBaseEENKUlvE_clEvENKUlvE_clEvEUlddE_EESt5arrayIPcLm2EELi4E23TrivialOffsetCalculatorILi1EjESD_NS0_6memory12LoadWithCastILi1EEENSE_13StoreWithCastILi1EEEEEviT_T0_T2_T3_T4_T5_,@"STO_CUDA_ENTRY STV_DEFAULT"
_ZN2at6native27unrolled_elementwise_kernelINS0_13AUnaryFunctorIdddZZZNS0_17hypot_kernel_cudaERNS_18TensorIteratorBaseEENKUlvE_clEvENKUlvE_clEvEUlddE_EESt5arrayIPcLm2EELi4E23TrivialOffsetCalculatorILi1EjESD_NS0_6memory12LoadWithCastILi1EEENSE_13StoreWithCastILi1EEEEEviT_T0_T2_T3_T4_T5_:
.text._ZN2at6native27unrolled_elementwise_kernelINS0_13AUnaryFunctorIdddZZZNS0_17hypot_kernel_cudaERNS_18TensorIteratorBaseEENKUlvE_clEvENKUlvE_clEvEUlddE_EESt5arrayIPcLm2EELi4E23TrivialOffsetCalculatorILi1EjESD_NS0_6memory12LoadWithCastILi1EEENSE_13StoreWithCastILi1EEEEEviT_T0_T2_T3_T4_T5_:
[----:B------:R-:W-:Y:S02]  /*0000*/  IMAD.MOV.U32 R1, RZ, RZ, c[0x0][0x28] ;  /* 0x00000a00ff017624 */ /* 0x000fe400078e00ff */
[----:B------:R-:W0:Y:S01]  /*0010*/  S2R R2, SR_CTAID.X ;  /* 0x0000000000027919 */ /* 0x000e220000002500 */
[----:B------:R-:W-:Y:S01]  /*0020*/  IMAD.MOV.U32 R19, RZ, RZ, -0x200 ;  /* 0xfffffe00ff137424 */ /* 0x000fe200078e00ff */
[----:B------:R-:W1:Y:S01]  /*0030*/  LDC.U8 R18, c[0x0][0x18c] ;  /* 0x00006300ff127b82 */ /* 0x000e620000000000 */
[----:B------:R-:W-:Y:S01]  /*0040*/  ULDC.64 UR36, c[0x0][0x118] ;  /* 0x0000460000247ab9 */ /* 0x000fe20000000a00 */
[----:B------:R-:W2:Y:S01]  /*0050*/  S2R R22, SR_TID.X ;  /* 0x0000000000167919 */ /* 0x000ea20000002100 */
[----:B------:R-:W-:Y:S01]  /*0060*/  BSSY B6, `(.L_x_4608) ;  /* 0x00000fd000067945 */ /* 0x000fe20003800000 */
[----:B------:R-:W-:Y:S01]  /*0070*/  CS2R R28, SRZ ;  /* 0x00000000001c7805 */ /* 0x000fe2000001ff00 */
[----:B------:R-:W-:Y:S01]  /*0080*/  CS2R R26, SRZ ;  /* 0x00000000001a7805 */ /* 0x000fe2000001ff00 */
        /* <DEDUP_REMOVED lines=19> */
[----:B--2---:R0:W1:Y:S01]  /*01c0*/  I2F.F64.S16 R26, R4 ;  /* 0x00000004001a7312 */ /* 0x0040620000101c00 */
[----:B------:R-:W-:Y:S05]  /*01d0*/  BRA `(.L_x_4615) ;  /* 0x00000e3000007947 */ /* 0x000fea0003800000 */
.L_x_4613:
[----:B------:R-:W2:Y:S02]  /*01e0*/  LDG.E.U8 R4, [R4.64] ;  /* 0x0000002404047981 */ /* 0x000ea4000c1e1100 */
[----:B--2---:R0:W1:Y:S01]  /*01f0*/  I2F.F64.U16 R26, R4 ;  /* 0x00000004001a7312 */ /* 0x0040620000101800 */
[----:B------:R-:W-:Y:S05]  /*0200*/  BRA `(.L_x_4615) ;  /* 0x00000e0000007947 */ /* 0x000fea0003800000 */
.L_x_4612:
        /* <DEDUP_REMOVED lines=9> */
.L_x_4617:
[----:B------:R-:W2:Y:S02]  /*02a0*/  LDG.E R4, [R4.64] ;  /* 0x0000002404047981 */ /* 0x000ea4000c1e1900 */
[----:B--2---:R0:W1:Y:S01]  /*02b0*/  I2F.F64 R26, R4 ;  /* 0x00000004001a7312 */ /* 0x0040620000201c00 */
[----:B------:R-:W-:Y:S05]  /*02c0*/  BRA `(.L_x_4615) ;  /* 0x00000d4000007947 */ /* 0x000fea0003800000 */
.L_x_4616:
[----:B------:R-:W2:Y:S02]  /*02d0*/  LDG.E.U16 R4, [R4.64] ;  /* 0x0000002404047981 */ /* 0x000ea4000c1e1500 */
[----:B--2---:R0:W1:Y:S01]  /*02e0*/  I2F.F64.S16 R26, R4 ;  /* 0x00000004001a7312 */ /* 0x0040620000101c00 */
[----:B------:R-:W-:Y:S05]  /*02f0*/  BRA `(.L_x_4615) ;  /* 0x00000d1000007947 */ /* 0x000fea0003800000 */
.L_x_4611:
        /* <DEDUP_REMOVED lines=10> */
.L_x_4619:
[----:B------:R-:W2:Y:S02]  /*03a0*/  LDG.E.U16 R0, [R4.64] ;  /* 0x0000002404007981 */ /* 0x000ea4000c1e1500 */
[----:B--2---:R-:W-:-:S05]  /*03b0*/  HADD2.F32 R0, -RZ, R0.H0_H0 ;  /* 0x20000000ff007230 */ /* 0x004fca0000004100 */
[----:B------:R-:W-:-:S04]  /*03c0*/  FMUL.FTZ R0, R0, 1 ;  /* 0x3f80000000007820 */ /* 0x000fc80000410000 */
[----:B------:R0:W1:Y:S01]  /*03d0*/  F2F.F64.F32 R26, R0 ;  /* 0x00000000001a7310 */ /* 0x0000620000201800 */
[----:B------:R-:W-:Y:S05]  /*03e0*/  BRA `(.L_x_4615) ;  /* 0x00000c2000007947 */ /* 0x000fea0003800000 */
.L_x_4618:
        /* <DEDUP_REMOVED lines=10> */
.L_x_4621:
[----:B------:R-:W2:Y:S02]  /*0490*/  LDG.E.U16 R4, [R4.64] ;  /* 0x0000002404047981 */ /* 0x000ea4000c1e1500 */
[----:B--2---:R-:W-:-:S05]  /*04a0*/  HADD2.F32 R0, -RZ, R4.H0_H0 ;  /* 0x20000004ff007230 */ /* 0x004fca0000004100 */
[----:B------:R-:W-:-:S04]  /*04b0*/  FMUL.FTZ R0, R0, 1 ;  /* 0x3f80000000007820 */ /* 0x000fc80000410000 */
[----:B------:R0:W1:Y:S01]  /*04c0*/  F2F.F64.F32 R26, R0 ;  /* 0x00000000001a7310 */ /* 0x0000620000201800 */
[----:B------:R-:W-:Y:S05]  /*04d0*/  BRA `(.L_x_4615) ;  /* 0x00000b3000007947 */ /* 0x000fea0003800000 */
.L_x_4620:
[----:B------:R0:W5:Y:S01]  /*04e0*/  LDG.E.64 R26, [R4.64] ;  /* 0x00000024041a7981 */ /* 0x000162000c1e1b00 */
[----:B------:R-:W-:Y:S05]  /*04f0*/  BRA `(.L_x_4615) ;  /* 0x00000b1000007947 */ /* 0x000fea0003800000 */
.L_x_4610:
        /* <DEDUP_REMOVED lines=13> */
.L_x_4624:
[----:B------:R0:W5:Y:S01]  /*05d0*/  LDG.E.64 R26, [R4.64] ;  /* 0x00000024041a7981 */ /* 0x000162000c1e1b00 */
[----:B------:R-:W-:Y:S05]  /*05e0*/  BRA `(.L_x_4615) ;  /* 0x00000a2000007947 */ /* 0x000fea0003800000 */
.L_x_4623:
        /* <DEDUP_REMOVED lines=24> */
[----:B------:R-:W-:-:S05]  /*0770*/  LOP3.LUT R7, R7, 0x80000000, R0, 0xf8, !PT ;  /* 0x8000000007077812 */ /* 0x000fca00078ef800 */
[----:B------:R-:W-:-:S04]  /*0780*/  FMUL.FTZ R7, R7, 1 ;  /* 0x3f80000007077820 */ /* 0x000fc80000410000 */
[----:B------:R0:W1:Y:S01]  /*0790*/  F2F.F64.F32 R26, R7 ;  /* 0x00000007001a7310 */ /* 0x0000620000201800 */
[----:B------:R-:W-:Y:S05]  /*07a0*/  BRA `(.L_x_4615) ;  /* 0x0000086000007947 */ /* 0x000fea0003800000 */
.L_x_4626:
        /* <DEDUP_REMOVED lines=12> */
[----:B------:R-:W-:-:S05]  /*0870*/  LOP3.LUT R0, R3, 0x80000000, R0, 0xf8, !PT ;  /* 0x8000000003007812 */ /* 0x000fca00078ef800 */
[----:B------:R-:W-:-:S04]  /*0880*/  FMUL.FTZ R0, R0, 1 ;  /* 0x3f80000000007820 */ /* 0x000fc80000410000 */
[----:B------:R0:W1:Y:S01]  /*0890*/  F2F.F64.F32 R26, R0 ;  /* 0x00000000001a7310 */ /* 0x0000620000201800 */
[----:B------:R-:W-:Y:S05]  /*08a0*/  BRA `(.L_x_4615) ;  /* 0x0000076000007947 */ /* 0x000fea0003800000 */
.L_x_4625:
[----:B------:R-:W2:Y:S02]  /*08b0*/  LDG.E.U16 R0, [R4.64] ;  /* 0x0000002404007981 */ /* 0x000ea4000c1e1500 */
[----:B--2---:R-:W-:-:S05]  /*08c0*/  PRMT R0, RZ, 0x5410, R0 ;  /* 0x00005410ff007816 */ /* 0x004fca0000000000 */
[----:B------:R-:W-:-:S04]  /*08d0*/  FMUL.FTZ R0, R0, 1 ;  /* 0x3f80000000007820 */ /* 0x000fc80000410000 */
[----:B------:R0:W1:Y:S01]  /*08e0*/  F2F.F64.F32 R26, R0 ;  /* 0x00000000001a7310 */ /* 0x0000620000201800 */
[----:B------:R-:W-:Y:S05]  /*08f0*/  BRA `(.L_x_4615) ;  /* 0x0000071000007947 */ /* 0x000fea0003800000 */
.L_x_4622:
        /* <DEDUP_REMOVED lines=9> */
[----:B--2---:R0:W1:Y:S01]  /*0990*/  I2F.F64.U16 R26, R4 ;  /* 0x00000004001a7312 */ /* 0x0040620000101800 */
[----:B------:R-:W-:Y:S05]  /*09a0*/  BRA `(.L_x_4615) ;  /* 0x0000066000007947 */ /* 0x000fea0003800000 */
.L_x_4629:
        /* <DEDUP_REMOVED lines=21> */
.L_x_4633:
[----:B------:R-:W-:Y:S05]  /*0b00*/  BSYNC B1 ;  /* 0x0000000000017941 */ /* 0x000fea0003800000 */
.L_x_4632:
[----:B------:R-:W-:Y:S01]  /*0b10*/  LEA R5, R0, 0x3b800000, 0x17 ;  /* 0x3b80000000057811 */ /* 0x000fe200078eb8ff */
[----:B------:R-:W-:-:S05]  /*0b20*/  IMAD.SHL.U32 R0, R3, 0x100000, RZ ;  /* 0x0010000003007824 */ /* 0x000fca00078e00ff */
[----:B------:R-:W-:Y:S02]  /*0b30*/  LOP3.LUT R0, R5, R0, R6, 0xfe, !PT ;  /* 0x0000000005007212 */ /* 0x000fe400078efe06 */
.L_x_4631:
[----:B------:R-:W-:Y:S05]  /*0b40*/  BSYNC B0 ;  /* 0x0000000000007941 */ /* 0x000fea0003800000 */
.L_x_4630:
[----:B------:R-:W-:-:S04]  /*0b50*/  FMUL.FTZ R0, R0, 1 ;  /* 0x3f80000000007820 */ /* 0x000fc80000410000 */
[----:B------:R0:W1:Y:S01]  /*0b60*/  F2F.F64.F32 R26, R0 ;  /* 0x00000000001a7310 */ /* 0x0000620000201800 */
[----:B------:R-:W-:Y:S05]  /*0b70*/  BRA `(.L_x_4615) ;  /* 0x0000049000007947 */ /* 0x000fea0003800000 */
.L_x_4628:
        /* <DEDUP_REMOVED lines=21> */
.L_x_4637:
[----:B------:R-:W-:Y:S05]  /*0cd0*/  BSYNC B1 ;  /* 0x0000000000017941 */ /* 0x000fea0003800000 */
.L_x_4636:
[----:B------:R-:W-:Y:S01]  /*0ce0*/  LEA R5, R0, 0x37800000, 0x17 ;  /* 0x3780000000057811 */ /* 0x000fe200078eb8ff */
[----:B------:R-:W-:-:S05]  /*0cf0*/  IMAD.SHL.U32 R0, R3, 0x200000, RZ ;  /* 0x0020000003007824 */ /* 0x000fca00078e00ff */
[----:B------:R-:W-:Y:S02]  /*0d00*/  LOP3.LUT R0, R5, R0, R6, 0xfe, !PT ;  /* 0x0000000005007212 */ /* 0x000fe400078efe06 */
.L_x_4635:
[----:B------:R-:W-:Y:S05]  /*0d10*/  BSYNC B0 ;  /* 0x0000000000007941 */ /* 0x000fea0003800000 */
.L_x_4634:
[----:B------:R-:W-:-:S04]  /*0d20*/  FMUL.FTZ R0, R0, 1 ;  /* 0x3f80000000007820 */ /* 0x000fc80000410000 */
[----:B------:R0:W1:Y:S01]  /*0d30*/  F2F.F64.F32 R26, R0 ;  /* 0x00000000001a7310 */ /* 0x0000620000201800 */
[----:B------:R-:W-:Y:S05]  /*0d40*/  BRA `(.L_x_4615) ;  /* 0x000002c000007947 */ /* 0x000fea0003800000 */
.L_x_4627:
        /* <DEDUP_REMOVED lines=14> */
.L_x_4641:
[----:B------:R-:W-:Y:S05]  /*0e30*/  BSYNC B0 ;  /* 0x0000000000007941 */ /* 0x000fea0003800000 */
.L_x_4640:
[----:B------:R-:W-:-:S04]  /*0e40*/  FMUL.FTZ R0, R0, 1 ;  /* 0x3f80000000007820 */ /* 0x000fc80000410000 */
[----:B------:R0:W1:Y:S01]  /*0e50*/  F2F.F64.F32 R26, R0 ;  /* 0x00000000001a7310 */ /* 0x0000620000201800 */
[----:B------:R-:W-:Y:S05]  /*0e60*/  BRA `(.L_x_4615) ;  /* 0x000001a000007947 */ /* 0x000fea0003800000 */
.L_x_4614:
        /* <DEDUP_REMOVED lines=21> */
.L_x_4639:
[----:B------:R-:W2:Y:S02]  /*0fc0*/  LDG.E.64 R26, [R4.64] ;  /* 0x00000024041a7981 */ /* 0x000ea4000c1e1b00 */
[----:B--2---:R-:W0:Y:S01]  /*0fd0*/  I2F.F64.U64 R26, R26 ;  /* 0x0000001a001a7312 */ /* 0x004e220000301800 */
[----:B------:R-:W-:Y:S05]  /*0fe0*/  BRA `(.L_x_4615) ;  /* 0x0000002000007947 */ /* 0x000fea0003800000 */
.L_x_4638:
[----:B------:R-:W2:Y:S02]  /*0ff0*/  LDG.E R4, [R4.64] ;  /* 0x0000002404047981 */ /* 0x000ea4000c1e1900 */
[----:B--2---:R0:W1:Y:S02]  /*1000*/  I2F.F64.U32 R26, R4 ;  /* 0x00000004001a7312 */ /* 0x0040640000201800 */
.L_x_4615:
[----:B------:R-:W2:Y:S02]  /*1010*/  S2R R22, SR_TID.X ;  /* 0x0000000000167919 */ /* 0x000ea40000002100 */
[----:B--2---:R-:W-:Y:S02]  /*1020*/  IADD3 R22, R22, 0x80, RZ ;  /* 0x0000008016167810 */ /* 0x004fe40007ffe0ff */
.L_x_4609:
[----:B-1----:R-:W-:Y:S05]  /*1030*/  BSYNC B6 ;  /* 0x0000000000067941 */ /* 0x002fea0003800000 */
.L_x_4608:
        /* <DEDUP_REMOVED lines=22> */
.L_x_4647:
[----:B------:R-:W2:Y:S02]  /*11a0*/  LDG.E.U8 R4, [R4.64] ;  /* 0x0000002404047981 */ /* 0x000ea4000c1e1100 */
[----:B--2---:R0:W1:Y:S01]  /*11b0*/  I2F.F64.U16 R28, R4 ;  /* 0x00000004001c7312 */ /* 0x0040620000101800 */
[----:B------:R-:W-:Y:S05]  /*11c0*/  BRA `(.L_x_4649) ;  /* 0x00000df000007947 */ /* 0x000fea0003800000 */
.L_x_4646:
        /* <DEDUP_REMOVED lines=9> */
.L_x_4651:
[----:B------:R-:W2:Y:S02]  /*1260*/  LDG.E R4, [R4.64] ;  /* 0x0000002404047981 */ /* 0x000ea4000c1e1900 */
[----:B--2---:R0:W1:Y:S01]  /*1270*/  I2F.F64 R28, R4 ;  /* 0x00000004001c7312 */ /* 0x0040620000201c00 */
[----:B------:R-:W-:Y:S05]  /*1280*/  BRA `(.L_x_4649) ;  /* 0x00000d3000007947 */ /* 0x000fea0003800000 */
.L_x_4650:
[----:B------:R-:W2:Y:S02]  /*1290*/  LDG.E.U16 R4, [R4.64] ;  /* 0x0000002404047981 */ /* 0x000ea4000c1e1500 */
[----:B--2---:R0:W1:Y:S01]  /*12a0*/  I2F.F64.S16 R28, R4 ;  /* 0x00000004001c7312 */ /* 0x0040620000101c00 */
[----:B------:R-:W-:Y:S05]  /*12b0*/  BRA `(.L_x_4649) ;  /* 0x00000d0000007947 */ /* 0x000fea0003800000 */
.L_x_4645:
        /* <DEDUP_REMOVED lines=10> */
.L_x_4653:
[----:B------:R-:W2:Y:S02]  /*1360*/  LDG.E.U16 R0, [R4.64] ;  /* 0x0000002404007981 */ /* 0x000ea4000c1e1500 */
[----:B--2---:R-:W-:-:S05]  /*1370*/  HADD2.F32 R0, -RZ, R0.H0_H0 ;  /* 0x20000000ff007230 */ /* 0x004fca0000004100 */
[----:B------:R-:W-:-:S04]  /*1380*/  FMUL.FTZ R0, R0, 1 ;  /* 0x3f80000000007820 */ /* 0x000fc80000410000 */
[----:B------:R0:W1:Y:S01]  /*1390*/  F2F.F64.F32 R28, R0 ;  /* 0x00000000001c7310 */ /* 0x0000620000201800 */
[----:B------:R-:W-:Y:S05]  /*13a0*/  BRA `(.L_x_4649) ;  /* 0x00000c1000007947 */ /* 0x000fea0003800000 */
.L_x_4652:
        /* <DEDUP_REMOVED lines=10> */
.L_x_4655:
[----:B------:R-:W2:Y:S02]  /*1450*/  LDG.E.U16 R4, [R4.64] ;  /* 0x0000002404047981 */ /* 0x000ea4000c1e1500 */
[----:B--2---:R-:W-:-:S05]  /*1460*/  HADD2.F32 R0, -RZ, R4.H0_H0 ;  /* 0x20000004ff007230 */ /* 0x004fca0000004100 */
[----:B------:R-:W-:-:S04]  /*1470*/  FMUL.FTZ R0, R0, 1 ;  /* 0x3f80000000007820 */ /* 0x000fc80000410000 */
[----:B------:R0:W1:Y:S01]  /*1480*/  F2F.F64.F32 R28, R0 ;  /* 0x00000000001c7310 */ /* 0x0000620000201800 */
[----:B------:R-:W-:Y:S05]  /*1490*/  BRA `(.L_x_4649) ;  /* 0x00000b2000007947 */ /* 0x000fea0003800000 */
.L_x_4654:
[----:B------:R0:W5:Y:S01]  /*14a0*/  LDG.E.64 R28, [R4.64] ;  /* 0x00000024041c7981 */ /* 0x000162000c1e1b00 */
[----:B------:R-:W-:Y:S05]  /*14b0*/  BRA `(.L_x_4649) ;  /* 0x00000b0000007947 */ /* 0x000fea0003800000 */
.L_x_4644:
        /* <DEDUP_REMOVED lines=13> */
.L_x_4658:
[----:B------:R0:W5:Y:S01]  /*1590*/  LDG.E.64 R28, [R4.64] ;  /* 0x00000024041c7981 */ /* 0x000162000c1e1b00 */
[----:B------:R-:W-:Y:S05]  /*15a0*/  BRA `(.L_x_4649) ;  /* 0x00000a1000007947 */ /* 0x000fea0003800000 */
.L_x_4657:
        /* <DEDUP_REMOVED lines=28> */
.L_x_4660:
        /* <DEDUP_REMOVED lines=15> */
.L_x_4659:
[----:B------:R-:W2:Y:S02]  /*1860*/  LDG.E.U16 R0, [R4.64] ;  /* 0x0000002404007981 */ /* 0x000ea4000c1e1500 */
[----:B--2---:R-:W-:-:S05]  /*1870*/  PRMT R0, RZ, 0x5410, R0 ;  /* 0x00005410ff007816 */ /* 0x004fca0000000000 */
[----:B------:R-:W-:-:S04]  /*1880*/  FMUL.FTZ R0, R0, 1 ;  /* 0x3f80000000007820 */ /* 0x000fc80000410000 */
[----:B------:R0:W1:Y:S01]  /*1890*/  F2F.F64.F32 R28, R0 ;  /* 0x00000000001c7310 */ /* 0x0000620000201800 */
[----:B------:R-:W-:Y:S05]  /*18a0*/  BRA `(.L_x_4649) ;  /* 0x0000071000007947 */ /* 0x000fea0003800000 */
.L_x_4656:
        /* <DEDUP_REMOVED lines=11> */
.L_x_4663:
        /* <DEDUP_REMOVED lines=21> */
.L_x_4667:
[----:B------:R-:W-:Y:S05]  /*1ab0*/  BSYNC B1 ;  /* 0x0000000000017941 */ /* 0x000fea0003800000 */
.L_x_4666:
[----:B------:R-:W-:Y:S01]  /*1ac0*/  LEA R5, R0, 0x3b800000, 0x17 ;  /* 0x3b80000000057811 */ /* 0x000fe200078eb8ff */
[----:B------:R-:W-:-:S05]  /*1ad0*/  IMAD.SHL.U32 R0, R3, 0x100000, RZ ;  /* 0x0010000003007824 */ /* 0x000fca00078e00ff */
[----:B------:R-:W-:Y:S02]  /*1ae0*/  LOP3.LUT R0, R5, R0, R6, 0xfe, !PT ;  /* 0x0000000005007212 */ /* 0x000fe400078efe06 */
.L_x_4665:
[----:B------:R-:W-:Y:S05]  /*1af0*/  BSYNC B0 ;  /* 0x0000000000007941 */ /* 0x000fea0003800000 */
.L_x_4664:
[----:B------:R-:W-:-:S04]  /*1b00*/  FMUL.FTZ R0, R0, 1 ;  /* 0x3f80000000007820 */ /* 0x000fc80000410000 */
[----:B------:R0:W1:Y:S01]  /*1b10*/  F2F.F64.F32 R28, R0 ;  /* 0x00000000001c7310 */ /* 0x0000620000201800 */
[----:B------:R-:W-:Y:S05]  /*1b20*/  BRA `(.L_x_4649) ;  /* 0x0000049000007947 */ /* 0x000fea0003800000 */
.L_x_4662:
        /* <DEDUP_REMOVED lines=21> */
.L_x_4671:
[----:B------:R-:W-:Y:S05]  /*1c80*/  BSYNC B1 ;  /* 0x0000000000017941 */ /* 0x000fea0003800000 */
.L_x_4670:
[----:B------:R-:W-:Y:S01]  /*1c90*/  LEA R5, R0, 0x37800000, 0x17 ;  /* 0x3780000000057811 */ /* 0x000fe200078eb8ff */
[----:B------:R-:W-:-:S05]  /*1ca0*/  IMAD.SHL.U32 R0, R3, 0x200000, RZ ;  /* 0x0020000003007824 */ /* 0x000fca00078e00ff */
[----:B------:R-:W-:Y:S02]  /*1cb0*/  LOP3.LUT R0, R5, R0, R6, 0xfe, !PT ;  /* 0x0000000005007212 */ /* 0x000fe400078efe06 */
.L_x_4669:
[----:B------:R-:W-:Y:S05]  /*1cc0*/  BSYNC B0 ;  /* 0x0000000000007941 */ /* 0x000fea0003800000 */
.L_x_4668:
[----:B------:R-:W-:-:S04]  /*1cd0*/  FMUL.FTZ R0, R0, 1 ;  /* 0x3f80000000007820 */ /* 0x000fc80000410000 */
[----:B------:R0:W1:Y:S01]  /*1ce0*/  F2F.F64.F32 R28, R0 ;  /* 0x00000000001c7310 */ /* 0x0000620000201800 */
[----:B------:R-:W-:Y:S05]  /*1cf0*/  BRA `(.L_x_4649) ;  /* 0x000002c000007947 */ /* 0x000fea0003800000 */
.L_x_4661:
        /* <DEDUP_REMOVED lines=14> */
.L_x_4675:
[----:B------:R-:W-:Y:S05]  /*1de0*/  BSYNC B0 ;  /* 0x0000000000007941 */ /* 0x000fea0003800000 */
.L_x_4674:
[----:B------:R-:W-:-:S04]  /*1df0*/  FMUL.FTZ R0, R0, 1 ;  /* 0x3f80000000007820 */ /* 0x000fc80000410000 */
[----:B------:R0:W1:Y:S01]  /*1e00*/  F2F.F64.F32 R28, R0 ;  /* 0x00000000001c7310 */ /* 0x0000620000201800 */
[----:B------:R-:W-:Y:S05]  /*1e10*/  BRA `(.L_x_4649) ;  /* 0x000001a000007947 */ /* 0x000fea0003800000 */
.L_x_4648:
        /* <DEDUP_REMOVED lines=19> */
[----:B------:R-:W-:Y:S01]  /*1f50*/  CS2R R28, SRZ ;  /* 0x00000000001c7805 */ /* 0x000fe2000001ff00 */
[----:B------:R-:W-:Y:S05]  /*1f60*/  BRA `(.L_x_4649) ;  /* 0x0000005000007947 */ /* 0x000fea0003800000 */
.L_x_4673:
[----:B------:R-:W2:Y:S02]  /*1f70*/  LDG.E.64 R28, [R4.64] ;  /* 0x00000024041c7981 */ /* 0x000ea4000c1e1b00 */
[----:B--2---:R-:W0:Y:S01]  /*1f80*/  I2F.F64.U64 R28, R28 ;  /* 0x0000001c001c7312 */ /* 0x004e220000301800 */
[----:B------:R-:W-:Y:S05]  /*1f90*/  BRA `(.L_x_4649) ;  /* 0x0000002000007947 */ /* 0x000fea0003800000 */
.L_x_4672:
[----:B------:R-:W2:Y:S02]  /*1fa0*/  LDG.E R4, [R4.64] ;  /* 0x0000002404047981 */ /* 0x000ea4000c1e1900 */
[----:B--2---:R0:W1:Y:S02]  /*1fb0*/  I2F.F64.U32 R28, R4 ;  /* 0x00000004001c7312 */ /* 0x0040640000201800 */
.L_x_4649:
[----:B------:R-:W-:-:S03]  /*1fc0*/  IADD3 R22, R22, 0x80, RZ ;  /* 0x0000008016167810 */ /* 0x000fc60007ffe0ff */
.L_x_4643:
[----:B------:R-:W-:Y:S05]  /*1fd0*/  BSYNC B6 ;  /* 0x0000000000067941 */ /* 0x000fea0003800000 */
.L_x_4642:
[----:B------:R-:W-:Y:S01]  /*1fe0*/  ISETP.GE.AND P0, PT, R22, R19, PT ;  /* 0x000000131600720c */ /* 0x000fe20003f06270 */
[----:B------:R-:W-:Y:S01]  /*1ff0*/  BSSY B6, `(.L_x_4676) ;  /* 0x00000fa000067945 */ /* 0x000fe20003800000 */
[----:B------:R-:W-:Y:S01]  /*2000*/  CS2R R16, SRZ ;  /* 0x0000000000107805 */ /* 0x000fe2000001ff00 */
[----:B------:R-:W-:-:S10]  /*2010*/  CS2R R24, SRZ ;  /* 0x0000000000187805 */ /* 0x000fd4000001ff00 */
        /* <DEDUP_REMOVED lines=18> */
[----:B--2---:R0:W2:Y:S01]  /*2140*/  I2F.F64.S16 R24, R4 ;  /* 0x0000000400187312 */ /* 0x0040a20000101c00 */
[----:B------:R-:W-:Y:S05]  /*2150*/  BRA `(.L_x_4683) ;  /* 0x00000e2000007947 */ /* 0x000fea0003800000 */
.L_x_4681:
[----:B------:R-:W2:Y:S02]  /*2160*/  LDG.E.U8 R4, [R4.64] ;  /* 0x0000002404047981 */ /* 0x000ea4000c1e1100 */
[----:B--2---:R0:W2:Y:S01]  /*2170*/  I2F.F64.U16 R24, R4 ;  /* 0x0000000400187312 */ /* 0x0040a20000101800 */
[----:B------:R-:W-:Y:S05]  /*2180*/  BRA `(.L_x_4683) ;  /* 0x00000df000007947 */ /* 0x000fea0003800000 */
.L_x_4680:
        /* <DEDUP_REMOVED lines=9> */
.L_x_4685:
[----:B------:R-:W2:Y:S02]  /*2220*/  LDG.E R4, [R4.64] ;  /* 0x0000002404047981 */ /* 0x000ea4000c1e1900 */
[----:B--2---:R0:W2:Y:S01]  /*2230*/  I2F.F64 R24, R4 ;  /* 0x0000000400187312 */ /* 0x0040a20000201c00 */
[----:B------:R-:W-:Y:S05]  /*2240*/  BRA `(.L_x_4683) ;  /* 0x00000d3000007947 */ /* 0x000fea0003800000 */
.L_x_4684:
[----:B------:R-:W2:Y:S02]  /*2250*/  LDG.E.U16 R4, [R4.64] ;  /* 0x0000002404047981 */ /* 0x000ea4000c1e1500 */
[----:B--2---:R0:W2:Y:S01]  /*2260*/  I2F.F64.S16 R24, R4 ;  /* 0x0000000400187312 */ /* 0x0040a20000101c00 */
[----:B------:R-:W-:Y:S05]  /*2270*/  BRA `(.L_x_4683) ;  /* 0x00000d0000007947 */ /* 0x000fea0003800000 */
.L_x_4679:
        /* <DEDUP_REMOVED lines=10> */
.L_x_4687:
[----:B------:R-:W2:Y:S02]  /*2320*/  LDG.E.U16 R0, [R4.64] ;  /* 0x0000002404007981 */ /* 0x000ea4000c1e1500 */
[----:B--2---:R-:W-:-:S05]  /*2330*/  HADD2.F32 R0, -RZ, R0.H0_H0 ;  /* 0x20000000ff007230 */ /* 0x004fca0000004100 */
[----:B------:R-:W-:-:S04]  /*2340*/  FMUL.FTZ R0, R0, 1 ;  /* 0x3f80000000007820 */ /* 0x000fc80000410000 */
[----:B------:R0:W2:Y:S01]  /*2350*/  F2F.F64.F32 R24, R0 ;  /* 0x0000000000187310 */ /* 0x0000a20000201800 */
[----:B------:R-:W-:Y:S05]  /*2360*/  BRA `(.L_x_4683) ;  /* 0x00000c1000007947 */ /* 0x000fea0003800000 */
.L_x_4686:
        /* <DEDUP_REMOVED lines=10> */
.L_x_4689:
[----:B------:R-:W2:Y:S02]  /*2410*/  LDG.E.U16 R4, [R4.64] ;  /* 0x0000002404047981 */ /* 0x000ea4000c1e1500 */
[----:B--2---:R-:W-:-:S05]  /*2420*/  HADD2.F32 R0, -RZ, R4.H0_H0 ;  /* 0x20000004ff007230 */ /* 0x004fca0000004100 */
[----:B------:R-:W-:-:S04]  /*2430*/  FMUL.FTZ R0, R0, 1 ;  /* 0x3f80000000007820 */ /* 0x000fc80000410000 */
[----:B------:R0:W2:Y:S01]  /*2440*/  F2F.F64.F32 R24, R0 ;  /* 0x0000000000187310 */ /* 0x0000a20000201800 */
[----:B------:R-:W-:Y:S05]  /*2450*/  BRA `(.L_x_4683) ;  /* 0x00000b2000007947 */ /* 0x000fea0003800000 */
.L_x_4688:
[----:B------:R0:W5:Y:S01]  /*2460*/  LDG.E.64 R24, [R4.64] ;  /* 0x0000002404187981 */ /* 0x000162000c1e1b00 */
[----:B------:R-:W-:Y:S05]  /*2470*/  BRA `(.L_x_4683) ;  /* 0x00000b0000007947 */ /* 0x000fea0003800000 */
.L_x_4678:
        /* <DEDUP_REMOVED lines=13> */
.L_x_4692:
[----:B------:R0:W5:Y:S01]  /*2550*/  LDG.E.64 R24, [R4.64] ;  /* 0x0000002404187981 */ /* 0x000162000c1e1b00 */
[----:B------:R-:W-:Y:S05]  /*2560*/  BRA `(.L_x_4683) ;  /* 0x00000a1000007947 */ /* 0x000fea0003800000 */
.L_x_4691:
        /* <DEDUP_REMOVED lines=26> */
[----:B------:R0:W2:Y:S01]  /*2710*/  F2F.F64.F32 R24, R7 ;  /* 0x0000000700187310 */ /* 0x0000a20000201800 */
[----:B------:R-:W-:Y:S05]  /*2720*/  BRA `(.L_x_4683) ;  /* 0x0000085000007947 */ /* 0x000fea0003800000 */
.L_x_4694:
        /* <DEDUP_REMOVED lines=13> */
[----:B------:R0:W2:Y:S01]  /*2800*/  F2F.F64.F32 R24, R0 ;  /* 0x0000000000187310 */ /* 0x0000a20000201800 */
[----:B------:R-:W-:Y:S05]  /*2810*/  BRA `(.L_x_4683) ;  /* 0x0000076000007947 */ /* 0x000fea0003800000 */
.L_x_4693:
[----:B------:R-:W2:Y:S02]  /*2820*/  LDG.E.U16 R0, [R4.64] ;  /* 0x0000002404007981 */ /* 0x000ea4000c1e1500 */
[----:B--2---:R-:W-:-:S05]  /*2830*/  PRMT R0, RZ, 0x5410, R0 ;  /* 0x00005410ff007816 */ /* 0x004fca0000000000 */
[----:B------:R-:W-:-:S04]  /*2840*/  FMUL.FTZ R0, R0, 1 ;  /* 0x3f80000000007820 */ /* 0x000fc80000410000 */
[----:B------:R0:W2:Y:S01]  /*2850*/  F2F.F64.F32 R24, R0 ;  /* 0x0000000000187310 */ /* 0x0000a20000201800 */
[----:B------:R-:W-:Y:S05]  /*2860*/  BRA `(.L_x_4683) ;  /* 0x0000071000007947 */ /* 0x000fea0003800000 */
.L_x_4690:
        /* <DEDUP_REMOVED lines=9> */
[----:B--2---:R0:W2:Y:S01]  /*2900*/  I2F.F64.U16 R24, R4 ;  /* 0x0000000400187312 */ /* 0x0040a20000101800 */
[----:B------:R-:W-:Y:S05]  /*2910*/  BRA `(.L_x_4683) ;  /* 0x0000066000007947 */ /* 0x000fea0003800000 */
.L_x_4697:
        /* <DEDUP_REMOVED lines=21> */
.L_x_4701:
[----:B------:R-:W-:Y:S05]  /*2a70*/  BSYNC B1 ;  /* 0x0000000000017941 */ /* 0x000fea0003800000 */
.L_x_4700:
[----:B------:R-:W-:Y:S01]  /*2a80*/  LEA R5, R0, 0x3b800000, 0x17 ;  /* 0x3b80000000057811 */ /* 0x000fe200078eb8ff */
[----:B------:R-:W-:-:S05]  /*2a90*/  IMAD.SHL.U32 R0, R3, 0x100000, RZ ;  /* 0x0010000003007824 */ /* 0x000fca00078e00ff */
[----:B------:R-:W-:Y:S02]  /*2aa0*/  LOP3.LUT R0, R5, R0, R6, 0xfe, !PT ;  /* 0x0000000005007212 */ /* 0x000fe400078efe06 */
.L_x_4699:
[----:B------:R-:W-:Y:S05]  /*2ab0*/  BSYNC B0 ;  /* 0x0000000000007941 */ /* 0x000fea0003800000 */
.L_x_4698:
[----:B------:R-:W-:-:S04]  /*2ac0*/  FMUL.FTZ R0, R0, 1 ;  /* 0x3f80000000007820 */ /* 0x000fc80000410000 */
[----:B------:R0:W2:Y:S01]  /*2ad0*/  F2F.F64.F32 R24, R0 ;  /* 0x0000000000187310 */ /* 0x0000a20000201800 */
[----:B------:R-:W-:Y:S05]  /*2ae0*/  BRA `(.L_x_4683) ;  /* 0x0000049000007947 */ /* 0x000fea0003800000 */
.L_x_4696:
        /* <DEDUP_REMOVED lines=21> */
.L_x_4705:
[----:B------:R-:W-:Y:S05]  /*2c40*/  BSYNC B1 ;  /* 0x0000000000017941 */ /* 0x000fea0003800000 */
.L_x_4704:
[----:B------:R-:W-:Y:S01]  /*2c50*/  LEA R5, R0, 0x37800000, 0x17 ;  /* 0x3780000000057811 */ /* 0x000fe200078eb8ff */
[----:B------:R-:W-:-:S05]  /*2c60*/  IMAD.SHL.U32 R0, R3, 0x200000, RZ ;  /* 0x0020000003007824 */ /* 0x000fca00078e00ff */
[----:B------:R-:W-:Y:S02]  /*2c70*/  LOP3.LUT R0, R5, R0, R6, 0xfe, !PT ;  /* 0x0000000005007212 */ /* 0x000fe400078efe06 */
.L_x_4703:
[----:B------:R-:W-:Y:S05]  /*2c80*/  BSYNC B0 ;  /* 0x0000000000007941 */ /* 0x000fea0003800000 */
.L_x_4702:
[----:B------:R-:W-:-:S04]  /*2c90*/  FMUL.FTZ R0, R0, 1 ;  /* 0x3f80000000007820 */ /* 0x000fc80000410000 */
[----:B------:R0:W2:Y:S01]  /*2ca0*/  F2F.F64.F32 R24, R0 ;  /* 0x0000000000187310 */ /* 0x0000a20000201800 */
[----:B------:R-:W-:Y:S05]  /*2cb0*/  BRA `(.L_x_4683) ;  /* 0x000002c000007947 */ /* 0x000fea0003800000 */
.L_x_4695:
        /* <DEDUP_REMOVED lines=14> */
.L_x_4709:
[----:B------:R-:W-:Y:S05]  /*2da0*/  BSYNC B0 ;  /* 0x0000000000007941 */ /* 0x000fea0003800000 */
.L_x_4708:
[----:B------:R-:W-:-:S04]  /*2db0*/  FMUL.FTZ R0, R0, 1 ;  /* 0x3f80000000007820 */ /* 0x000fc80000410000 */
[----:B------:R0:W2:Y:S01]  /*2dc0*/  F2F.F64.F32 R24, R0 ;  /* 0x0000000000187310 */ /* 0x0000a20000201800 */
[----:B------:R-:W-:Y:S05]  /*2dd0*/  BRA `(.L_x_4683) ;  /* 0x000001a000007947 */ /* 0x000fea0003800000 */
.L_x_4682:
        /* <DEDUP_REMOVED lines=18> */
[----:B01---5:R-:W-:Y:S05]  /*2f00*/  CALL.ABS.NOINC R14 ;  /* 0x000000000e007343 */ /* 0x023fea0003c00000 */
[----:B------:R-:W-:Y:S01]  /*2f10*/  CS2R R24, SRZ ;  /* 0x0000000000187805 */ /* 0x000fe2000001ff00 */
[----:B------:R-:W-:Y:S05]  /*2f20*/  BRA `(.L_x_4683) ;  /* 0x0000005000007947 */ /* 0x000fea0003800000 */
.L_x_4707:
[----:B------:R-:W2:Y:S02]  /*2f30*/  LDG.E.64 R24, [R4.64] ;  /* 0x0000002404187981 */ /* 0x000ea4000c1e1b00 */
[----:B--2---:R-:W0:Y:S01]  /*2f40*/  I2F.F64.U64 R24, R24 ;  /* 0x0000001800187312 */ /* 0x004e220000301800 */
[----:B------:R-:W-:Y:S05]  /*2f50*/  BRA `(.L_x_4683) ;  /* 0x0000002000007947 */ /* 0x000fea0003800000 */
.L_x_4706:
[----:B------:R-:W2:Y:S02]  /*2f60*/  LDG.E R4, [R4.64] ;  /* 0x0000002404047981 */ /* 0x000ea4000c1e1900 */
[----:B--2---:R0:W2:Y:S02]  /*2f70*/  I2F.F64.U32 R24, R4 ;  /* 0x0000000400187312 */ /* 0x0040a40000201800 */
.L_x_4683:
[----:B------:R-:W-:-:S03]  /*2f80*/  IADD3 R22, R22, 0x80, RZ ;  /* 0x0000008016167810 */ /* 0x000fc60007ffe0ff */
.L_x_4677:
[----:B------:R-:W-:Y:S05]  /*2f90*/  BSYNC B6 ;  /* 0x0000000000067941 */ /* 0x000fea0003800000 */
.L_x_4676:
[----:B------:R-:W-:Y:S01]  /*2fa0*/  ISETP.GE.AND P0, PT, R22, R19, PT ;  /* 0x000000131600720c */ /* 0x000fe20003f06270 */
[----:B------:R-:W-:-:S12]  /*2fb0*/  BSSY B6, `(.L_x_4710) ;  /* 0x00000f5000067945 */ /* 0x000fd80003800000 */
[----:B------:R-:W-:Y:S05]  /*2fc0*/  @P0 BRA `(.L_x_4711) ;  /* 0x00000f3000000947 */ /* 0x000fea0003800000 */
        /* <DEDUP_REMOVED lines=16> */
[----:B---3--:R0:W3:Y:S01]  /*30d0*/  I2F.F64.S16 R16, R4 ;  /* 0x0000000400107312 */ /* 0x0080e20000101c00 */
[----:B------:R-:W-:Y:S05]  /*30e0*/  BRA `(.L_x_4711) ;  /* 0x00000e1000007947 */ /* 0x000fea0003800000 */
.L_x_4715:
[----:B------:R-:W3:Y:S02]  /*30f0*/  LDG.E.U8 R4, [R4.64] ;  /* 0x0000002404047981 */ /* 0x000ee4000c1e1100 */
[----:B---3--:R0:W3:Y:S01]  /*3100*/  I2F.F64.U16 R16, R4 ;  /* 0x0000000400107312 */ /* 0x0080e20000101800 */
[----:B------:R-:W-:Y:S05]  /*3110*/  BRA `(.L_x_4711) ;  /* 0x00000de000007947 */ /* 0x000fea0003800000 */
.L_x_4714:
[----:B------:R-:W-:-:S13]  /*3120*/  ISETP.NE.AND P0, PT, R0, 0x2, PT ;  /* 0x000000020000780c */ /* 0x000fda0003f05270 */
[----:B------:R-:W-:Y:S05]  /*3130*/  @!P0 BRA `(.L_x_4717) ;  /* 0x000000a000008947 */ /* 0x000fea0003800000 */
[----:B------:R-:W-:-:S13]  /*3140*/  ISETP.NE.AND P0, PT, R0, 0x3, PT ;  /* 0x000000030000780c */ /* 0x000fda0003f05270 */
[----:B------:R-:W-:Y:S05]  /*3150*/  @!P0 BRA `(.L_x_4718) ;  /* 0x0000005000008947 */ /* 0x000fea0003800000 */
[----:B------:R-:W-:-:S13]  /*3160*/  ISETP.NE.AND P0, PT, R0, 0x4, PT ;  /* 0x000000040000780c */ /* 0x000fda0003f05270 */
[----:B------:R-:W-:Y:S05]  /*3170*/  @P0 BRA `(.L_x_4716) ;  /* 0x00000bf000000947 */ /* 0x000fea0003800000 */
[----:B------:R-:W3:Y:S02]  /*3180*/  LDG.E.64 R16, [R4.64] ;  /* 0x0000002404107981 */ /* 0x000ee4000c1e1b00 */
[----:B---3--:R-:W0:Y:S01]  /*3190*/  I2F.F64.S64 R16, R16 ;  /* 0x0000001000107312 */ /* 0x008e220000301c00 */
[----:B------:R-:W-:Y:S05]  /*31a0*/  BRA `(.L_x_4711) ;  /* 0x00000d5000007947 */ /* 0x000fea0003800000 */
.L_x_4718:
[----:B------:R-:W3:Y:S02]  /*31b0*/  LDG.E R4, [R4.64] ;  /* 0x0000002404047981 */ /* 0x000ee4000c1e1900 */
[----:B---3--:R0:W3:Y:S01]  /*31c0*/  I2F.F64 R16, R4 ;  /* 0x0000000400107312 */ /* 0x0080e20000201c00 */
[----:B------:R-:W-:Y:S05]  /*31d0*/  BRA `(.L_x_4711) ;  /* 0x00000d2000007947 */ /* 0x000fea0003800000 */
.L_x_4717:
[----:B------:R-:W3:Y:S02]  /*31e0*/  LDG.E.U16 R4, [R4.64] ;  /* 0x0000002404047981 */ /* 0x000ee4000c1e1500 */
[----:B---3--:R0:W3:Y:S01]  /*31f0*/  I2F.F64.S16 R16, R4 ;  /* 0x0000000400107312 */ /* 0x0080e20000101c00 */
[----:B------:R-:W-:Y:S05]  /*3200*/  BRA `(.L_x_4711) ;  /* 0x00000cf000007947 */ /* 0x000fea0003800000 */
.L_x_4713:
[----:B------:R-:W-:-:S13]  /*3210*/  ISETP.GT.AND P0, PT, R0, 0x6, PT ;  /* 0x000000060000780c */ /* 0x000fda0003f04270 */
[----:B------:R-:W-:Y:S05]  /*3220*/  @P0 BRA `(.L_x_4719) ;  /* 0x000000d000000947 */ /* 0x000fea0003800000 */
[----:B------:R-:W-:-:S13]  /*3230*/  ISETP.NE.AND P0, PT, R0, 0x5, PT ;  /* 0x000000050000780c */ /* 0x000fda0003f05270 */
[----:B------:R-:W-:Y:S05]  /*3240*/  @!P0 BRA `(.L_x_4720) ;  /* 0x0000006000008947 */ /* 0x000fea0003800000 */
[----:B------:R-:W-:-:S13]  /*3250*/  ISETP.NE.AND P0, PT, R0, 0x6, PT ;  /* 0x000000060000780c */ /* 0x000fda0003f05270 */
[----:B------:R-:W-:Y:S05]  /*3260*/  @P0 BRA `(.L_x_4716) ;  /* 0x00000b0000000947 */ /* 0x000fea0003800000 */
[----:B------:R-:W3:Y:S02]  /*3270*/  LDG.E R16, [R4.64] ;  /* 0x0000002404107981 */ /* 0x000ee4000c1e1900 */
[----:B---3--:R-:W-:-:S06]  /*3280*/  FMUL.FTZ R16, R16, 1 ;  /* 0x3f80000010107820 */ /* 0x008fcc0000410000 */
[----:B------:R-:W0:Y:S01]  /*3290*/  F2F.F64.F32 R16, R16 ;  /* 0x0000001000107310 */ /* 0x000e220000201800 */
[----:B------:R-:W-:Y:S05]  /*32a0*/  BRA `(.L_x_4711) ;  /* 0x00000c5000007947 */ /* 0x000fea0003800000 */
.L_x_4720:
[----:B------:R-:W3:Y:S02]  /*32b0*/  LDG.E.U16 R0, [R4.64] ;  /* 0x0000002404007981 */ /* 0x000ee4000c1e1500 */
[----:B---3--:R-:W-:-:S05]  /*32c0*/  HADD2.F32 R0, -RZ, R0.H0_H0 ;  /* 0x20000000ff007230 */ /* 0x008fca0000004100 */
[----:B------:R-:W-:-:S04]  /*32d0*/  FMUL.FTZ R0, R0, 1 ;  /* 0x3f80000000007820 */ /* 0x000fc80000410000 */
[----:B------:R0:W3:Y:S01]  /*32e0*/  F2F.F64.F32 R16, R0 ;  /* 0x0000000000107310 */ /* 0x0000e20000201800 */
[----:B------:R-:W-:Y:S05]  /*32f0*/  BRA `(.L_x_4711) ;  /* 0x00000c0000007947 */ /* 0x000fea0003800000 */
.L_x_4719:
[----:B------:R-:W-:-:S13]  /*3300*/  ISETP.NE.AND P0, PT, R0, 0x7, PT ;  /* 0x000000070000780c */ /* 0x000fda0003f05270 */
[----:B------:R-:W-:Y:S05]  /*3310*/  @!P0 BRA `(.L_x_4721) ;  /* 0x000000d000008947 */ /* 0x000fea0003800000 */
        /* <DEDUP_REMOVED lines=8> */
.L_x_4722:
[----:B------:R-:W3:Y:S02]  /*33a0*/  LDG.E.U16 R4, [R4.64] ;  /* 0x0000002404047981 */ /* 0x000ee4000c1e1500 */
[----:B---3--:R-:W-:-:S05]  /*33b0*/  HADD2.F32 R0, -RZ, R4.H0_H0 ;  /* 0x20000004ff007230 */ /* 0x008fca0000004100 */
[----:B------:R-:W-:-:S04]  /*33c0*/  FMUL.FTZ R0, R0, 1 ;  /* 0x3f80000000007820 */ /* 0x000fc80000410000 */
[----:B------:R0:W3:Y:S01]  /*33d0*/  F2F.F64.F32 R16, R0 ;  /* 0x0000000000107310 */ /* 0x0000e20000201800 */
[----:B------:R-:W-:Y:S05]  /*33e0*/  BRA `(.L_x_4711) ;  /* 0x00000b1000007947 */ /* 0x000fea0003800000 */
.L_x_4721:
[----:B------:R0:W5:Y:S01]  /*33f0*/  LDG.E.64 R16, [R4.64] ;  /* 0x0000002404107981 */ /* 0x000162000c1e1b00 */
[----:B------:R-:W-:Y:S05]  /*3400*/  BRA `(.L_x_4711) ;  /* 0x00000af000007947 */ /* 0x000fea0003800000 */
.L_x_4712:
        /* <DEDUP_REMOVED lines=8> */
[----:B------:R-:W3:Y:S01]  /*3490*/  LDG.E.U8 R4, [R4.64] ;  /* 0x0000002404047981 */ /* 0x000ee2000c1e1100 */
[----:B------:R-:W-:Y:S01]  /*34a0*/  IMAD.MOV.U32 R16, RZ, RZ, RZ ;  /* 0x000000ffff107224 */ /* 0x000fe200078e00ff */
[----:B---3--:R-:W-:-:S04]  /*34b0*/  ISETP.NE.AND P0, PT, R4, RZ, PT ;  /* 0x000000ff0400720c */ /* 0x008fc80003f05270 */
[----:B------:R-:W-:Y:S01]  /*34c0*/  FSEL R17, RZ, 1.875, !P0 ;  /* 0x3ff00000ff117808 */ /* 0x000fe20004000000 */
[----:B------:R-:W-:Y:S05]  /*34d0*/  BRA `(.L_x_4711) ;  /* 0x00000a2000007947 */ /* 0x000fea0003800000 */
.L_x_4725:
[----:B------:R0:W5:Y:S01]  /*34e0*/  LDG.E.64 R16, [R4.64] ;  /* 0x0000002404107981 */ /* 0x000162000c1e1b00 */
[----:B------:R-:W-:Y:S05]  /*34f0*/  BRA `(.L_x_4711) ;  /* 0x00000a0000007947 */ /* 0x000fea0003800000 */
.L_x_4724:
        /* <DEDUP_REMOVED lines=26> */
[----:B------:R0:W3:Y:S01]  /*36a0*/  F2F.F64.F32 R16, R7 ;  /* 0x0000000700107310 */ /* 0x0000e20000201800 */
[----:B------:R-:W-:Y:S05]  /*36b0*/  BRA `(.L_x_4711) ;  /* 0x0000084000007947 */ /* 0x000fea0003800000 */
.L_x_4727:
        /* <DEDUP_REMOVED lines=13> */
[----:B------:R0:W3:Y:S01]  /*3790*/  F2F.F64.F32 R16, R0 ;  /* 0x0000000000107310 */ /* 0x0000e20000201800 */
[----:B------:R-:W-:Y:S05]  /*37a0*/  BRA `(.L_x_4711) ;  /* 0x0000075000007947 */ /* 0x000fea0003800000 */
.L_x_4726:
[----:B------:R-:W3:Y:S02]  /*37b0*/  LDG.E.U16 R0, [R4.64] ;  /* 0x0000002404007981 */ /* 0x000ee4000c1e1500 */
[----:B---3--:R-:W-:-:S05]  /*37c0*/  PRMT R0, RZ, 0x5410, R0 ;  /* 0x00005410ff007816 */ /* 0x008fca0000000000 */
[----:B------:R-:W-:-:S04]  /*37d0*/  FMUL.FTZ R0, R0, 1 ;  /* 0x3f80000000007820 */ /* 0x000fc80000410000 */
[----:B------:R0:W3:Y:S01]  /*37e0*/  F2F.F64.F32 R16, R0 ;  /* 0x0000000000107310 */ /* 0x0000e20000201800 */
[----:B------:R-:W-:Y:S05]  /*37f0*/  BRA `(.L_x_4711) ;  /* 0x0000070000007947 */ /* 0x000fea0003800000 */
.L_x_4723:
        /* <DEDUP_REMOVED lines=9> */
[----:B---3--:R0:W3:Y:S01]  /*3890*/  I2F.F64.U16 R16, R4 ;  /* 0x0000000400107312 */ /* 0x0080e20000101800 */
[----:B------:R-:W-:Y:S05]  /*38a0*/  BRA `(.L_x_4711) ;  /* 0x0000065000007947 */ /* 0x000fea0003800000 */
.L_x_4730:
[----:B------:R-:W3:Y:S01]  /*38b0*/  LDG.E.U8 R3, [R4.64] ;  /* 0x0000002404037981 */ /* 0x000ee2000c1e1100 */
[----:B------:R-:W-:Y:S01]  /*38c0*/  BSSY B0, `(.L_x_4731) ;  /* 0x0000018000007945 */ /* 0x000fe20003800000 */
        /* <DEDUP_REMOVED lines=19> */
.L_x_4734:
[----:B------:R-:W-:Y:S05]  /*3a00*/  BSYNC B1 ;  /* 0x0000000000017941 */ /* 0x000fea0003800000 */
.L_x_4733:
[----:B------:R-:W-:Y:S01]  /*3a10*/  LEA R5, R0, 0x3b800000, 0x17 ;  /* 0x3b80000000057811 */ /* 0x000fe200078eb8ff */
[----:B------:R-:W-:-:S05]  /*3a20*/  IMAD.SHL.U32 R0, R3, 0x100000, RZ ;  /* 0x0010000003007824 */ /* 0x000fca00078e00ff */
[----:B------:R-:W-:Y:S02]  /*3a30*/  LOP3.LUT R0, R5, R0, R6, 0xfe, !PT ;  /* 0x0000000005007212 */ /* 0x000fe400078efe06 */
.L_x_4732:
[----:B------:R-:W-:Y:S05]  /*3a40*/  BSYNC B0 ;  /* 0x0000000000007941 */ /* 0x000fea0003800000 */
.L_x_4731:
[----:B------:R-:W-:-:S04]  /*3a50*/  FMUL.FTZ R0, R0, 1 ;  /* 0x3f80000000007820 */ /* 0x000fc80000410000 */
[----:B------:R0:W3:Y:S01]  /*3a60*/  F2F.F64.F32 R16, R0 ;  /* 0x0000000000107310 */ /* 0x0000e20000201800 */
[----:B------:R-:W-:Y:S05]  /*3a70*/  BRA `(.L_x_4711) ;  /* 0x0000048000007947 */ /* 0x000fea0003800000 */
.L_x_4729:
        /* <DEDUP_REMOVED lines=21> */
.L_x_4738:
[----:B------:R-:W-:Y:S05]  /*3bd0*/  BSYNC B1 ;  /* 0x0000000000017941 */ /* 0x000fea0003800000 */
.L_x_4737:
[----:B------:R-:W-:Y:S01]  /*3be0*/  LEA R5, R0, 0x37800000, 0x17 ;  /* 0x3780000000057811 */ /* 0x000fe200078eb8ff */
[----:B------:R-:W-:-:S05]  /*3bf0*/  IMAD.SHL.U32 R0, R3, 0x200000, RZ ;  /* 0x0020000003007824 */ /* 0x000fca00078e00ff */
[----:B------:R-:W-:Y:S02]  /*3c00*/  LOP3.LUT R0, R5, R0, R6, 0xfe, !PT ;  /* 0x0000000005007212 */ /* 0x000fe400078efe06 */
.L_x_4736:
[----:B------:R-:W-:Y:S05]  /*3c10*/  BSYNC B0 ;  /* 0x0000000000007941 */ /* 0x000fea0003800000 */
.L_x_4735:
[----:B------:R-:W-:-:S04]  /*3c20*/  FMUL.FTZ R0, R0, 1 ;  /* 0x3f80000000007820 */ /* 0x000fc80000410000 */
[----:B------:R0:W3:Y:S01]  /*3c30*/  F2F.F64.F32 R16, R0 ;  /* 0x0000000000107310 */ /* 0x0000e20000201800 */
[----:B------:R-:W-:Y:S05]  /*3c40*/  BRA `(.L_x_4711) ;  /* 0x000002b000007947 */ /* 0x000fea0003800000 */
.L_x_4728:
[----:B------:R-:W-:-:S13]  /*3c50*/  ISETP.NE.AND P0, PT, R0, 0x1c, PT ;  /* 0x0000001c0000780c */ /* 0x000fda0003f05270 */
[----:B------:R-:W-:Y:S05]  /*3c60*/  @!P0 BRA `(.L_x_4739) ;  /* 0x0000027000008947 */ /* 0x000fea0003800000 */
[----:B------:R-:W-:-:S13]  /*3c70*/  ISETP.NE.AND P0, PT, R0, 0x1d, PT ;  /* 0x0000001d0000780c */ /* 0x000fda0003f05270 */
[----:B------:R-:W-:Y:S05]  /*3c80*/  @!P0 BRA `(.L_x_4740) ;  /* 0x0000022000008947 */ /* 0x000fea0003800000 */
[----:B------:R-:W-:-:S13]  /*3c90*/  ISETP.NE.AND P0, PT, R0, 0x2c, PT ;  /* 0x0000002c0000780c */ /* 0x000fda0003f05270 */
[----:B------:R-:W-:Y:S05]  /*3ca0*/  @P0 BRA `(.L_x_4716) ;  /* 0x000000c000000947 */ /* 0x000fea0003800000 */
[----:B------:R-:W3:Y:S01]  /*3cb0*/  LDG.E.U8 R4, [R4.64] ;  /* 0x0000002404047981 */ /* 0x000ee2000c1e1100 */
[----:B------:R-:W-:Y:S01]  /*3cc0*/  BSSY B0, `(.L_x_4741) ;  /* 0x0000007000007945 */ /* 0x000fe20003800000 */
[----:B------:R-:W-:Y:S01]  /*3cd0*/  IMAD.MOV.U32 R0, RZ, RZ, 0x400000 ;  /* 0x00400000ff007424 */ /* 0x000fe200078e00ff */
[----:B---3--:R-:W-:-:S13]  /*3ce0*/  ISETP.NE.AND P0, PT, R4, RZ, PT ;  /* 0x000000ff0400720c */ /* 0x008fda0003f05270 */
[----:B------:R-:W-:Y:S05]  /*3cf0*/  @!P0 BRA `(.L_x_4742) ;  /* 0x0000003000008947 */ /* 0x000fea0003800000 */
[----:B------:R-:W-:-:S13]  /*3d00*/  ISETP.NE.AND P0, PT, R4, 0xff, PT ;  /* 0x000000ff0400780c */ /* 0x000fda0003f05270 */
[----:B------:R-:W-:Y:S02]  /*3d10*/  @!P0 IMAD.MOV.U32 R0, RZ, RZ, 0x7f800001 ;  /* 0x7f800001ff008424 */ /* 0x000fe400078e00ff */
[----:B------:R-:W-:Y:S02]  /*3d20*/  @P0 IMAD.SHL.U32 R0, R4, 0x800000, RZ ;  /* 0x0080000004000824 */ /* 0x000fe400078e00ff */
.L_x_4742:
[----:B------:R-:W-:Y:S05]  /*3d30*/  BSYNC B0 ;  /* 0x0000000000007941 */ /* 0x000fea0003800000 */
.L_x_4741:
[----:B------:R-:W-:-:S04]  /*3d40*/  FMUL.FTZ R0, R0, 1 ;  /* 0x3f80000000007820 */ /* 0x000fc80000410000 */
[----:B------:R0:W3:Y:S01]  /*3d50*/  F2F.F64.F32 R16, R0 ;  /* 0x0000000000107310 */ /* 0x0000e20000201800 */
[----:B------:R-:W-:Y:S05]  /*3d60*/  BRA `(.L_x_4711) ;  /* 0x0000019000007947 */ /* 0x000fea0003800000 */
.L_x_4716:
        /* <DEDUP_REMOVED lines=18> */
[----:B012--5:R-:W-:Y:S05]  /*3e90*/  CALL.ABS.NOINC R14 ;  /* 0x000000000e007343 */ /* 0x027fea0003c00000 */
[----:B------:R-:W-:Y:S05]  /*3ea0*/  BRA `(.L_x_4711) ;  /* 0x0000005000007947 */ /* 0x000fea0003800000 */
.L_x_4740:
[----:B------:R-:W3:Y:S02]  /*3eb0*/  LDG.E.64 R16, [R4.64] ;  /* 0x0000002404107981 */ /* 0x000ee4000c1e1b00 */
[----:B---3--:R-:W0:Y:S01]  /*3ec0*/  I2F.F64.U64 R16, R16 ;  /* 0x0000001000107312 */ /* 0x008e220000301800 */
[----:B------:R-:W-:Y:S05]  /*3ed0*/  BRA `(.L_x_4711) ;  /* 0x0000002000007947 */ /* 0x000fea0003800000 */
.L_x_4739:
[----:B------:R-:W3:Y:S02]  /*3ee0*/  LDG.E R4, [R4.64] ;  /* 0x0000002404047981 */ /* 0x000ee4000c1e1900 */
[----:B---3--:R0:W3:Y:S02]  /*3ef0*/  I2F.F64.U32 R16, R4 ;  /* 0x0000000400107312 */ /* 0x0080e40000201800 */
.L_x_4711:
[----:B------:R-:W-:Y:S05]  /*3f00*/  BSYNC B6 ;  /* 0x0000000000067941 */ /* 0x000fea0003800000 */
.L_x_4710:
[----:B------:R-:W4:Y:S01]  /*3f10*/  S2R R22, SR_TID.X ;  /* 0x0000000000167919 */ /* 0x000f220000002100 */
[----:B------:R-:W-:Y:S01]  /*3f20*/  BSSY B0, `(.L_x_4743) ;  /* 0x000002b000007945 */ /* 0x000fe20003800000 */
[----:B----4-:R-:W-:-:S13]  /*3f30*/  ISETP.GE.AND P1, PT, R22, R19, PT ;  /* 0x000000131600720c */ /* 0x010fda0003f26270 */
[----:B------:R-:W-:Y:S05]  /*3f40*/  @P1 BRA `(.L_x_4744) ;  /* 0x0000028000001947 */ /* 0x000fea0003800000 */
[----:B0----5:R-:W-:Y:S01]  /*3f50*/  DADD R26, -RZ, |R26| ;  /* 0x00000000ff1a7229 */ /* 0x021fe2000000051a */
[----:B------:R-:W-:Y:S02]  /*3f60*/  IMAD.MOV.U32 R10, RZ, RZ, RZ ;  /* 0x000000ffff0a7224 */ /* 0x000fe400078e00ff */
[----:B------:R-:W-:Y:S01]  /*3f70*/  IMAD.MOV.U32 R12, RZ, RZ, RZ ;  /* 0x000000ffff0c7224 */ /* 0x000fe200078e00ff */
[----:B------:R-:W0:Y:S01]  /*3f80*/  DADD R8, -RZ, |c[0x0][0x170]| ;  /* 0x40005c00ff087629 */ /* 0x000e220000000100 */
[----:B------:R-:W-:Y:S02]  /*3f90*/  IMAD.MOV.U32 R14, RZ, RZ, 0x0 ;  /* 0x00000000ff0e7424 */ /* 0x000fe400078e00ff */
[----:B------:R-:W-:-:S07]  /*3fa0*/  IMAD.MOV.U32 R15, RZ, RZ, 0x3fd80000 ;  /* 0x3fd80000ff0f7424 */ /* 0x000fce00078e00ff */
        /* <DEDUP_REMOVED lines=8> */
[----:B------:R-:W-:Y:S02]  /*4030*/  IADD3 R11, -R0, 0x7fd00000, RZ ;  /* 0x7fd00000000b7810 */ /* 0x000fe40007ffe1ff */
[----:B------:R-:W-:-:S04]  /*4040*/  SEL R6, R26, R8, P0 ;  /* 0x000000081a067207 */ /* 0x000fc80000000000 */
[----:B------:R-:W0:-:S04]  /*4050*/  DMUL R8, R10, R4 ;  /* 0x000000040a087228 */ /* 0x000e080000000000 */
[----:B------:R-:W-:-:S04]  /*4060*/  DMUL R10, R10, R6 ;  /* 0x000000060a0a7228 */ /* 0x000fc80000000000 */
[----:B0-----:R-:W0:-:S06]  /*4070*/  DMUL R8, R8, R8 ;  /* 0x0000000808087228 */ /* 0x001e0c0000000000 */
[----:B0-----:R0:W4:Y:S02]  /*4080*/  DFMA R8, R10, R10, R8 ;  /* 0x0000000a0a08722b */ /* 0x0011240000000008 */
[----:B0-----:R-:W-:-:S04]  /*4090*/  IMAD.MOV.U32 R10, RZ, RZ, c[0x2][0x4] ;  /* 0x00800100ff0a7624 */ /* 0x001fc800078e00ff */
[----:B----4-:R-:W0:-:S04]  /*40a0*/  DSETP.MIN.AND P0, P2, R8, c[0x2][0x0], PT ;  /* 0x008000000800762a */ /* 0x010e080003a00000 */
[----:B------:R-:W-:-:S05]  /*40b0*/  IMAD.MOV.U32 R3, RZ, RZ, R9 ;  /* 0x000000ffff037224 */ /* 0x000fca00078e0009 */
[----:B0-----:R-:W-:Y:S01]  /*40c0*/  FSEL R21, R3, c[0x2][0x4], P0 ;  /* 0x0080010003157a08 */ /* 0x001fe20000000000 */
[----:B------:R-:W-:-:S04]  /*40d0*/  IMAD.MOV.U32 R3, RZ, RZ, R8 ;  /* 0x000000ffff037224 */ /* 0x000fc800078e0008 */
[----:B------:R-:W-:Y:S02]  /*40e0*/  @P2 LOP3.LUT R21, R10, 0x80000, RZ, 0xfc, !PT ;  /* 0x000800000a152812 */ /* 0x000fe400078efcff */
[----:B------:R-:W-:Y:S01]  /*40f0*/  SEL R20, R3, c[0x2][0x0], P0 ;  /* 0x0080000003147a07 */ /* 0x000fe20000000000 */
[----:B------:R-:W-:Y:S01]  /*4100*/  DSETP.NEU.AND P0, PT, R4, RZ, PT ;  /* 0x000000ff0400722a */ /* 0x000fe20003f0d000 */
[----:B------:R-:W0:Y:S01]  /*4110*/  MUFU.RSQ64H R13, R21 ;  /* 0x00000015000d7308 */ /* 0x000e220000001c00 */
[----:B------:R-:W-:Y:S02]  /*4120*/  ISETP.GE.U32.AND P2, PT, R5, 0x7ff00000, PT ;  /* 0x7ff000000500780c */ /* 0x000fe40003f46070 */
[----:B0-----:R-:W0:-:S06]  /*4130*/  DMUL R10, R12, R12 ;  /* 0x0000000c0c0a7228 */ /* 0x001e0c0000000000 */
[----:B0-----:R-:W0:-:S06]  /*4140*/  DFMA R10, R20, -R10, 1 ;  /* 0x3ff00000140a742b */ /* 0x001e0c000000080a */
[----:B0-----:R-:W-:-:S04]  /*4150*/  DFMA R14, R10, R14, 0.5 ;  /* 0x3fe000000a0e742b */ /* 0x001fc8000000000e */
[----:B------:R-:W0:-:S06]  /*4160*/  DMUL R10, R12, R10 ;  /* 0x0000000a0c0a7228 */ /* 0x000e0c0000000000 */
[----:B0-----:R0:W4:Y:S02]  /*4170*/  DFMA R10, R14, R10, R12 ;  /* 0x0000000a0e0a722b */ /* 0x001124000000000c */
[----:B0-----:R-:W-:-:S04]  /*4180*/  LOP3.LUT R13, R0, 0x100000, RZ, 0xfc, !PT ;  /* 0x00100000000d7812 */ /* 0x001fc800078efcff */
[----:B----4-:R-:W0:-:S06]  /*4190*/  DMUL R10, R8, R10 ;  /* 0x0000000a080a7228 */ /* 0x010e0c0000000000 */
[----:B0-----:R-:W0:-:S10]  /*41a0*/  DMUL R10, R10, R12 ;  /* 0x0000000c0a0a7228 */ /* 0x001e140000000000 */
[----:B0-----:R-:W-:Y:S02]  /*41b0*/  @!P2 FSEL R4, R6, R10, !P0 ;  /* 0x0000000a0604a208 */ /* 0x001fe40004000000 */
[----:B------:R-:W-:Y:S02]  /*41c0*/  @!P2 FSEL R5, R7, R11, !P0 ;  /* 0x0000000b0705a208 */ /* 0x000fe40004000000 */
.L_x_4744:
[----:B------:R-:W-:Y:S05]  /*41d0*/  BSYNC B0 ;  /* 0x0000000000007941 */ /* 0x000fea0003800000 */
.L_x_4743:
[----:B0----5:R-:W-:Y:S01]  /*41e0*/  IADD3 R26, R22, 0x80, RZ ;  /* 0x00000080161a7810 */ /* 0x021fe20007ffe0ff */
[----:B------:R-:W-:Y:S03]  /*41f0*/  BSSY B0, `(.L_x_4745) ;  /* 0x000002d000007945 */ /* 0x000fe60003800000 */
[----:B------:R-:W-:-:S13]  /*4200*/  ISETP.GE.AND P0, PT, R26, R19, PT ;  /* 0x000000131a00720c */ /* 0x000fda0003f06270 */
[----:B------:R-:W-:Y:S05]  /*4210*/  @P0 BRA `(.L_x_4746) ;  /* 0x000002a000000947 */ /* 0x000fea0003800000 */
[----:B-1----:R-:W-:Y:S01]  /*4220*/  DADD R8, -RZ, |R28| ;  /* 0x00000000ff087229 */ /* 0x002fe2000000051c */
[----:B------:R-:W-:Y:S02]  /*4230*/  IMAD.MOV.U32 R12, RZ, RZ, RZ ;  /* 0x000000ffff0c7224 */ /* 0x000fe400078e00ff */
        /* <DEDUP_REMOVED lines=9> */
[----:B------:R-:W-:Y:S02]  /*42d0*/  SEL R29, R9, R11, P2 ;  /* 0x0000000b091d7207 */ /* 0x000fe40001000000 */
[----:B------:R-:W-:Y:S02]  /*42e0*/  LOP3.LUT R0, R7, 0xffc00000, RZ, 0xc0, !PT ;  /* 0xffc0000007007812 */ /* 0x000fe400078ec0ff */
[----:B------:R-:W-:Y:S01]  /*42f0*/  SEL R6, R8, R10, P0 ;  /* 0x0000000a08067207 */ /* 0x000fe20000000000 */
[----:B------:R-:W-:Y:S01]  /*4300*/  IMAD.MOV.U32 R8, RZ, RZ, R28 ;  /* 0x000000ffff087224 */ /* 0x000fe200078e001c */
[----:B------:R-:W-:Y:S01]  /*4310*/  IADD3 R13, -R0, 0x7fd00000, RZ ;  /* 0x7fd00000000d7810 */ /* 0x000fe20007ffe1ff */
[----:B------:R-:W-:-:S06]  /*4320*/  IMAD.MOV.U32 R9, RZ, RZ, R29 ;  /* 0x000000ffff097224 */ /* 0x000fcc00078e001d */
        /* <DEDUP_REMOVED lines=19> */
[----:B0-----:R0:W1:Y:S02]  /*4460*/  DFMA R14, R20, R14, R12 ;  /* 0x0000000e140e722b */ /* 0x001064000000000c */
[----:B0-----:R-:W-:-:S04]  /*4470*/  LOP3.LUT R13, R0, 0x100000, RZ, 0xfc, !PT ;  /* 0x00100000000d7812 */ /* 0x001fc800078efcff */
[----:B-1----:R-:W0:-:S06]  /*4480*/  DMUL R14, R10, R14 ;  /* 0x0000000e0a0e7228 */ /* 0x002e0c0000000000 */
[----:B0-----:R-:W0:-:S10]  /*4490*/  DMUL R14, R14, R12 ;  /* 0x0000000c0e0e7228 */ /* 0x001e140000000000 */
[----:B0-----:R-:W-:Y:S02]  /*44a0*/  @!P2 FSEL R28, R6, R14, !P0 ;  /* 0x0000000e061ca208 */ /* 0x001fe40004000000 */
[----:B------:R-:W-:Y:S02]  /*44b0*/  @!P2 FSEL R29, R7, R15, !P0 ;  /* 0x0000000f071da208 */ /* 0x000fe40004000000 */
.L_x_4746:
[----:B------:R-:W-:Y:S05]  /*44c0*/  BSYNC B0 ;  /* 0x0000000000007941 */ /* 0x000fea0003800000 */
.L_x_4745:
[----:B------:R-:W-:Y:S01]  /*44d0*/  IADD3 R0, R22, 0x100, RZ ;  /* 0x0000010016007810 */ /* 0x000fe20007ffe0ff */
[----:B------:R-:W-:Y:S03]  /*44e0*/  BSSY B0, `(.L_x_4747) ;  /* 0x000002d000007945 */ /* 0x000fe60003800000 */
[----:B------:R-:W-:-:S13]  /*44f0*/  ISETP.GE.AND P0, PT, R0, R19, PT ;  /* 0x000000130000720c */ /* 0x000fda0003f06270 */
[----:B------:R-:W-:Y:S05]  /*4500*/  @P0 BRA `(.L_x_4748) ;  /* 0x000002a000000947 */ /* 0x000fea0003800000 */
[----:B--2---:R-:W-:Y:S01]  /*4510*/  DADD R8, -RZ, |R24| ;  /* 0x00000000ff087229 */ /* 0x004fe20000000518 */
        /* <DEDUP_REMOVED lines=19> */
[----:B0-----:R0:W2:Y:S02]  /*4650*/  DFMA R10, R12, R12, R10 ;  /* 0x0000000c0c0a722b */ /* 0x0010a4000000000a */
[----:B0-----:R-:W-:-:S04]  /*4660*/  IMAD.MOV.U32 R12, RZ, RZ, c[0x2][0x4] ;  /* 0x00800100ff0c7624 */ /* 0x001fc800078e00ff */
[----:B--2---:R-:W0:-:S04]  /*4670*/  DSETP.MIN.AND P0, P2, R10, c[0x2][0x0], PT ;  /* 0x008000000a00762a */ /* 0x004e080003a00000 */
        /* <DEDUP_REMOVED lines=13> */
[----:B0-----:R0:W2:Y:S02]  /*4750*/  DFMA R14, R20, R14, R12 ;  /* 0x0000000e140e722b */ /* 0x0010a4000000000c */
[----:B0-----:R-:W-:-:S04]  /*4760*/  LOP3.LUT R13, R0, 0x100000, RZ, 0xfc, !PT ;  /* 0x00100000000d7812 */ /* 0x001fc800078efcff */
[----:B--2---:R-:W0:-:S06]  /*4770*/  DMUL R14, R10, R14 ;  /* 0x0000000e0a0e7228 */ /* 0x004e0c0000000000 */
[----:B0-----:R-:W0:-:S10]  /*4780*/  DMUL R14, R14, R12 ;  /* 0x0000000c0e0e7228 */ /* 0x001e140000000000 */
[----:B0-----:R-:W-:Y:S02]  /*4790*/  @!P2 FSEL R24, R6, R14, !P0 ;  /* 0x0000000e0618a208 */ /* 0x001fe40004000000 */
[----:B------:R-:W-:Y:S02]  /*47a0*/  @!P2 FSEL R25, R7, R15, !P0 ;  /* 0x0000000f0719a208 */ /* 0x000fe40004000000 */
.L_x_4748:
[----:B------:R-:W-:Y:S05]  /*47b0*/  BSYNC B0 ;  /* 0x0000000000007941 */ /* 0x000fea0003800000 */
.L_x_4747:
[----:B------:R-:W0:Y:S01]  /*47c0*/  LDC.U8 R18, c[0x0][0x194] ;  /* 0x00006500ff127b82 */ /* 0x000e220000000000 */
[----:B------:R-:W-:Y:S01]  /*47d0*/  IADD3 R0, R22, 0x180, RZ ;  /* 0x0000018016007810 */ /* 0x000fe20007ffe0ff */
[----:B------:R-:W-:Y:S03]  /*47e0*/  BSSY B0, `(.L_x_4749) ;  /* 0x000002b000007945 */ /* 0x000fe60003800000 */
[----:B------:R-:W-:-:S13]  /*47f0*/  ISETP.GE.AND P0, PT, R0, R19, PT ;  /* 0x000000130000720c */ /* 0x000fda0003f06270 */
[----:B------:R-:W-:Y:S05]  /*4800*/  @P0 BRA `(.L_x_4750) ;  /* 0x0000028000000947 */ /* 0x000fea0003800000 */
[----:B---3--:R-:W-:Y:S01]  /*4810*/  DADD R10, -RZ, |R16| ;  /* 0x00000000ff0a7229 */ /* 0x008fe20000000510 */
[----:B------:R-:W-:Y:S02]  /*4820*/  IMAD.MOV.U32 R12, RZ, RZ, RZ ;  /* 0x000000ffff0c7224 */ /* 0x000fe400078e00ff */
[----:B------:R-:W-:Y:S01]  /*4830*/  IMAD.MOV.U32 R14, RZ, RZ, 0x0 ;  /* 0x00000000ff0e7424 */ /* 0x000fe200078e00ff */
[----:B------:R-:W3:Y:S01]  /*4840*/  DADD R8, -RZ, |c[0x0][0x170]| ;  /* 0x40005c00ff087629 */ /* 0x000ee20000000100 */
[----:B------:R-:W-:-:S09]  /*4850*/  IMAD.MOV.U32 R15, RZ, RZ, 0x3fd80000 ;  /* 0x3fd80000ff0f7424 */ /* 0x000fd200078e00ff */
[CC--:B---3--:R-:W-:Y:S02]  /*4860*/  ISETP.GT.U32.AND P0, PT, R10.reuse, R8.reuse, PT ;  /* 0x000000080a00720c */ /* 0x0c8fe40003f04070 */
        /* <DEDUP_REMOVED lines=10> */
[----:B------:R-:W3:-:S04]  /*4910*/  DMUL R8, R10, R16 ;  /* 0x000000100a087228 */ /* 0x000ec80000000000 */
[----:B------:R-:W-:-:S04]  /*4920*/  DMUL R10, R10, R6 ;  /* 0x000000060a0a7228 */ /* 0x000fc80000000000 */
[----:B---3--:R-:W3:-:S06]  /*4930*/  DMUL R8, R8, R8 ;  /* 0x0000000808087228 */ /* 0x008ecc0000000000 */
[----:B---3--:R3:W4:Y:S02]  /*4940*/  DFMA R8, R10, R10, R8 ;  /* 0x0000000a0a08722b */ /* 0x0087240000000008 */
[----:B---3--:R-:W-:-:S04]  /*4950*/  IMAD.MOV.U32 R10, RZ, RZ, c[0x2][0x4] ;  /* 0x00800100ff0a7624 */ /* 0x008fc800078e00ff */
[----:B----4-:R-:W3:-:S04]  /*4960*/  DSETP.MIN.AND P0, P2, R8, c[0x2][0x0], PT ;  /* 0x008000000800762a */ /* 0x010ec80003a00000 */
[----:B------:R-:W-:-:S05]  /*4970*/  IMAD.MOV.U32 R3, RZ, RZ, R9 ;  /* 0x000000ffff037224 */ /* 0x000fca00078e0009 */
[----:B---3--:R-:W-:Y:S01]  /*4980*/  FSEL R21, R3, c[0x2][0x4], P0 ;  /* 0x0080010003157a08 */ /* 0x008fe20000000000 */
[----:B------:R-:W-:-:S04]  /*4990*/  IMAD.MOV.U32 R3, RZ, RZ, R8 ;  /* 0x000000ffff037224 */ /* 0x000fc800078e0008 */
[----:B------:R-:W-:Y:S02]  /*49a0*/  @P2 LOP3.LUT R21, R10, 0x80000, RZ, 0xfc, !PT ;  /* 0x000800000a152812 */ /* 0x000fe400078efcff */
[----:B------:R-:W-:Y:S01]  /*49b0*/  SEL R20, R3, c[0x2][0x0], P0 ;  /* 0x0080000003147a07 */ /* 0x000fe20000000000 */
[----:B------:R-:W-:Y:S01]  /*49c0*/  DSETP.NEU.AND P0, PT, R16, RZ, PT ;  /* 0x000000ff1000722a */ /* 0x000fe20003f0d000 */
[----:B------:R-:W3:Y:S01]  /*49d0*/  MUFU.RSQ64H R13, R21 ;  /* 0x00000015000d7308 */ /* 0x000ee20000001c00 */
[----:B------:R-:W-:Y:S02]  /*49e0*/  ISETP.GE.U32.AND P2, PT, R17, 0x7ff00000, PT ;  /* 0x7ff000001100780c */ /* 0x000fe40003f46070 */
[----:B---3--:R-:W3:-:S06]  /*49f0*/  DMUL R10, R12, R12 ;  /* 0x0000000c0c0a7228 */ /* 0x008ecc0000000000 */
[----:B---3--:R-:W3:-:S06]  /*4a00*/  DFMA R10, R20, -R10, 1 ;  /* 0x3ff00000140a742b */ /* 0x008ecc000000080a */
[----:B---3--:R-:W-:-:S04]  /*4a10*/  DFMA R14, R10, R14, 0.5 ;  /* 0x3fe000000a0e742b */ /* 0x008fc8000000000e */
[----:B------:R-:W3:-:S06]  /*4a20*/  DMUL R10, R12, R10 ;  /* 0x0000000a0c0a7228 */ /* 0x000ecc0000000000 */
[----:B---3--:R3:W4:Y:S02]  /*4a30*/  DFMA R10, R14, R10, R12 ;  /* 0x0000000a0e0a722b */ /* 0x008724000000000c */
[----:B---3--:R-:W-:-:S04]  /*4a40*/  LOP3.LUT R13, R0, 0x100000, RZ, 0xfc, !PT ;  /* 0x00100000000d7812 */ /* 0x008fc800078efcff */
[----:B----4-:R-:W3:-:S06]  /*4a50*/  DMUL R10, R8, R10 ;  /* 0x0000000a080a7228 */ /* 0x010ecc0000000000 */
[----:B---3--:R-:W3:-:S10]  /*4a60*/  DMUL R10, R10, R12 ;  /* 0x0000000c0a0a7228 */ /* 0x008ed40000000000 */
[----:B---3--:R-:W-:Y:S02]  /*4a70*/  @!P2 FSEL R16, R6, R10, !P0 ;  /* 0x0000000a0610a208 */ /* 0x008fe40004000000 */
[----:B------:R-:W-:Y:S02]  /*4a80*/  @!P2 FSEL R17, R7, R11, !P0 ;  /* 0x0000000b0711a208 */ /* 0x000fe40004000000 */
.L_x_4750:
[----:B------:R-:W-:Y:S05]  /*4a90*/  BSYNC B0 ;  /* 0x0000000000007941 */ /* 0x000fea0003800000 */
.L_x_4749:
[----:B------:R-:W-:Y:S01]  /*4aa0*/  BSSY B6, `(.L_x_4751) ;  /* 0x0000119000067945 */ /* 0x000fe20003800000 */
        /* <DEDUP_REMOVED lines=16> */
[----:B------:R-:W0:Y:S01]  /*4bb0*/  F2I.F64.TRUNC R5, R4 ;  /* 0x0000000400057311 */ /* 0x000e22000030d100 */
[----:B------:R-:W-:Y:S01]  /*4bc0*/  IMAD.MOV.U32 R22, RZ, RZ, R26 ;  /* 0x000000ffff167224 */ /* 0x000fe200078e001a */
[----:B0-----:R0:W-:Y:S01]  /*4bd0*/  STG.E.U8 [R8.64], R5 ;  /* 0x0000000508007986 */ /* 0x0011e2000c101124 */
[----:B------:R-:W-:Y:S05]  /*4be0*/  BRA `(.L_x_4752) ;  /* 0x0000104000007947 */ /* 0x000fea0003800000 */
.L_x_4756:
[----:B------:R-:W0:Y:S01]  /*4bf0*/  F2I.S64.F64.TRUNC R4, R4 ;  /* 0x0000000400047311 */ /* 0x000e22000030d900 */
[----:B------:R-:W-:Y:S02]  /*4c00*/  IMAD.MOV.U32 R22, RZ, RZ, R26 ;  /* 0x000000ffff167224 */ /* 0x000fe400078e001a */
[----:B0-----:R-:W-:-:S05]  /*4c10*/  IMAD.MOV.U32 R3, RZ, RZ, R4 ;  /* 0x000000ffff037224 */ /* 0x001fca00078e0004 */
[----:B------:R0:W-:Y:S01]  /*4c20*/  STG.E.U8 [R8.64], R3 ;  /* 0x0000000308007986 */ /* 0x0001e2000c101124 */
[----:B------:R-:W-:Y:S05]  /*4c30*/  BRA `(.L_x_4752) ;  /* 0x00000ff000007947 */ /* 0x000fea0003800000 */
.L_x_4755:
[----:B------:R-:W-:-:S13]  /*4c40*/  ISETP.NE.AND P0, PT, R0, 0x2, PT ;  /* 0x000000020000780c */ /* 0x000fda0003f05270 */
[----:B------:R-:W-:Y:S05]  /*4c50*/  @!P0 BRA `(.L_x_4758) ;  /* 0x000000c000008947 */ /* 0x000fea0003800000 */
[----:B------:R-:W-:-:S13]  /*4c60*/  ISETP.NE.AND P0, PT, R0, 0x3, PT ;  /* 0x000000030000780c */ /* 0x000fda0003f05270 */
[----:B------:R-:W-:Y:S05]  /*4c70*/  @!P0 BRA `(.L_x_4759) ;  /* 0x0000006000008947 */ /* 0x000fea0003800000 */
[----:B------:R-:W-:-:S13]  /*4c80*/  ISETP.NE.AND P0, PT, R0, 0x4, PT ;  /* 0x000000040000780c */ /* 0x000fda0003f05270 */
[----:B------:R-:W-:Y:S05]  /*4c90*/  @P0 BRA `(.L_x_4757) ;  /* 0x00000dd000000947 */ /* 0x000fea0003800000 */
[----:B------:R-:W0:Y:S01]  /*4ca0*/  F2I.S64.F64.TRUNC R4, R4 ;  /* 0x0000000400047311 */ /* 0x000e22000030d900 */
[----:B------:R-:W-:Y:S01]  /*4cb0*/  IMAD.MOV.U32 R22, RZ, RZ, R26 ;  /* 0x000000ffff167224 */ /* 0x000fe200078e001a */
[----:B0-----:R0:W-:Y:S01]  /*4cc0*/  STG.E.64 [R8.64], R4 ;  /* 0x0000000408007986 */ /* 0x0011e2000c101b24 */
[----:B------:R-:W-:Y:S05]  /*4cd0*/  BRA `(.L_x_4752) ;  /* 0x00000f5000007947 */ /* 0x000fea0003800000 */
.L_x_4759:
[----:B------:R-:W0:Y:S01]  /*4ce0*/  F2I.F64.TRUNC R5, R4 ;  /* 0x0000000400057311 */ /* 0x000e22000030d100 */
[----:B------:R-:W-:Y:S01]  /*4cf0*/  IMAD.MOV.U32 R22, RZ, RZ, R26 ;  /* 0x000000ffff167224 */ /* 0x000fe200078e001a */
[----:B0-----:R0:W-:Y:S01]  /*4d00*/  STG.E [R8.64], R5 ;  /* 0x0000000508007986 */ /* 0x0011e2000c101924 */
[----:B------:R-:W-:Y:S05]  /*4d10*/  BRA `(.L_x_4752) ;  /* 0x00000f1000007947 */ /* 0x000fea0003800000 */
.L_x_4758:
[----:B------:R-:W0:Y:S01]  /*4d20*/  F2I.F64.TRUNC R5, R4 ;  /* 0x0000000400057311 */ /* 0x000e22000030d100 */
[----:B------:R-:W-:Y:S01]  /*4d30*/  IMAD.MOV.U32 R22, RZ, RZ, R26 ;  /* 0x000000ffff167224 */ /* 0x000fe200078e001a */
[----:B0-----:R0:W-:Y:S01]  /*4d40*/  STG.E.U16 [R8.64], R5 ;  /* 0x0000000508007986 */ /* 0x0011e2000c101524 */
[----:B------:R-:W-:Y:S05]  /*4d50*/  BRA `(.L_x_4752) ;  /* 0x00000ed000007947 */ /* 0x000fea0003800000 */
.L_x_4754:
[----:B------:R-:W-:-:S13]  /*4d60*/  ISETP.GT.AND P0, PT, R0, 0x6, PT ;  /* 0x000000060000780c */ /* 0x000fda0003f04270 */
[----:B------:R-:W-:Y:S05]  /*4d70*/  @P0 BRA `(.L_x_4760) ;  /* 0x0000011000000947 */ /* 0x000fea0003800000 */
[----:B------:R-:W-:-:S13]  /*4d80*/  ISETP.NE.AND P0, PT, R0, 0x5, PT ;  /* 0x000000050000780c */ /* 0x000fda0003f05270 */
[----:B------:R-:W-:Y:S05]  /*4d90*/  @!P0 BRA `(.L_x_4761) ;  /* 0x0000008000008947 */ /* 0x000fea0003800000 */
[----:B------:R-:W-:-:S13]  /*4da0*/  ISETP.NE.AND P0, PT, R0, 0x6, PT ;  /* 0x000000060000780c */ /* 0x000fda0003f05270 */
[----:B------:R-:W-:Y:S05]  /*4db0*/  @P0 BRA `(.L_x_4757) ;  /* 0x00000cb000000947 */ /* 0x000fea0003800000 */
[----:B------:R-:W0:Y:S01]  /*4dc0*/  F2F.F32.F64 R3, R4 ;  /* 0x0000000400037310 */ /* 0x000e220000301000 */
[----:B------:R-:W0:Y:S01]  /*4dd0*/  DSETP.GEU.AND P0, PT, |R4|, c[0x2][0x8], PT ;  /* 0x008002000400762a */ /* 0x000e220003f0e200 */
[----:B------:R-:W-:-:S13]  /*4de0*/  IMAD.MOV.U32 R22, RZ, RZ, R26 ;  /* 0x000000ffff167224 */ /* 0x000fda00078e001a */
[----:B0-----:R-:W-:-:S05]  /*4df0*/  @!P0 FMUL R3, R3, 1.175494350822287508e-38 ;  /* 0x0080000003038820 */ /* 0x001fca0000400000 */
[----:B------:R0:W-:Y:S01]  /*4e00*/  STG.E [R8.64], R3 ;  /* 0x0000000308007986 */ /* 0x0001e2000c101924 */
[----:B------:R-:W-:Y:S05]  /*4e10*/  BRA `(.L_x_4752) ;  /* 0x00000e1000007947 */ /* 0x000fea0003800000 */
.L_x_4761:
[----:B------:R-:W0:Y:S01]  /*4e20*/  F2F.F32.F64 R0, R4 ;  /* 0x0000000400007310 */ /* 0x000e220000301000 */
[----:B------:R-:W0:Y:S01]  /*4e30*/  DSETP.GEU.AND P0, PT, |R4|, c[0x2][0x8], PT ;  /* 0x008002000400762a */ /* 0x000e220003f0e200 */
[----:B------:R-:W-:-:S13]  /*4e40*/  IMAD.MOV.U32 R22, RZ, RZ, R26 ;  /* 0x000000ffff167224 */ /* 0x000fda00078e001a */
[----:B0-----:R-:W-:-:S05]  /*4e50*/  @!P0 FMUL R0, R0, 1.175494350822287508e-38 ;  /* 0x0080000000008820 */ /* 0x001fca0000400000 */
[----:B------:R-:W-:-:S05]  /*4e60*/  F2FP.PACK_AB R0, RZ, R0 ;  /* 0x00000000ff00723e */ /* 0x000fca00000000ff */
[----:B------:R0:W-:Y:S01]  /*4e70*/  STG.E.U16 [R8.64], R0 ;  /* 0x0000000008007986 */ /* 0x0001e2000c101524 */
[----:B------:R-:W-:Y:S05]  /*4e80*/  BRA `(.L_x_4752) ;  /* 0x00000da000007947 */ /* 0x000fea0003800000 */
.L_x_4760:
        /* <DEDUP_REMOVED lines=8> */
[----:B------:R-:W-:Y:S02]  /*4f10*/  IMAD.MOV.U32 R7, RZ, RZ, RZ ;  /* 0x000000ffff077224 */ /* 0x000fe400078e00ff */
[----:B------:R-:W-:-:S11]  /*4f20*/  IMAD.MOV.U32 R22, RZ, RZ, R26 ;  /* 0x000000ffff167224 */ /* 0x000fd600078e001a */
[----:B0-----:R-:W-:-:S05]  /*4f30*/  @!P0 FMUL R6, R6, 1.175494350822287508e-38 ;  /* 0x0080000006068820 */ /* 0x001fca0000400000 */
[----:B------:R0:W-:Y:S01]  /*4f40*/  STG.E.64 [R8.64], R6 ;  /* 0x0000000608007986 */ /* 0x0001e2000c101b24 */
[----:B------:R-:W-:Y:S05]  /*4f50*/  BRA `(.L_x_4752) ;  /* 0x00000cd000007947 */ /* 0x000fea0003800000 */
.L_x_4763:
[----:B------:R-:W0:Y:S01]  /*4f60*/  F2F.F32.F64 R0, R4 ;  /* 0x0000000400007310 */ /* 0x000e220000301000 */
[----:B------:R-:W0:Y:S01]  /*4f70*/  DSETP.GEU.AND P0, PT, |R4|, c[0x2][0x8], PT ;  /* 0x008002000400762a */ /* 0x000e220003f0e200 */
[----:B------:R-:W-:-:S13]  /*4f80*/  IMAD.MOV.U32 R22, RZ, RZ, R26 ;  /* 0x000000ffff167224 */ /* 0x000fda00078e001a */
[----:B0-----:R-:W-:-:S05]  /*4f90*/  @!P0 FMUL R0, R0, 1.175494350822287508e-38 ;  /* 0x0080000000008820 */ /* 0x001fca0000400000 */
[----:B------:R-:W-:-:S04]  /*4fa0*/  F2FP.PACK_AB R3, RZ, R0 ;  /* 0x00000000ff03723e */ /* 0x000fc800000000ff */
[----:B------:R-:W-:-:S05]  /*4fb0*/  PRMT R3, R3, 0x5410, RZ ;  /* 0x0000541003037816 */ /* 0x000fca00000000ff */
[----:B------:R0:W-:Y:S01]  /*4fc0*/  STG.E [R8.64], R3 ;  /* 0x0000000308007986 */ /* 0x0001e2000c101924 */
[----:B------:R-:W-:Y:S05]  /*4fd0*/  BRA `(.L_x_4752) ;  /* 0x00000c5000007947 */ /* 0x000fea0003800000 */
.L_x_4762:
[----:B------:R0:W-:Y:S01]  /*4fe0*/  STG.E.64 [R8.64], R4 ;  /* 0x0000000408007986 */ /* 0x0001e2000c101b24 */
[----:B------:R-:W-:Y:S01]  /*4ff0*/  IMAD.MOV.U32 R22, RZ, RZ, R26 ;  /* 0x000000ffff167224 */ /* 0x000fe200078e001a */
[----:B------:R-:W-:Y:S05]  /*5000*/  BRA `(.L_x_4752) ;  /* 0x00000c2000007947 */ /* 0x000fea0003800000 */
.L_x_4753:
        /* <DEDUP_REMOVED lines=8> */
[----:B------:R-:W0:Y:S01]  /*5090*/  DSETP.NEU.AND P0, PT, R4, RZ, PT ;  /* 0x000000ff0400722a */ /* 0x000e220003f0d000 */
[----:B------:R-:W-:-:S05]  /*50a0*/  IMAD.MOV.U32 R22, RZ, RZ, R26 ;  /* 0x000000ffff167224 */ /* 0x000fca00078e001a */
[----:B0-----:R-:W-:-:S05]  /*50b0*/  SEL R3, RZ, 0x1, !P0 ;  /* 0x00000001ff037807 */ /* 0x001fca0004000000 */
[----:B------:R0:W-:Y:S01]  /*50c0*/  STG.E.U8 [R8.64], R3 ;  /* 0x0000000308007986 */ /* 0x0001e2000c101124 */
[----:B------:R-:W-:Y:S05]  /*50d0*/  BRA `(.L_x_4752) ;  /* 0x00000b5000007947 */ /* 0x000fea0003800000 */
.L_x_4766:
[----:B------:R-:W-:Y:S01]  /*50e0*/  CS2R R6, SRZ ;  /* 0x0000000000067805 */ /* 0x000fe2000001ff00 */
[----:B------:R-:W-:-:S04]  /*50f0*/  IMAD.MOV.U32 R22, RZ, RZ, R26 ;  /* 0x000000ffff167224 */ /* 0x000fc800078e001a */
[----:B------:R0:W-:Y:S01]  /*5100*/  STG.E.128 [R8.64], R4 ;  /* 0x0000000408007986 */ /* 0x0001e2000c101d24 */
[----:B------:R-:W-:Y:S05]  /*5110*/  BRA `(.L_x_4752) ;  /* 0x00000b1000007947 */ /* 0x000fea0003800000 */
.L_x_4765:
        /* <DEDUP_REMOVED lines=23> */
.L_x_4770:
[----:B------:R-:W-:Y:S05]  /*5290*/  BSYNC B0 ;  /* 0x0000000000007941 */ /* 0x000fea0003800000 */
.L_x_4769:
[----:B------:R-:W-:Y:S01]  /*52a0*/  LOP3.LUT R7, R0, R7, RZ, 0xfc, !PT ;  /* 0x0000000700077212 */ /* 0x000fe200078efcff */
[----:B------:R-:W-:-:S04]  /*52b0*/  IMAD.MOV.U32 R22, RZ, RZ, R26 ;  /* 0x000000ffff167224 */ /* 0x000fc800078e001a */
[----:B------:R0:W-:Y:S01]  /*52c0*/  STG.E.U8 [R8.64], R7 ;  /* 0x0000000708007986 */ /* 0x0001e2000c101124 */
[----:B------:R-:W-:Y:S05]  /*52d0*/  BRA `(.L_x_4752) ;  /* 0x0000095000007947 */ /* 0x000fea0003800000 */
.L_x_4768:
        /* <DEDUP_REMOVED lines=15> */
.L_x_4772:
[----:B------:R-:W-:Y:S01]  /*53d0*/  IMAD.MOV.U32 R0, RZ, RZ, 0x7f ;  /* 0x0000007fff007424 */ /* 0x000fe200078e00ff */
[----:B------:R-:W-:-:S04]  /*53e0*/  ISETP.GT.U32.AND P0, PT, R3, 0x7f800000, PT ;  /* 0x7f8000000300780c */ /* 0x000fc80003f04070 */
[----:B------:R-:W-:-:S04]  /*53f0*/  SEL R0, R0, 0x7c, P0 ;  /* 0x0000007c00007807 */ /* 0x000fc80000000000 */
.L_x_4773:
[----:B------:R-:W-:Y:S05]  /*5400*/  BSYNC B0 ;  /* 0x0000000000007941 */ /* 0x000fea0003800000 */
.L_x_4771:
[----:B------:R-:W-:Y:S01]  /*5410*/  LOP3.LUT R3, R7, 0x80000000, RZ, 0xc0, !PT ;  /* 0x8000000007037812 */ /* 0x000fe200078ec0ff */
[----:B------:R-:W-:-:S03]  /*5420*/  IMAD.MOV.U32 R22, RZ, RZ, R26 ;  /* 0x000000ffff167224 */ /* 0x000fc600078e001a */
[----:B------:R-:W-:-:S04]  /*5430*/  SHF.R.U32.HI R3, RZ, 0x18, R3 ;  /* 0x00000018ff037819 */ /* 0x000fc80000011603 */
[----:B------:R-:W-:-:S05]  /*5440*/  LOP3.LUT R3, R0, R3, RZ, 0xfc, !PT ;  /* 0x0000000300037212 */ /* 0x000fca00078efcff */
[----:B------:R0:W-:Y:S01]  /*5450*/  STG.E.U8 [R8.64], R3 ;  /* 0x0000000308007986 */ /* 0x0001e2000c101124 */
[----:B------:R-:W-:Y:S05]  /*5460*/  BRA `(.L_x_4752) ;  /* 0x000007c000007947 */ /* 0x000fea0003800000 */
.L_x_4767:
[----:B------:R-:W0:Y:S01]  /*5470*/  F2F.F32.F64 R0, R4 ;  /* 0x0000000400007310 */ /* 0x000e220000301000 */
[----:B------:R-:W0:Y:S01]  /*5480*/  DSETP.GEU.AND P0, PT, |R4|, c[0x2][0x8], PT ;  /* 0x008002000400762a */ /* 0x000e220003f0e200 */
[----:B------:R-:W-:-:S13]  /*5490*/  IMAD.MOV.U32 R22, RZ, RZ, R26 ;  /* 0x000000ffff167224 */ /* 0x000fda00078e001a */
[----:B0-----:R-:W-:-:S05]  /*54a0*/  @!P0 FMUL R0, R0, 1.175494350822287508e-38 ;  /* 0x0080000000008820 */ /* 0x001fca0000400000 */
[----:B------:R-:W-:-:S05]  /*54b0*/  F2FP.BF16.PACK_AB R0, RZ, R0 ;  /* 0x00000000ff00723e */ /* 0x000fca00000010ff */
[----:B------:R0:W-:Y:S01]  /*54c0*/  STG.E.U16 [R8.64], R0 ;  /* 0x0000000008007986 */ /* 0x0001e2000c101524 */
[----:B------:R-:W-:Y:S05]  /*54d0*/  BRA `(.L_x_4752) ;  /* 0x0000075000007947 */ /* 0x000fea0003800000 */
.L_x_4764:
        /* <DEDUP_REMOVED lines=8> */
[----:B------:R-:W0:Y:S01]  /*5560*/  F2I.U32.F64.TRUNC R5, R4 ;  /* 0x0000000400057311 */ /* 0x000e22000030d000 */
[----:B------:R-:W-:Y:S01]  /*5570*/  IMAD.MOV.U32 R22, RZ, RZ, R26 ;  /* 0x000000ffff167224 */ /* 0x000fe200078e001a */
[----:B0-----:R0:W-:Y:S01]  /*5580*/  STG.E.U16 [R8.64], R5 ;  /* 0x0000000508007986 */ /* 0x0011e2000c101524 */
[----:B------:R-:W-:Y:S05]  /*5590*/  BRA `(.L_x_4752) ;  /* 0x0000069000007947 */ /* 0x000fea0003800000 */
.L_x_4776:
        /* <DEDUP_REMOVED lines=19> */
.L_x_4779:
[----:B------:R-:W-:-:S04]  /*56d0*/  LOP3.LUT R0, R7, 0x80000000, RZ, 0xc0, !PT ;  /* 0x8000000007007812 */ /* 0x000fc800078ec0ff */
[----:B------:R-:W-:-:S04]  /*56e0*/  SHF.R.U32.HI R0, RZ, 0x18, R0 ;  /* 0x00000018ff007819 */ /* 0x000fc80000011600 */
[----:B------:R-:W-:Y:S02]  /*56f0*/  LOP3.LUT R0, R3, R0, RZ, 0xfc, !PT ;  /* 0x0000000003007212 */ /* 0x000fe400078efcff */
.L_x_4778:
[----:B------:R-:W-:Y:S05]  /*5700*/  BSYNC B0 ;  /* 0x0000000000007941 */ /* 0x000fea0003800000 */
.L_x_4777:
[----:B------:R0:W-:Y:S01]  /*5710*/  STG.E.U8 [R8.64], R0 ;  /* 0x0000000008007986 */ /* 0x0001e2000c101124 */
[----:B------:R-:W-:Y:S01]  /*5720*/  IMAD.MOV.U32 R22, RZ, RZ, R26 ;  /* 0x000000ffff167224 */ /* 0x000fe200078e001a */
[----:B------:R-:W-:Y:S05]  /*5730*/  BRA `(.L_x_4752) ;  /* 0x000004f000007947 */ /* 0x000fea0003800000 */
.L_x_4775:
        /* <DEDUP_REMOVED lines=19> */
.L_x_4782:
[----:B------:R-:W-:-:S04]  /*5870*/  LOP3.LUT R0, R7, 0x80000000, RZ, 0xc0, !PT ;  /* 0x8000000007007812 */ /* 0x000fc800078ec0ff */
[----:B------:R-:W-:-:S04]  /*5880*/  SHF.R.U32.HI R0, RZ, 0x18, R0 ;  /* 0x00000018ff007819 */ /* 0x000fc80000011600 */
[----:B------:R-:W-:Y:S02]  /*5890*/  LOP3.LUT R0, R3, R0, RZ, 0xfc, !PT ;  /* 0x0000000003007212 */ /* 0x000fe400078efcff */
.L_x_4781:
[----:B------:R-:W-:Y:S05]  /*58a0*/  BSYNC B0 ;  /* 0x0000000000007941 */ /* 0x000fea0003800000 */
.L_x_4780:
[----:B------:R0:W-:Y:S01]  /*58b0*/  STG.E.U8 [R8.64], R0 ;  /* 0x0000000008007986 */ /* 0x0001e2000c101124 */
[----:B------:R-:W-:Y:S01]  /*58c0*/  IMAD.MOV.U32 R22, RZ, RZ, R26 ;  /* 0x000000ffff167224 */ /* 0x000fe200078e001a */
[----:B------:R-:W-:Y:S05]  /*58d0*/  BRA `(.L_x_4752) ;  /* 0x0000035000007947 */ /* 0x000fea0003800000 */
.L_x_4774:
        /* <DEDUP_REMOVED lines=8> */
[----:B------:R-:W-:-:S13]  /*5960*/  IMAD.MOV.U32 R22, RZ, RZ, R26 ;  /* 0x000000ffff167224 */ /* 0x000fda00078e001a */
        /* <DEDUP_REMOVED lines=16> */
.L_x_4757:
        /* <DEDUP_REMOVED lines=18> */
[----:B0123--:R-:W-:Y:S05]  /*5b90*/  CALL.ABS.NOINC R14 ;  /* 0x000000000e007343 */ /* 0x00ffea0003c00000 */
[----:B------:R-:W-:Y:S01]  /*5ba0*/  IMAD.MOV.U32 R22, RZ, RZ, R26 ;  /* 0x000000ffff167224 */ /* 0x000fe200078e001a */
[----:B------:R-:W-:Y:S05]  /*5bb0*/  BRA `(.L_x_4752) ;  /* 0x0000007000007947 */ /* 0x000fea0003800000 */
.L_x_4784:
[----:B------:R-:W0:Y:S01]  /*5bc0*/  F2I.U64.F64.TRUNC R4, R4 ;  /* 0x0000000400047311 */ /* 0x000e22000030d800 */
[----:B------:R-:W-:Y:S01]  /*5bd0*/  IMAD.MOV.U32 R22, RZ, RZ, R26 ;  /* 0x000000ffff167224 */ /* 0x000fe200078e001a */
[----:B0-----:R0:W-:Y:S01]  /*5be0*/  STG.E.64 [R8.64], R4 ;  /* 0x0000000408007986 */ /* 0x0011e2000c101b24 */
[----:B------:R-:W-:Y:S05]  /*5bf0*/  BRA `(.L_x_4752) ;  /* 0x0000003000007947 */ /* 0x000fea0003800000 */
.L_x_4783:
[----:B------:R-:W0:Y:S01]  /*5c00*/  F2I.U32.F64.TRUNC R5, R4 ;  /* 0x0000000400057311 */ /* 0x000e22000030d000 */
[----:B------:R-:W-:Y:S01]  /*5c10*/  IMAD.MOV.U32 R22, RZ, RZ, R26 ;  /* 0x000000ffff167224 */ /* 0x000fe200078e001a */
[----:B0-----:R0:W-:Y:S06]  /*5c20*/  STG.E [R8.64], R5 ;  /* 0x0000000508007986 */ /* 0x0011ec000c101924 */
.L_x_4752:
[----:B------:R-:W-:Y:S05]  /*5c30*/  BSYNC B6 ;  /* 0x0000000000067941 */ /* 0x000fea0003800000 */
.L_x_4751:
        /* <DEDUP_REMOVED lines=19> */
[----:B-1----:R-:W0:Y:S02]  /*5d70*/  F2I.F64.TRUNC R29, R28 ;  /* 0x0000001c001d7311 */ /* 0x002e24000030d100 */
[----:B0-----:R0:W-:Y:S01]  /*5d80*/  STG.E.U8 [R4.64], R29 ;  /* 0x0000001d04007986 */ /* 0x0011e2000c101124 */
[----:B------:R-:W-:Y:S05]  /*5d90*/  BRA `(.L_x_4792) ;  /* 0x00000ef000007947 */ /* 0x000fea0003800000 */
.L_x_4790:
[----:B-1----:R-:W0:Y:S02]  /*5da0*/  F2I.S64.F64.TRUNC R28, R28 ;  /* 0x0000001c001c7311 */ /* 0x002e24000030d900 */
[----:B0-----:R-:W-:-:S05]  /*5db0*/  IMAD.MOV.U32 R3, RZ, RZ, R28 ;  /* 0x000000ffff037224 */ /* 0x001fca00078e001c */
[----:B------:R0:W-:Y:S01]  /*5dc0*/  STG.E.U8 [R4.64], R3 ;  /* 0x0000000304007986 */ /* 0x0001e2000c101124 */
[----:B------:R-:W-:Y:S05]  /*5dd0*/  BRA `(.L_x_4792) ;  /* 0x00000eb000007947 */ /* 0x000fea0003800000 */
.L_x_4789:
[----:B------:R-:W-:-:S13]  /*5de0*/  ISETP.NE.AND P0, PT, R0, 0x2, PT ;  /* 0x000000020000780c */ /* 0x000fda0003f05270 */
[----:B------:R-:W-:Y:S05]  /*5df0*/  @!P0 BRA `(.L_x_4793) ;  /* 0x000000a000008947 */ /* 0x000fea0003800000 */
[----:B------:R-:W-:-:S13]  /*5e00*/  ISETP.NE.AND P0, PT, R0, 0x3, PT ;  /* 0x000000030000780c */ /* 0x000fda0003f05270 */
[----:B------:R-:W-:Y:S05]  /*5e10*/  @!P0 BRA `(.L_x_4794) ;  /* 0x0000005000008947 */ /* 0x000fea0003800000 */
[----:B------:R-:W-:-:S13]  /*5e20*/  ISETP.NE.AND P0, PT, R0, 0x4, PT ;  /* 0x000000040000780c */ /* 0x000fda0003f05270 */
[----:B------:R-:W-:Y:S05]  /*5e30*/  @P0 BRA `(.L_x_4791) ;  /* 0x00000cc000000947 */ /* 0x000fea0003800000 */
[----:B-1----:R-:W0:Y:S02]  /*5e40*/  F2I.S64.F64.TRUNC R28, R28 ;  /* 0x0000001c001c7311 */ /* 0x002e24000030d900 */
[----:B0-----:R0:W-:Y:S01]  /*5e50*/  STG.E.64 [R4.64], R28 ;  /* 0x0000001c04007986 */ /* 0x0011e2000c101b24 */
[----:B------:R-:W-:Y:S05]  /*5e60*/  BRA `(.L_x_4792) ;  /* 0x00000e2000007947 */ /* 0x000fea0003800000 */
.L_x_4794:
[----:B-1----:R-:W0:Y:S02]  /*5e70*/  F2I.F64.TRUNC R29, R28 ;  /* 0x0000001c001d7311 */ /* 0x002e24000030d100 */
[----:B0-----:R0:W-:Y:S01]  /*5e80*/  STG.E [R4.64], R29 ;  /* 0x0000001d04007986 */ /* 0x0011e2000c101924 */
[----:B------:R-:W-:Y:S05]  /*5e90*/  BRA `(.L_x_4792) ;  /* 0x00000df000007947 */ /* 0x000fea0003800000 */
.L_x_4793:
[----:B-1----:R-:W0:Y:S02]  /*5ea0*/  F2I.F64.TRUNC R29, R28 ;  /* 0x0000001c001d7311 */ /* 0x002e24000030d100 */
[----:B0-----:R0:W-:Y:S01]  /*5eb0*/  STG.E.U16 [R4.64], R29 ;  /* 0x0000001d04007986 */ /* 0x0011e2000c101524 */
[----:B------:R-:W-:Y:S05]  /*5ec0*/  BRA `(.L_x_4792) ;  /* 0x00000dc000007947 */ /* 0x000fea0003800000 */
.L_x_4788:
[----:B------:R-:W-:-:S13]  /*5ed0*/  ISETP.GT.AND P0, PT, R0, 0x6, PT ;  /* 0x000000060000780c */ /* 0x000fda0003f04270 */
[----:B------:R-:W-:Y:S05]  /*5ee0*/  @P0 BRA `(.L_x_4795) ;  /* 0x000000f000000947 */ /* 0x000fea0003800000 */
[----:B------:R-:W-:-:S13]  /*5ef0*/  ISETP.NE.AND P0, PT, R0, 0x5, PT ;  /* 0x000000050000780c */ /* 0x000fda0003f05270 */
[----:B------:R-:W-:Y:S05]  /*5f00*/  @!P0 BRA `(.L_x_4796) ;  /* 0x0000007000008947 */ /* 0x000fea0003800000 */
[----:B------:R-:W-:-:S13]  /*5f10*/  ISETP.NE.AND P0, PT, R0, 0x6, PT ;  /* 0x000000060000780c */ /* 0x000fda0003f05270 */
[----:B------:R-:W-:Y:S05]  /*5f20*/  @P0 BRA `(.L_x_4791) ;  /* 0x00000bd000000947 */ /* 0x000fea0003800000 */
[----:B-1----:R-:W0:Y:S01]  /*5f30*/  F2F.F32.F64 R3, R28 ;  /* 0x0000001c00037310 */ /* 0x002e220000301000 */
[----:B------:R-:W0:-:S14]  /*5f40*/  DSETP.GEU.AND P0, PT, |R28|, c[0x2][0x8], PT ;  /* 0x008002001c00762a */ /* 0x000e1c0003f0e200 */
[----:B0-----:R-:W-:-:S05]  /*5f50*/  @!P0 FMUL R3, R3, 1.175494350822287508e-38 ;  /* 0x0080000003038820 */ /* 0x001fca0000400000 */
[----:B------:R0:W-:Y:S01]  /*5f60*/  STG.E [R4.64], R3 ;  /* 0x0000000304007986 */ /* 0x0001e2000c101924 */
[----:B------:R-:W-:Y:S05]  /*5f70*/  BRA `(.L_x_4792) ;  /* 0x00000d1000007947 */ /* 0x000fea0003800000 */
.L_x_4796:
[----:B-1----:R-:W0:Y:S01]  /*5f80*/  F2F.F32.F64 R0, R28 ;  /* 0x0000001c00007310 */ /* 0x002e220000301000 */
[----:B------:R-:W0:-:S14]  /*5f90*/  DSETP.GEU.AND P0, PT, |R28|, c[0x2][0x8], PT ;  /* 0x008002001c00762a */ /* 0x000e1c0003f0e200 */
[----:B0-----:R-:W-:-:S05]  /*5fa0*/  @!P0 FMUL R0, R0, 1.175494350822287508e-38 ;  /* 0x0080000000008820 */ /* 0x001fca0000400000 */
[----:B------:R-:W-:-:S05]  /*5fb0*/  F2FP.PACK_AB R0, RZ, R0 ;  /* 0x00000000ff00723e */ /* 0x000fca00000000ff */
[----:B------:R0:W-:Y:S01]  /*5fc0*/  STG.E.U16 [R4.64], R0 ;  /* 0x0000000004007986 */ /* 0x0001e2000c101524 */
[----:B------:R-:W-:Y:S05]  /*5fd0*/  BRA `(.L_x_4792) ;  /* 0x00000cb000007947 */ /* 0x000fea0003800000 */
.L_x_4795:
[----:B------:R-:W-:-:S13]  /*5fe0*/  ISETP.NE.AND P0, PT, R0, 0x7, PT ;  /* 0x000000070000780c */ /* 0x000fda0003f05270 */
[----:B------:R-:W-:Y:S05]  /*5ff0*/  @!P0 BRA `(.L_x_4797) ;  /* 0x0000011000008947 */ /* 0x000fea0003800000 */
[----:B------:R-:W-:-:S13]  /*6000*/  ISETP.NE.AND P0, PT, R0, 0x8, PT ;  /* 0x000000080000780c */ /* 0x000fda0003f05270 */
[----:B------:R-:W-:Y:S05]  /*6010*/  @!P0 BRA `(.L_x_4798) ;  /* 0x0000008000008947 */ /* 0x000fea0003800000 */
[----:B------:R-:W-:-:S13]  /*6020*/  ISETP.NE.AND P0, PT, R0, 0x9, PT ;  /* 0x000000090000780c */ /* 0x000fda0003f05270 */
[----:B------:R-:W-:Y:S05]  /*6030*/  @P0 BRA `(.L_x_4791) ;  /* 0x00000ac000000947 */ /* 0x000fea0003800000 */
[----:B-1----:R-:W0:Y:S01]  /*6040*/  F2F.F32.F64 R6, R28 ;  /* 0x0000001c00067310 */ /* 0x002e220000301000 */
[----:B------:R-:W0:Y:S01]  /*6050*/  DSETP.GEU.AND P0, PT, |R28|, c[0x2][0x8], PT ;  /* 0x008002001c00762a */ /* 0x000e220003f0e200 */
[----:B------:R-:W-:-:S13]  /*6060*/  IMAD.MOV.U32 R7, RZ, RZ, RZ ;  /* 0x000000ffff077224 */ /* 0x000fda00078e00ff */
[----:B0-----:R-:W-:-:S05]  /*6070*/  @!P0 FMUL R6, R6, 1.175494350822287508e-38 ;  /* 0x0080000006068820 */ /* 0x001fca0000400000 */
[----:B------:R0:W-:Y:S01]  /*6080*/  STG.E.64 [R4.64], R6 ;  /* 0x0000000604007986 */ /* 0x0001e2000c101b24 */
[----:B------:R-:W-:Y:S05]  /*6090*/  BRA `(.L_x_4792) ;  /* 0x00000bf000007947 */ /* 0x000fea0003800000 */
.L_x_4798:
[----:B-1----:R-:W0:Y:S01]  /*60a0*/  F2F.F32.F64 R0, R28 ;  /* 0x0000001c00007310 */ /* 0x002e220000301000 */
[----:B------:R-:W0:-:S14]  /*60b0*/  DSETP.GEU.AND P0, PT, |R28|, c[0x2][0x8], PT ;  /* 0x008002001c00762a */ /* 0x000e1c0003f0e200 */
[----:B0-----:R-:W-:-:S05]  /*60c0*/  @!P0 FMUL R0, R0, 1.175494350822287508e-38 ;  /* 0x0080000000008820 */ /* 0x001fca0000400000 */
[----:B------:R-:W-:-:S04]  /*60d0*/  F2FP.PACK_AB R3, RZ, R0 ;  /* 0x00000000ff03723e */ /* 0x000fc800000000ff */
[----:B------:R-:W-:-:S05]  /*60e0*/  PRMT R3, R3, 0x5410, RZ ;  /* 0x0000541003037816 */ /* 0x000fca00000000ff */
[----:B------:R0:W-:Y:S01]  /*60f0*/  STG.E [R4.64], R3 ;  /* 0x0000000304007986 */ /* 0x0001e2000c101924 */
[----:B------:R-:W-:Y:S05]  /*6100*/  BRA `(.L_x_4792) ;  /* 0x00000b8000007947 */ /* 0x000fea0003800000 */
.L_x_4797:
[----:B-1----:R0:W-:Y:S01]  /*6110*/  STG.E.64 [R4.64], R28 ;  /* 0x0000001c04007986 */ /* 0x0021e2000c101b24 */
[----:B------:R-:W-:Y:S05]  /*6120*/  BRA `(.L_x_4792) ;  /* 0x00000b6000007947 */ /* 0x000fea0003800000 */
.L_x_4787:
        /* <DEDUP_REMOVED lines=8> */
[----:B-1----:R-:W0:-:S06]  /*61b0*/  DSETP.NEU.AND P0, PT, R28, RZ, PT ;  /* 0x000000ff1c00722a */ /* 0x002e0c0003f0d000 */
[----:B0-----:R-:W-:-:S05]  /*61c0*/  SEL R3, RZ, 0x1, !P0 ;  /* 0x00000001ff037807 */ /* 0x001fca0004000000 */
[----:B------:R0:W-:Y:S01]  /*61d0*/  STG.E.U8 [R4.64], R3 ;  /* 0x0000000304007986 */ /* 0x0001e2000c101124 */
[----:B------:R-:W-:Y:S05]  /*61e0*/  BRA `(.L_x_4792) ;  /* 0x00000aa000007947 */ /* 0x000fea0003800000 */
.L_x_4801:
[----:B------:R-:W-:-:S05]  /*61f0*/  CS2R R30, SRZ ;  /* 0x00000000001e7805 */ /* 0x000fca000001ff00 */
[----:B-1----:R0:W-:Y:S01]  /*6200*/  STG.E.128 [R4.64], R28 ;  /* 0x0000001c04007986 */ /* 0x0021e2000c101d24 */
[----:B------:R-:W-:Y:S05]  /*6210*/  BRA `(.L_x_4792) ;  /* 0x00000a7000007947 */ /* 0x000fea0003800000 */
.L_x_4800:
        /* <DEDUP_REMOVED lines=23> */
.L_x_4805:
[----:B------:R-:W-:Y:S05]  /*6390*/  BSYNC B0 ;  /* 0x0000000000007941 */ /* 0x000fea0003800000 */
.L_x_4804:
[----:B------:R-:W-:-:S05]  /*63a0*/  LOP3.LUT R7, R0, R7, RZ, 0xfc, !PT ;  /* 0x0000000700077212 */ /* 0x000fca00078efcff */
[----:B------:R0:W-:Y:S01]  /*63b0*/  STG.E.U8 [R4.64], R7 ;  /* 0x0000000704007986 */ /* 0x0001e2000c101124 */
[----:B------:R-:W-:Y:S05]  /*63c0*/  BRA `(.L_x_4792) ;  /* 0x000008c000007947 */ /* 0x000fea0003800000 */
.L_x_4803:
[----:B-1----:R-:W0:Y:S01]  /*63d0*/  F2F.F32.F64 R7, R28 ;  /* 0x0000001c00077310 */ /* 0x002e220000301000 */
        /* <DEDUP_REMOVED lines=14> */
.L_x_4807:
[----:B------:R-:W-:Y:S01]  /*64c0*/  IMAD.MOV.U32 R0, RZ, RZ, 0x7f ;  /* 0x0000007fff007424 */ /* 0x000fe200078e00ff */
[----:B------:R-:W-:-:S04]  /*64d0*/  ISETP.GT.U32.AND P0, PT, R3, 0x7f800000, PT ;  /* 0x7f8000000300780c */ /* 0x000fc80003f04070 */
[----:B------:R-:W-:-:S04]  /*64e0*/  SEL R0, R0, 0x7c, P0 ;  /* 0x0000007c00007807 */ /* 0x000fc80000000000 */
.L_x_4808:
[----:B------:R-:W-:Y:S05]  /*64f0*/  BSYNC B0 ;  /* 0x0000000000007941 */ /* 0x000fea0003800000 */
.L_x_4806:
[----:B------:R-:W-:-:S04]  /*6500*/  LOP3.LUT R3, R7, 0x80000000, RZ, 0xc0, !PT ;  /* 0x8000000007037812 */ /* 0x000fc800078ec0ff */
[----:B------:R-:W-:-:S04]  /*6510*/  SHF.R.U32.HI R3, RZ, 0x18, R3 ;  /* 0x00000018ff037819 */ /* 0x000fc80000011603 */
[----:B------:R-:W-:-:S05]  /*6520*/  LOP3.LUT R3, R0, R3, RZ, 0xfc, !PT ;  /* 0x0000000300037212 */ /* 0x000fca00078efcff */
[----:B------:R0:W-:Y:S01]  /*6530*/  STG.E.U8 [R4.64], R3 ;  /* 0x0000000304007986 */ /* 0x0001e2000c101124 */
[----:B------:R-:W-:Y:S05]  /*6540*/  BRA `(.L_x_4792) ;  /* 0x0000074000007947 */ /* 0x000fea0003800000 */
.L_x_4802:
[----:B-1----:R-:W0:Y:S01]  /*6550*/  F2F.F32.F64 R0, R28 ;  /* 0x0000001c00007310 */ /* 0x002e220000301000 */
[----:B------:R-:W0:-:S14]  /*6560*/  DSETP.GEU.AND P0, PT, |R28|, c[0x2][0x8], PT ;  /* 0x008002001c00762a */ /* 0x000e1c0003f0e200 */
[----:B0-----:R-:W-:-:S05]  /*6570*/  @!P0 FMUL R0, R0, 1.175494350822287508e-38 ;  /* 0x0080000000008820 */ /* 0x001fca0000400000 */
[----:B------:R-:W-:-:S05]  /*6580*/  F2FP.BF16.PACK_AB R0, RZ, R0 ;  /* 0x00000000ff00723e */ /* 0x000fca00000010ff */
[----:B------:R0:W-:Y:S01]  /*6590*/  STG.E.U16 [R4.64], R0 ;  /* 0x0000000004007986 */ /* 0x0001e2000c101524 */
[----:B------:R-:W-:Y:S05]  /*65a0*/  BRA `(.L_x_4792) ;  /* 0x000006e000007947 */ /* 0x000fea0003800000 */
.L_x_4799:
        /* <DEDUP_REMOVED lines=8> */
[----:B-1----:R-:W0:Y:S02]  /*6630*/  F2I.U32.F64.TRUNC R29, R28 ;  /* 0x0000001c001d7311 */ /* 0x002e24000030d000 */
[----:B0-----:R0:W-:Y:S01]  /*6640*/  STG.E.U16 [R4.64], R29 ;  /* 0x0000001d04007986 */ /* 0x0011e2000c101524 */
[----:B------:R-:W-:Y:S05]  /*6650*/  BRA `(.L_x_4792) ;  /* 0x0000063000007947 */ /* 0x000fea0003800000 */
.L_x_4811:
[----:B-1----:R-:W0:Y:S01]  /*6660*/  F2F.F32.F64 R7, R28 ;  /* 0x0000001c00077310 */ /* 0x002e220000301000 */
        /* <DEDUP_REMOVED lines=18> */
.L_x_4814:
[----:B------:R-:W-:-:S04]  /*6790*/  LOP3.LUT R0, R7, 0x80000000, RZ, 0xc0, !PT ;  /* 0x8000000007007812 */ /* 0x000fc800078ec0ff */
[----:B------:R-:W-:-:S04]  /*67a0*/  SHF.R.U32.HI R0, RZ, 0x18, R0 ;  /* 0x00000018ff007819 */ /* 0x000fc80000011600 */
[----:B------:R-:W-:Y:S02]  /*67b0*/  LOP3.LUT R0, R3, R0, RZ, 0xfc, !PT ;  /* 0x0000000003007212 */ /* 0x000fe400078efcff */
.L_x_4813:
[----:B------:R-:W-:Y:S05]  /*67c0*/  BSYNC B0 ;  /* 0x0000000000007941 */ /* 0x000fea0003800000 */
.L_x_4812:
[----:B------:R0:W-:Y:S01]  /*67d0*/  STG.E.U8 [R4.64], R0 ;  /* 0x0000000004007986 */ /* 0x0001e2000c101124 */
[----:B------:R-:W-:Y:S05]  /*67e0*/  BRA `(.L_x_4792) ;  /* 0x000004a000007947 */ /* 0x000fea0003800000 */
.L_x_4810:
        /* <DEDUP_REMOVED lines=19> */
.L_x_4817:
[----:B------:R-:W-:-:S04]  /*6920*/  LOP3.LUT R0, R7, 0x80000000, RZ, 0xc0, !PT ;  /* 0x8000000007007812 */ /* 0x000fc800078ec0ff */
[----:B------:R-:W-:-:S04]  /*6930*/  SHF.R.U32.HI R0, RZ, 0x18, R0 ;  /* 0x00000018ff007819 */ /* 0x000fc80000011600 */
[----:B------:R-:W-:Y:S02]  /*6940*/  LOP3.LUT R0, R3, R0, RZ, 0xfc, !PT ;  /* 0x0000000003007212 */ /* 0x000fe400078efcff */
.L_x_4816:
[----:B------:R-:W-:Y:S05]  /*6950*/  BSYNC B0 ;  /* 0x0000000000007941 */ /* 0x000fea0003800000 */
.L_x_4815:
[----:B------:R0:W-:Y:S01]  /*6960*/  STG.E.U8 [R4.64], R0 ;  /* 0x0000000004007986 */ /* 0x0001e2000c101124 */
[----:B------:R-:W-:Y:S05]  /*6970*/  BRA `(.L_x_4792) ;  /* 0x0000031000007947 */ /* 0x000fea0003800000 */
.L_x_4809:
[----:B------:R-:W-:-:S13]  /*6980*/  ISETP.NE.AND P0, PT, R0, 0x1c, PT ;  /* 0x0000001c0000780c */ /* 0x000fda0003f05270 */
[----:B------:R-:W-:Y:S05]  /*6990*/  @!P0 BRA `(.L_x_4818) ;  /* 0x000002d000008947 */ /* 0x000fea0003800000 */
[----:B------:R-:W-:-:S13]  /*69a0*/  ISETP.NE.AND P0, PT, R0, 0x1d, PT ;  /* 0x0000001d0000780c */ /* 0x000fda0003f05270 */
[----:B------:R-:W-:Y:S05]  /*69b0*/  @!P0 BRA `(.L_x_4819) ;  /* 0x0000028000008947 */ /* 0x000fea0003800000 */
[----:B------:R-:W-:-:S13]  /*69c0*/  ISETP.NE.AND P0, PT, R0, 0x2c, PT ;  /* 0x0000002c0000780c */ /* 0x000fda0003f05270 */
[----:B------:R-:W-:Y:S05]  /*69d0*/  @P0 BRA `(.L_x_4791) ;  /* 0x0000012000000947 */ /* 0x000fea0003800000 */
[----:B-1----:R-:W0:Y:S01]  /*69e0*/  F2F.F32.F64 R8, R28 ;  /* 0x0000001c00087310 */ /* 0x002e220000301000 */
        /* <DEDUP_REMOVED lines=17> */
.L_x_4791:
        /* <DEDUP_REMOVED lines=19> */
[----:B------:R-:W-:Y:S05]  /*6c30*/  BRA `(.L_x_4792) ;  /* 0x0000005000007947 */ /* 0x000fea0003800000 */
.L_x_4819:
[----:B-1----:R-:W0:Y:S02]  /*6c40*/  F2I.U64.F64.TRUNC R28, R28 ;  /* 0x0000001c001c7311 */ /* 0x002e24000030d800 */
[----:B0-----:R0:W-:Y:S01]  /*6c50*/  STG.E.64 [R4.64], R28 ;  /* 0x0000001c04007986 */ /* 0x0011e2000c101b24 */
[----:B------:R-:W-:Y:S05]  /*6c60*/  BRA `(.L_x_4792) ;  /* 0x0000002000007947 */ /* 0x000fea0003800000 */
.L_x_4818:
[----:B-1----:R-:W0:Y:S02]  /*6c70*/  F2I.U32.F64.TRUNC R29, R28 ;  /* 0x0000001c001d7311 */ /* 0x002e24000030d000 */
[----:B0-----:R0:W-:Y:S02]  /*6c80*/  STG.E [R4.64], R29 ;  /* 0x0000001d04007986 */ /* 0x0011e4000c101924 */
.L_x_4792:
        /* <DEDUP_REMOVED lines=19> */
[----:B--2---:R-:W0:Y:S02]  /*6dc0*/  F2I.F64.TRUNC R25, R24 ;  /* 0x0000001800197311 */ /* 0x004e24000030d100 */
[----:B0-----:R0:W-:Y:S01]  /*6dd0*/  STG.E.U8 [R4.64], R25 ;  /* 0x0000001904007986 */ /* 0x0011e2000c101124 */
[----:B------:R-:W-:Y:S05]  /*6de0*/  BRA `(.L_x_4825) ;  /* 0x00000ef000007947 */ /* 0x000fea0003800000 */
.L_x_4823:
[----:B--2---:R-:W0:Y:S02]  /*6df0*/  F2I.S64.F64.TRUNC R24, R24 ;  /* 0x0000001800187311 */ /* 0x004e24000030d900 */
[----:B0-----:R-:W-:-:S05]  /*6e00*/  IMAD.MOV.U32 R3, RZ, RZ, R24 ;  /* 0x000000ffff037224 */ /* 0x001fca00078e0018 */
[----:B------:R0:W-:Y:S01]  /*6e10*/  STG.E.U8 [R4.64], R3 ;  /* 0x0000000304007986 */ /* 0x0001e2000c101124 */
[----:B------:R-:W-:Y:S05]  /*6e20*/  BRA `(.L_x_4825) ;  /* 0x00000eb000007947 */ /* 0x000fea0003800000 */
.L_x_4822:
[----:B------:R-:W-:-:S13]  /*6e30*/  ISETP.NE.AND P0, PT, R0, 0x2, PT ;  /* 0x000000020000780c */ /* 0x000fda0003f05270 */
[----:B------:R-:W-:Y:S05]  /*6e40*/  @!P0 BRA `(.L_x_4826) ;  /* 0x000000a000008947 */ /* 0x000fea0003800000 */
[----:B------:R-:W-:-:S13]  /*6e50*/  ISETP.NE.AND P0, PT, R0, 0x3, PT ;  /* 0x000000030000780c */ /* 0x000fda0003f05270 */
[----:B------:R-:W-:Y:S05]  /*6e60*/  @!P0 BRA `(.L_x_4827) ;  /* 0x0000005000008947 */ /* 0x000fea0003800000 */
[----:B------:R-:W-:-:S13]  /*6e70*/  ISETP.NE.AND P0, PT, R0, 0x4, PT ;  /* 0x000000040000780c */ /* 0x000fda0003f05270 */
[----:B------:R-:W-:Y:S05]  /*6e80*/  @P0 BRA `(.L_x_4824) ;  /* 0x00000cc000000947 */ /* 0x000fea0003800000 */
[----:B--2---:R-:W0:Y:S02]  /*6e90*/  F2I.S64.F64.TRUNC R24, R24 ;  /* 0x0000001800187311 */ /* 0x004e24000030d900 */
[----:B0-----:R0:W-:Y:S01]  /*6ea0*/  STG.E.64 [R4.64], R24 ;  /* 0x0000001804007986 */ /* 0x0011e2000c101b24 */
[----:B------:R-:W-:Y:S05]  /*6eb0*/  BRA `(.L_x_4825) ;  /* 0x00000e2000007947 */ /* 0x000fea0003800000 */
.L_x_4827:
[----:B--2---:R-:W0:Y:S02]  /*6ec0*/  F2I.F64.TRUNC R25, R24 ;  /* 0x0000001800197311 */ /* 0x004e24000030d100 */
[----:B0-----:R0:W-:Y:S01]  /*6ed0*/  STG.E [R4.64], R25 ;  /* 0x0000001904007986 */ /* 0x0011e2000c101924 */
[----:B------:R-:W-:Y:S05]  /*6ee0*/  BRA `(.L_x_4825) ;  /* 0x00000df000007947 */ /* 0x000fea0003800000 */
.L_x_4826:
[----:B--2---:R-:W0:Y:S02]  /*6ef0*/  F2I.F64.TRUNC R25, R24 ;  /* 0x0000001800197311 */ /* 0x004e24000030d100 */
[----:B0-----:R0:W-:Y:S01]  /*6f00*/  STG.E.U16 [R4.64], R25 ;  /* 0x0000001904007986 */ /* 0x0011e2000c101524 */
[----:B------:R-:W-:Y:S05]  /*6f10*/  BRA `(.L_x_4825) ;  /* 0x00000dc000007947 */ /* 0x000fea0003800000 */
.L_x_4821:
[----:B------:R-:W-:-:S13]  /*6f20*/  ISETP.GT.AND P0, PT, R0, 0x6, PT ;  /* 0x000000060000780c */ /* 0x000fda0003f04270 */
[----:B------:R-:W-:Y:S05]  /*6f30*/  @P0 BRA `(.L_x_4828) ;  /* 0x000000f000000947 */ /* 0x000fea0003800000 */
[----:B------:R-:W-:-:S13]  /*6f40*/  ISETP.NE.AND P0, PT, R0, 0x5, PT ;  /* 0x000000050000780c */ /* 0x000fda0003f05270 */
[----:B------:R-:W-:Y:S05]  /*6f50*/  @!P0 BRA `(.L_x_4829) ;  /* 0x0000007000008947 */ /* 0x000fea0003800000 */
[----:B------:R-:W-:-:S13]  /*6f60*/  ISETP.NE.AND P0, PT, R0, 0x6, PT ;  /* 0x000000060000780c */ /* 0x000fda0003f05270 */
[----:B------:R-:W-:Y:S05]  /*6f70*/  @P0 BRA `(.L_x_4824) ;  /* 0x00000bd000000947 */ /* 0x000fea0003800000 */
[----:B--2---:R-:W0:Y:S01]  /*6f80*/  F2F.F32.F64 R3, R24 ;  /* 0x0000001800037310 */ /* 0x004e220000301000 */
[----:B------:R-:W0:-:S14]  /*6f90*/  DSETP.GEU.AND P0, PT, |R24|, c[0x2][0x8], PT ;  /* 0x008002001800762a */ /* 0x000e1c0003f0e200 */
[----:B0-----:R-:W-:-:S05]  /*6fa0*/  @!P0 FMUL R3, R3, 1.175494350822287508e-38 ;  /* 0x0080000003038820 */ /* 0x001fca0000400000 */
[----:B------:R0:W-:Y:S01]  /*6fb0*/  STG.E [R4.64], R3 ;  /* 0x0000000304007986 */ /* 0x0001e2000c101924 */
[----:B------:R-:W-:Y:S05]  /*6fc0*/  BRA `(.L_x_4825) ;  /* 0x00000d1000007947 */ /* 0x000fea0003800000 */
.L_x_4829:
[----:B--2---:R-:W0:Y:S01]  /*6fd0*/  F2F.F32.F64 R0, R24 ;  /* 0x0000001800007310 */ /* 0x004e220000301000 */
[----:B------:R-:W0:-:S14]  /*6fe0*/  DSETP.GEU.AND P0, PT, |R24|, c[0x2][0x8], PT ;  /* 0x008002001800762a */ /* 0x000e1c0003f0e200 */
[----:B0-----:R-:W-:-:S05]  /*6ff0*/  @!P0 FMUL R0, R0, 1.175494350822287508e-38 ;  /* 0x0080000000008820 */ /* 0x001fca0000400000 */
[----:B------:R-:W-:-:S05]  /*7000*/  F2FP.PACK_AB R0, RZ, R0 ;  /* 0x00000000ff00723e */ /* 0x000fca00000000ff */
[----:B------:R0:W-:Y:S01]  /*7010*/  STG.E.U16 [R4.64], R0 ;  /* 0x0000000004007986 */ /* 0x0001e2000c101524 */
[----:B------:R-:W-:Y:S05]  /*7020*/  BRA `(.L_x_4825) ;  /* 0x00000cb000007947 */ /* 0x000fea0003800000 */
.L_x_4828:
[----:B------:R-:W-:-:S13]  /*7030*/  ISETP.NE.AND P0, PT, R0, 0x7, PT ;  /* 0x000000070000780c */ /* 0x000fda0003f05270 */
[----:B------:R-:W-:Y:S05]  /*7040*/  @!P0 BRA `(.L_x_4830) ;  /* 0x0000011000008947 */ /* 0x000fea0003800000 */
[----:B------:R-:W-:-:S13]  /*7050*/  ISETP.NE.AND P0, PT, R0, 0x8, PT ;  /* 0x000000080000780c */ /* 0x000fda0003f05270 */
[----:B------:R-:W-:Y:S05]  /*7060*/  @!P0 BRA `(.L_x_4831) ;  /* 0x0000008000008947 */ /* 0x000fea0003800000 */
[----:B------:R-:W-:-:S13]  /*7070*/  ISETP.NE.AND P0, PT, R0, 0x9, PT ;  /* 0x000000090000780c */ /* 0x000fda0003f05270 */
[----:B------:R-:W-:Y:S05]  /*7080*/  @P0 BRA `(.L_x_4824) ;  /* 0x00000ac000000947 */ /* 0x000fea0003800000 */
[----:B--2---:R-:W0:Y:S01]  /*7090*/  F2F.F32.F64 R6, R24 ;  /* 0x0000001800067310 */ /* 0x004e220000301000 */
[----:B------:R-:W0:Y:S01]  /*70a0*/  DSETP.GEU.AND P0, PT, |R24|, c[0x2][0x8], PT ;  /* 0x008002001800762a */ /* 0x000e220003f0e200 */
[----:B------:R-:W-:-:S13]  /*70b0*/  IMAD.MOV.U32 R7, RZ, RZ, RZ ;  /* 0x000000ffff077224 */ /* 0x000fda00078e00ff */
[----:B0-----:R-:W-:-:S05]  /*70c0*/  @!P0 FMUL R6, R6, 1.175494350822287508e-38 ;  /* 0x0080000006068820 */ /* 0x001fca0000400000 */
[----:B------:R0:W-:Y:S01]  /*70d0*/  STG.E.64 [R4.64], R6 ;  /* 0x0000000604007986 */ /* 0x0001e2000c101b24 */
[----:B------:R-:W-:Y:S05]  /*70e0*/  BRA `(.L_x_4825) ;  /* 0x00000bf000007947 */ /* 0x000fea0003800000 */
.L_x_4831:
[----:B--2---:R-:W0:Y:S01]  /*70f0*/  F2F.F32.F64 R0, R24 ;  /* 0x0000001800007310 */ /* 0x004e220000301000 */
[----:B------:R-:W0:-:S14]  /*7100*/  DSETP.GEU.AND P0, PT, |R24|, c[0x2][0x8], PT ;  /* 0x008002001800762a */ /* 0x000e1c0003f0e200 */
[----:B0-----:R-:W-:-:S05]  /*7110*/  @!P0 FMUL R0, R0, 1.175494350822287508e-38 ;  /* 0x0080000000008820 */ /* 0x001fca0000400000 */
[----:B------:R-:W-:-:S04]  /*7120*/  F2FP.PACK_AB R3, RZ, R0 ;  /* 0x00000000ff03723e */ /* 0x000fc800000000ff */
[----:B------:R-:W-:-:S05]  /*7130*/  PRMT R3, R3, 0x5410, RZ ;  /* 0x0000541003037816 */ /* 0x000fca00000000ff */
[----:B------:R0:W-:Y:S01]  /*7140*/  STG.E [R4.64], R3 ;  /* 0x0000000304007986 */ /* 0x0001e2000c101924 */
[----:B------:R-:W-:Y:S05]  /*7150*/  BRA `(.L_x_4825) ;  /* 0x00000b8000007947 */ /* 0x000fea0003800000 */
.L_x_4830:
[----:B--2---:R0:W-:Y:S01]  /*7160*/  STG.E.64 [R4.64], R24 ;  /* 0x0000001804007986 */ /* 0x0041e2000c101b24 */
[----:B------:R-:W-:Y:S05]  /*7170*/  BRA `(.L_x_4825) ;  /* 0x00000b6000007947 */ /* 0x000fea0003800000 */
.L_x_4820:
        /* <DEDUP_REMOVED lines=8> */
[----:B--2---:R-:W0:-:S06]  /*7200*/  DSETP.NEU.AND P0, PT, R24, RZ, PT ;  /* 0x000000ff1800722a */ /* 0x004e0c0003f0d000 */
[----:B0-----:R-:W-:-:S05]  /*7210*/  SEL R3, RZ, 0x1, !P0 ;  /* 0x00000001ff037807 */ /* 0x001fca0004000000 */
[----:B------:R0:W-:Y:S01]  /*7220*/  STG.E.U8 [R4.64], R3 ;  /* 0x0000000304007986 */ /* 0x0001e2000c101124 */
[----:B------:R-:W-:Y:S05]  /*7230*/  BRA `(.L_x_4825) ;  /* 0x00000aa000007947 */ /* 0x000fea0003800000 */
.L_x_4834:
[----:B------:R-:W-:-:S05]  /*7240*/  CS2R R26, SRZ ;  /* 0x00000000001a7805 */ /* 0x000fca000001ff00 */
[----:B--2---:R0:W-:Y:S01]  /*7250*/  STG.E.128 [R4.64], R24 ;  /* 0x0000001804007986 */ /* 0x0041e2000c101d24 */
[----:B------:R-:W-:Y:S05]  /*7260*/  BRA `(.L_x_4825) ;  /* 0x00000a7000007947 */ /* 0x000fea0003800000 */
.L_x_4833:
        /* <DEDUP_REMOVED lines=23> */
.L_x_4838:
[----:B------:R-:W-:Y:S05]  /*73e0*/  BSYNC B0 ;  /* 0x0000000000007941 */ /* 0x000fea0003800000 */
.L_x_4837:
[----:B------:R-:W-:-:S05]  /*73f0*/  LOP3.LUT R7, R0, R7, RZ, 0xfc, !PT ;  /* 0x0000000700077212 */ /* 0x000fca00078efcff */
[----:B------:R0:W-:Y:S01]  /*7400*/  STG.E.U8 [R4.64], R7 ;  /* 0x0000000704007986 */ /* 0x0001e2000c101124 */
[----:B------:R-:W-:Y:S05]  /*7410*/  BRA `(.L_x_4825) ;  /* 0x000008c000007947 */ /* 0x000fea0003800000 */
.L_x_4836:
[----:B--2---:R-:W0:Y:S01]  /*7420*/  F2F.F32.F64 R7, R24 ;  /* 0x0000001800077310 */ /* 0x004e220000301000 */
        /* <DEDUP_REMOVED lines=14> */
.L_x_4840:
[----:B------:R-:W-:Y:S01]  /*7510*/  IMAD.MOV.U32 R0, RZ, RZ, 0x7f ;  /* 0x0000007fff007424 */ /* 0x000fe200078e00ff */
[----:B------:R-:W-:-:S04]  /*7520*/  ISETP.GT.U32.AND P0, PT, R3, 0x7f800000, PT ;  /* 0x7f8000000300780c */ /* 0x000fc80003f04070 */
[----:B------:R-:W-:-:S04]  /*7530*/  SEL R0, R0, 0x7c, P0 ;  /* 0x0000007c00007807 */ /* 0x000fc80000000000 */
.L_x_4841:
[----:B------:R-:W-:Y:S05]  /*7540*/  BSYNC B0 ;  /* 0x0000000000007941 */ /* 0x000fea0003800000 */
.L_x_4839:
[----:B------:R-:W-:-:S04]  /*7550*/  LOP3.LUT R3, R7, 0x80000000, RZ, 0xc0, !PT ;  /* 0x8000000007037812 */ /* 0x000fc800078ec0ff */
[----:B------:R-:W-:-:S04]  /*7560*/  SHF.R.U32.HI R3, RZ, 0x18, R3 ;  /* 0x00000018ff037819 */ /* 0x000fc80000011603 */
[----:B------:R-:W-:-:S05]  /*7570*/  LOP3.LUT R3, R0, R3, RZ, 0xfc, !PT ;  /* 0x0000000300037212 */ /* 0x000fca00078efcff */
[----:B------:R0:W-:Y:S01]  /*7580*/  STG.E.U8 [R4.64], R3 ;  /* 0x0000000304007986 */ /* 0x0001e2000c101124 */
[----:B------:R-:W-:Y:S05]  /*7590*/  BRA `(.L_x_4825) ;  /* 0x0000074000007947 */ /* 0x000fea0003800000 */
.L_x_4835:
[----:B--2---:R-:W0:Y:S01]  /*75a0*/  F2F.F32.F64 R0, R24 ;  /* 0x0000001800007310 */ /* 0x004e220000301000 */
[----:B------:R-:W0:-:S14]  /*75b0*/  DSETP.GEU.AND P0, PT, |R24|, c[0x2][0x8], PT ;  /* 0x008002001800762a */ /* 0x000e1c0003f0e200 */
[----:B0-----:R-:W-:-:S05]  /*75c0*/  @!P0 FMUL R0, R0, 1.175494350822287508e-38 ;  /* 0x0080000000008820 */ /* 0x001fca0000400000 */
[----:B------:R-:W-:-:S05]  /*75d0*/  F2FP.BF16.PACK_AB R0, RZ, R0 ;  /* 0x00000000ff00723e */ /* 0x000fca00000010ff */
[----:B------:R0:W-:Y:S01]  /*75e0*/  STG.E.U16 [R4.64], R0 ;  /* 0x0000000004007986 */ /* 0x0001e2000c101524 */
[----:B------:R-:W-:Y:S05]  /*75f0*/  BRA `(.L_x_4825) ;  /* 0x000006e000007947 */ /* 0x000fea0003800000 */
.L_x_4832:
        /* <DEDUP_REMOVED lines=8> */
[----:B--2---:R-:W0:Y:S02]  /*7680*/  F2I.U32.F64.TRUNC R25, R24 ;  /* 0x0000001800197311 */ /* 0x004e24000030d000 */
[----:B0-----:R0:W-:Y:S01]  /*7690*/  STG.E.U16 [R4.64], R25 ;  /* 0x0000001904007986 */ /* 0x0011e2000c101524 */
[----:B------:R-:W-:Y:S05]  /*76a0*/  BRA `(.L_x_4825) ;  /* 0x0000063000007947 */ /* 0x000fea0003800000 */
.L_x_4844:
[----:B--2---:R-:W0:Y:S01]  /*76b0*/  F2F.F32.F64 R7, R24 ;  /* 0x0000001800077310 */ /* 0x004e220000301000 */
        /* <DEDUP_REMOVED lines=18> */
.L_x_4847:
[----:B------:R-:W-:-:S04]  /*77e0*/  LOP3.LUT R0, R7, 0x80000000, RZ, 0xc0, !PT ;  /* 0x8000000007007812 */ /* 0x000fc800078ec0ff */
[----:B------:R-:W-:-:S04]  /*77f0*/  SHF.R.U32.HI R0, RZ, 0x18, R0 ;  /* 0x00000018ff007819 */ /* 0x000fc80000011600 */
[----:B------:R-:W-:Y:S02]  /*7800*/  LOP3.LUT R0, R3, R0, RZ, 0xfc, !PT ;  /* 0x0000000003007212 */ /* 0x000fe400078efcff */
.L_x_4846:
[----:B------:R-:W-:Y:S05]  /*7810*/  BSYNC B0 ;  /* 0x0000000000007941 */ /* 0x000fea0003800000 */
.L_x_4845:
[----:B------:R0:W-:Y:S01]  /*7820*/  STG.E.U8 [R4.64], R0 ;  /* 0x0000000004007986 */ /* 0x0001e2000c101124 */
[----:B------:R-:W-:Y:S05]  /*7830*/  BRA `(.L_x_4825) ;  /* 0x000004a000007947 */ /* 0x000fea0003800000 */
.L_x_4843:
        /* <DEDUP_REMOVED lines=19> */
.L_x_4850:
[----:B------:R-:W-:-:S04]  /*7970*/  LOP3.LUT R0, R7, 0x80000000, RZ, 0xc0, !PT ;  /* 0x8000000007007812 */ /* 0x000fc800078ec0ff */
[----:B------:R-:W-:-:S04]  /*7980*/  SHF.R.U32.HI R0, RZ, 0x18, R0 ;  /* 0x00000018ff007819 */ /* 0x000fc80000011600 */
[----:B------:R-:W-:Y:S02]  /*7990*/  LOP3.LUT R0, R3, R0, RZ, 0xfc, !PT ;  /* 0x0000000003007212 */ /* 0x000fe400078efcff */
.L_x_4849:
[----:B------:R-:W-:Y:S05]  /*79a0*/  BSYNC B0 ;  /* 0x0000000000007941 */ /* 0x000fea0003800000 */
.L_x_4848:
[----:B------:R0:W-:Y:S01]  /*79b0*/  STG.E.U8 [R4.64], R0 ;  /* 0x0000000004007986 */ /* 0x0001e2000c101124 */
[----:B------:R-:W-:Y:S05]  /*79c0*/  BRA `(.L_x_4825) ;  /* 0x0000031000007947 */ /* 0x000fea0003800000 */
.L_x_4842:
[----:B------:R-:W-:-:S13]  /*79d0*/  ISETP.NE.AND P0, PT, R0, 0x1c, PT ;  /* 0x0000001c0000780c */ /* 0x000fda0003f05270 */
[----:B------:R-:W-:Y:S05]  /*79e0*/  @!P0 BRA `(.L_x_4851) ;  /* 0x000002d000008947 */ /* 0x000fea0003800000 */
[----:B------:R-:W-:-:S13]  /*79f0*/  ISETP.NE.AND P0, PT, R0, 0x1d, PT ;  /* 0x0000001d0000780c */ /* 0x000fda0003f05270 */
[----:B------:R-:W-:Y:S05]  /*7a00*/  @!P0 BRA `(.L_x_4852) ;  /* 0x0000028000008947 */ /* 0x000fea0003800000 */
[----:B------:R-:W-:-:S13]  /*7a10*/  ISETP.NE.AND P0, PT, R0, 0x2c, PT ;  /* 0x0000002c0000780c */ /* 0x000fda0003f05270 */
[----:B------:R-:W-:Y:S05]  /*7a20*/  @P0 BRA `(.L_x_4824) ;  /* 0x0000012000000947 */ /* 0x000fea0003800000 */
[----:B--2---:R-:W0:Y:S01]  /*7a30*/  F2F.F32.F64 R8, R24 ;  /* 0x0000001800087310 */ /* 0x004e220000301000 */
        /* <DEDUP_REMOVED lines=17> */
.L_x_4824:
        /* <DEDUP_REMOVED lines=20> */
.L_x_4852:
[----:B--2---:R-:W0:Y:S02]  /*7c90*/  F2I.U64.F64.TRUNC R24, R24 ;  /* 0x0000001800187311 */ /* 0x004e24000030d800 */
[----:B0-----:R0:W-:Y:S01]  /*7ca0*/  STG.E.64 [R4.64], R24 ;  /* 0x0000001804007986 */ /* 0x0011e2000c101b24 */
[----:B------:R-:W-:Y:S05]  /*7cb0*/  BRA `(.L_x_4825) ;  /* 0x0000002000007947 */ /* 0x000fea0003800000 */
.L_x_4851:
[----:B--2---:R-:W0:Y:S02]  /*7cc0*/  F2I.U32.F64.TRUNC R25, R24 ;  /* 0x0000001800197311 */ /* 0x004e24000030d000 */
[----:B0-----:R0:W-:Y:S02]  /*7cd0*/  STG.E [R4.64], R25 ;  /* 0x0000001904007986 */ /* 0x0011e4000c101924 */
.L_x_4825:
[----:B------:R-:W-:Y:S02]  /*7ce0*/  IADD3 R22, R22, 0x80, RZ ;  /* 0x0000008016167810 */ /* 0x000fe40007ffe0ff */
.L_x_4786:
[----:B------:R-:W-:Y:S05]  /*7cf0*/  BSYNC B6 ;  /* 0x0000000000067941 */ /* 0x000fea0003800000 */
.L_x_4785:
        /* <DEDUP_REMOVED lines=17> */
[----:B---3--:R-:W0:Y:S02]  /*7e10*/  F2I.F64.TRUNC R17, R16 ;  /* 0x0000001000117311 */ /* 0x008e24000030d100 */
[----:B0-----:R-:W-:Y:S01]  /*7e20*/  STG.E.U8 [R2.64], R17 ;  /* 0x0000001102007986 */ /* 0x001fe2000c101124 */
[----:B------:R-:W-:Y:S05]  /*7e30*/  EXIT ;  /* 0x000000000000794d */ /* 0x000fea0003800000 */
.L_x_4856:
[----:B---3--:R-:W0:Y:S02]  /*7e40*/  F2I.S64.F64.TRUNC R16, R16 ;  /* 0x0000001000107311 */ /* 0x008e24000030d900 */
[----:B0-----:R-:W-:-:S05]  /*7e50*/  IMAD.MOV.U32 R5, RZ, RZ, R16 ;  /* 0x000000ffff057224 */ /* 0x001fca00078e0010 */
[----:B------:R-:W-:Y:S01]  /*7e60*/  STG.E.U8 [R2.64], R5 ;  /* 0x0000000502007986 */ /* 0x000fe2000c101124 */
[----:B------:R-:W-:Y:S05]  /*7e70*/  EXIT ;  /* 0x000000000000794d */ /* 0x000fea0003800000 */
.L_x_4855:
[----:B------:R-:W-:-:S13]  /*7e80*/  ISETP.NE.AND P0, PT, R0, 0x2, PT ;  /* 0x000000020000780c */ /* 0x000fda0003f05270 */
[----:B------:R-:W-:Y:S05]  /*7e90*/  @!P0 BRA `(.L_x_4858) ;  /* 0x000000a000008947 */ /* 0x000fea0003800000 */
[----:B------:R-:W-:-:S13]  /*7ea0*/  ISETP.NE.AND P0, PT, R0, 0x3, PT ;  /* 0x000000030000780c */ /* 0x000fda0003f05270 */
[----:B------:R-:W-:Y:S05]  /*7eb0*/  @!P0 BRA `(.L_x_4859) ;  /* 0x0000005000008947 */ /* 0x000fea0003800000 */
[----:B------:R-:W-:-:S13]  /*7ec0*/  ISETP.NE.AND P0, PT, R0, 0x4, PT ;  /* 0x000000040000780c */ /* 0x000fda0003f05270 */
[----:B------:R-:W-:Y:S05]  /*7ed0*/  @P0 BRA `(.L_x_4857) ;  /* 0x00000ce000000947 */ /* 0x000fea0003800000 */
[----:B---3--:R-:W0:Y:S02]  /*7ee0*/  F2I.S64.F64.TRUNC R16, R16 ;  /* 0x0000001000107311 */ /* 0x008e24000030d900 */
[----:B0-----:R-:W-:Y:S01]  /*7ef0*/  STG.E.64 [R2.64], R16 ;  /* 0x0000001002007986 */ /* 0x001fe2000c101b24 */
[----:B------:R-:W-:Y:S05]  /*7f00*/  EXIT ;  /* 0x000000000000794d */ /* 0x000fea0003800000 */
.L_x_4859:
[----:B---3--:R-:W0:Y:S02]  /*7f10*/  F2I.F64.TRUNC R17, R16 ;  /* 0x0000001000117311 */ /* 0x008e24000030d100 */
[----:B0-----:R-:W-:Y:S01]  /*7f20*/  STG.E [R2.64], R17 ;  /* 0x0000001102007986 */ /* 0x001fe2000c101924 */
[----:B------:R-:W-:Y:S05]  /*7f30*/  EXIT ;  /* 0x000000000000794d */ /* 0x000fea0003800000 */
.L_x_4858:
[----:B---3--:R-:W0:Y:S02]  /*7f40*/  F2I.F64.TRUNC R17, R16 ;  /* 0x0000001000117311 */ /* 0x008e24000030d100 */
[----:B0-----:R-:W-:Y:S01]  /*7f50*/  STG.E.U16 [R2.64], R17 ;  /* 0x0000001102007986 */ /* 0x001fe2000c101524 */
[----:B------:R-:W-:Y:S05]  /*7f60*/  EXIT ;  /* 0x000000000000794d */ /* 0x000fea0003800000 */
.L_x_4854:
[----:B------:R-:W-:-:S13]  /*7f70*/  ISETP.GT.AND P0, PT, R0, 0x6, PT ;  /* 0x000000060000780c */ /* 0x000fda0003f04270 */
[----:B------:R-:W-:Y:S05]  /*7f80*/  @P0 BRA `(.L_x_4860) ;  /* 0x000000f000000947 */ /* 0x000fea0003800000 */
[----:B------:R-:W-:-:S13]  /*7f90*/  ISETP.NE.AND P0, PT, R0, 0x5, PT ;  /* 0x000000050000780c */ /* 0x000fda0003f05270 */
[----:B------:R-:W-:Y:S05]  /*7fa0*/  @!P0 BRA `(.L_x_4861) ;  /* 0x0000007000008947 */ /* 0x000fea0003800000 */
[----:B------:R-:W-:-:S13]  /*7fb0*/  ISETP.NE.AND P0, PT, R0, 0x6, PT ;  /* 0x000000060000780c */ /* 0x000fda0003f05270 */
[----:B------:R-:W-:Y:S05]  /*7fc0*/  @P0 BRA `(.L_x_4857) ;  /* 0x00000bf000000947 */ /* 0x000fea0003800000 */
[----:B---3--:R-:W0:Y:S01]  /*7fd0*/  F2F.F32.F64 R5, R16 ;  /* 0x0000001000057310 */ /* 0x008e220000301000 */
[----:B------:R-:W0:-:S14]  /*7fe0*/  DSETP.GEU.AND P0, PT, |R16|, c[0x2][0x8], PT ;  /* 0x008002001000762a */ /* 0x000e1c0003f0e200 */
[----:B0-----:R-:W-:-:S05]  /*7ff0*/  @!P0 FMUL R5, R5, 1.175494350822287508e-38 ;  /* 0x0080000005058820 */ /* 0x001fca0000400000 */
[----:B------:R-:W-:Y:S01]  /*8000*/  STG.E [R2.64], R5 ;  /* 0x0000000502007986 */ /* 0x000fe2000c101924 */
[----:B------:R-:W-:Y:S05]  /*8010*/  EXIT ;  /* 0x000000000000794d */ /* 0x000fea0003800000 */
.L_x_4861:
[----:B---3--:R-:W0:Y:S01]  /*8020*/  F2F.F32.F64 R0, R16 ;  /* 0x0000001000007310 */ /* 0x008e220000301000 */
[----:B------:R-:W0:-:S14]  /*8030*/  DSETP.GEU.AND P0, PT, |R16|, c[0x2][0x8], PT ;  /* 0x008002001000762a */ /* 0x000e1c0003f0e200 */
[----:B0-----:R-:W-:-:S05]  /*8040*/  @!P0 FMUL R0, R0, 1.175494350822287508e-38 ;  /* 0x0080000000008820 */ /* 0x001fca0000400000 */
[----:B------:R-:W-:-:S05]  /*8050*/  F2FP.PACK_AB R0, RZ, R0 ;  /* 0x00000000ff00723e */ /* 0x000fca00000000ff */
[----:B------:R-:W-:Y:S01]  /*8060*/  STG.E.U16 [R2.64], R0 ;  /* 0x0000000002007986 */ /* 0x000fe2000c101524 */
[----:B------:R-:W-:Y:S05]  /*8070*/  EXIT ;  /* 0x000000000000794d */ /* 0x000fea0003800000 */
.L_x_4860:
[----:B------:R-:W-:-:S13]  /*8080*/  ISETP.NE.AND P0, PT, R0, 0x7, PT ;  /* 0x000000070000780c */ /* 0x000fda0003f05270 */
[----:B------:R-:W-:Y:S05]  /*8090*/  @!P0 BRA `(.L_x_4862) ;  /* 0x0000011000008947 */ /* 0x000fea0003800000 */
[----:B------:R-:W-:-:S13]  /*80a0*/  ISETP.NE.AND P0, PT, R0, 0x8, PT ;  /* 0x000000080000780c */ /* 0x000fda0003f05270 */
[----:B------:R-:W-:Y:S05]  /*80b0*/  @!P0 BRA `(.L_x_4863) ;  /* 0x0000008000008947 */ /* 0x000fea0003800000 */
[----:B------:R-:W-:-:S13]  /*80c0*/  ISETP.NE.AND P0, PT, R0, 0x9, PT ;  /* 0x000000090000780c */ /* 0x000fda0003f05270 */
[----:B------:R-:W-:Y:S05]  /*80d0*/  @P0 BRA `(.L_x_4857) ;  /* 0x00000ae000000947 */ /* 0x000fea0003800000 */
[----:B---3--:R-:W0:Y:S01]  /*80e0*/  F2F.F32.F64 R4, R16 ;  /* 0x0000001000047310 */ /* 0x008e220000301000 */
[----:B------:R-:W0:Y:S01]  /*80f0*/  DSETP.GEU.AND P0, PT, |R16|, c[0x2][0x8], PT ;  /* 0x008002001000762a */ /* 0x000e220003f0e200 */
[----:B------:R-:W-:-:S13]  /*8100*/  IMAD.MOV.U32 R5, RZ, RZ, RZ ;  /* 0x000000ffff057224 */ /* 0x000fda00078e00ff */
[----:B0-----:R-:W-:-:S05]  /*8110*/  @!P0 FMUL R4, R4, 1.175494350822287508e-38 ;  /* 0x0080000004048820 */ /* 0x001fca0000400000 */
[----:B------:R-:W-:Y:S01]  /*8120*/  STG.E.64 [R2.64], R4 ;  /* 0x0000000402007986 */ /* 0x000fe2000c101b24 */
[----:B------:R-:W-:Y:S05]  /*8130*/  EXIT ;  /* 0x000000000000794d */ /* 0x000fea0003800000 */
.L_x_4863:
[----:B---3--:R-:W0:Y:S01]  /*8140*/  F2F.F32.F64 R0, R16 ;  /* 0x0000001000007310 */ /* 0x008e220000301000 */
[----:B------:R-:W0:-:S14]  /*8150*/  DSETP.GEU.AND P0, PT, |R16|, c[0x2][0x8], PT ;  /* 0x008002001000762a */ /* 0x000e1c0003f0e200 */
[----:B0-----:R-:W-:-:S05]  /*8160*/  @!P0 FMUL R0, R0, 1.175494350822287508e-38 ;  /* 0x0080000000008820 */ /* 0x001fca0000400000 */
[----:B------:R-:W-:-:S04]  /*8170*/  F2FP.PACK_AB R5, RZ, R0 ;  /* 0x00000000ff05723e */ /* 0x000fc800000000ff */
[----:B------:R-:W-:-:S05]  /*8180*/  PRMT R5, R5, 0x5410, RZ ;  /* 0x0000541005057816 */ /* 0x000fca00000000ff */
[----:B------:R-:W-:Y:S01]  /*8190*/  STG.E [R2.64], R5 ;  /* 0x0000000502007986 */ /* 0x000fe2000c101924 */
[----:B------:R-:W-:Y:S05]  /*81a0*/  EXIT ;  /* 0x000000000000794d */ /* 0x000fea0003800000 */
.L_x_4862:
[----:B---3--:R-:W-:Y:S01]  /*81b0*/  STG.E.64 [R2.64], R16 ;  /* 0x0000001002007986 */ /* 0x008fe2000c101b24 */
[----:B------:R-:W-:Y:S05]  /*81c0*/  EXIT ;  /* 0x000000000000794d */ /* 0x000fea0003800000 */
.L_x_4853:
        /* <DEDUP_REMOVED lines=8> */
[----:B---3--:R-:W0:-:S06]  /*8250*/  DSETP.NEU.AND P0, PT, R16, RZ, PT ;  /* 0x000000ff1000722a */ /* 0x008e0c0003f0d000 */
[----:B0-----:R-:W-:-:S05]  /*8260*/  SEL R5, RZ, 0x1, !P0 ;  /* 0x00000001ff057807 */ /* 0x001fca0004000000 */
[----:B------:R-:W-:Y:S01]  /*8270*/  STG.E.U8 [R2.64], R5 ;  /* 0x0000000502007986 */ /* 0x000fe2000c101124 */
[----:B------:R-:W-:Y:S05]  /*8280*/  EXIT ;  /* 0x000000000000794d */ /* 0x000fea0003800000 */
.L_x_4866:
[----:B------:R-:W-:-:S05]  /*8290*/  CS2R R18, SRZ ;  /* 0x0000000000127805 */ /* 0x000fca000001ff00 */
[----:B---3--:R-:W-:Y:S01]  /*82a0*/  STG.E.128 [R2.64], R16 ;  /* 0x0000001002007986 */ /* 0x008fe2000c101d24 */
[----:B------:R-:W-:Y:S05]  /*82b0*/  EXIT ;  /* 0x000000000000794d */ /* 0x000fea0003800000 */
.L_x_4865:
        /* <DEDUP_REMOVED lines=23> */
.L_x_4870:
[----:B------:R-:W-:Y:S05]  /*8430*/  BSYNC B0 ;  /* 0x0000000000007941 */ /* 0x000fea0003800000 */
.L_x_4869:
[----:B------:R-:W-:-:S05]  /*8440*/  LOP3.LUT R5, R0, R5, RZ, 0xfc, !PT ;  /* 0x0000000500057212 */ /* 0x000fca00078efcff */
[----:B------:R-:W-:Y:S01]  /*8450*/  STG.E.U8 [R2.64], R5 ;  /* 0x0000000502007986 */ /* 0x000fe2000c101124 */
[----:B------:R-:W-:Y:S05]  /*8460*/  EXIT ;  /* 0x000000000000794d */ /* 0x000fea0003800000 */
.L_x_4868:
[----:B---3--:R-:W0:Y:S01]  /*8470*/  F2F.F32.F64 R5, R16 ;  /* 0x0000001000057310 */ /* 0x008e220000301000 */
        /* <DEDUP_REMOVED lines=14> */
.L_x_4872:
[----:B------:R-:W-:Y:S01]  /*8560*/  IMAD.MOV.U32 R0, RZ, RZ, 0x7f ;  /* 0x0000007fff007424 */ /* 0x000fe200078e00ff */
[----:B------:R-:W-:-:S04]  /*8570*/  ISETP.GT.U32.AND P0, PT, R4, 0x7f800000, PT ;  /* 0x7f8000000400780c */ /* 0x000fc80003f04070 */
[----:B------:R-:W-:-:S04]  /*8580*/  SEL R0, R0, 0x7c, P0 ;  /* 0x0000007c00007807 */ /* 0x000fc80000000000 */
.L_x_4873:
[----:B------:R-:W-:Y:S05]  /*8590*/  BSYNC B0 ;  /* 0x0000000000007941 */ /* 0x000fea0003800000 */
.L_x_4871:
[----:B------:R-:W-:-:S04]  /*85a0*/  LOP3.LUT R4, R5, 0x80000000, RZ, 0xc0, !PT ;  /* 0x8000000005047812 */ /* 0x000fc800078ec0ff */
[----:B------:R-:W-:-:S04]  /*85b0*/  SHF.R.U32.HI R5, RZ, 0x18, R4 ;  /* 0x00000018ff057819 */ /* 0x000fc80000011604 */
[----:B------:R-:W-:-:S05]  /*85c0*/  LOP3.LUT R5, R0, R5, RZ, 0xfc, !PT ;  /* 0x0000000500057212 */ /* 0x000fca00078efcff */
[----:B------:R-:W-:Y:S01]  /*85d0*/  STG.E.U8 [R2.64], R5 ;  /* 0x0000000502007986 */ /* 0x000fe2000c101124 */
[----:B------:R-:W-:Y:S05]  /*85e0*/  EXIT ;  /* 0x000000000000794d */ /* 0x000fea0003800000 */
.L_x_4867:
[----:B---3--:R-:W0:Y:S01]  /*85f0*/  F2F.F32.F64 R0, R16 ;  /* 0x0000001000007310 */ /* 0x008e220000301000 */
[----:B------:R-:W0:-:S14]  /*8600*/  DSETP.GEU.AND P0, PT, |R16|, c[0x2][0x8], PT ;  /* 0x008002001000762a */ /* 0x000e1c0003f0e200 */
[----:B0-----:R-:W-:-:S05]  /*8610*/  @!P0 FMUL R0, R0, 1.175494350822287508e-38 ;  /* 0x0080000000008820 */ /* 0x001fca0000400000 */
[----:B------:R-:W-:-:S05]  /*8620*/  F2FP.BF16.PACK_AB R0, RZ, R0 ;  /* 0x00000000ff00723e */ /* 0x000fca00000010ff */
[----:B------:R-:W-:Y:S01]  /*8630*/  STG.E.U16 [R2.64], R0 ;  /* 0x0000000002007986 */ /* 0x000fe2000c101524 */
[----:B------:R-:W-:Y:S05]  /*8640*/  EXIT ;  /* 0x000000000000794d */ /* 0x000fea0003800000 */
.L_x_4864:
        /* <DEDUP_REMOVED lines=8> */
[----:B---3--:R-:W0:Y:S02]  /*86d0*/  F2I.U32.F64.TRUNC R17, R16 ;  /* 0x0000001000117311 */ /* 0x008e24000030d000 */
[----:B0-----:R-:W-:Y:S01]  /*86e0*/  STG.E.U16 [R2.64], R17 ;  /* 0x0000001102007986 */ /* 0x001fe2000c101524 */
[----:B------:R-:W-:Y:S05]  /*86f0*/  EXIT ;  /* 0x000000000000794d */ /* 0x000fea0003800000 */
.L_x_4876:
[----:B---3--:R-:W0:Y:S01]  /*8700*/  F2F.F32.F64 R7, R16 ;  /* 0x0000001000077310 */ /* 0x008e220000301000 */
        /* <DEDUP_REMOVED lines=18> */
.L_x_4879:
[----:B------:R-:W-:-:S04]  /*8830*/  LOP3.LUT R0, R7, 0x80000000, RZ, 0xc0, !PT ;  /* 0x8000000007007812 */ /* 0x000fc800078ec0ff */
[----:B------:R-:W-:-:S04]  /*8840*/  SHF.R.U32.HI R5, RZ, 0x18, R0 ;  /* 0x00000018ff057819 */ /* 0x000fc80000011600 */
[----:B------:R-:W-:-:S04]  /*8850*/  LOP3.LUT R4, R4, R5, RZ, 0xfc, !PT ;  /* 0x0000000504047212 */ /* 0x000fc800078efcff */
[----:B------:R-:W-:Y:S02]  /*8860*/  PRMT R0, R4, 0x7610, R0 ;  /* 0x0000761004007816 */ /* 0x000fe40000000000 */
.L_x_4878:
[----:B------:R-:W-:Y:S05]  /*8870*/  BSYNC B0 ;  /* 0x0000000000007941 */ /* 0x000fea0003800000 */
.L_x_4877:
[----:B------:R-:W-:Y:S01]  /*8880*/  STG.E.U8 [R2.64], R0 ;  /* 0x0000000002007986 */ /* 0x000fe2000c101124 */
[----:B------:R-:W-:Y:S05]  /*8890*/  EXIT ;  /* 0x000000000000794d */ /* 0x000fea0003800000 */
.L_x_4875:
        /* <DEDUP_REMOVED lines=19> */
.L_x_4882:
[----:B------:R-:W-:-:S04]  /*89d0*/  LOP3.LUT R0, R7, 0x80000000, RZ, 0xc0, !PT ;  /* 0x8000000007007812 */ /* 0x000fc800078ec0ff */
[----:B------:R-:W-:-:S04]  /*89e0*/  SHF.R.U32.HI R5, RZ, 0x18, R0 ;  /* 0x00000018ff057819 */ /* 0x000fc80000011600 */
[----:B------:R-:W-:-:S04]  /*89f0*/  LOP3.LUT R4, R4, R5, RZ, 0xfc, !PT ;  /* 0x0000000504047212 */ /* 0x000fc800078efcff */
[----:B------:R-:W-:Y:S02]  /*8a00*/  PRMT R0, R4, 0x7610, R0 ;  /* 0x0000761004007816 */ /* 0x000fe40000000000 */
.L_x_4881:
[----:B------:R-:W-:Y:S05]  /*8a10*/  BSYNC B0 ;  /* 0x0000000000007941 */ /* 0x000fea0003800000 */
.L_x_4880:
[----:B------:R-:W-:Y:S01]  /*8a20*/  STG.E.U8 [R2.64], R0 ;  /* 0x0000000002007986 */ /* 0x000fe2000c101124 */
[----:B------:R-:W-:Y:S05]  /*8a30*/  EXIT ;  /* 0x000000000000794d */ /* 0x000fea0003800000 */
.L_x_4874:
[----:B------:R-:W-:-:S13]  /*8a40*/  ISETP.NE.AND P0, PT, R0, 0x1c, PT ;  /* 0x0000001c0000780c */ /* 0x000fda0003f05270 */
[----:B------:R-:W-:Y:S05]  /*8a50*/  @!P0 BRA `(.L_x_4883) ;  /* 0x000002d000008947 */ /* 0x000fea0003800000 */
[----:B------:R-:W-:-:S13]  /*8a60*/  ISETP.NE.AND P0, PT, R0, 0x1d, PT ;  /* 0x0000001d0000780c */ /* 0x000fda0003f05270 */
[----:B------:R-:W-:Y:S05]  /*8a70*/  @!P0 BRA `(.L_x_4884) ;  /* 0x0000028000008947 */ /* 0x000fea0003800000 */
[----:B------:R-:W-:-:S13]  /*8a80*/  ISETP.NE.AND P0, PT, R0, 0x2c, PT ;  /* 0x0000002c0000780c */ /* 0x000fda0003f05270 */
[----:B------:R-:W-:Y:S05]  /*8a90*/  @P0 BRA `(.L_x_4857) ;  /* 0x0000012000000947 */ /* 0x000fea0003800000 */
[----:B---3--:R-:W0:Y:S01]  /*8aa0*/  F2F.F32.F64 R6, R16 ;  /* 0x0000001000067310 */ /* 0x008e220000301000 */
        /* <DEDUP_REMOVED lines=17> */
.L_x_4857:
        /* <DEDUP_REMOVED lines=19> */
[----:B------:R-:W-:Y:S05]  /*8cf0*/  EXIT ;  /* 0x000000000000794d */ /* 0x000fea0003800000 */
.L_x_4884:
[----:B---3--:R-:W0:Y:S02]  /*8d00*/  F2I.U64.F64.TRUNC R16, R16 ;  /* 0x0000001000107311 */ /* 0x008e24000030d800 */
[----:B0-----:R-:W-:Y:S01]  /*8d10*/  STG.E.64 [R2.64], R16 ;  /* 0x0000001002007986 */ /* 0x001fe2000c101b24 */
[----:B------:R-:W-:Y:S05]  /*8d20*/  EXIT ;  /* 0x000000000000794d */ /* 0x000fea0003800000 */
.L_x_4883:
[----:B---3--:R-:W0:Y:S02]  /*8d30*/  F2I.U32.F64.TRUNC R17, R16 ;  /* 0x0000001000117311 */ /* 0x008e24000030d000 */
[----:B0-----:R-:W-:Y:S01]  /*8d40*/  STG.E [R2.64], R17 ;  /* 0x0000001102007986 */ /* 0x001fe2000c101924 */
[----:B------:R-:W-:Y:S05]  /*8d50*/  EXIT ;  /* 0x000000000000794d */ /* 0x000fea0003800000 */
.L_x_4885:
        /* <DEDUP_REMOVED lines=10> */
.L_x_17769:


//--------------------- .text._ZN2at6native18elementwise_kernelILi128ELi2EZNS0_22gpu_kernel_impl_nocastINS0_13AUnaryFunctorIdddZZZNS0_17hypot_kernel_cudaERNS_18TensorIteratorBaseEENKUlvE_clEvENKUlvE_clEvEUlddE_EEEEvS5_RKT_EUliE_EEviT1_ --------------------------
	.section	.text._ZN2at6native18elementwise_kernelILi128ELi2EZNS0_22gpu_kernel_impl_nocastINS0_13AUnaryFunctorIdddZZZNS0_17hypot_kernel_cudaERNS_18TensorIteratorBaseEENKUlvE_clEvENKUlvE_clEvEUlddE_EEEEvS5_RKT_EUliE_EEviT1_,"ax",@progbits
	.sectioninfo	@"SHI_REGISTERS=20"
	.align	128
        .global         _ZN2at6native18elementwise_kernelILi128ELi2EZNS0_22gpu_kernel_impl_nocastINS0_13AUnaryFunctorIdddZZZNS0_17hypot_kernel_cudaERNS_18TensorIteratorBaseEENKUlvE_clEvENKUlvE_clEvEUlddE_EEEEvS5_RKT_EUliE_EEviT1_
        .type           _ZN2at6native18elementwise_kernelILi128ELi2EZNS0_22gpu_kernel_impl_nocastINS0_13AUnaryFunctorIdddZZZNS0_17hypot_kernel_cudaERNS_18TensorIteratorBaseEENKUlvE_clEvENKUlvE_clEvEUlddE_EEEEvS5_RKT_EUliE_EEviT1_,@function
        .size           _ZN2at6native18elementwise_kernelILi128ELi2EZNS0_22gpu_kernel_impl_nocastINS0_13AUnaryFunctorIdddZZZNS0_17hypot_kernel_cudaERNS_18TensorIteratorBaseEENKUlvE_clEvENKUlvE_clEvEUlddE_EEEEvS5_RKT_EUliE_EEviT1_,(.L_x_17770 - _ZN2at6native18elementwise_kernelILi128ELi2EZNS0_22gpu_kernel_impl_nocastINS0_13AUnaryFunctorIdddZZZNS0_17hypot_kernel_cudaERNS_18TensorIteratorBaseEENKUlvE_clEvENKUlvE_clEvEUlddE_EEEEvS5_RKT_EUliE_EEviT1_)
        .other          _ZN2at6native18elementwise_kernelILi128ELi2EZNS0_22gpu_kernel_impl_nocastINS0_13AUnaryFunctorIdddZZZNS0_17hypot_kernel_cudaERNS_18TensorIteratorBaseEENKUlvE_clEvENKUlvE_clEvEUlddE_EEEEvS5_RKT_EUliE_EEviT1_,@"STO_CUDA_ENTRY STV_DEFAULT"
_ZN2at6native18elementwise_kernelILi128ELi2EZNS0_22gpu_kernel_impl_nocastINS0_13AUnaryFunctorIdddZZZNS0_17hypot_kernel_cudaERNS_18TensorIteratorBaseEENKUlvE_clEvENKUlvE_clEvEUlddE_EEEEvS5_RKT_EUliE_EEviT1_:
.text._ZN2at6native18elementwise_kernelILi128ELi2EZNS0_22gpu_kernel_impl_nocastINS0_13AUnaryFunctorIdddZZZNS0_17hypot_kernel_cudaERNS_18TensorIteratorBaseEENKUlvE_clEvENKUlvE_clEvEUlddE_EEEEvS5_RKT_EUliE_EEviT1_:
[----:B------:R-:W-:Y:S02]  /*0000*/  MOV R1, c[0x0][0x28] ;  /* 0x00000a0000017a02 */ /* 0x000fe40000000f00 */
[----:B------:R-:W0:Y:S01]  /*0010*/  S2R R2, SR_CTAID.X ;  /* 0x0000000000027919 */ /* 0x000e220000002500 */
[----:B------:R-:W-:Y:S01]  /*0020*/  ULDC.64 UR4, c[0x0][0x118] ;  /* 0x0000460000047ab9 */ /* 0x000fe20000000a00 */
[----:B------:R-:W-:Y:S02]  /*0030*/  BSSY B0, `(.L_x_4886) ;  /* 0x000011a000007945 */ /* 0x000fe40003800000 */
[----:B------:R-:W0:Y:S02]  /*0040*/  S2R R3, SR_TID.X ;  /* 0x0000000000037919 */ /* 0x000e240000002100 */
[----:B0-----:R-:W-:-:S04]  /*0050*/  LEA R3, R2, R3, 0x8 ;  /* 0x0000000302037211 */ /* 0x001fc800078e40ff */
[----:B------:R-:W-:Y:S01]  /*0060*/  ISETP.GE.AND P0, PT, R3, c[0x0][0x160], PT ;  /* 0x0000580003007a0c */ /* 0x000fe20003f06270 */
[----:B------:R-:W-:-:S12]  /*0070*/  IMAD.MOV.U32 R7, RZ, RZ, R3 ;  /* 0x000000ffff077224 */ /* 0x000fd800078e0003 */
[----:B------:R-:W-:Y:S05]  /*0080*/  @P0 BRA `(.L_x_4887) ;  /* 0x0000114000000947 */ /* 0x000fea0003800000 */
[----:B------:R-:W-:Y:S01]  /*0090*/  ISETP.NE.AND P0, PT, RZ, c[0x0][0x168], PT ;  /* 0x00005a00ff007a0c */ /* 0x000fe20003f05270 */
[----:B------:R-:W-:Y:S01]  /*00a0*/  HFMA2.MMA R4, -RZ, RZ, 0, 0 ;  /* 0x00000000ff047435 */ /* 0x000fe200000001ff */
[----:B------:R-:W-:-:S11]  /*00b0*/  MOV R0, RZ ;  /* 0x000000ff00007202 */ /* 0x000fd60000000f00 */
[----:B------:R-:W-:Y:S05]  /*00c0*/  @!P0 BRA `(.L_x_4888) ;  /* 0x00000e1000008947 */ /* 0x000fea0003800000 */
[----:B------:R-:W-:Y:S01]  /*00d0*/  IMAD.MOV.U32 R2, RZ, RZ, RZ ;  /* 0x000000ffff027224 */ /* 0x000fe200078e00ff */
        /* <DEDUP_REMOVED lines=15> */
[C---:B------:R-:W-:Y:S02]  /*01d0*/  IMAD R7, R6.reuse, c[0x0][0x2a0], RZ ;  /* 0x0000a80006077a24 */ /* 0x040fe400078e02ff */
[----:B------:R-:W-:Y:S02]  /*01e0*/  IMAD R11, R6, c[0x0][0x2a4], RZ ;  /* 0x0000a900060b7a24 */ /* 0x000fe400078e02ff */
        /* <DEDUP_REMOVED lines=195> */
[----:B------:R-:W-:Y:S01]  /*0e20*/  SHF.R.U32.HI R9, RZ, c[0x0][0x288], R8 ;  /* 0x0000a200ff097a19 */ /* 0x000fe20000011608 */
[----:B------:R-:W-:-:S03]  /*0e30*/  @P0 IMAD.MOV.U32 R8, RZ, RZ, RZ ;  /* 0x000000ffff080224 */ /* 0x000fc600078e00ff */
[C---:B------:R-:W-:Y:S01]  /*0e40*/  IADD3 R6, -R9.reuse, RZ, RZ ;  /* 0x000000ff09067210 */ /* 0x040fe20007ffe1ff */
        /* <DEDUP_REMOVED lines=9> */
.L_x_4888:
[----:B------:R-:W-:-:S04]  /*0ee0*/  IADD3 R8, P0, R4, c[0x0][0x368], RZ ;  /* 0x0000da0004087a10 */ /* 0x000fc80007f1e0ff */
[----:B------:R-:W-:-:S05]  /*0ef0*/  IADD3.X R9, RZ, c[0x0][0x36c], RZ, P0, !PT ;  /* 0x0000db00ff097a10 */ /* 0x000fca00007fe4ff */
[----:B------:R0:W2:Y:S01]  /*0f00*/  LDG.E.64 R4, [R8.64] ;  /* 0x0000000408047981 */ /* 0x0000a2000c1e1b00 */
[----:B------:R-:W-:Y:S01]  /*0f10*/  DADD R12, -RZ, |c[0x0][0x378]| ;  /* 0x4000de00ff0c7629 */ /* 0x000fe20000000100 */
[----:B------:R-:W-:Y:S02]  /*0f20*/  MOV R16, 0x0 ;  /* 0x0000000000107802 */ /* 0x000fe40000000f00 */
[----:B------:R-:W-:Y:S01]  /*0f30*/  MOV R17, 0x3fd80000 ;  /* 0x3fd8000000117802 */ /* 0x000fe20000000f00 */
[----:B0-----:R-:W-:Y:S01]  /*0f40*/  IMAD.MOV.U32 R8, RZ, RZ, RZ ;  /* 0x000000ffff087224 */ /* 0x001fe200078e00ff */
[----:B--2---:R-:W0:-:S10]  /*0f50*/  DADD R10, -RZ, |R4| ;  /* 0x00000000ff0a7229 */ /* 0x004e140000000504 */
        /* <DEDUP_REMOVED lines=13> */
[----:B0-----:R0:W1:Y:S02]  /*1030*/  DFMA R8, R8, R8, R10 ;  /* 0x000000080808722b */ /* 0x001064000000000a */
[----:B0-----:R-:W-:-:S04]  /*1040*/  MOV R11, c[0x2][0x4] ;  /* 0x00800100000b7a02 */ /* 0x001fc80000000f00 */
[----:B-1----:R-:W0:-:S04]  /*1050*/  DSETP.MIN.AND P0, P1, R8, c[0x2][0x0], PT ;  /* 0x008000000800762a */ /* 0x002e080003900000 */
[----:B------:R-:W-:-:S04]  /*1060*/  MOV R10, R9 ;  /* 0x00000009000a7202 */ /* 0x000fc80000000f00 */
[----:B0-----:R-:W-:Y:S02]  /*1070*/  FSEL R13, R10, c[0x2][0x4], P0 ;  /* 0x008001000a0d7a08 */ /* 0x001fe40000000000 */
[----:B------:R-:W-:-:S04]  /*1080*/  MOV R10, R8 ;  /* 0x00000008000a7202 */ /* 0x000fc80000000f00 */
[----:B------:R-:W-:Y:S02]  /*1090*/  @P1 LOP3.LUT R13, R11, 0x80000, RZ, 0xfc, !PT ;  /* 0x000800000b0d1812 */ /* 0x000fe400078efcff */
[----:B------:R-:W-:Y:S01]  /*10a0*/  SEL R12, R10, c[0x2][0x0], P0 ;  /* 0x008000000a0c7a07 */ /* 0x000fe20000000000 */
[----:B------:R-:W-:Y:S01]  /*10b0*/  IMAD.MOV.U32 R10, RZ, RZ, RZ ;  /* 0x000000ffff0a7224 */ /* 0x000fe200078e00ff */
[----:B------:R-:W0:Y:S01]  /*10c0*/  MUFU.RSQ64H R11, R13 ;  /* 0x0000000d000b7308 */ /* 0x000e220000001c00 */
[----:B------:R-:W-:Y:S01]  /*10d0*/  ISETP.GE.U32.AND P1, PT, R5, 0x7ff00000, PT ;  /* 0x7ff000000500780c */ /* 0x000fe20003f26070 */
[----:B------:R-:W-:-:S04]  /*10e0*/  DSETP.NEU.AND P0, PT, R4, RZ, PT ;  /* 0x000000ff0400722a */ /* 0x000fc80003f0d000 */
[----:B0-----:R-:W0:-:S06]  /*10f0*/  DMUL R14, R10, R10 ;  /* 0x0000000a0a0e7228 */ /* 0x001e0c0000000000 */
[----:B0-----:R-:W0:-:S06]  /*1100*/  DFMA R14, R12, -R14, 1 ;  /* 0x3ff000000c0e742b */ /* 0x001e0c000000080e */
[----:B0-----:R-:W-:-:S04]  /*1110*/  DFMA R16, R14, R16, 0.5 ;  /* 0x3fe000000e10742b */ /* 0x001fc80000000010 */
[----:B------:R-:W0:-:S06]  /*1120*/  DMUL R14, R10, R14 ;  /* 0x0000000e0a0e7228 */ /* 0x000e0c0000000000 */
[----:B0-----:R0:W1:Y:S02]  /*1130*/  DFMA R14, R16, R14, R10 ;  /* 0x0000000e100e722b */ /* 0x001064000000000a */
[----:B0-----:R-:W-:-:S04]  /*1140*/  LOP3.LUT R11, R2, 0x100000, RZ, 0xfc, !PT ;  /* 0x00100000020b7812 */ /* 0x001fc800078efcff */
[----:B-1----:R0:W1:Y:S02]  /*1150*/  DMUL R14, R8, R14 ;  /* 0x0000000e080e7228 */ /* 0x0020640000000000 */
[----:B0-----:R-:W-:-:S04]  /*1160*/  IADD3 R8, P2, R0, c[0x0][0x360], RZ ;  /* 0x0000d80000087a10 */ /* 0x001fc80007f5e0ff */
[----:B-1----:R-:W0:Y:S01]  /*1170*/  DMUL R14, R14, R10 ;  /* 0x0000000a0e0e7228 */ /* 0x002e220000000000 */
[----:B------:R-:W-:-:S09]  /*1180*/  IADD3.X R9, RZ, c[0x0][0x364], RZ, P2, !PT ;  /* 0x0000d900ff097a10 */ /* 0x000fd200017fe4ff */
[----:B0-----:R-:W-:Y:S02]  /*1190*/  @!P1 FSEL R4, R6, R14, !P0 ;  /* 0x0000000e06049208 */ /* 0x001fe40004000000 */
[----:B------:R-:W-:Y:S02]  /*11a0*/  @!P1 FSEL R5, R7, R15, !P0 ;  /* 0x0000000f07059208 */ /* 0x000fe40004000000 */
[----:B------:R-:W-:-:S03]  /*11b0*/  IADD3 R7, R3, 0x80, RZ ;  /* 0x0000008003077810 */ /* 0x000fc60007ffe0ff */
[----:B------:R0:W-:Y:S04]  /*11c0*/  STG.E.64 [R8.64], R4 ;  /* 0x0000000408007986 */ /* 0x0001e8000c101b04 */
.L_x_4887:
[----:B------:R-:W-:Y:S05]  /*11d0*/  BSYNC B0 ;  /* 0x0000000000007941 */ /* 0x000fea0003800000 */
.L_x_4886:
[----:B------:R-:W-:-:S13]  /*11e0*/  ISETP.GE.AND P0, PT, R7, c[0x0][0x160], PT ;  /* 0x0000580007007a0c */ /* 0x000fda0003f06270 */
[----:B------:R-:W-:Y:S05]  /*11f0*/  @P0 EXIT ;  /* 0x000000000000094d */ /* 0x000fea0003800000 */
[----:B------:R-:W-:Y:S01]  /*1200*/  ISETP.NE.AND P0, PT, RZ, c[0x0][0x168], PT ;  /* 0x00005a00ff007a0c */ /* 0x000fe20003f05270 */
[----:B------:R-:W-:Y:S01]  /*1210*/  IMAD.MOV.U32 R2, RZ, RZ, RZ ;  /* 0x000000ffff027224 */ /* 0x000fe200078e00ff */
[----:B------:R-:W-:-:S11]  /*1220*/  MOV R0, RZ ;  /* 0x000000ff00007202 */ /* 0x000fd60000000f00 */
[----:B------:R-:W-:Y:S05]  /*1230*/  @!P0 BRA `(.L_x_4889) ;  /* 0x00000e0000008947 */ /* 0x000fea0003800000 */
[----:B------:R-:W-:Y:S01]  /*1240*/  HFMA2.MMA R2, -RZ, RZ, 0, 0 ;  /* 0x00000000ff027435 */ /* 0x000fe200000001ff */
[----:B------:R-:W-:-:S09]  /*1250*/  MOV R3, R7 ;  /* 0x0000000700037202 */ /* 0x000fd20000000f00 */
[----:B0-----:R-:W-:-:S04]  /*1260*/  IMAD.HI.U32 R4, R7, c[0x0][0x170], R2 ;  /* 0x00005c0007047a27 */ /* 0x001fc800078e0002 */
[----:B------:R-:W-:Y:S01]  /*1270*/  IMAD.MOV.U32 R3, RZ, RZ, c[0x0][0x168] ;  /* 0x00005a00ff037624 */ /* 0x000fe200078e00ff */
[----:B------:R-:W-:-:S04]  /*1280*/  SHF.R.U32.HI R5, RZ, c[0x0][0x174], R4 ;  /* 0x00005d00ff057a19 */ /* 0x000fc80000011604 */
[----:B------:R-:W-:Y:S02]  /*1290*/  ISETP.NE.AND P0, PT, R3, 0x1, PT ;  /* 0x000000010300780c */ /* 0x000fe40003f05270 */
        /* <DEDUP_REMOVED lines=207> */
[----:B------:R-:W-:-:S03]  /*1f90*/  @P0 MOV R6, RZ ;  /* 0x000000ff00060202 */ /* 0x000fc60000000f00 */
[--C-:B------:R-:W-:Y:S02]  /*1fa0*/  IMAD.MOV R4, RZ, RZ, -R7.reuse ;  /* 0x000000ffff047224 */ /* 0x100fe400078e0a07 */
        /* <DEDUP_REMOVED lines=9> */
.L_x_4889:
[----:B0-----:R-:W-:-:S04]  /*2040*/  IADD3 R8, P0, R2, c[0x0][0x368], RZ ;  /* 0x0000da0002087a10 */ /* 0x001fc80007f1e0ff */
[----:B------:R-:W-:-:S05]  /*2050*/  IADD3.X R9, RZ, c[0x0][0x36c], RZ, P0, !PT ;  /* 0x0000db00ff097a10 */ /* 0x000fca00007fe4ff */
[----:B------:R0:W2:Y:S01]  /*2060*/  LDG.E.64 R2, [R8.64] ;  /* 0x0000000408027981 */ /* 0x0000a2000c1e1b00 */
[----:B------:R-:W-:Y:S01]  /*2070*/  DADD R12, -RZ, |c[0x0][0x378]| ;  /* 0x4000de00ff0c7629 */ /* 0x000fe20000000100 */
[----:B------:R-:W-:Y:S01]  /*2080*/  IMAD.MOV.U32 R16, RZ, RZ, 0x0 ;  /* 0x00000000ff107424 */ /* 0x000fe200078e00ff */
[----:B------:R-:W-:Y:S02]  /*2090*/  MOV R17, 0x3fd80000 ;  /* 0x3fd8000000117802 */ /* 0x000fe40000000f00 */
[----:B0-----:R-:W-:Y:S01]  /*20a0*/  MOV R8, RZ ;  /* 0x000000ff00087202 */ /* 0x001fe20000000f00 */
        /* <DEDUP_REMOVED lines=10> */
[----:B------:R-:W-:Y:S01]  /*2150*/  SEL R4, R10, R12, P1 ;  /* 0x0000000c0a047207 */ /* 0x000fe20000800000 */
[----:B------:R-:W-:-:S03]  /*2160*/  IMAD.MOV.U32 R12, RZ, RZ, c[0x2][0x4] ;  /* 0x00800100ff0c7624 */ /* 0x000fc600078e00ff */
[----:B------:R-:W0:-:S04]  /*2170*/  DMUL R10, R8, R2 ;  /* 0x00000002080a7228 */ /* 0x000e080000000000 */
[----:B------:R-:W-:-:S04]  /*2180*/  DMUL R8, R8, R4 ;  /* 0x0000000408087228 */ /* 0x000fc80000000000 */
[----:B0-----:R-:W0:-:S06]  /*2190*/  DMUL R10, R10, R10 ;  /* 0x0000000a0a0a7228 */ /* 0x001e0c0000000000 */
[----:B0-----:R-:W0:-:S06]  /*21a0*/  DFMA R8, R8, R8, R10 ;  /* 0x000000080808722b */ /* 0x001e0c000000000a */
[----:B0-----:R-:W0:-:S04]  /*21b0*/  DSETP.MIN.AND P0, P1, R8, c[0x2][0x0], PT ;  /* 0x008000000800762a */ /* 0x001e080003900000 */
[----:B------:R-:W-:-:S04]  /*21c0*/  MOV R7, R9 ;  /* 0x0000000900077202 */ /* 0x000fc80000000f00 */
[----:B0-----:R-:W-:Y:S02]  /*21d0*/  FSEL R11, R7, c[0x2][0x4], P0 ;  /* 0x00800100070b7a08 */ /* 0x001fe40000000000 */
[----:B------:R-:W-:-:S04]  /*21e0*/  MOV R7, R8 ;  /* 0x0000000800077202 */ /* 0x000fc80000000f00 */
[----:B------:R-:W-:Y:S02]  /*21f0*/  @P1 LOP3.LUT R11, R12, 0x80000, RZ, 0xfc, !PT ;  /* 0x000800000c0b1812 */ /* 0x000fe400078efcff */
[----:B------:R-:W-:Y:S02]  /*2200*/  MOV R12, RZ ;  /* 0x000000ff000c7202 */ /* 0x000fe40000000f00 */
[----:B------:R-:W0:Y:S01]  /*2210*/  MUFU.RSQ64H R13, R11 ;  /* 0x0000000b000d7308 */ /* 0x000e220000001c00 */
[----:B------:R-:W-:Y:S01]  /*2220*/  SEL R10, R7, c[0x2][0x0], P0 ;  /* 0x00800000070a7a07 */ /* 0x000fe20000000000 */
[----:B------:R-:W-:Y:S01]  /*2230*/  DSETP.NEU.AND P0, PT, R2, RZ, PT ;  /* 0x000000ff0200722a */ /* 0x000fe20003f0d000 */
[----:B------:R-:W-:Y:S02]  /*2240*/  LOP3.LUT R7, R6, 0x100000, RZ, 0xfc, !PT ;  /* 0x0010000006077812 */ /* 0x000fe400078efcff */
[----:B------:R-:W-:Y:S02]  /*2250*/  MOV R6, RZ ;  /* 0x000000ff00067202 */ /* 0x000fe40000000f00 */
[----:B------:R-:W-:Y:S01]  /*2260*/  ISETP.GE.U32.AND P1, PT, R3, 0x7ff00000, PT ;  /* 0x7ff000000300780c */ /* 0x000fe20003f26070 */
[----:B0-----:R-:W0:-:S06]  /*2270*/  DMUL R14, R12, R12 ;  /* 0x0000000c0c0e7228 */ /* 0x001e0c0000000000 */
[----:B0-----:R-:W0:-:S06]  /*2280*/  DFMA R14, R10, -R14, 1 ;  /* 0x3ff000000a0e742b */ /* 0x001e0c000000080e */
[----:B0-----:R-:W-:-:S04]  /*2290*/  DFMA R16, R14, R16, 0.5 ;  /* 0x3fe000000e10742b */ /* 0x001fc80000000010 */
[----:B------:R-:W0:-:S06]  /*22a0*/  DMUL R14, R12, R14 ;  /* 0x0000000e0c0e7228 */ /* 0x000e0c0000000000 */
[----:B0-----:R-:W0:-:S06]  /*22b0*/  DFMA R14, R16, R14, R12 ;  /* 0x0000000e100e722b */ /* 0x001e0c000000000c */
[----:B0-----:R-:W0:-:S06]  /*22c0*/  DMUL R14, R8, R14 ;  /* 0x0000000e080e7228 */ /* 0x001e0c0000000000 */
[----:B0-----:R0:W1:Y:S02]  /*22d0*/  DMUL R14, R14, R6 ;  /* 0x000000060e0e7228 */ /* 0x0010640000000000 */
[----:B0-----:R-:W-:-:S04]  /*22e0*/  IADD3 R6, P2, R0, c[0x0][0x360], RZ ;  /* 0x0000d80000067a10 */ /* 0x001fc80007f5e0ff */
[----:B------:R-:W-:-:S04]  /*22f0*/  IADD3.X R7, RZ, c[0x0][0x364], RZ, P2, !PT ;  /* 0x0000d900ff077a10 */ /* 0x000fc800017fe4ff */
[----:B-1----:R-:W-:Y:S02]  /*2300*/  @!P1 FSEL R2, R4, R14, !P0 ;  /* 0x0000000e04029208 */ /* 0x002fe40004000000 */
[----:B------:R-:W-:-:S05]  /*2310*/  @!P1 FSEL R3, R5, R15, !P0 ;  /* 0x0000000f05039208 */ /* 0x000fca0004000000 */
[----:B------:R-:W-:Y:S01]  /*2320*/  STG.E.64 [R6.64], R2 ;  /* 0x0000000206007986 */ /* 0x000fe2000c101b04 */
[----:B------:R-:W-:Y:S05]  /*2330*/  EXIT ;  /* 0x000000000000794d */ /* 0x000fea0003800000 */
.L_x_4890:
        /* <DEDUP_REMOVED lines=12> */
.L_x_17770:


//--------------------- .text._ZN2at6native27unrolled_elementwise_kernelINS0_13AUnaryFunctorIdddZZZNS0_17hypot_kernel_cudaERNS_18TensorIteratorBaseEENKUlvE_clEvENKUlvE_clEvEUlddE_EESt5arrayIPcLm2EELi4E23TrivialOffsetCalculatorILi1EjESD_NS0_6memory15LoadWithoutCastENSE_16StoreWithoutCastEEEviT_T0_T2_T3_T4_T5_ --------------------------
	.section	.text._ZN2at6native27unrolled_elementwise_kernelINS0_13AUnaryFunctorIdddZZZNS0_17hypot_kernel_cudaERNS_18TensorIteratorBaseEENKUlvE_clEvENKUlvE_clEvEUlddE_EESt5arrayIPcLm2EELi4E23TrivialOffsetCalculatorILi1EjESD_NS0_6memory15LoadWithoutCastENSE_16StoreWithoutCastEEEviT_T0_T2_T3_T4_T5_,"ax",@progbits
	.sectioninfo	@"SHI_REGISTERS=30"
	.align	128
        .global         _ZN2at6native27unrolled_elementwise_kernelINS0_13AUnaryFunctorIdddZZZNS0_17hypot_kernel_cudaERNS_18TensorIteratorBaseEENKUlvE_clEvENKUlvE_clEvEUlddE_EESt5arrayIPcLm2EELi4E23TrivialOffsetCalculatorILi1EjESD_NS0_6memory15LoadWithoutCastENSE_16StoreWithoutCastEEEviT_T0_T2_T3_T4_T5_
        .type           _ZN2at6native27unrolled_elementwise_kernelINS0_13AUnaryFunctorIdddZZZNS0_17hypot_kernel_cudaERNS_18TensorIteratorBaseEENKUlvE_clEvENKUlvE_clEvEUlddE_EESt5arrayIPcLm2EELi4E23TrivialOffsetCalculatorILi1EjESD_NS0_6memory15LoadWithoutCastENSE_16StoreWithoutCastEEEviT_T0_T2_T3_T4_T5_,@function
        .size           _ZN2at6native27unrolled_elementwise_kernelINS0_13AUnaryFunctorIdddZZZNS0_17hypot_kernel_cudaERNS_18TensorIteratorBaseEENKUlvE_clEvENKUlvE_clEvEUlddE_EESt5arrayIPcLm2EELi4E23TrivialOffsetCalculatorILi1EjESD_NS0_6memory15LoadWithoutCastENSE_16StoreWithoutCastEEEviT_T0_T2_T3_T4_T5_,(.L_x_17771 - _ZN2at6native27unrolled_elementwise_kernelINS0_13AUnaryFunctorIdddZZZNS0_17hypot_kernel_cudaERNS_18TensorIteratorBaseEENKUlvE_clEvENKUlvE_clEvEUlddE_EESt5arrayIPcLm2EELi4E23TrivialOffsetCalculatorILi1EjESD_NS0_6memory15LoadWithoutCastENSE_16StoreWithoutCastEEEviT_T0_T2_T3_T4_T5_)
        .other          _ZN2at6native27unrolled_elementwise_kernelINS0_13AUnaryFunctorIdddZZZNS0_17hypot_kernel_cudaERNS_18TensorIteratorBaseEENKUlvE_clEvENKUlvE_clEvEUlddE_EESt5arrayIPcLm2EELi4E23TrivialOffsetCalculatorILi1EjESD_NS0_6memory15LoadWithoutCastENSE_16StoreWithoutCastEEEviT_T0_T2_T3_T4_T5_,@"STO_CUDA_ENTRY STV_DEFAULT"
_ZN2at6native27unrolled_elementwise_kernelINS0_13AUnaryFunctorIdddZZZNS0_17hypot_kernel_cudaERNS_18TensorIteratorBaseEENKUlvE_clEvENKUlvE_clEvEUlddE_EESt5arrayIPcLm2EELi4E23TrivialOffsetCalculatorILi1EjESD_NS0_6memory15LoadWithoutCastENSE_16StoreWithoutCastEEEviT_T0_T2_T3_T4_T5_:
.text._ZN2at6native27unrolled_elementwise_kernelINS0_13AUnaryFunctorIdddZZZNS0_17hypot_kernel_cudaERNS_18TensorIteratorBaseEENKUlvE_clEvENKUlvE_clEvEUlddE_EESt5arrayIPcLm2EELi4E23TrivialOffsetCalculatorILi1EjESD_NS0_6memory15LoadWithoutCastENSE_16StoreWithoutCastEEEviT_T0_T2_T3_T4_T5_:
[----:B------:R-:W-:Y:S02]  /*0000*/  IMAD.MOV.U32 R1, RZ, RZ, c[0x0][0x28] ;  /* 0x00000a00ff017624 */ /* 0x000fe400078e00ff */
[----:B------:R-:W0:Y:S01]  /*0010*/  S2R R0, SR_CTAID.X ;  /* 0x0000000000007919 */ /* 0x000e220000002500 */
[----:B------:R-:W-:Y:S01]  /*0020*/  IMAD.MOV.U32 R3, RZ, RZ, -0x200 ;  /* 0xfffffe00ff037424 */ /* 0x000fe200078e00ff */
[----:B------:R-:W-:Y:S01]  /*0030*/  CS2R R18, SRZ ;  /* 0x0000000000127805 */ /* 0x000fe2000001ff00 */
[----:B------:R-:W-:Y:S01]  /*0040*/  CS2R R10, SRZ ;  /* 0x00000000000a7805 */ /* 0x000fe2000001ff00 */
[----:B------:R-:W1:Y:S01]  /*0050*/  S2R R23, SR_TID.X ;  /* 0x0000000000177919 */ /* 0x000e620000002100 */
[----:B------:R-:W-:Y:S01]  /*0060*/  CS2R R20, SRZ ;  /* 0x0000000000147805 */ /* 0x000fe2000001ff00 */
[----:B------:R-:W-:Y:S01]  /*0070*/  ULDC.64 UR4, c[0x0][0x118] ;  /* 0x0000460000047ab9 */ /* 0x000fe20000000a00 */
[----:B0-----:R-:W-:Y:S02]  /*0080*/  IMAD R2, R0, R3, c[0x0][0x160] ;  /* 0x0000580000027624 */ /* 0x001fe400078e0203 */
[----:B-1----:R-:W-:-:S03]  /*0090*/  IMAD.MOV.U32 R3, RZ, RZ, R23 ;  /* 0x000000ffff037224 */ /* 0x002fc600078e0017 */
[----:B------:R-:W-:-:S13]  /*00a0*/  ISETP.GE.AND P2, PT, R23, R2, PT ;  /* 0x000000021700720c */ /* 0x000fda0003f46270 */
[----:B------:R-:W-:-:S04]  /*00b0*/  @!P2 IADD3 R3, R23, 0x80, RZ ;  /* 0x000000801703a810 */ /* 0x000fc80007ffe0ff */
[----:B------:R-:W-:-:S13]  /*00c0*/  ISETP.GE.AND P0, PT, R3, R2, PT ;  /* 0x000000020300720c */ /* 0x000fda0003f06270 */
[----:B------:R-:W-:Y:S01]  /*00d0*/  @!P0 IMAD R8, R0, 0x200, R3 ;  /* 0x0000020000088824 */ /* 0x000fe200078e0203 */
[----:B------:R-:W-:Y:S01]  /*00e0*/  @!P0 IADD3 R3, R3, 0x80, RZ ;  /* 0x0000008003038810 */ /* 0x000fe20007ffe0ff */
[----:B------:R-:W-:-:S03]  /*00f0*/  @!P0 IMAD.MOV.U32 R9, RZ, RZ, 0x8 ;  /* 0x00000008ff098424 */ /* 0x000fc600078e00ff */
[----:B------:R-:W-:Y:S01]  /*0100*/  ISETP.GE.AND P3, PT, R3, R2, PT ;  /* 0x000000020300720c */ /* 0x000fe20003f66270 */
[----:B------:R-:W-:Y:S02]  /*0110*/  @!P2 IMAD R6, R0, 0x200, R23 ;  /* 0x000002000006a824 */ /* 0x000fe400078e0217 */
[----:B------:R-:W-:Y:S01]  /*0120*/  @!P2 IMAD.MOV.U32 R7, RZ, RZ, 0x8 ;  /* 0x00000008ff07a424 */ /* 0x000fe200078e00ff */
[----:B------:R-:W-:Y:S01]  /*0130*/  CS2R R4, SRZ ;  /* 0x0000000000047805 */ /* 0x000fe2000001ff00 */
[----:B------:R-:W-:-:S08]  /*0140*/  @!P0 IMAD.WIDE.U32 R8, R8, R9, c[0x0][0x180] ;  /* 0x0000600008088625 */ /* 0x000fd000078e0009 */
[----:B------:R-:W-:Y:S01]  /*0150*/  @!P3 IMAD R14, R0, 0x200, R3 ;  /* 0x00000200000eb824 */ /* 0x000fe200078e0203 */
[----:B------:R-:W-:Y:S01]  /*0160*/  @!P3 IADD3 R3, R3, 0x80, RZ ;  /* 0x000000800303b810 */ /* 0x000fe20007ffe0ff */
[----:B------:R-:W-:Y:S01]  /*0170*/  @!P3 IMAD.MOV.U32 R15, RZ, RZ, 0x8 ;  /* 0x00000008ff0fb424 */ /* 0x000fe200078e00ff */
[----:B------:R0:W5:Y:S02]  /*0180*/  @!P0 LDG.E.64 R18, [R8.64] ;  /* 0x0000000408128981 */ /* 0x000164000c1e1b00 */
[----:B------:R-:W-:Y:S01]  /*0190*/  ISETP.GE.AND P1, PT, R3, R2, PT ;  /* 0x000000020300720c */ /* 0x000fe20003f26270 */
[----:B------:R-:W-:-:S04]  /*01a0*/  @!P3 IMAD.WIDE.U32 R14, R14, R15, c[0x0][0x180] ;  /* 0x000060000e0eb625 */ /* 0x000fc800078e000f */
[----:B------:R-:W-:Y:S01]  /*01b0*/  @!P2 IMAD.WIDE.U32 R6, R6, R7, c[0x0][0x180] ;  /* 0x000060000606a625 */ /* 0x000fe200078e0007 */
[----:B------:R0:W5:Y:S04]  /*01c0*/  @!P3 LDG.E.64 R10, [R14.64] ;  /* 0x000000040e0ab981 */ /* 0x000168000c1e1b00 */
[----:B------:R0:W5:Y:S03]  /*01d0*/  @!P2 LDG.E.64 R4, [R6.64] ;  /* 0x000000040604a981 */ /* 0x000166000c1e1b00 */
[----:B------:R-:W-:Y:S02]  /*01e0*/  @!P1 IMAD R12, R0, 0x200, R3 ;  /* 0x00000200000c9824 */ /* 0x000fe400078e0203 */
[----:B------:R-:W-:-:S04]  /*01f0*/  @!P1 IMAD.MOV.U32 R13, RZ, RZ, 0x8 ;  /* 0x00000008ff0d9424 */ /* 0x000fc800078e00ff */
[----:B------:R-:W-:-:S05]  /*0200*/  @!P1 IMAD.WIDE.U32 R12, R12, R13, c[0x0][0x180] ;  /* 0x000060000c0c9625 */ /* 0x000fca00078e000d */
[----:B------:R0:W5:Y:S01]  /*0210*/  @!P1 LDG.E.64 R20, [R12.64] ;  /* 0x000000040c149981 */ /* 0x000162000c1e1b00 */
[----:B------:R-:W-:Y:S01]  /*0220*/  BSSY B0, `(.L_x_4891) ;  /* 0x000002b000007945 */ /* 0x000fe20003800000 */
[----:B------:R-:W-:Y:S01]  /*0230*/  IMAD.MOV.U32 R3, RZ, RZ, R23 ;  /* 0x000000ffff037224 */ /* 0x000fe200078e0017 */
[----:B------:R-:W-:Y:S05]  /*0240*/  @P2 BRA `(.L_x_4892) ;  /* 0x0000028000002947 */ /* 0x000fea0003800000 */
[----:B0----5:R-:W-:Y:S01]  /*0250*/  DADD R12, -RZ, |R4| ;  /* 0x00000000ff0c7229 */ /* 0x021fe20000000504 */
        /* <DEDUP_REMOVED lines=39> */
.L_x_4892:
[----:B------:R-:W-:Y:S05]  /*04d0*/  BSYNC B0 ;  /* 0x0000000000007941 */ /* 0x000fea0003800000 */
.L_x_4891:
[----:B0-----:R-:W-:Y:S01]  /*04e0*/  IADD3 R7, R3, 0x80, RZ ;  /* 0x0000008003077810 */ /* 0x001fe20007ffe0ff */
[----:B------:R-:W-:Y:S03]  /*04f0*/  BSSY B0, `(.L_x_4893) ;  /* 0x000002b000007945 */ /* 0x000fe60003800000 */
[----:B------:R-:W-:-:S13]  /*0500*/  ISETP.GE.AND P0, PT, R7, R2, PT ;  /* 0x000000020700720c */ /* 0x000fda0003f06270 */
[----:B------:R-:W-:Y:S05]  /*0510*/  @P0 BRA `(.L_x_4894) ;  /* 0x0000028000000947 */ /* 0x000fea0003800000 */
[----:B-----5:R-:W-:Y:S01]  /*0520*/  DADD R18, -RZ, |R18| ;  /* 0x00000000ff127229 */ /* 0x020fe20000000512 */
        /* <DEDUP_REMOVED lines=39> */
.L_x_4894:
[----:B------:R-:W-:Y:S05]  /*07a0*/  BSYNC B0 ;  /* 0x0000000000007941 */ /* 0x000fea0003800000 */
.L_x_4893:
[C---:B------:R-:W-:Y:S01]  /*07b0*/  IADD3 R9, R3.reuse, 0x100, RZ ;  /* 0x0000010003097810 */ /* 0x040fe20007ffe0ff */
[----:B------:R-:W-:Y:S01]  /*07c0*/  @!P2 IMAD R8, R0, 0x200, R23 ;  /* 0x000002000008a824 */ /* 0x000fe200078e0217 */
[----:B------:R-:W-:Y:S01]  /*07d0*/  IADD3 R13, R3, 0x180, RZ ;  /* 0x00000180030d7810 */ /* 0x000fe20007ffe0ff */
[----:B------:R-:W-:Y:S01]  /*07e0*/  BSSY B0, `(.L_x_4895) ;  /* 0x0000031000007945 */ /* 0x000fe20003800000 */
[-C--:B------:R-:W-:Y:S01]  /*07f0*/  ISETP.GE.AND P0, PT, R9, R2.reuse, PT ;  /* 0x000000020900720c */ /* 0x080fe20003f06270 */
[----:B------:R-:W-:Y:S01]  /*0800*/  @!P2 IMAD.MOV.U32 R9, RZ, RZ, 0x8 ;  /* 0x00000008ff09a424 */ /* 0x000fe200078e00ff */
[----:B------:R-:W-:Y:S02]  /*0810*/  @!P2 IADD3 R3, R23, 0x80, RZ ;  /* 0x000000801703a810 */ /* 0x000fe40007ffe0ff */
[-C--:B------:R-:W-:Y:S01]  /*0820*/  ISETP.GE.AND P3, PT, R13, R2.reuse, PT ;  /* 0x000000020d00720c */ /* 0x080fe20003f66270 */
[----:B------:R-:W-:Y:S01]  /*0830*/  @!P2 IMAD.WIDE.U32 R8, R8, R9, c[0x0][0x178] ;  /* 0x00005e000808a625 */ /* 0x000fe200078e0009 */
[----:B------:R-:W-:-:S07]  /*0840*/  ISETP.GE.AND P4, PT, R3, R2, PT ;  /* 0x000000020300720c */ /* 0x000fce0003f86270 */
[----:B------:R-:W-:Y:S05]  /*0850*/  @P0 BRA `(.L_x_4896) ;  /* 0x0000029000000947 */ /* 0x000fea0003800000 */
[----:B-----5:R-:W-:Y:S01]  /*0860*/  DADD R14, -RZ, |R10| ;  /* 0x00000000ff0e7229 */ /* 0x020fe2000000050a */
        /* <DEDUP_REMOVED lines=12> */
[C---:B------:R-:W-:Y:S02]  /*0930*/  IADD3 R19, -R24.reuse, 0x7fd00000, RZ ;  /* 0x7fd0000018137810 */ /* 0x040fe40007ffe1ff */
[----:B------:R-:W-:Y:S02]  /*0940*/  SEL R23, R15, R13, P1 ;  /* 0x0000000d0f177207 */ /* 0x000fe40000800000 */
[----:B------:R-:W-:Y:S01]  /*0950*/  LOP3.LUT R25, R24, 0x100000, RZ, 0xfc, !PT ;  /* 0x0010000018197812 */ /* 0x000fe200078efcff */
[----:B------:R-:W-:Y:S01]  /*0960*/  IMAD.MOV.U32 R24, RZ, RZ, RZ ;  /* 0x000000ffff187224 */ /* 0x000fe200078e00ff */
[----:B------:R-:W-:-:S04]  /*0970*/  DMUL R12, R18, R10 ;  /* 0x0000000a120c7228 */ /* 0x000fc80000000000 */
[----:B------:R-:W0:-:S06]  /*0980*/  DMUL R18, R18, R22 ;  /* 0x0000001612127228 */ /* 0x000e0c0000000000 */
        /* <DEDUP_REMOVED lines=17> */
[----:B0-----:R-:W0:-:S06]  /*0aa0*/  DFMA R14, R16, R14, R12 ;  /* 0x0000000e100e722b */ /* 0x001e0c000000000c */
[----:B0-----:R-:W0:-:S06]  /*0ab0*/  DMUL R14, R18, R14 ;  /* 0x0000000e120e7228 */ /* 0x001e0c0000000000 */
[----:B0-----:R-:W0:-:S10]  /*0ac0*/  DMUL R14, R14, R24 ;  /* 0x000000180e0e7228 */ /* 0x001e140000000000 */
[----:B0-----:R-:W-:Y:S02]  /*0ad0*/  @!P1 FSEL R22, R10, R14, !P0 ;  /* 0x0000000e0a169208 */ /* 0x001fe40004000000 */
[----:B------:R-:W-:Y:S02]  /*0ae0*/  @!P1 FSEL R23, R11, R15, !P0 ;  /* 0x0000000f0b179208 */ /* 0x000fe40004000000 */
.L_x_4896:
[----:B------:R-:W-:Y:S05]  /*0af0*/  BSYNC B0 ;  /* 0x0000000000007941 */ /* 0x000fea0003800000 */
.L_x_4895:
[----:B------:R-:W-:Y:S01]  /*0b00*/  BSSY B0, `(.L_x_4897) ;  /* 0x000002b000007945 */ /* 0x000fe20003800000 */
[----:B------:R-:W-:Y:S05]  /*0b10*/  @P3 BRA `(.L_x_4898) ;  /* 0x0000029000003947 */ /* 0x000fea0003800000 */
[----:B-----5:R-:W-:Y:S01]  /*0b20*/  DADD R20, -RZ, |R20| ;  /* 0x00000000ff147229 */ /* 0x020fe20000000514 */
        /* <DEDUP_REMOVED lines=9> */
[----:B------:R-:W-:Y:S01]  /*0bc0*/  SEL R13, R21, R15, P0 ;  /* 0x0000000f150d7207 */ /* 0x000fe20000000000 */
[----:B------:R-:W-:Y:S01]  /*0bd0*/  IMAD.MOV.U32 R21, RZ, RZ, 0x3fd80000 ;  /* 0x3fd80000ff157424 */ /* 0x000fe200078e00ff */
[----:B------:R-:W-:Y:S02]  /*0be0*/  IADD3 R17, -R24, 0x7fd00000, RZ ;  /* 0x7fd0000018117810 */ /* 0x000fe40007ffe1ff */
[----:B------:R-:W-:Y:S01]  /*0bf0*/  SEL R10, R20, R14, P1 ;  /* 0x0000000e140a7207 */ /* 0x000fe20000800000 */
[----:B------:R-:W-:Y:S01]  /*0c00*/  IMAD.MOV.U32 R20, RZ, RZ, 0x0 ;  /* 0x00000000ff147424 */ /* 0x000fe200078e00ff */
[----:B------:R-:W-:Y:S01]  /*0c10*/  LOP3.LUT R25, R24, 0x100000, RZ, 0xfc, !PT ;  /* 0x0010000018197812 */ /* 0x000fe200078efcff */
[----:B------:R-:W-:Y:S01]  /*0c20*/  IMAD.MOV.U32 R24, RZ, RZ, RZ ;  /* 0x000000ffff187224 */ /* 0x000fe200078e00ff */
        /* <DEDUP_REMOVED lines=24> */
.L_x_4898:
[----:B------:R-:W-:Y:S05]  /*0db0*/  BSYNC B0 ;  /* 0x0000000000007941 */ /* 0x000fea0003800000 */
.L_x_4897:
[----:B-----5:R0:W-:Y:S01]  /*0dc0*/  @!P2 STG.E.64 [R8.64], R4 ;  /* 0x000000040800a986 */ /* 0x0201e2000c101b04 */
[----:B------:R-:W-:Y:S01]  /*0dd0*/  BSSY B0, `(.L_x_4899) ;  /* 0x000000c000007945 */ /* 0x000fe20003800000 */
[----:B------:R-:W-:Y:S05]  /*0de0*/  @P4 BRA `(.L_x_4900) ;  /* 0x000000a000004947 */ /* 0x000fea0003800000 */
[----:B0-----:R-:W-:Y:S01]  /*0df0*/  IMAD R4, R0, 0x200, R3 ;  /* 0x0000020000047824 */ /* 0x001fe200078e0203 */
[----:B------:R-:W-:Y:S01]  /*0e00*/  IADD3 R3, R3, 0x80, RZ ;  /* 0x0000008003037810 */ /* 0x000fe20007ffe0ff */
[----:B------:R-:W-:-:S03]  /*0e10*/  IMAD.MOV.U32 R9, RZ, RZ, 0x8 ;  /* 0x00000008ff097424 */ /* 0x000fc600078e00ff */
[----:B------:R-:W-:Y:S01]  /*0e20*/  ISETP.GE.AND P0, PT, R3, R2, PT ;  /* 0x000000020300720c */ /* 0x000fe20003f06270 */
[----:B------:R-:W-:-:S05]  /*0e30*/  IMAD.WIDE.U32 R4, R4, R9, c[0x0][0x178] ;  /* 0x00005e0004047625 */ /* 0x000fca00078e0009 */
[----:B------:R0:W-:Y:S07]  /*0e40*/  STG.E.64 [R4.64], R6 ;  /* 0x0000000604007986 */ /* 0x0001ee000c101b04 */
[----:B------:R-:W-:Y:S01]  /*0e50*/  @!P0 IMAD R8, R0, 0x200, R3 ;  /* 0x0000020000088824 */ /* 0x000fe200078e0203 */
[----:B------:R-:W-:-:S03]  /*0e60*/  @!P0 IADD3 R3, R3, 0x80, RZ ;  /* 0x0000008003038810 */ /* 0x000fc60007ffe0ff */
[----:B------:R-:W-:-:S05]  /*0e70*/  @!P0 IMAD.WIDE.U32 R8, R8, R9, c[0x0][0x178] ;  /* 0x00005e0008088625 */ /* 0x000fca00078e0009 */
[----:B------:R0:W-:Y:S02]  /*0e80*/  @!P0 STG.E.64 [R8.64], R22 ;  /* 0x0000001608008986 */ /* 0x0001e4000c101b04 */
.L_x_4900:
[----:B------:R-:W-:Y:S05]  /*0e90*/  BSYNC B0 ;  /* 0x0000000000007941 */ /* 0x000fea0003800000 */
.L_x_4899:
[----:B------:R-:W-:-:S13]  /*0ea0*/  ISETP.GE.AND P0, PT, R3, R2, PT ;  /* 0x000000020300720c */ /* 0x000fda0003f06270 */
[----:B------:R-:W-:Y:S05]  /*0eb0*/  @P0 EXIT ;  /* 0x000000000000094d */ /* 0x000fea0003800000 */
[----:B------:R-:W-:Y:S02]  /*0ec0*/  IMAD R3, R0, 0x200, R3 ;  /* 0x0000020000037824 */ /* 0x000fe400078e0203 */
[----:B------:R-:W-:-:S04]  /*0ed0*/  IMAD.MOV.U32 R2, RZ, RZ, 0x8 ;  /* 0x00000008ff027424 */ /* 0x000fc800078e00ff */
[----:B------:R-:W-:-:S05]  /*0ee0*/  IMAD.WIDE.U32 R2, R3, R2, c[0x0][0x178] ;  /* 0x00005e0003027625 */ /* 0x000fca00078e0002 */
[----:B------:R-:W-:Y:S01]  /*0ef0*/  STG.E.64 [R2.64], R12 ;  /* 0x0000000c02007986 */ /* 0x000fe2000c101b04 */
[----:B------:R-:W-:Y:S05]  /*0f00*/  EXIT ;  /* 0x000000000000794d */ /* 0x000fea0003800000 */
.L_x_4901:
        /* <DEDUP_REMOVED lines=15> */
.L_x_17771:


//--------------------- .text._ZN2at6native29vectorized_elementwise_kernelILi2ENS0_13AUnaryFunctorIdddZZZNS0_17hypot_kernel_cudaERNS_18TensorIteratorBaseEENKUlvE_clEvENKUlvE_clEvEUlddE_EESt5arrayIPcLm2EEEEviT0_T1_ --------------------------
	.section	.text._ZN2at6native29vectorized_elementwise_kernelILi2ENS0_13AUnaryFunctorIdddZZZNS0_17hypot_kernel_cudaERNS_18TensorIteratorBaseEENKUlvE_clEvENKUlvE_clEvEUlddE_EESt5arrayIPcLm2EEEEviT0_T1_,"ax",@progbits
	.sectioninfo	@"SHI_REGISTERS=40"
	.align	128
        .global         _ZN2at6native29vectorized_elementwise_kernelILi2ENS0_13AUnaryFunctorIdddZZZNS0_17hypot_kernel_cudaERNS_18TensorIteratorBaseEENKUlvE_clEvENKUlvE_clEvEUlddE_EESt5arrayIPcLm2EEEEviT0_T1_
        .type           _ZN2at6native29vectorized_elementwise_kernelILi2ENS0_13AUnaryFunctorIdddZZZNS0_17hypot_kernel_cudaERNS_18TensorIteratorBaseEENKUlvE_clEvENKUlvE_clEvEUlddE_EESt5arrayIPcLm2EEEEviT0_T1_,@function
        .size           _ZN2at6native29vectorized_elementwise_kernelILi2ENS0_13AUnaryFunctorIdddZZZNS0_17hypot_kernel_cudaERNS_18TensorIteratorBaseEENKUlvE_clEvENKUlvE_clEvEUlddE_EESt5arrayIPcLm2EEEEviT0_T1_,(.L_x_17772 - _ZN2at6native29vectorized_elementwise_kernelILi2ENS0_13AUnaryFunctorIdddZZZNS0_17hypot_kernel_cudaERNS_18TensorIteratorBaseEENKUlvE_clEvENKUlvE_clEvEUlddE_EESt5arrayIPcLm2EEEEviT0_T1_)
        .other          _ZN2at6native29vectorized_elementwise_kernelILi2ENS0_13AUnaryFunctorIdddZZZNS0_17hypot_kernel_cudaERNS_18TensorIteratorBaseEENKUlvE_clEvENKUlvE_clEvEUlddE_EESt5arrayIPcLm2EEEEviT0_T1_,@"STO_CUDA_ENTRY STV_DEFAULT"
_ZN2at6native29vectorized_elementwise_kernelILi2ENS0_13AUnaryFunctorIdddZZZNS0_17hypot_kernel_cudaERNS_18TensorIteratorBaseEENKUlvE_clEvENKUlvE_clEvEUlddE_EESt5arrayIPcLm2EEEEviT0_T1_:
.text._ZN2at6native29vectorized_elementwise_kernelILi2ENS0_13AUnaryFunctorIdddZZZNS0_17hypot_kernel_cudaERNS_18TensorIteratorBaseEENKUlvE_clEvENKUlvE_clEvEUlddE_EESt5arrayIPcLm2EEEEviT0_T1_:
        /* <DEDUP_REMOVED lines=11> */
[----:B------:R-:W2:Y:S01]  /*00b0*/  LDG.E.128 R8, [R36.64] ;  /* 0x0000000424087981 */ /* 0x000ea2000c1e1d00 */
[----:B------:R-:W-:Y:S01]  /*00c0*/  DADD R18, -RZ, |c[0x0][0x170]| ;  /* 0x40005c00ff127629 */ /* 0x000fe20000000100 */
[----:B------:R-:W-:Y:S02]  /*00d0*/  IMAD.MOV.U32 R2, RZ, RZ, RZ ;  /* 0x000000ffff027224 */ /* 0x000fe400078e00ff */
[----:B------:R-:W-:Y:S02]  /*00e0*/  IMAD.MOV.U32 R30, RZ, RZ, RZ ;  /* 0x000000ffff1e7224 */ /* 0x000fe400078e00ff */
[----:B------:R-:W-:Y:S02]  /*00f0*/  IMAD.MOV.U32 R16, RZ, RZ, 0x0 ;  /* 0x00000000ff107424 */ /* 0x000fe400078e00ff */
[----:B------:R-:W-:Y:S01]  /*0100*/  IMAD.MOV.U32 R17, RZ, RZ, 0x3fd80000 ;  /* 0x3fd80000ff117424 */ /* 0x000fe200078e00ff */
        /* <DEDUP_REMOVED lines=9> */
[----:B------:R-:W-:Y:S01]  /*01a0*/  IMAD.MOV.U32 R6, RZ, RZ, R20 ;  /* 0x000000ffff067224 */ /* 0x000fe200078e0014 */
[----:B------:R-:W-:Y:S02]  /*01b0*/  IADD3 R3, -R23, 0x7fd00000, RZ ;  /* 0x7fd0000017037810 */ /* 0x000fe40007ffe1ff */
[----:B------:R-:W-:-:S04]  /*01c0*/  SEL R12, R8, R18, P1 ;  /* 0x00000012080c7207 */ /* 0x000fc80000800000 */
        /* <DEDUP_REMOVED lines=11> */
[----:B------:R-:W0:Y:S01]  /*0280*/  DADD R2, -RZ, |R10| ;  /* 0x00000000ff027229 */ /* 0x000e22000000050a */
[----:B------:R-:W1:Y:S09]  /*0290*/  MUFU.RSQ64H R31, R9 ;  /* 0x00000009001f7308 */ /* 0x000e720000001c00 */
[----:B0-----:R-:W-:-:S02]  /*02a0*/  ISETP.GT.U32.AND P1, PT, R2, R18, PT ;  /* 0x000000120200720c */ /* 0x001fc40003f24070 */
[CC--:B------:R-:W-:Y:S02]  /*02b0*/  ISETP.LT.U32.AND P0, PT, R2.reuse, R18.reuse, PT ;  /* 0x000000120200720c */ /* 0x0c0fe40003f01070 */
[CC--:B------:R-:W-:Y:S02]  /*02c0*/  ISETP.GT.U32.AND.EX P1, PT, R3.reuse, R19.reuse, PT, P1 ;  /* 0x000000130300720c */ /* 0x0c0fe40003f24110 */
[CC--:B------:R-:W-:Y:S01]  /*02d0*/  ISETP.LT.U32.AND.EX P0, PT, R3.reuse, R19.reuse, PT, P0 ;  /* 0x000000130300720c */ /* 0x0c0fe20003f01100 */
[----:B-1----:R-:W0:Y:S01]  /*02e0*/  DMUL R10, R30, R30 ;  /* 0x0000001e1e0a7228 */ /* 0x002e220000000000 */
[----:B------:R-:W-:Y:S02]  /*02f0*/  SEL R15, R3, R19, P1 ;  /* 0x00000013030f7207 */ /* 0x000fe40000800000 */
[CC--:B------:R-:W-:Y:S02]  /*0300*/  SEL R14, R2.reuse, R18.reuse, P1 ;  /* 0x00000012020e7207 */ /* 0x0c0fe40000800000 */
[----:B------:R-:W-:Y:S01]  /*0310*/  LOP3.LUT R28, R15, 0xffc00000, RZ, 0xc0, !PT ;  /* 0xffc000000f1c7812 */ /* 0x000fe200078ec0ff */
[----:B0-----:R0:W1:Y:S01]  /*0320*/  DFMA R24, R8, -R10, 1 ;  /* 0x3ff000000818742b */ /* 0x001062000000080a */
[----:B------:R-:W-:Y:S01]  /*0330*/  SEL R2, R2, R18, P0 ;  /* 0x0000001202027207 */ /* 0x000fe20000000000 */
[----:B0-----:R-:W-:Y:S01]  /*0340*/  IMAD.MOV.U32 R8, RZ, RZ, RZ ;  /* 0x000000ffff087224 */ /* 0x001fe200078e00ff */
[----:B------:R-:W-:-:S02]  /*0350*/  IADD3 R9, -R28, 0x7fd00000, RZ ;  /* 0x7fd000001c097810 */ /* 0x000fc40007ffe1ff */
[----:B------:R-:W-:Y:S01]  /*0360*/  SEL R3, R3, R19, P0 ;  /* 0x0000001303037207 */ /* 0x000fe20000000000 */
[----:B-1----:R-:W-:-:S04]  /*0370*/  DMUL R10, R30, R24 ;  /* 0x000000181e0a7228 */ /* 0x002fc80000000000 */
[----:B------:R-:W-:-:S04]  /*0380*/  DMUL R26, R8, R14 ;  /* 0x0000000e081a7228 */ /* 0x000fc80000000000 */
[----:B------:R-:W0:-:S04]  /*0390*/  DMUL R8, R8, R2 ;  /* 0x0000000208087228 */ /* 0x000e080000000000 */
[----:B------:R-:W1:-:S04]  /*03a0*/  DFMA R24, R24, R16, 0.5 ;  /* 0x3fe000001818742b */ /* 0x000e480000000010 */
[----:B0-----:R-:W0:-:S04]  /*03b0*/  DMUL R8, R8, R8 ;  /* 0x0000000808087228 */ /* 0x001e080000000000 */
[----:B-1----:R1:W-:Y:S02]  /*03c0*/  DFMA R30, R24, R10, R30 ;  /* 0x0000000a181e722b */ /* 0x0023e4000000001e */
[----:B-1----:R-:W-:Y:S02]  /*03d0*/  IMAD.MOV.U32 R10, RZ, RZ, RZ ;  /* 0x000000ffff0a7224 */ /* 0x002fe400078e00ff */
[----:B0-----:R0:W1:Y:S02]  /*03e0*/  DFMA R26, R26, R26, R8 ;  /* 0x0000001a1a1a722b */ /* 0x0010640000000008 */
[----:B0-----:R-:W-:-:S04]  /*03f0*/  IMAD.MOV.U32 R9, RZ, RZ, c[0x2][0x4] ;  /* 0x00800100ff097624 */ /* 0x001fc800078e00ff */
[----:B-1----:R-:W0:-:S04]  /*0400*/  DSETP.MIN.AND P0, P1, R26, c[0x2][0x0], PT ;  /* 0x008000001a00762a */ /* 0x002e080003900000 */
[----:B------:R-:W-:-:S05]  /*0410*/  IMAD.MOV.U32 R8, RZ, RZ, R27 ;  /* 0x000000ffff087224 */ /* 0x000fca00078e001b */
[----:B0-----:R-:W-:Y:S01]  /*0420*/  FSEL R33, R8, c[0x2][0x4], P0 ;  /* 0x0080010008217a08 */ /* 0x001fe20000000000 */
[----:B------:R-:W-:-:S04]  /*0430*/  IMAD.MOV.U32 R8, RZ, RZ, R26 ;  /* 0x000000ffff087224 */ /* 0x000fc800078e001a */
[----:B------:R-:W-:Y:S02]  /*0440*/  @P1 LOP3.LUT R33, R9, 0x80000, RZ, 0xfc, !PT ;  /* 0x0008000009211812 */ /* 0x000fe400078efcff */
[----:B------:R-:W-:Y:S02]  /*0450*/  SEL R32, R8, c[0x2][0x0], P0 ;  /* 0x0080000008207a07 */ /* 0x000fe40000000000 */
[----:B------:R-:W0:Y:S02]  /*0460*/  MUFU.RSQ64H R11, R33 ;  /* 0x00000021000b7308 */ /* 0x000e240000001c00 */
[----:B0-----:R-:W0:-:S06]  /*0470*/  DMUL R24, R10, R10 ;  /* 0x0000000a0a187228 */ /* 0x001e0c0000000000 */
[----:B0-----:R-:W0:-:S06]  /*0480*/  DFMA R24, R32, -R24, 1 ;  /* 0x3ff000002018742b */ /* 0x001e0c0000000818 */
[----:B0-----:R-:W-:-:S04]  /*0490*/  DFMA R8, R24, R16, 0.5 ;  /* 0x3fe000001808742b */ /* 0x001fc80000000010 */
[----:B------:R-:W0:-:S06]  /*04a0*/  DMUL R24, R10, R24 ;  /* 0x000000180a187228 */ /* 0x000e0c0000000000 */
[----:B0-----:R0:W1:Y:S02]  /*04b0*/  DFMA R24, R8, R24, R10 ;  /* 0x000000180818722b */ /* 0x001064000000000a */
[----:B0-----:R-:W2:Y:S01]  /*04c0*/  LDG.E.128 R8, [R36.64+0x800] ;  /* 0x0008000424087981 */ /* 0x001ea2000c1e1d00 */
[----:B------:R-:W-:Y:S01]  /*04d0*/  LOP3.LUT R29, R23, 0x100000, RZ, 0xfc, !PT ;  /* 0x00100000171d7812 */ /* 0x000fe200078efcff */
[----:B------:R0:W3:Y:S02]  /*04e0*/  DMUL R30, R4, R30 ;  /* 0x0000001e041e7228 */ /* 0x0000e40000000000 */
[----:B0-----:R-:W-:Y:S01]  /*04f0*/  LOP3.LUT R5, R28, 0x100000, RZ, 0xfc, !PT ;  /* 0x001000001c057812 */ /* 0x001fe200078efcff */
[----:B------:R-:W-:Y:S01]  /*0500*/  IMAD.MOV.U32 R28, RZ, RZ, RZ ;  /* 0x000000ffff1c7224 */ /* 0x000fe200078e00ff */
[----:B-1----:R-:W0:Y:S01]  /*0510*/  DMUL R26, R26, R24 ;  /* 0x000000181a1a7228 */ /* 0x002e220000000000 */
[----:B------:R-:W-:-:S03]  /*0520*/  IMAD.MOV.U32 R4, RZ, RZ, RZ ;  /* 0x000000ffff047224 */ /* 0x000fc600078e00ff */
[----:B------:R-:W-:-:S04]  /*0530*/  DSETP.NEU.AND P3, PT, R6, RZ, PT ;  /* 0x000000ff0600722a */ /* 0x000fc80003f6d000 */
[----:B---3--:R-:W-:-:S04]  /*0540*/  DMUL R28, R30, R28 ;  /* 0x0000001c1e1c7228 */ /* 0x008fc80000000000 */
[----:B0-----:R0:W-:Y:S02]  /*0550*/  DMUL R30, R26, R4 ;  /* 0x000000041a1e7228 */ /* 0x0011e40000000000 */
[----:B0-----:R-:W-:Y:S02]  /*0560*/  IMAD.MOV.U32 R26, RZ, RZ, RZ ;  /* 0x000000ffff1a7224 */ /* 0x001fe400078e00ff */
[----:B------:R-:W-:-:S04]  /*0570*/  DSETP.NEU.AND P2, PT, R2, RZ, PT ;  /* 0x000000ff0200722a */ /* 0x000fc80003f4d000 */
[----:B--2---:R-:W0:-:S04]  /*0580*/  DADD R8, -RZ, |R8| ;  /* 0x00000000ff087229 */ /* 0x004e080000000508 */
[----:B------:R-:W-:-:S06]  /*0590*/  DADD R10, -RZ, |R10| ;  /* 0x00000000ff0a7229 */ /* 0x000fcc000000050a */
        /* <DEDUP_REMOVED lines=9> */
[----:B------:R-:W-:Y:S02]  /*0630*/  SEL R24, R8, R18, P1 ;  /* 0x0000001208187207 */ /* 0x000fe40000800000 */
[----:B------:R-:W-:Y:S02]  /*0640*/  ISETP.GE.U32.AND P0, PT, R7, 0x7ff00000, PT ;  /* 0x7ff000000700780c */ /* 0x000fe40003f06070 */
[----:B------:R-:W0:-:S04]  /*0650*/  DMUL R8, R26, R4 ;  /* 0x000000041a087228 */ /* 0x000e080000000000 */
[----:B------:R-:W-:-:S04]  /*0660*/  DMUL R32, R26, R24 ;  /* 0x000000181a207228 */ /* 0x000fc80000000000 */
[----:B0-----:R-:W0:-:S03]  /*0670*/  DMUL R8, R8, R8 ;  /* 0x0000000808087228 */ /* 0x001e060000000000 */
[----:B------:R-:W-:Y:S02]  /*0680*/  @!P0 FSEL R20, R12, R28, !P3 ;  /* 0x0000001c0c148208 */ /* 0x000fe40005800000 */
[----:B------:R-:W-:Y:S01]  /*0690*/  @!P0 FSEL R7, R13, R29, !P3 ;  /* 0x0000001d0d078208 */ /* 0x000fe20005800000 */
[----:B0-----:R0:W1:Y:S01]  /*06a0*/  DFMA R32, R32, R32, R8 ;  /* 0x000000202020722b */ /* 0x0010620000000008 */
[----:B------:R-:W-:Y:S01]  /*06b0*/  ISETP.LT.U32.AND P0, PT, R10, R18, PT ;  /* 0x000000120a00720c */ /* 0x000fe20003f01070 */
[----:B0-----:R-:W-:Y:S01]  /*06c0*/  IMAD.MOV.U32 R8, RZ, RZ, RZ ;  /* 0x000000ffff087224 */ /* 0x001fe200078e00ff */
[----:B------:R-:W-:Y:S02]  /*06d0*/  ISETP.GE.U32.AND P3, PT, R3, 0x7ff00000, PT ;  /* 0x7ff000000300780c */ /* 0x000fe40003f66070 */
[----:B------:R-:W-:Y:S01]  /*06e0*/  ISETP.LT.U32.AND.EX P0, PT, R11, R19, PT, P0 ;  /* 0x000000130b00720c */ /* 0x000fe20003f01100 */
[----:B-1----:R-:W0:-:S04]  /*06f0*/  DSETP.MIN.AND P1, P4, R32, c[0x2][0x0], PT ;  /* 0x008000002000762a */ /* 0x002e080003c20000 */
[----:B------:R-:W-:-:S05]  /*0700*/  IMAD.MOV.U32 R6, RZ, RZ, R33 ;  /* 0x000000ffff067224 */ /* 0x000fca00078e0021 */
[----:B0-----:R-:W-:Y:S01]  /*0710*/  FSEL R27, R6, c[0x2][0x4], P1 ;  /* 0x00800100061b7a08 */ /* 0x001fe20000800000 */
[----:B------:R-:W-:Y:S01]  /*0720*/  IMAD.MOV.U32 R6, RZ, RZ, c[0x2][0x4] ;  /* 0x00800100ff067624 */ /* 0x000fe200078e00ff */
[----:B------:R-:W-:Y:S02]  /*0730*/  @!P3 FSEL R3, R15, R31, !P2 ;  /* 0x0000001f0f03b208 */ /* 0x000fe40005000000 */
[----:B------:R-:W-:Y:S02]  /*0740*/  @!P3 FSEL R2, R14, R30, !P2 ;  /* 0x0000001e0e02b208 */ /* 0x000fe40005000000 */
[----:B------:R-:W-:Y:S01]  /*0750*/  @P4 LOP3.LUT R27, R6, 0x80000, RZ, 0xfc, !PT ;  /* 0x00080000061b4812 */ /* 0x000fe200078efcff */
[----:B------:R-:W-:Y:S01]  /*0760*/  IMAD.MOV.U32 R6, RZ, RZ, R32 ;  /* 0x000000ffff067224 */ /* 0x000fe200078e0020 */
[----:B------:R-:W-:Y:S01]  /*0770*/  ISETP.GE.U32.AND P2, PT, R5, 0x7ff00000, PT ;  /* 0x7ff000000500780c */ /* 0x000fe20003f46070 */
[----:B------:R-:W-:Y:S01]  /*0780*/  DSETP.NEU.AND P4, PT, R4, RZ, PT ;  /* 0x000000ff0400722a */ /* 0x000fe20003f8d000 */
[----:B------:R-:W0:Y:S02]  /*0790*/  MUFU.RSQ64H R9, R27 ;  /* 0x0000001b00097308 */ /* 0x000e240000001c00 */
[----:B------:R-:W-:-:S02]  /*07a0*/  SEL R26, R6, c[0x2][0x0], P1 ;  /* 0x00800000061a7a07 */ /* 0x000fc40000800000 */
[----:B------:R-:W-:-:S04]  /*07b0*/  ISETP.GT.U32.AND P1, PT, R10, R18, PT ;  /* 0x000000120a00720c */ /* 0x000fc80003f24070 */
[----:B------:R-:W-:Y:S01]  /*07c0*/  ISETP.GT.U32.AND.EX P1, PT, R11, R19, PT, P1 ;  /* 0x000000130b00720c */ /* 0x000fe20003f24110 */
[----:B0-----:R-:W0:-:S06]  /*07d0*/  DMUL R12, R8, R8 ;  /* 0x00000008080c7228 */ /* 0x001e0c0000000000 */
[----:B0-----:R0:W1:Y:S02]  /*07e0*/  DFMA R12, R26, -R12, 1 ;  /* 0x3ff000001a0c742b */ /* 0x001064000000080c */
[----:B0-----:R-:W-:Y:S02]  /*07f0*/  SEL R27, R11, R19, P1 ;  /* 0x000000130b1b7207 */ /* 0x001fe40000800000 */
[----:B------:R-:W-:Y:S02]  /*0800*/  SEL R26, R10, R18, P1 ;  /* 0x000000120a1a7207 */ /* 0x000fe40000800000 */
[----:B-1----:R-:W-:Y:S01]  /*0810*/  DFMA R28, R12, R16, 0.5 ;  /* 0x3fe000000c1c742b */ /* 0x002fe20000000010 */
[----:B------:R-:W-:-:S03]  /*0820*/  LOP3.LUT R6, R27, 0xffc00000, RZ, 0xc0, !PT ;  /* 0xffc000001b067812 */ /* 0x000fc600078ec0ff */
[----:B------:R-:W0:-:S06]  /*0830*/  DMUL R12, R8, R12 ;  /* 0x0000000c080c7228 */ /* 0x000e0c0000000000 */
[----:B0-----:R0:W-:Y:S02]  /*0840*/  DFMA R12, R28, R12, R8 ;  /* 0x0000000c1c0c722b */ /* 0x0011e40000000008 */
[----:B0-----:R-:W-:Y:S02]  /*0850*/  IADD3 R9, -R6, 0x7fd00000, RZ ;  /* 0x7fd0000006097810 */ /* 0x001fe40007ffe1ff */
[----:B------:R-:W-:Y:S01]  /*0860*/  SEL R28, R10, R18, P0 ;  /* 0x000000120a1c7207 */ /* 0x000fe20000000000 */
[----:B------:R-:W-:Y:S01]  /*0870*/  IMAD.MOV.U32 R10, RZ, RZ, RZ ;  /* 0x000000ffff0a7224 */ /* 0x000fe200078e00ff */
[----:B------:R-:W-:Y:S02]  /*0880*/  SEL R29, R11, R19, P0 ;  /* 0x000000130b1d7207 */ /* 0x000fe40000000000 */
[----:B------:R-:W-:-:S04]  /*0890*/  DMUL R34, R8, R26 ;  /* 0x0000001a08227228 */ /* 0x000fc80000000000 */
[----:B------:R-:W0:-:S06]  /*08a0*/  DMUL R8, R8, R28 ;  /* 0x0000001c08087228 */ /* 0x000e0c0000000000 */
[----:B0-----:R-:W0:-:S06]  /*08b0*/  DMUL R8, R8, R8 ;  /* 0x0000000808087228 */ /* 0x001e0c0000000000 */
[----:B0-----:R-:W0:-:S06]  /*08c0*/  DFMA R34, R34, R34, R8 ;  /* 0x000000222222722b */ /* 0x001e0c0000000008 */
[----:B0-----:R-:W0:-:S04]  /*08d0*/  DSETP.MIN.AND P0, P1, R34, c[0x2][0x0], PT ;  /* 0x008000002200762a */ /* 0x001e080003900000 */
[----:B------:R-:W-:-:S05]  /*08e0*/  IMAD.MOV.U32 R8, RZ, RZ, R35 ;  /* 0x000000ffff087224 */ /* 0x000fca00078e0023 */
[----:B0-----:R-:W-:Y:S01]  /*08f0*/  FSEL R15, R8, c[0x2][0x4], P0 ;  /* 0x00800100080f7a08 */ /* 0x001fe20000000000 */
[----:B------:R-:W-:-:S05]  /*0900*/  IMAD.MOV.U32 R8, RZ, RZ, c[0x2][0x4] ;  /* 0x00800100ff087624 */ /* 0x000fca00078e00ff */
[----:B------:R-:W-:Y:S01]  /*0910*/  @P1 LOP3.LUT R15, R8, 0x80000, RZ, 0xfc, !PT ;  /* 0x00080000080f1812 */ /* 0x000fe200078efcff */
[----:B------:R-:W-:-:S03]  /*0920*/  IMAD.MOV.U32 R8, RZ, RZ, R34 ;  /* 0x000000ffff087224 */ /* 0x000fc600078e0022 */
[----:B------:R-:W0:Y:S02]  /*0930*/  MUFU.RSQ64H R11, R15 ;  /* 0x0000000f000b7308 */ /* 0x000e240000001c00 */
[----:B------:R-:W-:Y:S01]  /*0940*/  SEL R14, R8, c[0x2][0x0], P0 ;  /* 0x00800000080e7a07 */ /* 0x000fe20000000000 */
[----:B0-----:R-:W0:-:S06]  /*0950*/  DMUL R30, R10, R10 ;  /* 0x0000000a0a1e7228 */ /* 0x001e0c0000000000 */
[----:B0-----:R-:W0:-:S06]  /*0960*/  DFMA R30, R14, -R30, 1 ;  /* 0x3ff000000e1e742b */ /* 0x001e0c000000081e */
[----:B0-----:R-:W-:-:S04]  /*0970*/  DFMA R8, R30, R16, 0.5 ;  /* 0x3fe000001e08742b */ /* 0x001fc80000000010 */
[----:B------:R-:W0:-:S06]  /*0980*/  DMUL R30, R10, R30 ;  /* 0x0000001e0a1e7228 */ /* 0x000e0c0000000000 */
[----:B0-----:R0:W1:Y:S02]  /*0990*/  DFMA R30, R8, R30, R10 ;  /* 0x0000001e081e722b */ /* 0x001064000000000a */
[----:B0-----:R-:W2:Y:S02]  /*09a0*/  LDG.E.128 R8, [R36.64+0x1000] ;  /* 0x0010000424087981 */ /* 0x001ea4000c1e1d00 */
[----:B------:R0:W3:Y:S02]  /*09b0*/  DMUL R32, R32, R12 ;  /* 0x0000000c20207228 */ /* 0x0000e40000000000 */
[----:B0-----:R0:W4:Y:S01]  /*09c0*/  LDG.E.128 R12, [R36.64+0x1800] ;  /* 0x00180004240c7981 */ /* 0x001122000c1e1d00 */
[----:B------:R-:W-:Y:S01]  /*09d0*/  ISETP.GE.U32.AND P3, PT, R29, 0x7ff00000, PT ;  /* 0x7ff000001d00780c */ /* 0x000fe20003f66070 */
[----:B-1----:R1:W-:Y:S02]  /*09e0*/  DMUL R30, R34, R30 ;  /* 0x0000001e221e7228 */ /* 0x0023e40000000000 */
[----:B-1----:R-:W-:Y:S01]  /*09f0*/  LOP3.LUT R35, R23, 0x100000, RZ, 0xfc, !PT ;  /* 0x0010000017237812 */ /* 0x002fe200078efcff */
[----:B------:R-:W-:-:S02]  /*0a00*/  IMAD.MOV.U32 R34, RZ, RZ, RZ ;  /* 0x000000ffff227224 */ /* 0x000fc400078e00ff */
[----:B------:R-:W-:-:S04]  /*0a10*/  IMAD.MOV.U32 R23, RZ, RZ, R3 ;  /* 0x000000ffff177224 */ /* 0x000fc800078e0003 */
[----:B---3--:R1:W3:Y:S02]  /*0a20*/  DMUL R32, R32, R34 ;  /* 0x0000002220207228 */ /* 0x0082e40000000000 */
[----:B-1----:R-:W-:-:S04]  /*0a30*/  IMAD.WIDE.U32 R34, R0, R21, c[0x0][0x178] ;  /* 0x00005e0000227625 */ /* 0x002fc800078e0015 */
[----:B------:R-:W-:Y:S01]  /*0a40*/  IMAD.MOV.U32 R21, RZ, RZ, R7 ;  /* 0x000000ffff157224 */ /* 0x000fe200078e0007 */
[----:B------:R-:W-:Y:S01]  /*0a50*/  LOP3.LUT R7, R6, 0x100000, RZ, 0xfc, !PT ;  /* 0x0010000006077812 */ /* 0x000fe200078efcff */
[----:B------:R-:W-:Y:S02]  /*0a60*/  IMAD.MOV.U32 R6, RZ, RZ, RZ ;  /* 0x000000ffff067224 */ /* 0x000fe400078e00ff */
[----:B------:R-:W-:Y:S01]  /*0a70*/  IMAD.WIDE R34, R22, 0x10, R34 ;  /* 0x0000001016227825 */ /* 0x000fe200078e0222 */
[----:B---3--:R-:W-:Y:S02]  /*0a80*/  @!P2 FSEL R4, R24, R32, !P4 ;  /* 0x000000201804a208 */ /* 0x008fe40006000000 */
[----:B------:R-:W-:Y:S01]  /*0a90*/  @!P2 FSEL R5, R25, R33, !P4 ;  /* 0x000000211905a208 */ /* 0x000fe20006000000 */
[----:B------:R-:W-:Y:S01]  /*0aa0*/  IMAD.MOV.U32 R22, RZ, RZ, R2 ;  /* 0x000000ffff167224 */ /* 0x000fe200078e0002 */
[----:B------:R-:W-:-:S04]  /*0ab0*/  DMUL R30, R30, R6 ;  /* 0x000000061e1e7228 */ /* 0x000fc80000000000 */
[----:B------:R1:W-:Y:S01]  /*0ac0*/  STG.E.128 [R34.64], R20 ;  /* 0x0000001422007986 */ /* 0x0003e2000c101d04 */
[----:B------:R-:W3:-:S06]  /*0ad0*/  DSETP.NEU.AND P2, PT, R28, RZ, PT ;  /* 0x000000ff1c00722a */ /* 0x000ecc0003f4d000 */
[----:B---3--:R-:W-:Y:S02]  /*0ae0*/  @!P3 FSEL R28, R26, R30, !P2 ;  /* 0x0000001e1a1cb208 */ /* 0x008fe40005000000 */
[----:B------:R-:W-:Y:S01]  /*0af0*/  @!P3 FSEL R29, R27, R31, !P2 ;  /* 0x0000001f1b1db208 */ /* 0x000fe20005000000 */
[----:B-1----:R-:W-:Y:S01]  /*0b00*/  IMAD.MOV.U32 R20, RZ, RZ, RZ ;  /* 0x000000ffff147224 */ /* 0x002fe200078e00ff */
[----:B--2---:R-:W1:-:S04]  /*0b10*/  DADD R8, -RZ, |R8| ;  /* 0x00000000ff087229 */ /* 0x004e480000000508 */
[----:B------:R-:W-:-:S06]  /*0b20*/  DADD R24, -RZ, |R10| ;  /* 0x00000000ff187229 */ /* 0x000fcc000000050a */
[CC--:B-1----:R-:W-:Y:S02]  /*0b30*/  ISETP.GT.U32.AND P1, PT, R8.reuse, R18.reuse, PT ;  /* 0x000000120800720c */ /* 0x0c2fe40003f24070 */
        /* <DEDUP_REMOVED lines=10> */
[----:B------:R-:W-:Y:S01]  /*0be0*/  DMUL R22, R20, R2 ;  /* 0x0000000214167228 */ /* 0x000fe20000000000 */
[----:B------:R-:W-:-:S03]  /*0bf0*/  ISETP.GE.U32.AND P3, PT, R9, 0x7ff00000, PT ;  /* 0x7ff000000900780c */ /* 0x000fc60003f66070 */
[----:B------:R-:W1:-:S04]  /*0c00*/  DMUL R20, R20, R8 ;  /* 0x0000000814147228 */ /* 0x000e480000000000 */
[----:B------:R-:W-:-:S04]  /*0c10*/  DSETP.NEU.AND P2, PT, R8, RZ, PT ;  /* 0x000000ff0800722a */ /* 0x000fc80003f4d000 */
[----:B-1----:R-:W1:-:S06]  /*0c20*/  DMUL R20, R20, R20 ;  /* 0x0000001414147228 */ /* 0x002e4c0000000000 */
[----:B-1----:R1:W2:Y:S02]  /*0c30*/  DFMA R22, R22, R22, R20 ;  /* 0x000000161616722b */ /* 0x0022a40000000014 */
[----:B-1----:R-:W-:-:S04]  /*0c40*/  IMAD.MOV.U32 R20, RZ, RZ, RZ ;  /* 0x000000ffff147224 */ /* 0x002fc800078e00ff */
[----:B--2---:R-:W0:-:S04]  /*0c50*/  DSETP.MIN.AND P0, P1, R22, c[0x2][0x0], PT ;  /* 0x008000001600762a */ /* 0x004e080003900000 */
[----:B------:R-:W-:-:S05]  /*0c60*/  IMAD.MOV.U32 R7, RZ, RZ, R23 ;  /* 0x000000ffff077224 */ /* 0x000fca00078e0017 */
[----:B0-----:R-:W-:Y:S01]  /*0c70*/  FSEL R37, R7, c[0x2][0x4], P0 ;  /* 0x0080010007257a08 */ /* 0x001fe20000000000 */
[----:B------:R-:W-:-:S05]  /*0c80*/  IMAD.MOV.U32 R7, RZ, RZ, c[0x2][0x4] ;  /* 0x00800100ff077624 */ /* 0x000fca00078e00ff */
[----:B------:R-:W-:Y:S01]  /*0c90*/  @P1 LOP3.LUT R37, R7, 0x80000, RZ, 0xfc, !PT ;  /* 0x0008000007251812 */ /* 0x000fe200078efcff */
[----:B------:R-:W-:Y:S01]  /*0ca0*/  IMAD.MOV.U32 R7, RZ, RZ, R22 ;  /* 0x000000ffff077224 */ /* 0x000fe200078e0016 */
[CC--:B------:R-:W-:Y:S02]  /*0cb0*/  ISETP.GT.U32.AND P1, PT, R24.reuse, R18.reuse, PT ;  /* 0x000000121800720c */ /* 0x0c0fe40003f24070 */
[----:B------:R-:W0:Y:S02]  /*0cc0*/  MUFU.RSQ64H R21, R37 ;  /* 0x0000002500157308 */ /* 0x000e240000001c00 */
[----:B------:R-:W-:Y:S02]  /*0cd0*/  SEL R36, R7, c[0x2][0x0], P0 ;  /* 0x0080000007247a07 */ /* 0x000fe40000000000 */
[----:B------:R-:W-:Y:S02]  /*0ce0*/  ISETP.GT.U32.AND.EX P1, PT, R25, R19, PT, P1 ;  /* 0x000000131900720c */ /* 0x000fe40003f24110 */
[----:B------:R-:W-:-:S02]  /*0cf0*/  ISETP.LT.U32.AND P0, PT, R24, R18, PT ;  /* 0x000000121800720c */ /* 0x000fc40003f01070 */
[----:B------:R-:W-:Y:S01]  /*0d00*/  LOP3.LUT R7, R6, 0x100000, RZ, 0xfc, !PT ;  /* 0x0010000006077812 */ /* 0x000fe200078efcff */
[----:B------:R-:W-:Y:S01]  /*0d10*/  IMAD.MOV.U32 R6, RZ, RZ, RZ ;  /* 0x000000ffff067224 */ /* 0x000fe200078e00ff */
[----:B------:R-:W-:Y:S01]  /*0d20*/  ISETP.LT.U32.AND.EX P0, PT, R25, R19, PT, P0 ;  /* 0x000000131900720c */ /* 0x000fe20003f01100 */
[----:B0-----:R-:W0:-:S06]  /*0d30*/  DMUL R32, R20, R20 ;  /* 0x0000001414207228 */ /* 0x001e0c0000000000 */
[----:B0-----:R-:W0:-:S06]  /*0d40*/  DFMA R32, R36, -R32, 1 ;  /* 0x3ff000002420742b */ /* 0x001e0c0000000820 */
[----:B0-----:R-:W-:-:S04]  /*0d50*/  DFMA R10, R32, R16, 0.5 ;  /* 0x3fe00000200a742b */ /* 0x001fc80000000010 */
[----:B------:R-:W0:-:S06]  /*0d60*/  DMUL R32, R20, R32 ;  /* 0x0000002014207228 */ /* 0x000e0c0000000000 */
[----:B0-----:R0:W1:Y:S02]  /*0d70*/  DFMA R20, R10, R32, R20 ;  /* 0x000000200a14722b */ /* 0x0010640000000014 */
[----:B0-----:R-:W-:Y:S02]  /*0d80*/  SEL R11, R25, R19, P1 ;  /* 0x00000013190b7207 */ /* 0x001fe40000800000 */
[----:B------:R-:W-:Y:S02]  /*0d90*/  SEL R10, R24, R18, P1 ;  /* 0x00000012180a7207 */ /* 0x000fe40000800000 */
[----:B-1----:R0:W1:Y:S01]  /*0da0*/  DMUL R20, R22, R20 ;  /* 0x0000001416147228 */ /* 0x0020620000000000 */
[----:B------:R-:W-:Y:S01]  /*0db0*/  LOP3.LUT R26, R11, 0xffc00000, RZ, 0xc0, !PT ;  /* 0xffc000000b1a7812 */ /* 0x000fe200078ec0ff */
[----:B0-----:R-:W-:-:S03]  /*0dc0*/  IMAD.MOV.U32 R22, RZ, RZ, RZ ;  /* 0x000000ffff167224 */ /* 0x001fc600078e00ff */
[C---:B------:R-:W-:Y:S01]  /*0dd0*/  IADD3 R23, -R26.reuse, 0x7fd00000, RZ ;  /* 0x7fd000001a177810 */ /* 0x040fe20007ffe1ff */
[----:B-1----:R0:W1:Y:S01]  /*0de0*/  DMUL R20, R20, R6 ;  /* 0x0000000614147228 */ /* 0x0020620000000000 */
[----:B------:R-:W-:Y:S01]  /*0df0*/  LOP3.LUT R27, R26, 0x100000, RZ, 0xfc, !PT ;  /* 0x001000001a1b7812 */ /* 0x000fe200078efcff */
[----:B------:R-:W-:Y:S01]  /*0e00*/  IMAD.MOV.U32 R26, RZ, RZ, RZ ;  /* 0x000000ffff1a7224 */ /* 0x000fe200078e00ff */
[----:B0-----:R-:W-:Y:S02]  /*0e10*/  SEL R6, R24, R18, P0 ;  /* 0x0000001218067207 */ /* 0x001fe40000000000 */
[----:B------:R-:W-:Y:S01]  /*0e20*/  SEL R7, R25, R19, P0 ;  /* 0x0000001319077207 */ /* 0x000fe20000000000 */
[----:B------:R-:W-:-:S04]  /*0e30*/  DMUL R24, R22, R10 ;  /* 0x0000000a16187228 */ /* 0x000fc80000000000 */
[----:B-1----:R-:W-:Y:S01]  /*0e40*/  @!P3 FSEL R0, R2, R20, !P2 ;  /* 0x000000140200b208 */ /* 0x002fe20005000000 */
[----:B------:R-:W0:Y:S01]  /*0e50*/  DMUL R22, R22, R6 ;  /* 0x0000000616167228 */ /* 0x000e220000000000 */
[----:B------:R-:W-:-:S05]  /*0e60*/  @!P3 FSEL R9, R3, R21, !P2 ;  /* 0x000000150309b208 */ /* 0x000fca0005000000 */
        /* <DEDUP_REMOVED lines=10> */
[----:B------:R-:W-:-:S06]  /*0f10*/  IMAD.MOV.U32 R22, RZ, RZ, RZ ;  /* 0x000000ffff167224 */ /* 0x000fcc00078e00ff */
[----:B0-----:R-:W0:-:S06]  /*0f20*/  DMUL R30, R22, R22 ;  /* 0x00000016161e7228 */ /* 0x001e0c0000000000 */
[----:B0-----:R-:W0:-:S06]  /*0f30*/  DFMA R30, R36, -R30, 1 ;  /* 0x3ff00000241e742b */ /* 0x001e0c000000081e */
[----:B0-----:R-:W-:-:S04]  /*0f40*/  DFMA R32, R30, R16, 0.5 ;  /* 0x3fe000001e20742b */ /* 0x001fc80000000010 */
[----:B------:R-:W0:-:S06]  /*0f50*/  DMUL R30, R22, R30 ;  /* 0x0000001e161e7228 */ /* 0x000e0c0000000000 */
[----:B0-----:R-:W0:-:S04]  /*0f60*/  DFMA R30, R32, R30, R22 ;  /* 0x0000001e201e722b */ /* 0x001e080000000016 */
[----:B----4-:R-:W1:-:S04]  /*0f70*/  DADD R22, -RZ, |R12| ;  /* 0x00000000ff167229 */ /* 0x010e48000000050c */
[----:B0-----:R-:W0:-:S04]  /*0f80*/  DMUL R12, R24, R30 ;  /* 0x0000001e180c7228 */ /* 0x001e080000000000 */
[----:B------:R2:W3:Y:S02]  /*0f90*/  DADD R24, -RZ, |R14| ;  /* 0x00000000ff187229 */ /* 0x0004e4000000050e */
[CC--:B-1----:R-:W-:Y:S02]  /*0fa0*/  ISETP.GT.U32.AND P1, PT, R22.reuse, R18.reuse, PT ;  /* 0x000000121600720c */ /* 0x0c2fe40003f24070 */
[----:B------:R-:W-:Y:S01]  /*0fb0*/  ISETP.LT.U32.AND P0, PT, R22, R18, PT ;  /* 0x000000121600720c */ /* 0x000fe20003f01070 */
[----:B0-----:R-:W-:Y:S01]  /*0fc0*/  DMUL R12, R12, R26 ;  /* 0x0000001a0c0c7228 */ /* 0x001fe20000000000 */
[CC--:B------:R-:W-:Y:S02]  /*0fd0*/  ISETP.GT.U32.AND.EX P1, PT, R23.reuse, R19.reuse, PT, P1 ;  /* 0x000000131700720c */ /* 0x0c0fe40003f24110 */
[CC--:B------:R-:W-:Y:S02]  /*0fe0*/  ISETP.LT.U32.AND.EX P0, PT, R23.reuse, R19.reuse, PT, P0 ;  /* 0x000000131700720c */ /* 0x0c0fe40003f01100 */
[----:B--2---:R-:W-:-:S02]  /*0ff0*/  SEL R15, R23, R19, P1 ;  /* 0x00000013170f7207 */ /* 0x004fc40000800000 */
[CC--:B---3--:R-:W-:Y:S02]  /*1000*/  ISETP.LT.U32.AND P2, PT, R24.reuse, R18.reuse, PT ;  /* 0x000000121800720c */ /* 0x0c8fe40003f41070 */
[----:B------:R-:W-:Y:S02]  /*1010*/  LOP3.LUT R8, R15, 0xffc00000, RZ, 0xc0, !PT ;  /* 0xffc000000f087812 */ /* 0x000fe400078ec0ff */
[-C--:B------:R-:W-:Y:S02]  /*1020*/  ISETP.GT.U32.AND P3, PT, R24, R18.reuse, PT ;  /* 0x000000121800720c */ /* 0x080fe40003f64070 */
[CC--:B------:R-:W-:Y:S02]  /*1030*/  SEL R20, R22.reuse, R18.reuse, P0 ;  /* 0x0000001216147207 */ /* 0x0c0fe40000000000 */
[-C--:B------:R-:W-:Y:S02]  /*1040*/  SEL R21, R23, R19.reuse, P0 ;  /* 0x0000001317157207 */ /* 0x080fe40000000000 */
[----:B------:R-:W-:Y:S01]  /*1050*/  SEL R14, R22, R18, P1 ;  /* 0x00000012160e7207 */ /* 0x000fe20000800000 */
[----:B------:R-:W-:Y:S01]  /*1060*/  IMAD.MOV.U32 R22, RZ, RZ, RZ ;  /* 0x000000ffff167224 */ /* 0x000fe200078e00ff */
[----:B------:R-:W-:-:S02]  /*1070*/  ISETP.LT.U32.AND.EX P2, PT, R25, R19, PT, P2 ;  /* 0x000000131900720c */ /* 0x000fc40003f41120 */
[----:B------:R-:W-:Y:S02]  /*1080*/  IADD3 R23, -R8, 0x7fd00000, RZ ;  /* 0x7fd0000008177810 */ /* 0x000fe40007ffe1ff */
[CC--:B------:R-:W-:Y:S02]  /*1090*/  ISETP.GT.U32.AND.EX P0, PT, R25.reuse, R19.reuse, PT, P3 ;  /* 0x000000131900720c */ /* 0x0c0fe40003f04130 */
[CC--:B------:R-:W-:Y:S02]  /*10a0*/  SEL R2, R24.reuse, R18.reuse, P2 ;  /* 0x0000001218027207 */ /* 0x0c0fe40001000000 */
[CC--:B------:R-:W-:Y:S02]  /*10b0*/  SEL R3, R25.reuse, R19.reuse, P2 ;  /* 0x0000001319037207 */ /* 0x0c0fe40001000000 */
[----:B------:R-:W-:Y:S02]  /*10c0*/  SEL R18, R24, R18, P0 ;  /* 0x0000001218127207 */ /* 0x000fe40000000000 */
[----:B------:R-:W-:Y:S01]  /*10d0*/  SEL R19, R25, R19, P0 ;  /* 0x0000001319137207 */ /* 0x000fe20000000000 */
[----:B------:R-:W-:Y:S01]  /*10e0*/  DMUL R24, R22, R14 ;  /* 0x0000000e16187228 */ /* 0x000fe20000000000 */
[----:B------:R-:W-:-:S03]  /*10f0*/  ISETP.GE.U32.AND P3, PT, R3, 0x7ff00000, PT ;  /* 0x7ff000000300780c */ /* 0x000fc60003f66070 */
[----:B------:R-:W0:-:S04]  /*1100*/  DMUL R22, R22, R20 ;  /* 0x0000001416167228 */ /* 0x000e080000000000 */
[----:B------:R-:W-:-:S04]  /*1110*/  DSETP.NEU.AND P2, PT, R2, RZ, PT ;  /* 0x000000ff0200722a */ /* 0x000fc80003f4d000 */
[----:B0-----:R-:W0:-:S06]  /*1120*/  DMUL R22, R22, R22 ;  /* 0x0000001616167228 */ /* 0x001e0c0000000000 */
[----:B0-----:R-:W0:-:S06]  /*1130*/  DFMA R22, R24, R24, R22 ;  /* 0x000000181816722b */ /* 0x001e0c0000000016 */
[----:B0-----:R-:W0:-:S04]  /*1140*/  DSETP.MIN.AND P0, P1, R22, c[0x2][0x0], PT ;  /* 0x008000001600762a */ /* 0x001e080003900000 */
[----:B------:R-:W-:-:S05]  /*1150*/  IMAD.MOV.U32 R24, RZ, RZ, R23 ;  /* 0x000000ffff187224 */ /* 0x000fca00078e0017 */
[----:B0-----:R-:W-:Y:S01]  /*1160*/  FSEL R33, R24, c[0x2][0x4], P0 ;  /* 0x0080010018217a08 */ /* 0x001fe20000000000 */
[----:B------:R-:W-:-:S05]  /*1170*/  IMAD.MOV.U32 R24, RZ, RZ, c[0x2][0x4] ;  /* 0x00800100ff187624 */ /* 0x000fca00078e00ff */
[----:B------:R-:W-:Y:S01]  /*1180*/  @P1 LOP3.LUT R33, R24, 0x80000, RZ, 0xfc, !PT ;  /* 0x0008000018211812 */ /* 0x000fe200078efcff */
[----:B------:R-:W-:Y:S01]  /*1190*/  IMAD.MOV.U32 R24, RZ, RZ, R22 ;  /* 0x000000ffff187224 */ /* 0x000fe200078e0016 */
[----:B------:R-:W-:Y:S02]  /*11a0*/  ISETP.GE.U32.AND P1, PT, R7, 0x7ff00000, PT ;  /* 0x7ff000000700780c */ /* 0x000fe40003f26070 */
[----:B------:R-:W0:Y:S02]  /*11b0*/  MUFU.RSQ64H R27, R33 ;  /* 0x00000021001b7308 */ /* 0x000e240000001c00 */
[----:B------:R-:W-:Y:S01]  /*11c0*/  SEL R32, R24, c[0x2][0x0], P0 ;  /* 0x0080000018207a07 */ /* 0x000fe20000000000 */
[----:B------:R-:W1:-:S08]  /*11d0*/  DSETP.NEU.AND P0, PT, R6, RZ, PT ;  /* 0x000000ff0600722a */ /* 0x000e500003f0d000 */
[----:B-1----:R-:W-:Y:S02]  /*11e0*/  @!P1 FSEL R6, R10, R12, !P0 ;  /* 0x0000000c0a069208 */ /* 0x002fe40004000000 */
[----:B------:R-:W-:Y:S02]  /*11f0*/  LOP3.LUT R10, R19, 0xffc00000, RZ, 0xc0, !PT ;  /* 0xffc00000130a7812 */ /* 0x000fe400078ec0ff */
[----:B------:R-:W-:Y:S01]  /*1200*/  @!P1 FSEL R7, R11, R13, !P0 ;  /* 0x0000000d0b079208 */ /* 0x000fe20004000000 */
[----:B0-----:R-:W0:-:S06]  /*1210*/  DMUL R24, R26, R26 ;  /* 0x0000001a1a187228 */ /* 0x001e0c0000000000 */
[----:B0-----:R-:W0:-:S06]  /*1220*/  DFMA R24, R32, -R24, 1 ;  /* 0x3ff000002018742b */ /* 0x001e0c0000000818 */
[----:B0-----:R-:W-:-:S04]  /*1230*/  DFMA R30, R24, R16, 0.5 ;  /* 0x3fe00000181e742b */ /* 0x001fc80000000010 */
[----:B------:R-:W0:-:S06]  /*1240*/  DMUL R24, R26, R24 ;  /* 0x000000181a187228 */ /* 0x000e0c0000000000 */
[----:B0-----:R0:W1:Y:S02]  /*1250*/  DFMA R26, R30, R24, R26 ;  /* 0x000000181e1a722b */ /* 0x001064000000001a */
[----:B0-----:R-:W-:Y:S01]  /*1260*/  IADD3 R25, -R10, 0x7fd00000, RZ ;  /* 0x7fd000000a197810 */ /* 0x001fe20007ffe1ff */
[----:B------:R-:W-:-:S03]  /*1270*/  IMAD.MOV.U32 R24, RZ, RZ, RZ ;  /* 0x000000ffff187224 */ /* 0x000fc600078e00ff */
[----:B-1----:R-:W-:-:S04]  /*1280*/  DMUL R26, R22, R26 ;  /* 0x0000001a161a7228 */ /* 0x002fc80000000000 */
[----:B------:R-:W-:-:S04]  /*1290*/  DMUL R12, R24, R18 ;  /* 0x00000012180c7228 */ /* 0x000fc80000000000 */
[----:B------:R-:W0:-:S06]  /*12a0*/  DMUL R24, R24, R2 ;  /* 0x0000000218187228 */ /* 0x000e0c0000000000 */
[----:B0-----:R-:W0:-:S06]  /*12b0*/  DMUL R24, R24, R24 ;  /* 0x0000001818187228 */ /* 0x001e0c0000000000 */
[----:B0-----:R0:W1:Y:S02]  /*12c0*/  DFMA R12, R12, R12, R24 ;  /* 0x0000000c0c0c722b */ /* 0x0010640000000018 */
[----:B0-----:R-:W-:-:S04]  /*12d0*/  IMAD.MOV.U32 R24, RZ, RZ, RZ ;  /* 0x000000ffff187224 */ /* 0x001fc800078e00ff */
[----:B-1----:R-:W0:-:S04]  /*12e0*/  DSETP.MIN.AND P0, P1, R12, c[0x2][0x0], PT ;  /* 0x008000000c00762a */ /* 0x002e080003900000 */
        /* <DEDUP_REMOVED lines=8> */
[----:B------:R-:W-:Y:S01]  /*1370*/  DSETP.NEU.AND P0, PT, R20, RZ, PT ;  /* 0x000000ff1400722a */ /* 0x000fe20003f0d000 */
[----:B------:R-:W-:Y:S01]  /*1380*/  LOP3.LUT R11, R10, 0x100000, RZ, 0xfc, !PT ;  /* 0x001000000a0b7812 */ /* 0x000fe200078efcff */
[----:B------:R-:W-:Y:S02]  /*1390*/  IMAD.MOV.U32 R10, RZ, RZ, RZ ;  /* 0x000000ffff0a7224 */ /* 0x000fe400078e00ff */
[----:B0-----:R-:W0:-:S06]  /*13a0*/  DMUL R22, R24, R24 ;  /* 0x0000001818167228 */ /* 0x001e0c0000000000 */
[----:B0-----:R-:W0:-:S06]  /*13b0*/  DFMA R22, R30, -R22, 1 ;  /* 0x3ff000001e16742b */ /* 0x001e0c0000000816 */
[----:B0-----:R-:W-:-:S04]  /*13c0*/  DFMA R16, R22, R16, 0.5 ;  /* 0x3fe000001610742b */ /* 0x001fc80000000010 */
[----:B------:R-:W0:-:S06]  /*13d0*/  DMUL R22, R24, R22 ;  /* 0x0000001618167228 */ /* 0x000e0c0000000000 */
[----:B0-----:R-:W0:-:S06]  /*13e0*/  DFMA R16, R16, R22, R24 ;  /* 0x000000161010722b */ /* 0x001e0c0000000018 */
[----:B0-----:R0:W1:Y:S02]  /*13f0*/  DMUL R16, R12, R16 ;  /* 0x000000100c107228 */ /* 0x0010640000000000 */
[----:B0-----:R-:W-:Y:S01]  /*1400*/  LOP3.LUT R13, R8, 0x100000, RZ, 0xfc, !PT ;  /* 0x00100000080d7812 */ /* 0x001fe200078efcff */
[----:B------:R-:W-:-:S03]  /*1410*/  IMAD.MOV.U32 R12, RZ, RZ, RZ ;  /* 0x000000ffff0c7224 */ /* 0x000fc600078e00ff */
[----:B-1----:R-:W0:-:S04]  /*1420*/  DMUL R16, R16, R10 ;  /* 0x0000000a10107228 */ /* 0x002e080000000000 */
[----:B------:R1:W2:Y:S02]  /*1430*/  DMUL R26, R26, R12 ;  /* 0x0000000c1a1a7228 */ /* 0x0002a40000000000 */
[----:B-1----:R-:W-:Y:S02]  /*1440*/  IMAD.MOV.U32 R12, RZ, RZ, R4 ;  /* 0x000000ffff0c7224 */ /* 0x002fe400078e0004 */
[----:B------:R-:W-:Y:S02]  /*1450*/  IMAD.MOV.U32 R13, RZ, RZ, R5 ;  /* 0x000000ffff0d7224 */ /* 0x000fe400078e0005 */
[----:B0-----:R-:W-:Y:S01]  /*1460*/  @!P3 FSEL R2, R18, R16, !P2 ;  /* 0x000000101202b208 */ /* 0x001fe20005000000 */
[----:B------:R-:W-:Y:S01]  /*1470*/  IMAD.MOV.U32 R4, RZ, RZ, R0 ;  /* 0x000000ffff047224 */ /* 0x000fe200078e0000 */
[----:B------:R-:W-:Y:S01]  /*1480*/  @!P3 FSEL R3, R19, R17, !P2 ;  /* 0x000000111303b208 */ /* 0x000fe20005000000 */
[----:B------:R-:W-:Y:S01]  /*1490*/  IMAD.MOV.U32 R5, RZ, RZ, R9 ;  /* 0x000000ffff057224 */ /* 0x000fe200078e0009 */
[----:B--2---:R-:W-:Y:S01]  /*14a0*/  @!P1 FSEL R20, R14, R26, !P0 ;  /* 0x0000001a0e149208 */ /* 0x004fe20004000000 */
[----:B------:R-:W-:Y:S01]  /*14b0*/  IMAD.MOV.U32 R14, RZ, RZ, R28 ;  /* 0x000000ffff0e7224 */ /* 0x000fe200078e001c */
[----:B------:R-:W-:Y:S01]  /*14c0*/  @!P1 FSEL R21, R15, R27, !P0 ;  /* 0x0000001b0f159208 */ /* 0x000fe20004000000 */
[----:B------:R-:W-:Y:S01]  /*14d0*/  IMAD.MOV.U32 R15, RZ, RZ, R29 ;  /* 0x000000ffff0f7224 */ /* 0x000fe200078e001d */
[----:B------:R-:W-:Y:S01]  /*14e0*/  STG.E.128 [R34.64+0x1000], R4 ;  /* 0x0010000422007986 */ /* 0x000fe2000c101d04 */
[----:B------:R-:W-:-:S02]  /*14f0*/  IMAD.MOV.U32 R22, RZ, RZ, R2 ;  /* 0x000000ffff167224 */ /* 0x000fc400078e0002 */
[----:B------:R-:W-:Y:S01]  /*1500*/  IMAD.MOV.U32 R23, RZ, RZ, R3 ;  /* 0x000000ffff177224 */ /* 0x000fe200078e0003 */
[----:B------:R-:W-:Y:S04]  /*1510*/  STG.E.128 [R34.64+0x800], R12 ;  /* 0x0008000c22007986 */ /* 0x000fe8000c101d04 */
[----:B------:R-:W-:Y:S01]  /*1520*/  STG.E.128 [R34.64+0x1800], R20 ;  /* 0x0018001422007986 */ /* 0x000fe2000c101d04 */
[----:B------:R-:W-:Y:S05]  /*1530*/  EXIT ;  /* 0x000000000000794d */ /* 0x000fea0003800000 */
.L_x_4902:
[----:B------:R-:W0:Y:S01]  /*1540*/  S2R R3, SR_TID.X ;  /* 0x0000000000037919 */ /* 0x000e220000002100 */
[----:B------:R-:W-:Y:S01]  /*1550*/  CS2R R6, SRZ ;  /* 0x0000000000067805 */ /* 0x000fe2000001ff00 */
[----:B------:R-:W-:Y:S01]  /*1560*/  CS2R R20, SRZ ;  /* 0x0000000000147805 */ /* 0x000fe2000001ff00 */
[----:B0-----:R-:W-:Y:S01]  /*1570*/  ISETP.GE.AND P2, PT, R3, R2, PT ;  /* 0x000000020300720c */ /* 0x001fe20003f46270 */
[----:B------:R-:W-:-:S12]  /*1580*/  IMAD.MOV.U32 R5, RZ, RZ, R3 ;  /* 0x000000ffff057224 */ /* 0x000fd800078e0003 */
[----:B------:R-:W-:-:S04]  /*1590*/  @!P2 IADD3 R5, R3, 0x80, RZ ;  /* 0x000000800305a810 */ /* 0x000fc80007ffe0ff */
[----:B------:R-:W-:-:S13]  /*15a0*/  ISETP.GE.AND P3, PT, R5, R2, PT ;  /* 0x000000020500720c */ /* 0x000fda0003f66270 */
[----:B------:R-:W-:Y:S01]  /*15b0*/  @!P3 IMAD.IADD R8, R0, 0x1, R5 ;  /* 0x000000010008b824 */ /* 0x000fe200078e0205 */
[----:B------:R-:W-:Y:S01]  /*15c0*/  @!P3 IADD3 R5, R5, 0x80, RZ ;  /* 0x000000800505b810 */ /* 0x000fe20007ffe0ff */
[----:B------:R-:W-:-:S03]  /*15d0*/  @!P3 IMAD.MOV.U32 R9, RZ, RZ, 0x8 ;  /* 0x00000008ff09b424 */ /* 0x000fc600078e00ff */
[----:B------:R-:W-:Y:S01]  /*15e0*/  ISETP.GE.AND P4, PT, R5, R2, PT ;  /* 0x000000020500720c */ /* 0x000fe20003f86270 */
[----:B------:R-:W-:-:S05]  /*15f0*/  @!P3 IMAD.WIDE.U32 R8, R8, R9, c[0x0][0x180] ;  /* 0x000060000808b625 */ /* 0x000fca00078e0009 */
[----:B------:R0:W5:Y:S07]  /*1600*/  @!P3 LDG.E.64 R6, [R8.64] ;  /* 0x000000040806b981 */ /* 0x00016e000c1e1b00 */
[----:B------:R-:W-:Y:S01]  /*1610*/  @!P4 IMAD.IADD R10, R0, 0x1, R5 ;  /* 0x00000001000ac824 */ /* 0x000fe200078e0205 */
[----:B------:R-:W-:Y:S01]  /*1620*/  @!P4 IADD3 R5, R5, 0x80, RZ ;  /* 0x000000800505c810 */ /* 0x000fe20007ffe0ff */
[----:B------:R-:W-:Y:S01]  /*1630*/  CS2R R26, SRZ ;  /* 0x00000000001a7805 */ /* 0x000fe2000001ff00 */
[----:B------:R-:W-:-:S02]  /*1640*/  @!P4 IMAD.MOV.U32 R11, RZ, RZ, 0x8 ;  /* 0x00000008ff0bc424 */ /* 0x000fc400078e00ff */
[----:B------:R-:W-:Y:S01]  /*1650*/  ISETP.GE.AND P5, PT, R5, R2, PT ;  /* 0x000000020500720c */ /* 0x000fe20003fa6270 */
[----:B------:R-:W-:Y:S01]  /*1660*/  CS2R R22, SRZ ;  /* 0x0000000000167805 */ /* 0x000fe2000001ff00 */
[----:B------:R-:W-:Y:S01]  /*1670*/  @!P4 IMAD.WIDE.U32 R10, R10, R11, c[0x0][0x180] ;  /* 0x000060000a0ac625 */ /* 0x000fe200078e000b */
[----:B------:R-:W-:-:S04]  /*1680*/  CS2R R24, SRZ ;  /* 0x0000000000187805 */ /* 0x000fc8000001ff00 */
[----:B------:R1:W5:Y:S06]  /*1690*/  @!P4 LDG.E.64 R20, [R10.64] ;  /* 0x000000040a14c981 */ /* 0x00036c000c1e1b00 */
[----:B------:R-:W-:Y:S01]  /*16a0*/  @!P5 IMAD.IADD R12, R0, 0x1, R5 ;  /* 0x00000001000cd824 */ /* 0x000fe200078e0205 */
[----:B------:R-:W-:Y:S01]  /*16b0*/  @!P5 IADD3 R5, R5, 0x80, RZ ;  /* 0x000000800505d810 */ /* 0x000fe20007ffe0ff */
[----:B------:R-:W-:-:S03]  /*16c0*/  @!P5 IMAD.MOV.U32 R13, RZ, RZ, 0x8 ;  /* 0x00000008ff0dd424 */ /* 0x000fc600078e00ff */
[----:B------:R-:W-:-:S13]  /*16d0*/  ISETP.GE.AND P1, PT, R5, R2, PT ;  /* 0x000000020500720c */ /* 0x000fda0003f26270 */
[----:B------:R-:W-:Y:S01]  /*16e0*/  @!P1 IMAD.IADD R14, R0, 0x1, R5 ;  /* 0x00000001000e9824 */ /* 0x000fe200078e0205 */
[----:B------:R-:W-:-:S04]  /*16f0*/  @!P1 IADD3 R5, R5, 0x80, RZ ;  /* 0x0000008005059810 */ /* 0x000fc80007ffe0ff */
[----:B------:R-:W-:-:S13]  /*1700*/  ISETP.GE.AND P0, PT, R5, R2, PT ;  /* 0x000000020500720c */ /* 0x000fda0003f06270 */
[----:B------:R-:W-:Y:S01]  /*1710*/  @!P0 IMAD.IADD R4, R0, 0x1, R5 ;  /* 0x0000000100048824 */ /* 0x000fe200078e0205 */
[----:B------:R-:W-:-:S04]  /*1720*/  @!P0 IADD3 R5, R5, 0x80, RZ ;  /* 0x0000008005058810 */ /* 0x000fc80007ffe0ff */
[----:B------:R-:W-:Y:S01]  /*1730*/  ISETP.GE.AND P3, PT, R5, R2, PT ;  /* 0x000000020500720c */ /* 0x000fe20003f66270 */
[----:B0-----:R-:W-:-:S04]  /*1740*/  @!P0 IMAD.MOV.U32 R9, RZ, RZ, 0x8 ;  /* 0x00000008ff098424 */ /* 0x001fc800078e00ff */
[----:B------:R-:W-:-:S05]  /*1750*/  @!P0 IMAD.WIDE.U32 R8, R4, R9, c[0x0][0x180] ;  /* 0x0000600004088625 */ /* 0x000fca00078e0009 */
[----:B------:R0:W5:Y:S03]  /*1760*/  @!P0 LDG.E.64 R26, [R8.64] ;  /* 0x00000004081a8981 */ /* 0x000166000c1e1b00 */
[----:B------:R-:W-:Y:S01]  /*1770*/  @!P3 IMAD.IADD R4, R0, 0x1, R5 ;  /* 0x000000010004b824 */ /* 0x000fe200078e0205 */
[----:B------:R-:W-:-:S04]  /*1780*/  @!P3 IADD3 R5, R5, 0x80, RZ ;  /* 0x000000800505b810 */ /* 0x000fc80007ffe0ff */
[----:B------:R-:W-:Y:S01]  /*1790*/  ISETP.GE.AND P0, PT, R5, R2, PT ;  /* 0x000000020500720c */ /* 0x000fe20003f06270 */
[----:B------:R-:W-:-:S05]  /*17a0*/  @!P5 IMAD.WIDE.U32 R12, R12, R13, c[0x0][0x180] ;  /* 0x000060000c0cd625 */ /* 0x000fca00078e000d */
[----:B------:R2:W5:Y:S01]  /*17b0*/  @!P5 LDG.E.64 R22, [R12.64] ;  /* 0x000000040c16d981 */ /* 0x000562000c1e1b00 */
[----:B------:R-:W-:Y:S02]  /*17c0*/  @!P1 IMAD.MOV.U32 R15, RZ, RZ, 0x8 ;  /* 0x00000008ff0f9424 */ /* 0x000fe400078e00ff */
[C---:B0-----:R-:W-:Y:S02]  /*17d0*/  @!P2 IMAD.IADD R8, R0.reuse, 0x1, R3 ;  /* 0x000000010008a824 */ /* 0x041fe400078e0203 */
[----:B------:R-:W-:Y:S02]  /*17e0*/  @!P2 IMAD.MOV.U32 R9, RZ, RZ, 0x8 ;  /* 0x00000008ff09a424 */ /* 0x000fe400078e00ff */
[----:B-1----:R-:W-:Y:S02]  /*17f0*/  @!P0 IMAD.IADD R10, R0, 0x1, R5 ;  /* 0x00000001000a8824 */ /* 0x002fe400078e0205 */
[----:B--2---:R-:W-:Y:S02]  /*1800*/  @!P3 IMAD.MOV.U32 R13, RZ, RZ, 0x8 ;  /* 0x00000008ff0db424 */ /* 0x004fe400078e00ff */
[----:B------:R-:W-:Y:S01]  /*1810*/  @!P0 IMAD.MOV.U32 R11, RZ, RZ, 0x8 ;  /* 0x00000008ff0b8424 */ /* 0x000fe200078e00ff */
[----:B------:R-:W-:Y:S01]  /*1820*/  CS2R R28, SRZ ;  /* 0x00000000001c7805 */ /* 0x000fe2000001ff00 */
[----:B------:R-:W-:Y:S01]  /*1830*/  @!P3 IMAD.WIDE.U32 R12, R4, R13, c[0x0][0x180] ;  /* 0x00006000040cb625 */ /* 0x000fe200078e000d */
[----:B------:R-:W-:Y:S01]  /*1840*/  CS2R R16, SRZ ;  /* 0x0000000000107805 */ /* 0x000fe2000001ff00 */
[----:B------:R-:W-:-:S02]  /*1850*/  CS2R R4, SRZ ;  /* 0x0000000000047805 */ /* 0x000fc4000001ff00 */
[----:B------:R-:W-:Y:S01]  /*1860*/  @!P1 IMAD.WIDE.U32 R14, R14, R15, c[0x0][0x180] ;  /* 0x000060000e0e9625 */ /* 0x000fe200078e000f */
[----:B------:R0:W5:Y:S03]  /*1870*/  @!P3 LDG.E.64 R28, [R12.64] ;  /* 0x000000040c1cb981 */ /* 0x000166000c1e1b00 */
[----:B------:R-:W-:Y:S01]  /*1880*/  @!P0 IMAD.WIDE.U32 R10, R10, R11, c[0x0][0x180] ;  /* 0x000060000a0a8625 */ /* 0x000fe200078e000b */
[----:B------:R0:W5:Y:S03]  /*1890*/  @!P1 LDG.E.64 R24, [R14.64] ;  /* 0x000000040e189981 */ /* 0x000166000c1e1b00 */
[----:B------:R-:W-:Y:S01]  /*18a0*/  @!P2 IMAD.WIDE.U32 R8, R8, R9, c[0x0][0x180] ;  /* 0x000060000808a625 */ /* 0x000fe200078e0009 */
[----:B------:R0:W5:Y:S04]  /*18b0*/  @!P0 LDG.E.64 R16, [R10.64] ;  /* 0x000000040a108981 */ /* 0x000168000c1e1b00 */
[----:B------:R0:W5:Y:S01]  /*18c0*/  @!P2 LDG.E.64 R4, [R8.64] ;  /* 0x000000040804a981 */ /* 0x000162000c1e1b00 */
[----:B------:R-:W-:Y:S01]  /*18d0*/  BSSY B0, `(.L_x_4903) ;  /* 0x000002b000007945 */ /* 0x000fe20003800000 */
[----:B------:R-:W-:Y:S05]  /*18e0*/  @P2 BRA `(.L_x_4904) ;  /* 0x0000029000002947 */ /* 0x000fea0003800000 */
[----:B0----5:R-:W-:Y:S01]  /*18f0*/  DADD R8, -RZ, |R4| ;  /* 0x00000000ff087229 */ /* 0x021fe20000000504 */
[----:B------:R-:W-:-:S02]  /*1900*/  IMAD.MOV.U32 R12, RZ, RZ, RZ ;  /* 0x000000ffff0c7224 */ /* 0x000fc400078e00ff */
[----:B------:R-:W-:Y:S01]  /*1910*/  IMAD.MOV.U32 R18, RZ, RZ, 0x0 ;  /* 0x00000000ff127424 */ /* 0x000fe200078e00ff */
[----:B------:R-:W0:Y:S01]  /*1920*/  DADD R10, -RZ, |c[0x0][0x170]| ;  /* 0x40005c00ff0a7629 */ /* 0x000e220000000100 */
[----:B------:R-:W-:-:S09]  /*1930*/  IMAD.MOV.U32 R19, RZ, RZ, 0x3fd80000 ;  /* 0x3fd80000ff137424 */ /* 0x000fd200078e00ff */
[CC--:B0-----:R-:W-:Y:S02]  /*1940*/  ISETP.LT.U32.AND P0, PT, R8.reuse, R10.reuse, PT ;  /* 0x0000000a0800720c */ /* 0x0c1fe40003f01070 */
[----:B------:R-:W-:Y:S02]  /*1950*/  ISETP.GT.U32.AND P1, PT, R8, R10, PT ;  /* 0x0000000a0800720c */ /* 0x000fe40003f24070 */
[CC--:B------:R-:W-:Y:S02]  /*1960*/  ISETP.LT.U32.AND.EX P0, PT, R9.reuse, R11.reuse, PT, P0 ;  /* 0x0000000b0900720c */ /* 0x0c0fe40003f01100 */
[CC--:B------:R-:W-:Y:S02]  /*1970*/  ISETP.GT.U32.AND.EX P1, PT, R9.reuse, R11.reuse, PT, P1 ;  /* 0x0000000b0900720c */ /* 0x0c0fe40003f24110 */
[CC--:B------:R-:W-:Y:S02]  /*1980*/  SEL R5, R9.reuse, R11.reuse, P0 ;  /* 0x0000000b09057207 */ /* 0x0c0fe40000000000 */
[----:B------:R-:W-:-:S02]  /*1990*/  SEL R9, R9, R11, P1 ;  /* 0x0000000b09097207 */ /* 0x000fc40000800000 */
[CC--:B------:R-:W-:Y:S02]  /*19a0*/  SEL R4, R8.reuse, R10.reuse, P0 ;  /* 0x0000000a08047207 */ /* 0x0c0fe40000000000 */
[----:B------:R-:W-:Y:S02]  /*19b0*/  LOP3.LUT R14, R9, 0xffc00000, RZ, 0xc0, !PT ;  /* 0xffc00000090e7812 */ /* 0x000fe400078ec0ff */
[----:B------:R-:W-:Y:S02]  /*19c0*/  SEL R8, R8, R10, P1 ;  /* 0x0000000a08087207 */ /* 0x000fe40000800000 */
[C---:B------:R-:W-:Y:S01]  /*19d0*/  IADD3 R13, -R14.reuse, 0x7fd00000, RZ ;  /* 0x7fd000000e0d7810 */ /* 0x040fe20007ffe1ff */
[----:B------:R-:W-:Y:S01]  /*19e0*/  DSETP.NEU.AND P0, PT, R4, RZ, PT ;  /* 0x000000ff0400722a */ /* 0x000fe20003f0d000 */
[----:B------:R-:W-:Y:S01]  /*19f0*/  LOP3.LUT R15, R14, 0x100000, RZ, 0xfc, !PT ;  /* 0x001000000e0f7812 */ /* 0x000fe200078efcff */
[----:B------:R-:W-:-:S03]  /*1a00*/  IMAD.MOV.U32 R14, RZ, RZ, RZ ;  /* 0x000000ffff0e7224 */ /* 0x000fc600078e00ff */
        /* <DEDUP_REMOVED lines=12> */
[----:B------:R-:W-:Y:S01]  /*1ad0*/  IMAD.MOV.U32 R12, RZ, RZ, RZ ;  /* 0x000000ffff0c7224 */ /* 0x000fe200078e00ff */
[----:B------:R-:W-:-:S05]  /*1ae0*/  ISETP.GE.U32.AND P1, PT, R5, 0x7ff00000, PT ;  /* 0x7ff000000500780c */ /* 0x000fca0003f26070 */
        /* <DEDUP_REMOVED lines=9> */
.L_x_4904:
[----:B------:R-:W-:Y:S05]  /*1b80*/  BSYNC B0 ;  /* 0x0000000000007941 */ /* 0x000fea0003800000 */
.L_x_4903:
        /* <DEDUP_REMOVED lines=18> */
[C---:B------:R-:W-:Y:S02]  /*1cb0*/  IADD3 R11, -R30.reuse, 0x7fd00000, RZ ;  /* 0x7fd000001e0b7810 */ /* 0x040fe40007ffe1ff */
[----:B------:R-:W-:Y:S01]  /*1cc0*/  LOP3.LUT R31, R30, 0x100000, RZ, 0xfc, !PT ;  /* 0x001000001e1f7812 */ /* 0x000fe200078efcff */
[----:B------:R-:W-:-:S03]  /*1cd0*/  IMAD.MOV.U32 R30, RZ, RZ, RZ ;  /* 0x000000ffff1e7224 */ /* 0x000fc600078e00ff */
        /* <DEDUP_REMOVED lines=24> */
.L_x_4906:
[----:B------:R-:W-:Y:S05]  /*1e60*/  BSYNC B0 ;  /* 0x0000000000007941 */ /* 0x000fea0003800000 */
.L_x_4905:
[----:B------:R-:W-:Y:S01]  /*1e70*/  IADD3 R9, R3, 0x100, RZ ;  /* 0x0000010003097810 */ /* 0x000fe20007ffe0ff */
[----:B------:R-:W-:Y:S03]  /*1e80*/  BSSY B0, `(.L_x_4907) ;  /* 0x000002c000007945 */ /* 0x000fe60003800000 */
[----:B------:R-:W-:-:S13]  /*1e90*/  ISETP.GE.AND P0, PT, R9, R2, PT ;  /* 0x000000020900720c */ /* 0x000fda0003f06270 */
        /* <DEDUP_REMOVED lines=42> */
.L_x_4908:
[----:B------:R-:W-:Y:S05]  /*2140*/  BSYNC B0 ;  /* 0x0000000000007941 */ /* 0x000fea0003800000 */
.L_x_4907:
[----:B------:R-:W-:Y:S01]  /*2150*/  IADD3 R11, R3, 0x180, RZ ;  /* 0x00000180030b7810 */ /* 0x000fe20007ffe0ff */
[----:B------:R-:W-:Y:S03]  /*2160*/  BSSY B0, `(.L_x_4909) ;  /* 0x000002c000007945 */ /* 0x000fe60003800000 */
[----:B------:R-:W-:-:S13]  /*2170*/  ISETP.GE.AND P0, PT, R11, R2, PT ;  /* 0x000000020b00720c */ /* 0x000fda0003f06270 */
        /* <DEDUP_REMOVED lines=42> */
.L_x_4910:
[----:B------:R-:W-:Y:S05]  /*2420*/  BSYNC B0 ;  /* 0x0000000000007941 */ /* 0x000fea0003800000 */
.L_x_4909:
        /* <DEDUP_REMOVED lines=45> */
.L_x_4912:
[----:B------:R-:W-:Y:S05]  /*2700*/  BSYNC B0 ;  /* 0x0000000000007941 */ /* 0x000fea0003800000 */
.L_x_4911:
        /* <DEDUP_REMOVED lines=45> */
.L_x_4914:
[----:B------:R-:W-:Y:S05]  /*29e0*/  BSYNC B0 ;  /* 0x0000000000007941 */ /* 0x000fea0003800000 */
.L_x_4913:
[C---:B------:R-:W-:Y:S01]  /*29f0*/  IADD3 R15, R3.reuse, 0x300, RZ ;  /* 0x00000300030f7810 */ /* 0x040fe20007ffe0ff */
[----:B------:R-:W-:Y:S01]  /*2a00*/  BSSY B0, `(.L_x_4915) ;  /* 0x000002e000007945 */ /* 0x000fe20003800000 */
[----:B------:R-:W-:Y:S02]  /*2a10*/  IADD3 R19, R3, 0x380, RZ ;  /* 0x0000038003137810 */ /* 0x000fe40007ffe0ff */
[-C--:B------:R-:W-:Y:S02]  /*2a20*/  ISETP.GE.AND P0, PT, R15, R2.reuse, PT ;  /* 0x000000020f00720c */ /* 0x080fe40003f06270 */
[----:B------:R-:W-:-:S11]  /*2a30*/  ISETP.GE.AND P3, PT, R19, R2, PT ;  /* 0x000000021300720c */ /* 0x000fd60003f66270 */
        /* <DEDUP_REMOVED lines=42> */
.L_x_4916:
[----:B------:R-:W-:Y:S05]  /*2ce0*/  BSYNC B0 ;  /* 0x0000000000007941 */ /* 0x000fea0003800000 */
.L_x_4915:
[----:B------:R-:W-:Y:S01]  /*2cf0*/  @!P2 IMAD.IADD R14, R0, 0x1, R3 ;  /* 0x00000001000ea824 */ /* 0x000fe200078e0203 */
[----:B------:R-:W-:Y:S01]  /*2d00*/  BSSY B0, `(.L_x_4917) ;  /* 0x000002d000007945 */ /* 0x000fe20003800000 */
[----:B------:R-:W-:-:S04]  /*2d10*/  @!P2 IMAD.MOV.U32 R15, RZ, RZ, 0x8 ;  /* 0x00000008ff0fa424 */ /* 0x000fc800078e00ff */
[----:B------:R-:W-:Y:S01]  /*2d20*/  @!P2 IMAD.WIDE.U32 R14, R14, R15, c[0x0][0x178] ;  /* 0x00005e000e0ea625 */ /* 0x000fe200078e000f */
        /* <DEDUP_REMOVED lines=14> */
[----:B------:R-:W-:Y:S01]  /*2e10*/  IMAD.MOV.U32 R22, RZ, RZ, RZ ;  /* 0x000000ffff167224 */ /* 0x000fe200078e00ff */
        /* <DEDUP_REMOVED lines=27> */
.L_x_4918:
[----:B------:R-:W-:Y:S05]  /*2fd0*/  BSYNC B0 ;  /* 0x0000000000007941 */ /* 0x000fea0003800000 */
.L_x_4917:
[----:B-----5:R0:W-:Y:S01]  /*2fe0*/  @!P2 STG.E.64 [R14.64], R4 ;  /* 0x000000040e00a986 */ /* 0x0201e2000c101b04 */
[----:B------:R-:W-:Y:S01]  /*2ff0*/  @!P2 IADD3 R3, R3, 0x80, RZ ;  /* 0x000000800303a810 */ /* 0x000fe20007ffe0ff */
        /* <DEDUP_REMOVED lines=9> */
[----:B------:R0:W-:Y:S07]  /*3090*/  STG.E.64 [R4.64], R6 ;  /* 0x0000000604007986 */ /* 0x0001ee000c101b04 */
[----:B------:R-:W-:Y:S05]  /*30a0*/  @P0 BRA `(.L_x_4922) ;  /* 0x000000c000000947 */ /* 0x000fea0003800000 */
[----:B0-----:R-:W-:Y:S01]  /*30b0*/  IMAD.IADD R4, R0, 0x1, R3 ;  /* 0x0000000100047824 */ /* 0x001fe200078e0203 */
[----:B------:R-:W-:Y:S01]  /*30c0*/  IADD3 R3, R3, 0x80, RZ ;  /* 0x0000008003037810 */ /* 0x000fe20007ffe0ff */
[----:B------:R-:W-:-:S04]  /*30d0*/  IMAD.MOV.U32 R5, RZ, RZ, 0x8 ;  /* 0x00000008ff057424 */ /* 0x000fc800078e00ff */
[----:B------:R-:W-:-:S05]  /*30e0*/  IMAD.WIDE.U32 R4, R4, R5, c[0x0][0x178] ;  /* 0x00005e0004047625 */ /* 0x000fca00078e0005 */
[----:B------:R0:W-:Y:S02]  /*30f0*/  STG.E.64 [R4.64], R8 ;  /* 0x0000000804007986 */ /* 0x0001e4000c101b04 */
.L_x_4921:
[----:B0-----:R-:W-:-:S13]  /*3100*/  ISETP.GE.AND P0, PT, R3, R2, PT ;  /* 0x000000020300720c */ /* 0x001fda0003f06270 */
[----:B------:R-:W-:Y:S05]  /*3110*/  @P0 BRA `(.L_x_4923) ;  /* 0x000000c000000947 */ /* 0x000fea0003800000 */
[----:B------:R-:W-:Y:S01]  /*3120*/  IMAD.IADD R4, R0, 0x1, R3 ;  /* 0x0000000100047824 */ /* 0x000fe200078e0203 */
[----:B------:R-:W-:Y:S01]  /*3130*/  IADD3 R3, R3, 0x80, RZ ;  /* 0x0000008003037810 */ /* 0x000fe20007ffe0ff */
[----:B------:R-:W-:-:S04]  /*3140*/  IMAD.MOV.U32 R5, RZ, RZ, 0x8 ;  /* 0x00000008ff057424 */ /* 0x000fc800078e00ff */
[----:B------:R-:W-:-:S05]  /*3150*/  IMAD.WIDE.U32 R4, R4, R5, c[0x0][0x178] ;  /* 0x00005e0004047625 */ /* 0x000fca00078e0005 */
[----:B------:R0:W-:Y:S02]  /*3160*/  STG.E.64 [R4.64], R10 ;  /* 0x0000000a04007986 */ /* 0x0001e4000c101b04 */
.L_x_4922:
[----:B------:R-:W-:-:S13]  /*3170*/  ISETP.GE.AND P0, PT, R3, R2, PT ;  /* 0x000000020300720c */ /* 0x000fda0003f06270 */
[----:B------:R-:W-:Y:S05]  /*3180*/  @P0 BRA `(.L_x_4924) ;  /* 0x000000d000000947 */ /* 0x000fea0003800000 */
[----:B0-----:R-:W-:Y:S01]  /*3190*/  IMAD.IADD R4, R0, 0x1, R3 ;  /* 0x0000000100047824 */ /* 0x001fe200078e0203 */
[----:B------:R-:W-:Y:S01]  /*31a0*/  IADD3 R3, R3, 0x80, RZ ;  /* 0x0000008003037810 */ /* 0x000fe20007ffe0ff */
[----:B------:R-:W-:-:S04]  /*31b0*/  IMAD.MOV.U32 R5, RZ, RZ, 0x8 ;  /* 0x00000008ff057424 */ /* 0x000fc800078e00ff */
[----:B------:R-:W-:-:S05]  /*31c0*/  IMAD.WIDE.U32 R4, R4, R5, c[0x0][0x178] ;  /* 0x00005e0004047625 */ /* 0x000fca00078e0005 */
[----:B------:R0:W-:Y:S02]  /*31d0*/  STG.E.64 [R4.64], R12 ;  /* 0x0000000c04007986 */ /* 0x0001e4000c101b04 */
.L_x_4923:
[----:B------:R-:W-:-:S13]  /*31e0*/  ISETP.GE.AND P0, PT, R3, R2, PT ;  /* 0x000000020300720c */ /* 0x000fda0003f06270 */
[----:B------:R-:W-:Y:S01]  /*31f0*/  @P0 BREAK B1 ;  /* 0x0000000000010942 */ /* 0x000fe20003800000 */
[----:B------:R-:W-:Y:S05]  /*3200*/  @P0 BRA `(.L_x_4925) ;  /* 0x000000c000000947 */ /* 0x000fea0003800000 */
[----:B0-----:R-:W-:Y:S01]  /*3210*/  IMAD.IADD R4, R0, 0x1, R3 ;  /* 0x0000000100047824 */ /* 0x001fe200078e0203 */
[----:B------:R-:W-:Y:S01]  /*3220*/  IADD3 R3, R3, 0x80, RZ ;  /* 0x0000008003037810 */ /* 0x000fe20007ffe0ff */
[----:B------:R-:W-:-:S04]  /*3230*/  IMAD.MOV.U32 R5, RZ, RZ, 0x8 ;  /* 0x00000008ff057424 */ /* 0x000fc800078e00ff */
[----:B------:R-:W-:-:S05]  /*3240*/  IMAD.WIDE.U32 R4, R4, R5, c[0x0][0x178] ;  /* 0x00005e0004047625 */ /* 0x000fca00078e0005 */
[----:B------:R0:W-:Y:S02]  /*3250*/  STG.E.64 [R4.64], R26 ;  /* 0x0000001a04007986 */ /* 0x0001e4000c101b04 */
.L_x_4924:
[----:B------:R-:W-:Y:S05]  /*3260*/  BSYNC B1 ;  /* 0x0000000000017941 */ /* 0x000fea0003800000 */
.L_x_4920:
[----:B------:R-:W-:-:S13]  /*3270*/  ISETP.GE.AND P0, PT, R3, R2, PT ;  /* 0x000000020300720c */ /* 0x000fda0003f06270 */
[----:B0-----:R-:W-:Y:S01]  /*3280*/  @!P0 IMAD.IADD R4, R0, 0x1, R3 ;  /* 0x0000000100048824 */ /* 0x001fe200078e0203 */
[----:B------:R-:W-:Y:S01]  /*3290*/  @!P0 IADD3 R3, R3, 0x80, RZ ;  /* 0x0000008003038810 */ /* 0x000fe20007ffe0ff */
[----:B------:R-:W-:-:S04]  /*32a0*/  @!P0 IMAD.MOV.U32 R5, RZ, RZ, 0x8 ;  /* 0x00000008ff058424 */ /* 0x000fc800078e00ff */
[----:B------:R-:W-:-:S05]  /*32b0*/  @!P0 IMAD.WIDE.U32 R4, R4, R5, c[0x0][0x178] ;  /* 0x00005e0004048625 */ /* 0x000fca00078e0005 */
[----:B------:R0:W-:Y:S02]  /*32c0*/  @!P0 STG.E.64 [R4.64], R28 ;  /* 0x0000001c04008986 */ /* 0x0001e4000c101b04 */
.L_x_4925:
[----:B------:R-:W-:Y:S05]  /*32d0*/  BSYNC B0 ;  /* 0x0000000000007941 */ /* 0x000fea0003800000 */
.L_x_4919:
[----:B------:R-:W-:Y:S01]  /*32e0*/  WARPSYNC 0xffffffff ;  /* 0xffffffff00007948 */ /* 0x000fe20003800000 */
[----:B------:R-:W-:-:S13]  /*32f0*/  ISETP.GE.AND P0, PT, R3, R2, PT ;  /* 0x000000020300720c */ /* 0x000fda0003f06270 */
[----:B------:R-:W-:Y:S05]  /*3300*/  @P0 EXIT ;  /* 0x000000000000094d */ /* 0x000fea0003800000 */
[----:B------:R-:W-:Y:S02]  /*3310*/  IMAD.IADD R3, R0, 0x1, R3 ;  /* 0x0000000100037824 */ /* 0x000fe400078e0203 */
[----:B------:R-:W-:-:S04]  /*3320*/  IMAD.MOV.U32 R2, RZ, RZ, 0x8 ;  /* 0x00000008ff027424 */ /* 0x000fc800078e00ff */
[----:B------:R-:W-:-:S05]  /*3330*/  IMAD.WIDE.U32 R2, R3, R2, c[0x0][0x178] ;  /* 0x00005e0003027625 */ /* 0x000fca00078e0002 */
[----:B------:R-:W-:Y:S01]  /*3340*/  STG.E.64 [R2.64], R30 ;  /* 0x0000001e02007986 */ /* 0x000fe2000c101b04 */
[----:B------:R-:W-:Y:S05]  /*3350*/  EXIT ;  /* 0x000000000000794d */ /* 0x000fea0003800000 */
.L_x_4926:
        /* <DEDUP_REMOVED lines=10> */
.L_x_17772:


//--------------------- .text._ZN2at6native29vectorized_elementwise_kernelILi4ENS0_13AUnaryFunctorIdddZZZNS0_17hypot_kernel_cudaERNS_18TensorIteratorBaseEENKUlvE_clEvENKUlvE_clEvEUlddE_EESt5arrayIPcLm2EEEEviT0_T1_ --------------------------
	.section	.text._ZN2at6native29vectorized_elementwise_kernelILi4ENS0_13AUnaryFunctorIdddZZZNS0_17hypot_kernel_cudaERNS_18TensorIteratorBaseEENKUlvE_clEvENKUlvE_clEvEUlddE_EESt5arrayIPcLm2EEEEviT0_T1_,"ax",@progbits
	.sectioninfo	@"SHI_REGISTERS=40"
	.align	128
        .global         _ZN2at6native29vectorized_elementwise_kernelILi4ENS0_13AUnaryFunctorIdddZZZNS0_17hypot_kernel_cudaERNS_18TensorIteratorBaseEENKUlvE_clEvENKUlvE_clEvEUlddE_EESt5arrayIPcLm2EEEEviT0_T1_
        .type           _ZN2at6native29vectorized_elementwise_kernelILi4ENS0_13AUnaryFunctorIdddZZZNS0_17hypot_kernel_cudaERNS_18TensorIteratorBaseEENKUlvE_clEvENKUlvE_clEvEUlddE_EESt5arrayIPcLm2EEEEviT0_T1_,@function
        .size           _ZN2at6native29vectorized_elementwise_kernelILi4ENS0_13AUnaryFunctorIdddZZZNS0_17hypot_kernel_cudaERNS_18TensorIteratorBaseEENKUlvE_clEvENKUlvE_clEvEUlddE_EESt5arrayIPcLm2EEEEviT0_T1_,(.L_x_17773 - _ZN2at6native29vectorized_elementwise_kernelILi4ENS0_13AUnaryFunctorIdddZZZNS0_17hypot_kernel_cudaERNS_18TensorIteratorBaseEENKUlvE_clEvENKUlvE_clEvEUlddE_EESt5arrayIPcLm2EEEEviT0_T1_)
        .other          _ZN2at6native29vectorized_elementwise_kernelILi4ENS0_13AUnaryFunctorIdddZZZNS0_17hypot_kernel_cudaERNS_18TensorIteratorBaseEENKUlvE_clEvENKUlvE_clEvEUlddE_EESt5arrayIPcLm2EEEEviT0_T1_,@"STO_CUDA_ENTRY STV_DEFAULT"
_ZN2at6native29vectorized_elementwise_kernelILi4ENS0_13AUnaryFunctorIdddZZZNS0_17hypot_kernel_cudaERNS_18TensorIteratorBaseEENKUlvE_clEvENKUlvE_clEvEUlddE_EESt5arrayIPcLm2EEEEviT0_T1_:
.text._ZN2at6native29vectorized_elementwise_kernelILi4ENS0_13AUnaryFunctorIdddZZZNS0_17hypot_kernel_cudaERNS_18TensorIteratorBaseEENKUlvE_clEvENKUlvE_clEvEUlddE_EESt5arrayIPcLm2EEEEviT0_T1_:
        /* <DEDUP_REMOVED lines=340> */
.L_x_4927:
        /* <DEDUP_REMOVED lines=100> */
.L_x_4929:
[----:B------:R-:W-:Y:S05]  /*1b80*/  BSYNC B0 ;  /* 0x0000000000007941 */ /* 0x000fea0003800000 */
.L_x_4928:
        /* <DEDUP_REMOVED lines=45> */
.L_x_4931:
[----:B------:R-:W-:Y:S05]  /*1e60*/  BSYNC B0 ;  /* 0x0000000000007941 */ /* 0x000fea0003800000 */
.L_x_4930:
        /* <DEDUP_REMOVED lines=45> */
.L_x_4933:
[----:B------:R-:W-:Y:S05]  /*2140*/  BSYNC B0 ;  /* 0x0000000000007941 */ /* 0x000fea0003800000 */
.L_x_4932:
        /* <DEDUP_REMOVED lines=45> */
.L_x_4935:
[----:B------:R-:W-:Y:S05]  /*2420*/  BSYNC B0 ;  /* 0x0000000000007941 */ /* 0x000fea0003800000 */
.L_x_4934:
        /* <DEDUP_REMOVED lines=45> */
.L_x_4937:
[----:B------:R-:W-:Y:S05]  /*2700*/  BSYNC B0 ;  /* 0x0000000000007941 */ /* 0x000fea0003800000 */
.L_x_4936:
        /* <DEDUP_REMOVED lines=45> */
.L_x_4939:
[----:B------:R-:W-:Y:S05]  /*29e0*/  BSYNC B0 ;  /* 0x0000000000007941 */ /* 0x000fea0003800000 */
.L_x_4938:
        /* <DEDUP_REMOVED lines=47> */
.L_x_4941:
[----:B------:R-:W-:Y:S05]  /*2ce0*/  BSYNC B0 ;  /* 0x0000000000007941 */ /* 0x000fea0003800000 */
.L_x_4940:
        /* <DEDUP_REMOVED lines=46> */
.L_x_4943:
[----:B------:R-:W-:Y:S05]  /*2fd0*/  BSYNC B0 ;  /* 0x0000000000007941 */ /* 0x000fea0003800000 */
.L_x_4942:
        /* <DEDUP_REMOVED lines=18> */
.L_x_4946:
[----:B0-----:R-:W-:-:S13]  /*3100*/  ISETP.GE.AND P0, PT, R3, R2, PT ;  /* 0x000000020300720c */ /* 0x001fda0003f06270 */
[----:B------:R-:W-:Y:S05]  /*3110*/  @P0 BRA `(.L_x_4948) ;  /* 0x000000c000000947 */ /* 0x000fea0003800000 */
[----:B------:R-:W-:Y:S01]  /*3120*/  IMAD.IADD R4, R0, 0x1, R3 ;  /* 0x0000000100047824 */ /* 0x000fe200078e0203 */
[----:B------:R-:W-:Y:S01]  /*3130*/  IADD3 R3, R3, 0x80, RZ ;  /* 0x0000008003037810 */ /* 0x000fe20007ffe0ff */
[----:B------:R-:W-:-:S04]  /*3140*/  IMAD.MOV.U32 R5, RZ, RZ, 0x8 ;  /* 0x00000008ff057424 */ /* 0x000fc800078e00ff */
[----:B------:R-:W-:-:S05]  /*3150*/  IMAD.WIDE.U32 R4, R4, R5, c[0x0][0x178] ;  /* 0x00005e0004047625 */ /* 0x000fca00078e0005 */
[----:B------:R0:W-:Y:S02]  /*3160*/  STG.E.64 [R4.64], R10 ;  /* 0x0000000a04007986 */ /* 0x0001e4000c101b04 */
.L_x_4947:
[----:B------:R-:W-:-:S13]  /*3170*/  ISETP.GE.AND P0, PT, R3, R2, PT ;  /* 0x000000020300720c */ /* 0x000fda0003f06270 */
[----:B------:R-:W-:Y:S05]  /*3180*/  @P0 BRA `(.L_x_4949) ;  /* 0x000000d000000947 */ /* 0x000fea0003800000 */
[----:B0-----:R-:W-:Y:S01]  /*3190*/  IMAD.IADD R4, R0, 0x1, R3 ;  /* 0x0000000100047824 */ /* 0x001fe200078e0203 */
[----:B------:R-:W-:Y:S01]  /*31a0*/  IADD3 R3, R3, 0x80, RZ ;  /* 0x0000008003037810 */ /* 0x000fe20007ffe0ff */
[----:B------:R-:W-:-:S04]  /*31b0*/  IMAD.MOV.U32 R5, RZ, RZ, 0x8 ;  /* 0x00000008ff057424 */ /* 0x000fc800078e00ff */
[----:B------:R-:W-:-:S05]  /*31c0*/  IMAD.WIDE.U32 R4, R4, R5, c[0x0][0x178] ;  /* 0x00005e0004047625 */ /* 0x000fca00078e0005 */
[----:B------:R0:W-:Y:S02]  /*31d0*/  STG.E.64 [R4.64], R12 ;  /* 0x0000000c04007986 */ /* 0x0001e4000c101b04 */
.L_x_4948:
        /* <DEDUP_REMOVED lines=8> */
.L_x_4949:
[----:B------:R-:W-:Y:S05]  /*3260*/  BSYNC B1 ;  /* 0x0000000000017941 */ /* 0x000fea0003800000 */
.L_x_4945:
[----:B------:R-:W-:-:S13]  /*3270*/  ISETP.GE.AND P0, PT, R3, R2, PT ;  /* 0x000000020300720c */ /* 0x000fda0003f06270 */
[----:B0-----:R-:W-:Y:S01]  /*3280*/  @!P0 IMAD.IADD R4, R0, 0x1, R3 ;  /* 0x0000000100048824 */ /* 0x001fe200078e0203 */
[----:B------:R-:W-:Y:S01]  /*3290*/  @!P0 IADD3 R3, R3, 0x80, RZ ;  /* 0x0000008003038810 */ /* 0x000fe20007ffe0ff */
[----:B------:R-:W-:-:S04]  /*32a0*/  @!P0 IMAD.MOV.U32 R5, RZ, RZ, 0x8 ;  /* 0x00000008ff058424 */ /* 0x000fc800078e00ff */
[----:B------:R-:W-:-:S05]  /*32b0*/  @!P0 IMAD.WIDE.U32 R4, R4, R5, c[0x0][0x178] ;  /* 0x00005e0004048625 */ /* 0x000fca00078e0005 */
[----:B------:R0:W-:Y:S02]  /*32c0*/  @!P0 STG.E.64 [R4.64], R28 ;  /* 0x0000001c04008986 */ /* 0x0001e4000c101b04 */
.L_x_4950:
[----:B------:R-:W-:Y:S05]  /*32d0*/  BSYNC B0 ;  /* 0x0000000000007941 */ /* 0x000fea0003800000 */
.L_x_4944:
        /* <DEDUP_REMOVED lines=8> */
.L_x_4951:
        /* <DEDUP_REMOVED lines=10> */
.L_x_17773:


//--------------------- .text._ZN2at6native29vectorized_elementwise_kernelILi8ENS0_13AUnaryFunctorIdddZZZNS0_17hypot_kernel_cudaERNS_18TensorIteratorBaseEENKUlvE_clEvENKUlvE_clEvEUlddE_EESt5arrayIPcLm2EEEEviT0_T1_ --------------------------
	.section	.text._ZN2at6native29vectorized_elementwise_kernelILi8ENS0_13AUnaryFunctorIdddZZZNS0_17hypot_kernel_cudaERNS_18TensorIteratorBaseEENKUlvE_clEvENKUlvE_clEvEUlddE_EESt5arrayIPcLm2EEEEviT0_T1_,"ax",@progbits
	.sectioninfo	@"SHI_REGISTERS=4"
	.align	128
        .global         _ZN2at6native29vectorized_elementwise_kernelILi8ENS0_13AUnaryFunctorIdddZZZNS0_17hypot_kernel_cudaERNS_18TensorIteratorBaseEENKUlvE_clEvENKUlvE_clEvEUlddE_EESt5arrayIPcLm2EEEEviT0_T1_
        .type           _ZN2at6native29vectorized_elementwise_kernelILi8ENS0_13AUnaryFunctorIdddZZZNS0_17hypot_kernel_cudaERNS_18TensorIteratorBaseEENKUlvE_clEvENKUlvE_clEvEUlddE_EESt5arrayIPcLm2EEEEviT0_T1_,@function
        .size           _ZN2at6native29vectorized_elementwise_kernelILi8ENS0_13AUnaryFunctorIdddZZZNS0_17hypot_kernel_cudaERNS_18TensorIteratorBaseEENKUlvE_clEvENKUlvE_clEvEUlddE_EESt5arrayIPcLm2EEEEviT0_T1_,(.L_x_17774 - _ZN2at6native29vectorized_elementwise_kernelILi8ENS0_13AUnaryFunctorIdddZZZNS0_17hypot_kernel_cudaERNS_18TensorIteratorBaseEENKUlvE_clEvENKUlvE_clEvEUlddE_EESt5arrayIPcLm2EEEEviT0_T1_)
        .other          _ZN2at6native29vectorized_elementwise_kernelILi8ENS0_13AUnaryFunctorIdddZZZNS0_17hypot_kernel_cudaERNS_18TensorIteratorBaseEENKUlvE_clEvENKUlvE_clEvEUlddE_EESt5arrayIPcLm2EEEEviT0_T1_,@"STO_CUDA_ENTRY STV_DEFAULT"
_ZN2at6native29vectorized_elementwise_kernelILi8ENS0_13AUnaryFunctorIdddZZZNS0_17hypot_kernel_cudaERNS_18TensorIteratorBaseEENKUlvE_clEvENKUlvE_clEvEUlddE_EESt5arrayIPcLm2EEEEviT0_T1_:
.text._ZN2at6native29vectorized_elementwise_kernelILi8ENS0_13AUnaryFunctorIdddZZZNS0_17hypot_kernel_cudaERNS_18TensorIteratorBaseEENKUlvE_clEvENKUlvE_clEvEUlddE_EESt5arrayIPcLm2EEEEviT0_T1_:
[----:B------:R-:W-:Y:S02]  /*0000*/  MOV R1, c[0x0][0x28] ;  /* 0x00000a0000017a02 */ /* 0x000fe40000000f00 */
[----:B------:R-:W-:Y:S05]  /*0010*/  EXIT ;  /* 0x000000000000794d */ /* 0x000fea0003800000 */
.L_x_4952:
        /* <DEDUP_REMOVED lines=14> */
.L_x_17774:


//--------------------- .text._ZN2at6native18elementwise_kernelILi128ELi4EZNS0_15gpu_kernel_implINS0_13BinaryFunctorIdddZZZNS0_17hypot_kernel_cudaERNS_18TensorIteratorBaseEENKUlvE_clEvENKUlvE_clEvEUlddE_EEEEvS5_RKT_EUliE_EEviT1_ --------------------------
	.section	.text._ZN2at6native18elementwise_kernelILi128ELi4EZNS0_15gpu_kernel_implINS0_13BinaryFunctorIdddZZZNS0_17hypot_kernel_cudaERNS_18TensorIteratorBaseEENKUlvE_clEvENKUlvE_clEvEUlddE_EEEEvS5_RKT_EUliE_EEviT1_,"ax",@progbits
	.sectioninfo	@"SHI_REGISTERS=28"
	.align	128
        .global         _ZN2at6native18elementwise_kernelILi128ELi4EZNS0_15gpu_kernel_implINS0_13BinaryFunctorIdddZZZNS0_17hypot_kernel_cudaERNS_18TensorIteratorBaseEENKUlvE_clEvENKUlvE_clEvEUlddE_EEEEvS5_RKT_EUliE_EEviT1_
        .type           _ZN2at6native18elementwise_kernelILi128ELi4EZNS0_15gpu_kernel_implINS0_13BinaryFunctorIdddZZZNS0_17hypot_kernel_cudaERNS_18TensorIteratorBaseEENKUlvE_clEvENKUlvE_clEvEUlddE_EEEEvS5_RKT_EUliE_EEviT1_,@function
        .size           _ZN2at6native18elementwise_kernelILi128ELi4EZNS0_15gpu_kernel_implINS0_13BinaryFunctorIdddZZZNS0_17hypot_kernel_cudaERNS_18TensorIteratorBaseEENKUlvE_clEvENKUlvE_clEvEUlddE_EEEEvS5_RKT_EUliE_EEviT1_,(.L_x_17775 - _ZN2at6native18elementwise_kernelILi128ELi4EZNS0_15gpu_kernel_implINS0_13BinaryFunctorIdddZZZNS0_17hypot_kernel_cudaERNS_18TensorIteratorBaseEENKUlvE_clEvENKUlvE_clEvEUlddE_EEEEvS5_RKT_EUliE_EEviT1_)
        .other          _ZN2at6native18elementwise_kernelILi128ELi4EZNS0_15gpu_kernel_implINS0_13BinaryFunctorIdddZZZNS0_17hypot_kernel_cudaERNS_18TensorIteratorBaseEENKUlvE_clEvENKUlvE_clEvEUlddE_EEEEvS5_RKT_EUliE_EEviT1_,@"STO_CUDA_ENTRY STV_DEFAULT"
_ZN2at6native18elementwise_kernelILi128ELi4EZNS0_15gpu_kernel_implINS0_13BinaryFunctorIdddZZZNS0_17hypot_kernel_cudaERNS_18TensorIteratorBaseEENKUlvE_clEvENKUlvE_clEvEUlddE_EEEEvS5_RKT_EUliE_EEviT1_:
.text._ZN2at6native18elementwise_kernelILi128ELi4EZNS0_15gpu_kernel_implINS0_13BinaryFunctorIdddZZZNS0_17hypot_kernel_cudaERNS_18TensorIteratorBaseEENKUlvE_clEvENKUlvE_clEvEUlddE_EEEEvS5_RKT_EUliE_EEviT1_:
        /* <DEDUP_REMOVED lines=266> */
.L_x_4955:
        /* <DEDUP_REMOVED lines=19> */
.L_x_4959:
[----:B------:R-:W2:Y:S02]  /*11d0*/  LDG.E.U8 R2, [R2.64] ;  /* 0x0000002402027981 */ /* 0x000ea4000c1e1100 */
[----:B--2---:R0:W1:Y:S01]  /*11e0*/  I2F.F64.U16 R18, R2 ;  /* 0x0000000200127312 */ /* 0x0040620000101800 */
[----:B------:R-:W-:Y:S05]  /*11f0*/  BRA `(.L_x_4961) ;  /* 0x00000df000007947 */ /* 0x000fea0003800000 */
.L_x_4958:
        /* <DEDUP_REMOVED lines=9> */
.L_x_4963:
[----:B------:R-:W2:Y:S02]  /*1290*/  LDG.E R2, [R2.64] ;  /* 0x0000002402027981 */ /* 0x000ea4000c1e1900 */
[----:B--2---:R0:W1:Y:S01]  /*12a0*/  I2F.F64 R18, R2 ;  /* 0x0000000200127312 */ /* 0x0040620000201c00 */
[----:B------:R-:W-:Y:S05]  /*12b0*/  BRA `(.L_x_4961) ;  /* 0x00000d3000007947 */ /* 0x000fea0003800000 */
.L_x_4962:
[----:B------:R-:W2:Y:S02]  /*12c0*/  LDG.E.U16 R2, [R2.64] ;  /* 0x0000002402027981 */ /* 0x000ea4000c1e1500 */
[----:B--2---:R0:W1:Y:S01]  /*12d0*/  I2F.F64.S16 R18, R2 ;  /* 0x0000000200127312 */ /* 0x0040620000101c00 */
[----:B------:R-:W-:Y:S05]  /*12e0*/  BRA `(.L_x_4961) ;  /* 0x00000d0000007947 */ /* 0x000fea0003800000 */
.L_x_4957:
        /* <DEDUP_REMOVED lines=10> */
.L_x_4965:
[----:B------:R-:W2:Y:S02]  /*1390*/  LDG.E.U16 R0, [R2.64] ;  /* 0x0000002402007981 */ /* 0x000ea4000c1e1500 */
[----:B--2---:R-:W-:-:S05]  /*13a0*/  HADD2.F32 R0, -RZ, R0.H0_H0 ;  /* 0x20000000ff007230 */ /* 0x004fca0000004100 */
[----:B------:R-:W-:-:S04]  /*13b0*/  FMUL.FTZ R0, R0, 1 ;  /* 0x3f80000000007820 */ /* 0x000fc80000410000 */
[----:B------:R0:W1:Y:S01]  /*13c0*/  F2F.F64.F32 R18, R0 ;  /* 0x0000000000127310 */ /* 0x0000620000201800 */
[----:B------:R-:W-:Y:S05]  /*13d0*/  BRA `(.L_x_4961) ;  /* 0x00000c1000007947 */ /* 0x000fea0003800000 */
.L_x_4964:
        /* <DEDUP_REMOVED lines=10> */
.L_x_4967:
[----:B------:R-:W2:Y:S02]  /*1480*/  LDG.E.U16 R2, [R2.64] ;  /* 0x0000002402027981 */ /* 0x000ea4000c1e1500 */
[----:B--2---:R-:W-:-:S05]  /*1490*/  HADD2.F32 R0, -RZ, R2.H0_H0 ;  /* 0x20000002ff007230 */ /* 0x004fca0000004100 */
[----:B------:R-:W-:-:S04]  /*14a0*/  FMUL.FTZ R0, R0, 1 ;  /* 0x3f80000000007820 */ /* 0x000fc80000410000 */
[----:B------:R0:W1:Y:S01]  /*14b0*/  F2F.F64.F32 R18, R0 ;  /* 0x0000000000127310 */ /* 0x0000620000201800 */
[----:B------:R-:W-:Y:S05]  /*14c0*/  BRA `(.L_x_4961) ;  /* 0x00000b2000007947 */ /* 0x000fea0003800000 */
.L_x_4966:
[----:B------:R0:W5:Y:S01]  /*14d0*/  LDG.E.64 R18, [R2.64] ;  /* 0x0000002402127981 */ /* 0x000162000c1e1b00 */
[----:B------:R-:W-:Y:S05]  /*14e0*/  BRA `(.L_x_4961) ;  /* 0x00000b0000007947 */ /* 0x000fea0003800000 */
.L_x_4956:
        /* <DEDUP_REMOVED lines=13> */
.L_x_4970:
[----:B------:R0:W5:Y:S01]  /*15c0*/  LDG.E.64 R18, [R2.64] ;  /* 0x0000002402127981 */ /* 0x000162000c1e1b00 */
[----:B------:R-:W-:Y:S05]  /*15d0*/  BRA `(.L_x_4961) ;  /* 0x00000a1000007947 */ /* 0x000fea0003800000 */
.L_x_4969:
        /* <DEDUP_REMOVED lines=28> */
.L_x_4972:
        /* <DEDUP_REMOVED lines=11> */
[----:B------:R-:W-:-:S05]  /*1850*/  LOP3.LUT R4, R4, 0x80000000, R5, 0xf8, !PT ;  /* 0x8000000004047812 */ /* 0x000fca00078ef805 */
[----:B------:R-:W-:-:S04]  /*1860*/  FMUL.FTZ R4, R4, 1 ;  /* 0x3f80000004047820 */ /* 0x000fc80000410000 */
[----:B------:R0:W1:Y:S01]  /*1870*/  F2F.F64.F32 R18, R4 ;  /* 0x0000000400127310 */ /* 0x0000620000201800 */
[----:B------:R-:W-:Y:S05]  /*1880*/  BRA `(.L_x_4961) ;  /* 0x0000076000007947 */ /* 0x000fea0003800000 */
.L_x_4971:
[----:B------:R-:W2:Y:S02]  /*1890*/  LDG.E.U16 R0, [R2.64] ;  /* 0x0000002402007981 */ /* 0x000ea4000c1e1500 */
[----:B--2---:R-:W-:-:S05]  /*18a0*/  PRMT R0, RZ, 0x5410, R0 ;  /* 0x00005410ff007816 */ /* 0x004fca0000000000 */
[----:B------:R-:W-:-:S04]  /*18b0*/  FMUL.FTZ R0, R0, 1 ;  /* 0x3f80000000007820 */ /* 0x000fc80000410000 */
[----:B------:R0:W1:Y:S01]  /*18c0*/  F2F.F64.F32 R18, R0 ;  /* 0x0000000000127310 */ /* 0x0000620000201800 */
[----:B------:R-:W-:Y:S05]  /*18d0*/  BRA `(.L_x_4961) ;  /* 0x0000071000007947 */ /* 0x000fea0003800000 */
.L_x_4968:
        /* <DEDUP_REMOVED lines=11> */
.L_x_4975:
        /* <DEDUP_REMOVED lines=21> */
.L_x_4979:
[----:B------:R-:W-:Y:S05]  /*1ae0*/  BSYNC B1 ;  /* 0x0000000000017941 */ /* 0x000fea0003800000 */
.L_x_4978:
[----:B------:R-:W-:Y:S01]  /*1af0*/  LEA R3, R0, 0x3b800000, 0x17 ;  /* 0x3b80000000037811 */ /* 0x000fe200078eb8ff */
[----:B------:R-:W-:-:S05]  /*1b00*/  IMAD.SHL.U32 R0, R2, 0x100000, RZ ;  /* 0x0010000002007824 */ /* 0x000fca00078e00ff */
[----:B------:R-:W-:Y:S02]  /*1b10*/  LOP3.LUT R0, R3, R0, R4, 0xfe, !PT ;  /* 0x0000000003007212 */ /* 0x000fe400078efe04 */
.L_x_4977:
[----:B------:R-:W-:Y:S05]  /*1b20*/  BSYNC B0 ;  /* 0x0000000000007941 */ /* 0x000fea0003800000 */
.L_x_4976:
[----:B------:R-:W-:-:S04]  /*1b30*/  FMUL.FTZ R0, R0, 1 ;  /* 0x3f80000000007820 */ /* 0x000fc80000410000 */
[----:B------:R0:W1:Y:S01]  /*1b40*/  F2F.F64.F32 R18, R0 ;  /* 0x0000000000127310 */ /* 0x0000620000201800 */
[----:B------:R-:W-:Y:S05]  /*1b50*/  BRA `(.L_x_4961) ;  /* 0x0000049000007947 */ /* 0x000fea0003800000 */
.L_x_4974:
        /* <DEDUP_REMOVED lines=21> */
.L_x_4983:
[----:B------:R-:W-:Y:S05]  /*1cb0*/  BSYNC B1 ;  /* 0x0000000000017941 */ /* 0x000fea0003800000 */
.L_x_4982:
[----:B------:R-:W-:Y:S01]  /*1cc0*/  LEA R3, R0, 0x37800000, 0x17 ;  /* 0x3780000000037811 */ /* 0x000fe200078eb8ff */
[----:B------:R-:W-:-:S05]  /*1cd0*/  IMAD.SHL.U32 R0, R2, 0x200000, RZ ;  /* 0x0020000002007824 */ /* 0x000fca00078e00ff */
[----:B------:R-:W-:Y:S02]  /*1ce0*/  LOP3.LUT R0, R3, R0, R4, 0xfe, !PT ;  /* 0x0000000003007212 */ /* 0x000fe400078efe04 */
.L_x_4981:
[----:B------:R-:W-:Y:S05]  /*1cf0*/  BSYNC B0 ;  /* 0x0000000000007941 */ /* 0x000fea0003800000 */
.L_x_4980:
[----:B------:R-:W-:-:S04]  /*1d00*/  FMUL.FTZ R0, R0, 1 ;  /* 0x3f80000000007820 */ /* 0x000fc80000410000 */
[----:B------:R0:W1:Y:S01]  /*1d10*/  F2F.F64.F32 R18, R0 ;  /* 0x0000000000127310 */ /* 0x0000620000201800 */
[----:B------:R-:W-:Y:S05]  /*1d20*/  BRA `(.L_x_4961) ;  /* 0x000002c000007947 */ /* 0x000fea0003800000 */
.L_x_4973:
        /* <DEDUP_REMOVED lines=14> */
.L_x_4987:
[----:B------:R-:W-:Y:S05]  /*1e10*/  BSYNC B0 ;  /* 0x0000000000007941 */ /* 0x000fea0003800000 */
.L_x_4986:
[----:B------:R-:W-:-:S04]  /*1e20*/  FMUL.FTZ R0, R0, 1 ;  /* 0x3f80000000007820 */ /* 0x000fc80000410000 */
[----:B------:R0:W1:Y:S01]  /*1e30*/  F2F.F64.F32 R18, R0 ;  /* 0x0000000000127310 */ /* 0x0000620000201800 */
[----:B------:R-:W-:Y:S05]  /*1e40*/  BRA `(.L_x_4961) ;  /* 0x000001a000007947 */ /* 0x000fea0003800000 */
.L_x_4960:
        /* <DEDUP_REMOVED lines=21> */
.L_x_4985:
[----:B------:R-:W2:Y:S02]  /*1fa0*/  LDG.E.64 R18, [R2.64] ;  /* 0x0000002402127981 */ /* 0x000ea4000c1e1b00 */
[----:B--2---:R-:W0:Y:S01]  /*1fb0*/  I2F.F64.U64 R18, R18 ;  /* 0x0000001200127312 */ /* 0x004e220000301800 */
[----:B------:R-:W-:Y:S05]  /*1fc0*/  BRA `(.L_x_4961) ;  /* 0x0000002000007947 */ /* 0x000fea0003800000 */
.L_x_4984:
[----:B------:R-:W2:Y:S02]  /*1fd0*/  LDG.E R2, [R2.64] ;  /* 0x0000002402027981 */ /* 0x000ea4000c1e1900 */
[----:B--2---:R0:W1:Y:S02]  /*1fe0*/  I2F.F64.U32 R18, R2 ;  /* 0x0000000200127312 */ /* 0x0040640000201800 */
.L_x_4961:
[----:B0-----:R-:W0:Y:S01]  /*1ff0*/  LDC.U8 R2, c[0x0][0x3e3] ;  /* 0x0000f8c0ff027b82 */ /* 0x001e220000000000 */
[----:B------:R-:W-:-:S05]  /*2000*/  IADD3 R4, P1, R24, c[0x0][0x3d8], RZ ;  /* 0x0000f60018047a10 */ /* 0x000fca0007f3e0ff */
        /* <DEDUP_REMOVED lines=15> */
.L_x_4991:
[----:B------:R-:W2:Y:S02]  /*2100*/  LDG.E.U8 R2, [R4.64] ;  /* 0x0000002404027981 */ /* 0x000ea4000c1e1100 */
[----:B--2---:R-:W0:Y:S01]  /*2110*/  I2F.F64.U16 R2, R2 ;  /* 0x0000000200027312 */ /* 0x004e220000101800 */
[----:B------:R-:W-:Y:S05]  /*2120*/  BRA `(.L_x_4993) ;  /* 0x00000df000007947 */ /* 0x000fea0003800000 */
.L_x_4990:
        /* <DEDUP_REMOVED lines=9> */
.L_x_4995:
[----:B------:R-:W2:Y:S02]  /*21c0*/  LDG.E R2, [R4.64] ;  /* 0x0000002404027981 */ /* 0x000ea4000c1e1900 */
[----:B--2---:R-:W0:Y:S01]  /*21d0*/  I2F.F64 R2, R2 ;  /* 0x0000000200027312 */ /* 0x004e220000201c00 */
[----:B------:R-:W-:Y:S05]  /*21e0*/  BRA `(.L_x_4993) ;  /* 0x00000d3000007947 */ /* 0x000fea0003800000 */
.L_x_4994:
[----:B------:R-:W2:Y:S02]  /*21f0*/  LDG.E.U16 R2, [R4.64] ;  /* 0x0000002404027981 */ /* 0x000ea4000c1e1500 */
[----:B--2---:R-:W0:Y:S01]  /*2200*/  I2F.F64.S16 R2, R2 ;  /* 0x0000000200027312 */ /* 0x004e220000101c00 */
[----:B------:R-:W-:Y:S05]  /*2210*/  BRA `(.L_x_4993) ;  /* 0x00000d0000007947 */ /* 0x000fea0003800000 */
.L_x_4989:
        /* <DEDUP_REMOVED lines=10> */
.L_x_4997:
[----:B------:R-:W2:Y:S02]  /*22c0*/  LDG.E.U16 R0, [R4.64] ;  /* 0x0000002404007981 */ /* 0x000ea4000c1e1500 */
[----:B--2---:R-:W-:-:S05]  /*22d0*/  HADD2.F32 R0, -RZ, R0.H0_H0 ;  /* 0x20000000ff007230 */ /* 0x004fca0000004100 */
[----:B------:R-:W-:-:S04]  /*22e0*/  FMUL.FTZ R0, R0, 1 ;  /* 0x3f80000000007820 */ /* 0x000fc80000410000 */
[----:B------:R0:W2:Y:S01]  /*22f0*/  F2F.F64.F32 R2, R0 ;  /* 0x0000000000027310 */ /* 0x0000a20000201800 */
[----:B------:R-:W-:Y:S05]  /*2300*/  BRA `(.L_x_4993) ;  /* 0x00000c1000007947 */ /* 0x000fea0003800000 */
.L_x_4996:
        /* <DEDUP_REMOVED lines=10> */
.L_x_4999:
[----:B------:R-:W2:Y:S02]  /*23b0*/  LDG.E.U16 R4, [R4.64] ;  /* 0x0000002404047981 */ /* 0x000ea4000c1e1500 */
[----:B--2---:R-:W-:-:S05]  /*23c0*/  HADD2.F32 R0, -RZ, R4.H0_H0 ;  /* 0x20000004ff007230 */ /* 0x004fca0000004100 */
[----:B------:R-:W-:-:S04]  /*23d0*/  FMUL.FTZ R0, R0, 1 ;  /* 0x3f80000000007820 */ /* 0x000fc80000410000 */
[----:B------:R0:W2:Y:S01]  /*23e0*/  F2F.F64.F32 R2, R0 ;  /* 0x0000000000027310 */ /* 0x0000a20000201800 */
[----:B------:R-:W-:Y:S05]  /*23f0*/  BRA `(.L_x_4993) ;  /* 0x00000b2000007947 */ /* 0x000fea0003800000 */
.L_x_4998:
[----:B------:R0:W5:Y:S01]  /*2400*/  LDG.E.64 R2, [R4.64] ;  /* 0x0000002404027981 */ /* 0x000162000c1e1b00 */
[----:B------:R-:W-:Y:S05]  /*2410*/  BRA `(.L_x_4993) ;  /* 0x00000b0000007947 */ /* 0x000fea0003800000 */
.L_x_4988:
        /* <DEDUP_REMOVED lines=13> */
.L_x_5002:
[----:B------:R0:W5:Y:S01]  /*24f0*/  LDG.E.64 R2, [R4.64] ;  /* 0x0000002404027981 */ /* 0x000162000c1e1b00 */
[----:B------:R-:W-:Y:S05]  /*2500*/  BRA `(.L_x_4993) ;  /* 0x00000a1000007947 */ /* 0x000fea0003800000 */
.L_x_5001:
        /* <DEDUP_REMOVED lines=28> */
.L_x_5004:
        /* <DEDUP_REMOVED lines=15> */
.L_x_5003:
[----:B------:R-:W2:Y:S02]  /*27c0*/  LDG.E.U16 R0, [R4.64] ;  /* 0x0000002404007981 */ /* 0x000ea4000c1e1500 */
[----:B--2---:R-:W-:-:S05]  /*27d0*/  PRMT R0, RZ, 0x5410, R0 ;  /* 0x00005410ff007816 */ /* 0x004fca0000000000 */
[----:B------:R-:W-:-:S04]  /*27e0*/  FMUL.FTZ R0, R0, 1 ;  /* 0x3f80000000007820 */ /* 0x000fc80000410000 */
[----:B------:R0:W2:Y:S01]  /*27f0*/  F2F.F64.F32 R2, R0 ;  /* 0x0000000000027310 */ /* 0x0000a20000201800 */
[----:B------:R-:W-:Y:S05]  /*2800*/  BRA `(.L_x_4993) ;  /* 0x0000071000007947 */ /* 0x000fea0003800000 */
.L_x_5000:
        /* <DEDUP_REMOVED lines=11> */
.L_x_5007:
        /* <DEDUP_REMOVED lines=21> */
.L_x_5011:
[----:B------:R-:W-:Y:S05]  /*2a10*/  BSYNC B1 ;  /* 0x0000000000017941 */ /* 0x000fea0003800000 */
.L_x_5010:
[----:B------:R-:W-:Y:S01]  /*2a20*/  LEA R3, R0, 0x3b800000, 0x17 ;  /* 0x3b80000000037811 */ /* 0x000fe200078eb8ff */
[----:B------:R-:W-:-:S05]  /*2a30*/  IMAD.SHL.U32 R0, R2, 0x100000, RZ ;  /* 0x0010000002007824 */ /* 0x000fca00078e00ff */
[----:B------:R-:W-:Y:S02]  /*2a40*/  LOP3.LUT R0, R3, R0, R4, 0xfe, !PT ;  /* 0x0000000003007212 */ /* 0x000fe400078efe04 */
.L_x_5009:
[----:B------:R-:W-:Y:S05]  /*2a50*/  BSYNC B0 ;  /* 0x0000000000007941 */ /* 0x000fea0003800000 */
.L_x_5008:
[----:B------:R-:W-:-:S04]  /*2a60*/  FMUL.FTZ R0, R0, 1 ;  /* 0x3f80000000007820 */ /* 0x000fc80000410000 */
[----:B------:R0:W2:Y:S01]  /*2a70*/  F2F.F64.F32 R2, R0 ;  /* 0x0000000000027310 */ /* 0x0000a20000201800 */
[----:B------:R-:W-:Y:S05]  /*2a80*/  BRA `(.L_x_4993) ;  /* 0x0000049000007947 */ /* 0x000fea0003800000 */
.L_x_5006:
        /* <DEDUP_REMOVED lines=21> */
.L_x_5015:
[----:B------:R-:W-:Y:S05]  /*2be0*/  BSYNC B1 ;  /* 0x0000000000017941 */ /* 0x000fea0003800000 */
.L_x_5014:
[----:B------:R-:W-:Y:S01]  /*2bf0*/  LEA R3, R0, 0x37800000, 0x17 ;  /* 0x3780000000037811 */ /* 0x000fe200078eb8ff */
[----:B------:R-:W-:-:S05]  /*2c00*/  IMAD.SHL.U32 R0, R2, 0x200000, RZ ;  /* 0x0020000002007824 */ /* 0x000fca00078e00ff */
[----:B------:R-:W-:Y:S02]  /*2c10*/  LOP3.LUT R0, R3, R0, R4, 0xfe, !PT ;  /* 0x0000000003007212 */ /* 0x000fe400078efe04 */
.L_x_5013:
[----:B------:R-:W-:Y:S05]  /*2c20*/  BSYNC B0 ;  /* 0x0000000000007941 */ /* 0x000fea0003800000 */
.L_x_5012:
[----:B------:R-:W-:-:S04]  /*2c30*/  FMUL.FTZ R0, R0, 1 ;  /* 0x3f80000000007820 */ /* 0x000fc80000410000 */
[----:B------:R0:W2:Y:S01]  /*2c40*/  F2F.F64.F32 R2, R0 ;  /* 0x0000000000027310 */ /* 0x0000a20000201800 */
[----:B------:R-:W-:Y:S05]  /*2c50*/  BRA `(.L_x_4993) ;  /* 0x000002c000007947 */ /* 0x000fea0003800000 */
.L_x_5005:
        /* <DEDUP_REMOVED lines=14> */
.L_x_5019:
[----:B------:R-:W-:Y:S05]  /*2d40*/  BSYNC B0 ;  /* 0x0000000000007941 */ /* 0x000fea0003800000 */
.L_x_5018:
[----:B------:R-:W-:-:S04]  /*2d50*/  FMUL.FTZ R0, R0, 1 ;  /* 0x3f80000000007820 */ /* 0x000fc80000410000 */
[----:B------:R0:W2:Y:S01]  /*2d60*/  F2F.F64.F32 R2, R0 ;  /* 0x0000000000027310 */ /* 0x0000a20000201800 */
[----:B------:R-:W-:Y:S05]  /*2d70*/  BRA `(.L_x_4993) ;  /* 0x000001a000007947 */ /* 0x000fea0003800000 */
.L_x_4992:
        /* <DEDUP_REMOVED lines=21> */
.L_x_5017:
[----:B------:R-:W2:Y:S02]  /*2ed0*/  LDG.E.64 R2, [R4.64] ;  /* 0x0000002404027981 */ /* 0x000ea4000c1e1b00 */
[----:B--2---:R-:W0:Y:S01]  /*2ee0*/  I2F.F64.U64 R2, R2 ;  /* 0x0000000200027312 */ /* 0x004e220000301800 */
[----:B------:R-:W-:Y:S05]  /*2ef0*/  BRA `(.L_x_4993) ;  /* 0x0000002000007947 */ /* 0x000fea0003800000 */
.L_x_5016:
[----:B------:R-:W2:Y:S02]  /*2f00*/  LDG.E R2, [R4.64] ;  /* 0x0000002404027981 */ /* 0x000ea4000c1e1900 */
[----:B--2---:R-:W0:Y:S02]  /*2f10*/  I2F.F64.U32 R2, R2 ;  /* 0x0000000200027312 */ /* 0x004e240000201800 */
.L_x_4993:
[----:B0-2--5:R-:W-:Y:S01]  /*2f20*/  DADD R6, -RZ, |R2| ;  /* 0x00000000ff067229 */ /* 0x025fe20000000502 */
[----:B------:R-:W-:-:S03]  /*2f30*/  IMAD.MOV.U32 R10, RZ, RZ, RZ ;  /* 0x000000ffff0a7224 */ /* 0x000fc600078e00ff */
[----:B-1----:R-:W0:-:S10]  /*2f40*/  DADD R18, -RZ, |R18| ;  /* 0x00000000ff127229 */ /* 0x002e140000000512 */
        /* <DEDUP_REMOVED lines=54> */
.L_x_5023:
[----:B------:R-:W0:Y:S02]  /*32b0*/  F2I.S64.F64.TRUNC R4, R4 ;  /* 0x0000000400047311 */ /* 0x000e24000030d900 */
[----:B0-----:R-:W-:-:S05]  /*32c0*/  IMAD.MOV.U32 R3, RZ, RZ, R4 ;  /* 0x000000ffff037224 */ /* 0x001fca00078e0004 */
[----:B------:R0:W-:Y:S01]  /*32d0*/  STG.E.U8 [R16.64], R3 ;  /* 0x0000000310007986 */ /* 0x0001e2000c101124 */
[----:B------:R-:W-:Y:S05]  /*32e0*/  BRA `(.L_x_5025) ;  /* 0x00000ed000007947 */ /* 0x000fea0003800000 */
.L_x_5022:
        /* <DEDUP_REMOVED lines=9> */
.L_x_5027:
[----:B------:R-:W0:Y:S02]  /*3380*/  F2I.F64.TRUNC R5, R4 ;  /* 0x0000000400057311 */ /* 0x000e24000030d100 */
[----:B0-----:R0:W-:Y:S01]  /*3390*/  STG.E [R16.64], R5 ;  /* 0x0000000510007986 */ /* 0x0011e2000c101924 */
[----:B------:R-:W-:Y:S05]  /*33a0*/  BRA `(.L_x_5025) ;  /* 0x00000e1000007947 */ /* 0x000fea0003800000 */
.L_x_5026:
[----:B------:R-:W0:Y:S02]  /*33b0*/  F2I.F64.TRUNC R5, R4 ;  /* 0x0000000400057311 */ /* 0x000e24000030d100 */
[----:B0-----:R0:W-:Y:S01]  /*33c0*/  STG.E.U16 [R16.64], R5 ;  /* 0x0000000510007986 */ /* 0x0011e2000c101524 */
[----:B------:R-:W-:Y:S05]  /*33d0*/  BRA `(.L_x_5025) ;  /* 0x00000de000007947 */ /* 0x000fea0003800000 */
.L_x_5021:
        /* <DEDUP_REMOVED lines=11> */
.L_x_5029:
[----:B------:R-:W0:Y:S01]  /*3490*/  F2F.F32.F64 R0, R4 ;  /* 0x0000000400007310 */ /* 0x000e220000301000 */
[----:B------:R-:W0:-:S14]  /*34a0*/  DSETP.GEU.AND P0, PT, |R4|, c[0x2][0x8], PT ;  /* 0x008002000400762a */ /* 0x000e1c0003f0e200 */
[----:B0-----:R-:W-:-:S05]  /*34b0*/  @!P0 FMUL R0, R0, 1.175494350822287508e-38 ;  /* 0x0080000000008820 */ /* 0x001fca0000400000 */
[----:B------:R-:W-:-:S05]  /*34c0*/  F2FP.PACK_AB R0, RZ, R0 ;  /* 0x00000000ff00723e */ /* 0x000fca00000000ff */
[----:B------:R0:W-:Y:S01]  /*34d0*/  STG.E.U16 [R16.64], R0 ;  /* 0x0000000010007986 */ /* 0x0001e2000c101524 */
[----:B------:R-:W-:Y:S05]  /*34e0*/  BRA `(.L_x_5025) ;  /* 0x00000cd000007947 */ /* 0x000fea0003800000 */
.L_x_5028:
        /* <DEDUP_REMOVED lines=12> */
.L_x_5031:
[----:B------:R-:W0:Y:S01]  /*35b0*/  F2F.F32.F64 R0, R4 ;  /* 0x0000000400007310 */ /* 0x000e220000301000 */
[----:B------:R-:W0:-:S14]  /*35c0*/  DSETP.GEU.AND P0, PT, |R4|, c[0x2][0x8], PT ;  /* 0x008002000400762a */ /* 0x000e1c0003f0e200 */
[----:B0-----:R-:W-:-:S05]  /*35d0*/  @!P0 FMUL R0, R0, 1.175494350822287508e-38 ;  /* 0x0080000000008820 */ /* 0x001fca0000400000 */
[----:B------:R-:W-:-:S04]  /*35e0*/  F2FP.PACK_AB R3, RZ, R0 ;  /* 0x00000000ff03723e */ /* 0x000fc800000000ff */
[----:B------:R-:W-:-:S05]  /*35f0*/  PRMT R3, R3, 0x5410, RZ ;  /* 0x0000541003037816 */ /* 0x000fca00000000ff */
[----:B------:R0:W-:Y:S01]  /*3600*/  STG.E [R16.64], R3 ;  /* 0x0000000310007986 */ /* 0x0001e2000c101924 */
[----:B------:R-:W-:Y:S05]  /*3610*/  BRA `(.L_x_5025) ;  /* 0x00000ba000007947 */ /* 0x000fea0003800000 */
.L_x_5030:
[----:B------:R0:W-:Y:S01]  /*3620*/  STG.E.64 [R16.64], R4 ;  /* 0x0000000410007986 */ /* 0x0001e2000c101b24 */
[----:B------:R-:W-:Y:S05]  /*3630*/  BRA `(.L_x_5025) ;  /* 0x00000b8000007947 */ /* 0x000fea0003800000 */
.L_x_5020:
        /* <DEDUP_REMOVED lines=12> */
.L_x_5034:
[----:B------:R-:W-:-:S05]  /*3700*/  CS2R R6, SRZ ;  /* 0x0000000000067805 */ /* 0x000fca000001ff00 */
[----:B------:R0:W-:Y:S01]  /*3710*/  STG.E.128 [R16.64], R4 ;  /* 0x0000000410007986 */ /* 0x0001e2000c101d24 */
[----:B------:R-:W-:Y:S05]  /*3720*/  BRA `(.L_x_5025) ;  /* 0x00000a9000007947 */ /* 0x000fea0003800000 */
.L_x_5033:
        /* <DEDUP_REMOVED lines=23> */
.L_x_5038:
[----:B------:R-:W-:Y:S05]  /*38a0*/  BSYNC B0 ;  /* 0x0000000000007941 */ /* 0x000fea0003800000 */
.L_x_5037:
[----:B------:R-:W-:-:S05]  /*38b0*/  LOP3.LUT R3, R0, R3, RZ, 0xfc, !PT ;  /* 0x0000000300037212 */ /* 0x000fca00078efcff */
[----:B------:R0:W-:Y:S01]  /*38c0*/  STG.E.U8 [R16.64], R3 ;  /* 0x0000000310007986 */ /* 0x0001e2000c101124 */
[----:B------:R-:W-:Y:S05]  /*38d0*/  BRA `(.L_x_5025) ;  /* 0x000008e000007947 */ /* 0x000fea0003800000 */
.L_x_5036:
        /* <DEDUP_REMOVED lines=15> */
.L_x_5040:
[----:B------:R-:W-:Y:S01]  /*39d0*/  IMAD.MOV.U32 R0, RZ, RZ, 0x7f ;  /* 0x0000007fff007424 */ /* 0x000fe200078e00ff */
[----:B------:R-:W-:-:S04]  /*39e0*/  ISETP.GT.U32.AND P0, PT, R2, 0x7f800000, PT ;  /* 0x7f8000000200780c */ /* 0x000fc80003f04070 */
[----:B------:R-:W-:-:S04]  /*39f0*/  SEL R0, R0, 0x7c, P0 ;  /* 0x0000007c00007807 */ /* 0x000fc80000000000 */
.L_x_5041:
[----:B------:R-:W-:Y:S05]  /*3a00*/  BSYNC B0 ;  /* 0x0000000000007941 */ /* 0x000fea0003800000 */
.L_x_5039:
[----:B------:R-:W-:-:S04]  /*3a10*/  LOP3.LUT R2, R3, 0x80000000, RZ, 0xc0, !PT ;  /* 0x8000000003027812 */ /* 0x000fc800078ec0ff */
[----:B------:R-:W-:-:S04]  /*3a20*/  SHF.R.U32.HI R3, RZ, 0x18, R2 ;  /* 0x00000018ff037819 */ /* 0x000fc80000011602 */
[----:B------:R-:W-:-:S05]  /*3a30*/  LOP3.LUT R3, R0, R3, RZ, 0xfc, !PT ;  /* 0x0000000300037212 */ /* 0x000fca00078efcff */
[----:B------:R0:W-:Y:S01]  /*3a40*/  STG.E.U8 [R16.64], R3 ;  /* 0x0000000310007986 */ /* 0x0001e2000c101124 */
[----:B------:R-:W-:Y:S05]  /*3a50*/  BRA `(.L_x_5025) ;  /* 0x0000076000007947 */ /* 0x000fea0003800000 */
.L_x_5035:
[----:B------:R-:W0:Y:S01]  /*3a60*/  F2F.F32.F64 R0, R4 ;  /* 0x0000000400007310 */ /* 0x000e220000301000 */
[----:B------:R-:W0:-:S14]  /*3a70*/  DSETP.GEU.AND P0, PT, |R4|, c[0x2][0x8], PT ;  /* 0x008002000400762a */ /* 0x000e1c0003f0e200 */
[----:B0-----:R-:W-:-:S05]  /*3a80*/  @!P0 FMUL R0, R0, 1.175494350822287508e-38 ;  /* 0x0080000000008820 */ /* 0x001fca0000400000 */
[----:B------:R-:W-:-:S05]  /*3a90*/  F2FP.BF16.PACK_AB R0, RZ, R0 ;  /* 0x00000000ff00723e */ /* 0x000fca00000010ff */
[----:B------:R0:W-:Y:S01]  /*3aa0*/  STG.E.U16 [R16.64], R0 ;  /* 0x0000000010007986 */ /* 0x0001e2000c101524 */
[----:B------:R-:W-:Y:S05]  /*3ab0*/  BRA `(.L_x_5025) ;  /* 0x0000070000007947 */ /* 0x000fea0003800000 */
.L_x_5032:
        /* <DEDUP_REMOVED lines=11> */
.L_x_5044:
        /* <DEDUP_REMOVED lines=19> */
.L_x_5047:
[----:B------:R-:W-:-:S04]  /*3ca0*/  LOP3.LUT R2, R3, 0x80000000, RZ, 0xc0, !PT ;  /* 0x8000000003027812 */ /* 0x000fc800078ec0ff */
[----:B------:R-:W-:-:S04]  /*3cb0*/  SHF.R.U32.HI R3, RZ, 0x18, R2 ;  /* 0x00000018ff037819 */ /* 0x000fc80000011602 */
[----:B------:R-:W-:-:S04]  /*3cc0*/  LOP3.LUT R0, R0, R3, RZ, 0xfc, !PT ;  /* 0x0000000300007212 */ /* 0x000fc800078efcff */
[----:B------:R-:W-:Y:S02]  /*3cd0*/  PRMT R8, R0, 0x7610, R8 ;  /* 0x0000761000087816 */ /* 0x000fe40000000008 */
.L_x_5046:
[----:B------:R-:W-:Y:S05]  /*3ce0*/  BSYNC B0 ;  /* 0x0000000000007941 */ /* 0x000fea0003800000 */
.L_x_5045:
[----:B------:R0:W-:Y:S01]  /*3cf0*/  STG.E.U8 [R16.64], R8 ;  /* 0x0000000810007986 */ /* 0x0001e2000c101124 */
[----:B------:R-:W-:Y:S05]  /*3d00*/  BRA `(.L_x_5025) ;  /* 0x000004b000007947 */ /* 0x000fea0003800000 */
.L_x_5043:
        /* <DEDUP_REMOVED lines=19> */
.L_x_5050:
[----:B------:R-:W-:-:S04]  /*3e40*/  LOP3.LUT R2, R3, 0x80000000, RZ, 0xc0, !PT ;  /* 0x8000000003027812 */ /* 0x000fc800078ec0ff */
[----:B------:R-:W-:-:S04]  /*3e50*/  SHF.R.U32.HI R3, RZ, 0x18, R2 ;  /* 0x00000018ff037819 */ /* 0x000fc80000011602 */
[----:B------:R-:W-:-:S04]  /*3e60*/  LOP3.LUT R0, R0, R3, RZ, 0xfc, !PT ;  /* 0x0000000300007212 */ /* 0x000fc800078efcff */
[----:B------:R-:W-:Y:S02]  /*3e70*/  PRMT R8, R0, 0x7610, R8 ;  /* 0x0000761000087816 */ /* 0x000fe40000000008 */
.L_x_5049:
[----:B------:R-:W-:Y:S05]  /*3e80*/  BSYNC B0 ;  /* 0x0000000000007941 */ /* 0x000fea0003800000 */
.L_x_5048:
[----:B------:R0:W-:Y:S01]  /*3e90*/  STG.E.U8 [R16.64], R8 ;  /* 0x0000000810007986 */ /* 0x0001e2000c101124 */
[----:B------:R-:W-:Y:S05]  /*3ea0*/  BRA `(.L_x_5025) ;  /* 0x0000031000007947 */ /* 0x000fea0003800000 */
.L_x_5042:
        /* <DEDUP_REMOVED lines=24> */
.L_x_5024:
        /* <DEDUP_REMOVED lines=20> */
.L_x_5052:
[----:B------:R-:W0:Y:S02]  /*4170*/  F2I.U64.F64.TRUNC R4, R4 ;  /* 0x0000000400047311 */ /* 0x000e24000030d800 */
[----:B0-----:R0:W-:Y:S01]  /*4180*/  STG.E.64 [R16.64], R4 ;  /* 0x0000000410007986 */ /* 0x0011e2000c101b24 */
[----:B------:R-:W-:Y:S05]  /*4190*/  BRA `(.L_x_5025) ;  /* 0x0000002000007947 */ /* 0x000fea0003800000 */
.L_x_5051:
[----:B------:R-:W0:Y:S02]  /*41a0*/  F2I.U32.F64.TRUNC R5, R4 ;  /* 0x0000000400057311 */ /* 0x000e24000030d000 */
[----:B0-----:R0:W-:Y:S02]  /*41b0*/  STG.E [R16.64], R5 ;  /* 0x0000000510007986 */ /* 0x0011e4000c101924 */
.L_x_5025:
[----:B------:R-:W-:-:S05]  /*41c0*/  IMAD R22, R22, 0x200, R25 ;  /* 0x0000020016167824 */ /* 0x000fca00078e0219 */
[----:B------:R-:W-:Y:S02]  /*41d0*/  IADD3 R23, R22, 0x80, RZ ;  /* 0x0000008016177810 */ /* 0x000fe40007ffe0ff */
.L_x_4954:
[----:B------:R-:W-:Y:S05]  /*41e0*/  BSYNC B6 ;  /* 0x0000000000067941 */ /* 0x000fea0003800000 */
.L_x_4953:
        /* <DEDUP_REMOVED lines=258> */
.L_x_5055:
        /* <DEDUP_REMOVED lines=19> */
.L_x_5059:
[----:B------:R-:W2:Y:S02]  /*5340*/  LDG.E.U8 R2, [R2.64] ;  /* 0x0000002402027981 */ /* 0x000ea4000c1e1100 */
[----:B--2---:R0:W1:Y:S01]  /*5350*/  I2F.F64.U16 R18, R2 ;  /* 0x0000000200127312 */ /* 0x0040620000101800 */
[----:B------:R-:W-:Y:S05]  /*5360*/  BRA `(.L_x_5061) ;  /* 0x00000df000007947 */ /* 0x000fea0003800000 */
.L_x_5058:
        /* <DEDUP_REMOVED lines=9> */
.L_x_5063:
[----:B------:R-:W2:Y:S02]  /*5400*/  LDG.E R2, [R2.64] ;  /* 0x0000002402027981 */ /* 0x000ea4000c1e1900 */
[----:B--2---:R0:W1:Y:S01]  /*5410*/  I2F.F64 R18, R2 ;  /* 0x0000000200127312 */ /* 0x0040620000201c00 */
[----:B------:R-:W-:Y:S05]  /*5420*/  BRA `(.L_x_5061) ;  /* 0x00000d3000007947 */ /* 0x000fea0003800000 */
.L_x_5062:
[----:B------:R-:W2:Y:S02]  /*5430*/  LDG.E.U16 R2, [R2.64] ;  /* 0x0000002402027981 */ /* 0x000ea4000c1e1500 */
[----:B--2---:R0:W1:Y:S01]  /*5440*/  I2F.F64.S16 R18, R2 ;  /* 0x0000000200127312 */ /* 0x0040620000101c00 */
[----:B------:R-:W-:Y:S05]  /*5450*/  BRA `(.L_x_5061) ;  /* 0x00000d0000007947 */ /* 0x000fea0003800000 */
.L_x_5057:
        /* <DEDUP_REMOVED lines=10> */
.L_x_5065:
[----:B------:R-:W2:Y:S02]  /*5500*/  LDG.E.U16 R0, [R2.64] ;  /* 0x0000002402007981 */ /* 0x000ea4000c1e1500 */
[----:B--2---:R-:W-:-:S05]  /*5510*/  HADD2.F32 R0, -RZ, R0.H0_H0 ;  /* 0x20000000ff007230 */ /* 0x004fca0000004100 */
[----:B------:R-:W-:-:S04]  /*5520*/  FMUL.FTZ R0, R0, 1 ;  /* 0x3f80000000007820 */ /* 0x000fc80000410000 */
[----:B------:R0:W1:Y:S01]  /*5530*/  F2F.F64.F32 R18, R0 ;  /* 0x0000000000127310 */ /* 0x0000620000201800 */
[----:B------:R-:W-:Y:S05]  /*5540*/  BRA `(.L_x_5061) ;  /* 0x00000c1000007947 */ /* 0x000fea0003800000 */
.L_x_5064:
        /* <DEDUP_REMOVED lines=10> */
.L_x_5067:
[----:B------:R-:W2:Y:S02]  /*55f0*/  LDG.E.U16 R2, [R2.64] ;  /* 0x0000002402027981 */ /* 0x000ea4000c1e1500 */
[----:B--2---:R-:W-:-:S05]  /*5600*/  HADD2.F32 R0, -RZ, R2.H0_H0 ;  /* 0x20000002ff007230 */ /* 0x004fca0000004100 */
[----:B------:R-:W-:-:S04]  /*5610*/  FMUL.FTZ R0, R0, 1 ;  /* 0x3f80000000007820 */ /* 0x000fc80000410000 */
[----:B------:R0:W1:Y:S01]  /*5620*/  F2F.F64.F32 R18, R0 ;  /* 0x0000000000127310 */ /* 0x0000620000201800 */
[----:B------:R-:W-:Y:S05]  /*5630*/  BRA `(.L_x_5061) ;  /* 0x00000b2000007947 */ /* 0x000fea0003800000 */
.L_x_5066:
[----:B------:R0:W5:Y:S01]  /*5640*/  LDG.E.64 R18, [R2.64] ;  /* 0x0000002402127981 */ /* 0x000162000c1e1b00 */
[----:B------:R-:W-:Y:S05]  /*5650*/  BRA `(.L_x_5061) ;  /* 0x00000b0000007947 */ /* 0x000fea0003800000 */
.L_x_5056:
        /* <DEDUP_REMOVED lines=13> */
.L_x_5070:
[----:B------:R0:W5:Y:S01]  /*5730*/  LDG.E.64 R18, [R2.64] ;  /* 0x0000002402127981 */ /* 0x000162000c1e1b00 */
[----:B------:R-:W-:Y:S05]  /*5740*/  BRA `(.L_x_5061) ;  /* 0x00000a1000007947 */ /* 0x000fea0003800000 */
.L_x_5069:
        /* <DEDUP_REMOVED lines=28> */
.L_x_5072:
        /* <DEDUP_REMOVED lines=15> */
.L_x_5071:
[----:B------:R-:W2:Y:S02]  /*5a00*/  LDG.E.U16 R0, [R2.64] ;  /* 0x0000002402007981 */ /* 0x000ea4000c1e1500 */
[----:B--2---:R-:W-:-:S05]  /*5a10*/  PRMT R0, RZ, 0x5410, R0 ;  /* 0x00005410ff007816 */ /* 0x004fca0000000000 */
[----:B------:R-:W-:-:S04]  /*5a20*/  FMUL.FTZ R0, R0, 1 ;  /* 0x3f80000000007820 */ /* 0x000fc80000410000 */
[----:B------:R0:W1:Y:S01]  /*5a30*/  F2F.F64.F32 R18, R0 ;  /* 0x0000000000127310 */ /* 0x0000620000201800 */
[----:B------:R-:W-:Y:S05]  /*5a40*/  BRA `(.L_x_5061) ;  /* 0x0000071000007947 */ /* 0x000fea0003800000 */
.L_x_5068:
        /* <DEDUP_REMOVED lines=11> */
.L_x_5075:
        /* <DEDUP_REMOVED lines=21> */
.L_x_5079:
[----:B------:R-:W-:Y:S05]  /*5c50*/  BSYNC B1 ;  /* 0x0000000000017941 */ /* 0x000fea0003800000 */
.L_x_5078:
[----:B------:R-:W-:Y:S01]  /*5c60*/  LEA R3, R0, 0x3b800000, 0x17 ;  /* 0x3b80000000037811 */ /* 0x000fe200078eb8ff */
[----:B------:R-:W-:-:S05]  /*5c70*/  IMAD.SHL.U32 R0, R2, 0x100000, RZ ;  /* 0x0010000002007824 */ /* 0x000fca00078e00ff */
[----:B------:R-:W-:Y:S02]  /*5c80*/  LOP3.LUT R0, R3, R0, R4, 0xfe, !PT ;  /* 0x0000000003007212 */ /* 0x000fe400078efe04 */
.L_x_5077:
[----:B------:R-:W-:Y:S05]  /*5c90*/  BSYNC B0 ;  /* 0x0000000000007941 */ /* 0x000fea0003800000 */
.L_x_5076:
[----:B------:R-:W-:-:S04]  /*5ca0*/  FMUL.FTZ R0, R0, 1 ;  /* 0x3f80000000007820 */ /* 0x000fc80000410000 */
[----:B------:R0:W1:Y:S01]  /*5cb0*/  F2F.F64.F32 R18, R0 ;  /* 0x0000000000127310 */ /* 0x0000620000201800 */
[----:B------:R-:W-:Y:S05]  /*5cc0*/  BRA `(.L_x_5061) ;  /* 0x0000049000007947 */ /* 0x000fea0003800000 */
.L_x_5074:
        /* <DEDUP_REMOVED lines=21> */
.L_x_5083:
[----:B------:R-:W-:Y:S05]  /*5e20*/  BSYNC B1 ;  /* 0x0000000000017941 */ /* 0x000fea0003800000 */
.L_x_5082:
[----:B------:R-:W-:Y:S01]  /*5e30*/  LEA R3, R0, 0x37800000, 0x17 ;  /* 0x3780000000037811 */ /* 0x000fe200078eb8ff */
[----:B------:R-:W-:-:S05]  /*5e40*/  IMAD.SHL.U32 R0, R2, 0x200000, RZ ;  /* 0x0020000002007824 */ /* 0x000fca00078e00ff */
[----:B------:R-:W-:Y:S02]  /*5e50*/  LOP3.LUT R0, R3, R0, R4, 0xfe, !PT ;  /* 0x0000000003007212 */ /* 0x000fe400078efe04 */
.L_x_5081:
[----:B------:R-:W-:Y:S05]  /*5e60*/  BSYNC B0 ;  /* 0x0000000000007941 */ /* 0x000fea0003800000 */
.L_x_5080:
[----:B------:R-:W-:-:S04]  /*5e70*/  FMUL.FTZ R0, R0, 1 ;  /* 0x3f80000000007820 */ /* 0x000fc80000410000 */
[----:B------:R0:W1:Y:S01]  /*5e80*/  F2F.F64.F32 R18, R0 ;  /* 0x0000000000127310 */ /* 0x0000620000201800 */
[----:B------:R-:W-:Y:S05]  /*5e90*/  BRA `(.L_x_5061) ;  /* 0x000002c000007947 */ /* 0x000fea0003800000 */
.L_x_5073:
        /* <DEDUP_REMOVED lines=14> */
.L_x_5087:
[----:B------:R-:W-:Y:S05]  /*5f80*/  BSYNC B0 ;  /* 0x0000000000007941 */ /* 0x000fea0003800000 */
.L_x_5086:
[----:B------:R-:W-:-:S04]  /*5f90*/  FMUL.FTZ R0, R0, 1 ;  /* 0x3f80000000007820 */ /* 0x000fc80000410000 */
[----:B------:R0:W1:Y:S01]  /*5fa0*/  F2F.F64.F32 R18, R0 ;  /* 0x0000000000127310 */ /* 0x0000620000201800 */
[----:B------:R-:W-:Y:S05]  /*5fb0*/  BRA `(.L_x_5061) ;  /* 0x000001a000007947 */ /* 0x000fea0003800000 */
.L_x_5060:
        /* <DEDUP_REMOVED lines=21> */
.L_x_5085:
[----:B------:R-:W2:Y:S02]  /*6110*/  LDG.E.64 R18, [R2.64] ;  /* 0x0000002402127981 */ /* 0x000ea4000c1e1b00 */
[----:B--2---:R-:W0:Y:S01]  /*6120*/  I2F.F64.U64 R18, R18 ;  /* 0x0000001200127312 */ /* 0x004e220000301800 */
[----:B------:R-:W-:Y:S05]  /*6130*/  BRA `(.L_x_5061) ;  /* 0x0000002000007947 */ /* 0x000fea0003800000 */
.L_x_5084:
[----:B------:R-:W2:Y:S02]  /*6140*/  LDG.E R2, [R2.64] ;  /* 0x0000002402027981 */ /* 0x000ea4000c1e1900 */
[----:B--2---:R0:W1:Y:S02]  /*6150*/  I2F.F64.U32 R18, R2 ;  /* 0x0000000200127312 */ /* 0x0040640000201800 */
.L_x_5061:
        /* <DEDUP_REMOVED lines=17> */
.L_x_5091:
[----:B------:R-:W2:Y:S02]  /*6270*/  LDG.E.U8 R2, [R4.64] ;  /* 0x0000002404027981 */ /* 0x000ea4000c1e1100 */
[----:B--2---:R-:W0:Y:S01]  /*6280*/  I2F.F64.U16 R2, R2 ;  /* 0x0000000200027312 */ /* 0x004e220000101800 */
[----:B------:R-:W-:Y:S05]  /*6290*/  BRA `(.L_x_5093) ;  /* 0x00000df000007947 */ /* 0x000fea0003800000 */
.L_x_5090:
        /* <DEDUP_REMOVED lines=9> */
.L_x_5095:
[----:B------:R-:W2:Y:S02]  /*6330*/  LDG.E R2, [R4.64] ;  /* 0x0000002404027981 */ /* 0x000ea4000c1e1900 */
[----:B--2---:R-:W0:Y:S01]  /*6340*/  I2F.F64 R2, R2 ;  /* 0x0000000200027312 */ /* 0x004e220000201c00 */
[----:B------:R-:W-:Y:S05]  /*6350*/  BRA `(.L_x_5093) ;  /* 0x00000d3000007947 */ /* 0x000fea0003800000 */
.L_x_5094:
[----:B------:R-:W2:Y:S02]  /*6360*/  LDG.E.U16 R2, [R4.64] ;  /* 0x0000002404027981 */ /* 0x000ea4000c1e1500 */
[----:B--2---:R-:W0:Y:S01]  /*6370*/  I2F.F64.S16 R2, R2 ;  /* 0x0000000200027312 */ /* 0x004e220000101c00 */
[----:B------:R-:W-:Y:S05]  /*6380*/  BRA `(.L_x_5093) ;  /* 0x00000d0000007947 */ /* 0x000fea0003800000 */
.L_x_5089:
        /* <DEDUP_REMOVED lines=10> */
.L_x_5097:
[----:B------:R-:W2:Y:S02]  /*6430*/  LDG.E.U16 R0, [R4.64] ;  /* 0x0000002404007981 */ /* 0x000ea4000c1e1500 */
[----:B--2---:R-:W-:-:S05]  /*6440*/  HADD2.F32 R0, -RZ, R0.H0_H0 ;  /* 0x20000000ff007230 */ /* 0x004fca0000004100 */
[----:B------:R-:W-:-:S04]  /*6450*/  FMUL.FTZ R0, R0, 1 ;  /* 0x3f80000000007820 */ /* 0x000fc80000410000 */
[----:B------:R0:W2:Y:S01]  /*6460*/  F2F.F64.F32 R2, R0 ;  /* 0x0000000000027310 */ /* 0x0000a20000201800 */
[----:B------:R-:W-:Y:S05]  /*6470*/  BRA `(.L_x_5093) ;  /* 0x00000c1000007947 */ /* 0x000fea0003800000 */
.L_x_5096:
        /* <DEDUP_REMOVED lines=10> */
.L_x_5099:
[----:B------:R-:W2:Y:S02]  /*6520*/  LDG.E.U16 R4, [R4.64] ;  /* 0x0000002404047981 */ /* 0x000ea4000c1e1500 */
[----:B--2---:R-:W-:-:S05]  /*6530*/  HADD2.F32 R0, -RZ, R4.H0_H0 ;  /* 0x20000004ff007230 */ /* 0x004fca0000004100 */
[----:B------:R-:W-:-:S04]  /*6540*/  FMUL.FTZ R0, R0, 1 ;  /* 0x3f80000000007820 */ /* 0x000fc80000410000 */
[----:B------:R0:W2:Y:S01]  /*6550*/  F2F.F64.F32 R2, R0 ;  /* 0x0000000000027310 */ /* 0x0000a20000201800 */
[----:B------:R-:W-:Y:S05]  /*6560*/  BRA `(.L_x_5093) ;  /* 0x00000b2000007947 */ /* 0x000fea0003800000 */
.L_x_5098:
[----:B------:R0:W5:Y:S01]  /*6570*/  LDG.E.64 R2, [R4.64] ;  /* 0x0000002404027981 */ /* 0x000162000c1e1b00 */
[----:B------:R-:W-:Y:S05]  /*6580*/  BRA `(.L_x_5093) ;  /* 0x00000b0000007947 */ /* 0x000fea0003800000 */
.L_x_5088:
        /* <DEDUP_REMOVED lines=13> */
.L_x_5102:
[----:B------:R0:W5:Y:S01]  /*6660*/  LDG.E.64 R2, [R4.64] ;  /* 0x0000002404027981 */ /* 0x000162000c1e1b00 */
[----:B------:R-:W-:Y:S05]  /*6670*/  BRA `(.L_x_5093) ;  /* 0x00000a1000007947 */ /* 0x000fea0003800000 */
.L_x_5101:
        /* <DEDUP_REMOVED lines=28> */
.L_x_5104:
        /* <DEDUP_REMOVED lines=15> */
.L_x_5103:
[----:B------:R-:W2:Y:S02]  /*6930*/  LDG.E.U16 R0, [R4.64] ;  /* 0x0000002404007981 */ /* 0x000ea4000c1e1500 */
[----:B--2---:R-:W-:-:S05]  /*6940*/  PRMT R0, RZ, 0x5410, R0 ;  /* 0x00005410ff007816 */ /* 0x004fca0000000000 */
[----:B------:R-:W-:-:S04]  /*6950*/  FMUL.FTZ R0, R0, 1 ;  /* 0x3f80000000007820 */ /* 0x000fc80000410000 */
[----:B------:R0:W2:Y:S01]  /*6960*/  F2F.F64.F32 R2, R0 ;  /* 0x0000000000027310 */ /* 0x0000a20000201800 */
[----:B------:R-:W-:Y:S05]  /*6970*/  BRA `(.L_x_5093) ;  /* 0x0000071000007947 */ /* 0x000fea0003800000 */
.L_x_5100:
        /* <DEDUP_REMOVED lines=11> */
.L_x_5107:
        /* <DEDUP_REMOVED lines=21> */
.L_x_5111:
[----:B------:R-:W-:Y:S05]  /*6b80*/  BSYNC B1 ;  /* 0x0000000000017941 */ /* 0x000fea0003800000 */
.L_x_5110:
[----:B------:R-:W-:Y:S01]  /*6b90*/  LEA R3, R0, 0x3b800000, 0x17 ;  /* 0x3b80000000037811 */ /* 0x000fe200078eb8ff */
[----:B------:R-:W-:-:S05]  /*6ba0*/  IMAD.SHL.U32 R0, R2, 0x100000, RZ ;  /* 0x0010000002007824 */ /* 0x000fca00078e00ff */
[----:B------:R-:W-:Y:S02]  /*6bb0*/  LOP3.LUT R0, R3, R0, R4, 0xfe, !PT ;  /* 0x0000000003007212 */ /* 0x000fe400078efe04 */
.L_x_5109:
[----:B------:R-:W-:Y:S05]  /*6bc0*/  BSYNC B0 ;  /* 0x0000000000007941 */ /* 0x000fea0003800000 */
.L_x_5108:
[----:B------:R-:W-:-:S04]  /*6bd0*/  FMUL.FTZ R0, R0, 1 ;  /* 0x3f80000000007820 */ /* 0x000fc80000410000 */
[----:B------:R0:W2:Y:S01]  /*6be0*/  F2F.F64.F32 R2, R0 ;  /* 0x0000000000027310 */ /* 0x0000a20000201800 */
[----:B------:R-:W-:Y:S05]  /*6bf0*/  BRA `(.L_x_5093) ;  /* 0x0000049000007947 */ /* 0x000fea0003800000 */
.L_x_5106:
        /* <DEDUP_REMOVED lines=21> */
.L_x_5115:
[----:B------:R-:W-:Y:S05]  /*6d50*/  BSYNC B1 ;  /* 0x0000000000017941 */ /* 0x000fea0003800000 */
.L_x_5114:
[----:B------:R-:W-:Y:S01]  /*6d60*/  LEA R3, R0, 0x37800000, 0x17 ;  /* 0x3780000000037811 */ /* 0x000fe200078eb8ff */
[----:B------:R-:W-:-:S05]  /*6d70*/  IMAD.SHL.U32 R0, R2, 0x200000, RZ ;  /* 0x0020000002007824 */ /* 0x000fca00078e00ff */
[----:B------:R-:W-:Y:S02]  /*6d80*/  LOP3.LUT R0, R3, R0, R4, 0xfe, !PT ;  /* 0x0000000003007212 */ /* 0x000fe400078efe04 */
.L_x_5113:
[----:B------:R-:W-:Y:S05]  /*6d90*/  BSYNC B0 ;  /* 0x0000000000007941 */ /* 0x000fea0003800000 */
.L_x_5112:
[----:B------:R-:W-:-:S04]  /*6da0*/  FMUL.FTZ R0, R0, 1 ;  /* 0x3f80000000007820 */ /* 0x000fc80000410000 */
[----:B------:R0:W2:Y:S01]  /*6db0*/  F2F.F64.F32 R2, R0 ;  /* 0x0000000000027310 */ /* 0x0000a20000201800 */
[----:B------:R-:W-:Y:S05]  /*6dc0*/  BRA `(.L_x_5093) ;  /* 0x000002c000007947 */ /* 0x000fea0003800000 */
.L_x_5105:
        /* <DEDUP_REMOVED lines=14> */
.L_x_5119:
[----:B------:R-:W-:Y:S05]  /*6eb0*/  BSYNC B0 ;  /* 0x0000000000007941 */ /* 0x000fea0003800000 */
.L_x_5118:
[----:B------:R-:W-:-:S04]  /*6ec0*/  FMUL.FTZ R0, R0, 1 ;  /* 0x3f80000000007820 */ /* 0x000fc80000410000 */
[----:B------:R0:W2:Y:S01]  /*6ed0*/  F2F.F64.F32 R2, R0 ;  /* 0x0000000000027310 */ /* 0x0000a20000201800 */
[----:B------:R-:W-:Y:S05]  /*6ee0*/  BRA `(.L_x_5093) ;  /* 0x000001a000007947 */ /* 0x000fea0003800000 */
.L_x_5092:
        /* <DEDUP_REMOVED lines=21> */
.L_x_5117:
[----:B------:R-:W2:Y:S02]  /*7040*/  LDG.E.64 R2, [R4.64] ;  /* 0x0000002404027981 */ /* 0x000ea4000c1e1b00 */
[----:B--2---:R-:W0:Y:S01]  /*7050*/  I2F.F64.U64 R2, R2 ;  /* 0x0000000200027312 */ /* 0x004e220000301800 */
[----:B------:R-:W-:Y:S05]  /*7060*/  BRA `(.L_x_5093) ;  /* 0x0000002000007947 */ /* 0x000fea0003800000 */
.L_x_5116:
[----:B------:R-:W2:Y:S02]  /*7070*/  LDG.E R2, [R4.64] ;  /* 0x0000002404027981 */ /* 0x000ea4000c1e1900 */
[----:B--2---:R-:W0:Y:S02]  /*7080*/  I2F.F64.U32 R2, R2 ;  /* 0x0000000200027312 */ /* 0x004e240000201800 */
.L_x_5093:
[----:B0-2--5:R-:W-:Y:S01]  /*7090*/  DADD R6, -RZ, |R2| ;  /* 0x00000000ff067229 */ /* 0x025fe20000000502 */
[----:B------:R-:W-:Y:S02]  /*70a0*/  IMAD.MOV.U32 R14, RZ, RZ, 0x0 ;  /* 0x00000000ff0e7424 */ /* 0x000fe400078e00ff */
[----:B------:R-:W-:Y:S01]  /*70b0*/  IMAD.MOV.U32 R15, RZ, RZ, 0x3fd80000 ;  /* 0x3fd80000ff0f7424 */ /* 0x000fe200078e00ff */
        /* <DEDUP_REMOVED lines=54> */
.L_x_5123:
[----:B------:R-:W0:Y:S02]  /*7420*/  F2I.S64.F64.TRUNC R4, R4 ;  /* 0x0000000400047311 */ /* 0x000e24000030d900 */
[----:B0-----:R-:W-:-:S05]  /*7430*/  IMAD.MOV.U32 R3, RZ, RZ, R4 ;  /* 0x000000ffff037224 */ /* 0x001fca00078e0004 */
[----:B------:R0:W-:Y:S01]  /*7440*/  STG.E.U8 [R16.64], R3 ;  /* 0x0000000310007986 */ /* 0x0001e2000c101124 */
[----:B------:R-:W-:Y:S05]  /*7450*/  BRA `(.L_x_5125) ;  /* 0x00000ed000007947 */ /* 0x000fea0003800000 */
.L_x_5122:
        /* <DEDUP_REMOVED lines=9> */
.L_x_5127:
[----:B------:R-:W0:Y:S02]  /*74f0*/  F2I.F64.TRUNC R5, R4 ;  /* 0x0000000400057311 */ /* 0x000e24000030d100 */
[----:B0-----:R0:W-:Y:S01]  /*7500*/  STG.E [R16.64], R5 ;  /* 0x0000000510007986 */ /* 0x0011e2000c101924 */
[----:B------:R-:W-:Y:S05]  /*7510*/  BRA `(.L_x_5125) ;  /* 0x00000e1000007947 */ /* 0x000fea0003800000 */
.L_x_5126:
[----:B------:R-:W0:Y:S02]  /*7520*/  F2I.F64.TRUNC R5, R4 ;  /* 0x0000000400057311 */ /* 0x000e24000030d100 */
[----:B0-----:R0:W-:Y:S01]  /*7530*/  STG.E.U16 [R16.64], R5 ;  /* 0x0000000510007986 */ /* 0x0011e2000c101524 */
[----:B------:R-:W-:Y:S05]  /*7540*/  BRA `(.L_x_5125) ;  /* 0x00000de000007947 */ /* 0x000fea0003800000 */
.L_x_5121:
        /* <DEDUP_REMOVED lines=11> */
.L_x_5129:
[----:B------:R-:W0:Y:S01]  /*7600*/  F2F.F32.F64 R0, R4 ;  /* 0x0000000400007310 */ /* 0x000e220000301000 */
[----:B------:R-:W0:-:S14]  /*7610*/  DSETP.GEU.AND P0, PT, |R4|, c[0x2][0x8], PT ;  /* 0x008002000400762a */ /* 0x000e1c0003f0e200 */
[----:B0-----:R-:W-:-:S05]  /*7620*/  @!P0 FMUL R0, R0, 1.175494350822287508e-38 ;  /* 0x0080000000008820 */ /* 0x001fca0000400000 */
[----:B------:R-:W-:-:S05]  /*7630*/  F2FP.PACK_AB R0, RZ, R0 ;  /* 0x00000000ff00723e */ /* 0x000fca00000000ff */
[----:B------:R0:W-:Y:S01]  /*7640*/  STG.E.U16 [R16.64], R0 ;  /* 0x0000000010007986 */ /* 0x0001e2000c101524 */
[----:B------:R-:W-:Y:S05]  /*7650*/  BRA `(.L_x_5125) ;  /* 0x00000cd000007947 */ /* 0x000fea0003800000 */
.L_x_5128:
        /* <DEDUP_REMOVED lines=12> */
.L_x_5131:
[----:B------:R-:W0:Y:S01]  /*7720*/  F2F.F32.F64 R0, R4 ;  /* 0x0000000400007310 */ /* 0x000e220000301000 */
[----:B------:R-:W0:-:S14]  /*7730*/  DSETP.GEU.AND P0, PT, |R4|, c[0x2][0x8], PT ;  /* 0x008002000400762a */ /* 0x000e1c0003f0e200 */
[----:B0-----:R-:W-:-:S05]  /*7740*/  @!P0 FMUL R0, R0, 1.175494350822287508e-38 ;  /* 0x0080000000008820 */ /* 0x001fca0000400000 */
[----:B------:R-:W-:-:S04]  /*7750*/  F2FP.PACK_AB R3, RZ, R0 ;  /* 0x00000000ff03723e */ /* 0x000fc800000000ff */
[----:B------:R-:W-:-:S05]  /*7760*/  PRMT R3, R3, 0x5410, RZ ;  /* 0x0000541003037816 */ /* 0x000fca00000000ff */
[----:B------:R0:W-:Y:S01]  /*7770*/  STG.E [R16.64], R3 ;  /* 0x0000000310007986 */ /* 0x0001e2000c101924 */
[----:B------:R-:W-:Y:S05]  /*7780*/  BRA `(.L_x_5125) ;  /* 0x00000ba000007947 */ /* 0x000fea0003800000 */
.L_x_5130:
[----:B------:R0:W-:Y:S01]  /*7790*/  STG.E.64 [R16.64], R4 ;  /* 0x0000000410007986 */ /* 0x0001e2000c101b24 */
[----:B------:R-:W-:Y:S05]  /*77a0*/  BRA `(.L_x_5125) ;  /* 0x00000b8000007947 */ /* 0x000fea0003800000 */
.L_x_5120:
        /* <DEDUP_REMOVED lines=12> */
.L_x_5134:
[----:B------:R-:W-:-:S05]  /*7870*/  CS2R R6, SRZ ;  /* 0x0000000000067805 */ /* 0x000fca000001ff00 */
[----:B------:R0:W-:Y:S01]  /*7880*/  STG.E.128 [R16.64], R4 ;  /* 0x0000000410007986 */ /* 0x0001e2000c101d24 */
[----:B------:R-:W-:Y:S05]  /*7890*/  BRA `(.L_x_5125) ;  /* 0x00000a9000007947 */ /* 0x000fea0003800000 */
.L_x_5133:
        /* <DEDUP_REMOVED lines=23> */
.L_x_5138:
[----:B------:R-:W-:Y:S05]  /*7a10*/  BSYNC B0 ;  /* 0x0000000000007941 */ /* 0x000fea0003800000 */
.L_x_5137:
[----:B------:R-:W-:-:S05]  /*7a20*/  LOP3.LUT R3, R0, R3, RZ, 0xfc, !PT ;  /* 0x0000000300037212 */ /* 0x000fca00078efcff */
[----:B------:R0:W-:Y:S01]  /*7a30*/  STG.E.U8 [R16.64], R3 ;  /* 0x0000000310007986 */ /* 0x0001e2000c101124 */
[----:B------:R-:W-:Y:S05]  /*7a40*/  BRA `(.L_x_5125) ;  /* 0x000008e000007947 */ /* 0x000fea0003800000 */
.L_x_5136:
        /* <DEDUP_REMOVED lines=15> */
.L_x_5140:
[----:B------:R-:W-:Y:S01]  /*7b40*/  IMAD.MOV.U32 R0, RZ, RZ, 0x7f ;  /* 0x0000007fff007424 */ /* 0x000fe200078e00ff */
[----:B------:R-:W-:-:S04]  /*7b50*/  ISETP.GT.U32.AND P0, PT, R2, 0x7f800000, PT ;  /* 0x7f8000000200780c */ /* 0x000fc80003f04070 */
[----:B------:R-:W-:-:S04]  /*7b60*/  SEL R0, R0, 0x7c, P0 ;  /* 0x0000007c00007807 */ /* 0x000fc80000000000 */
.L_x_5141:
[----:B------:R-:W-:Y:S05]  /*7b70*/  BSYNC B0 ;  /* 0x0000000000007941 */ /* 0x000fea0003800000 */
.L_x_5139:
[----:B------:R-:W-:-:S04]  /*7b80*/  LOP3.LUT R2, R3, 0x80000000, RZ, 0xc0, !PT ;  /* 0x8000000003027812 */ /* 0x000fc800078ec0ff */
[----:B------:R-:W-:-:S04]  /*7b90*/  SHF.R.U32.HI R3, RZ, 0x18, R2 ;  /* 0x00000018ff037819 */ /* 0x000fc80000011602 */
[----:B------:R-:W-:-:S05]  /*7ba0*/  LOP3.LUT R3, R0, R3, RZ, 0xfc, !PT ;  /* 0x0000000300037212 */ /* 0x000fca00078efcff */
[----:B------:R0:W-:Y:S01]  /*7bb0*/  STG.E.U8 [R16.64], R3 ;  /* 0x0000000310007986 */ /* 0x0001e2000c101124 */
[----:B------:R-:W-:Y:S05]  /*7bc0*/  BRA `(.L_x_5125) ;  /* 0x0000076000007947 */ /* 0x000fea0003800000 */
.L_x_5135:
[----:B------:R-:W0:Y:S01]  /*7bd0*/  F2F.F32.F64 R0, R4 ;  /* 0x0000000400007310 */ /* 0x000e220000301000 */
[----:B------:R-:W0:-:S14]  /*7be0*/  DSETP.GEU.AND P0, PT, |R4|, c[0x2][0x8], PT ;  /* 0x008002000400762a */ /* 0x000e1c0003f0e200 */
[----:B0-----:R-:W-:-:S05]  /*7bf0*/  @!P0 FMUL R0, R0, 1.175494350822287508e-38 ;  /* 0x0080000000008820 */ /* 0x001fca0000400000 */
[----:B------:R-:W-:-:S05]  /*7c00*/  F2FP.BF16.PACK_AB R0, RZ, R0 ;  /* 0x00000000ff00723e */ /* 0x000fca00000010ff */
[----:B------:R0:W-:Y:S01]  /*7c10*/  STG.E.U16 [R16.64], R0 ;  /* 0x0000000010007986 */ /* 0x0001e2000c101524 */
[----:B------:R-:W-:Y:S05]  /*7c20*/  BRA `(.L_x_5125) ;  /* 0x0000070000007947 */ /* 0x000fea0003800000 */
.L_x_5132:
        /* <DEDUP_REMOVED lines=11> */
.L_x_5144:
        /* <DEDUP_REMOVED lines=19> */
.L_x_5147:
[----:B------:R-:W-:-:S04]  /*7e10*/  LOP3.LUT R2, R3, 0x80000000, RZ, 0xc0, !PT ;  /* 0x8000000003027812 */ /* 0x000fc800078ec0ff */
[----:B------:R-:W-:-:S04]  /*7e20*/  SHF.R.U32.HI R3, RZ, 0x18, R2 ;  /* 0x00000018ff037819 */ /* 0x000fc80000011602 */
[----:B------:R-:W-:-:S04]  /*7e30*/  LOP3.LUT R0, R0, R3, RZ, 0xfc, !PT ;  /* 0x0000000300007212 */ /* 0x000fc800078efcff */
[----:B------:R-:W-:Y:S02]  /*7e40*/  PRMT R8, R0, 0x7610, R8 ;  /* 0x0000761000087816 */ /* 0x000fe40000000008 */
.L_x_5146:
[----:B------:R-:W-:Y:S05]  /*7e50*/  BSYNC B0 ;  /* 0x0000000000007941 */ /* 0x000fea0003800000 */
.L_x_5145:
[----:B------:R0:W-:Y:S01]  /*7e60*/  STG.E.U8 [R16.64], R8 ;  /* 0x0000000810007986 */ /* 0x0001e2000c101124 */
[----:B------:R-:W-:Y:S05]  /*7e70*/  BRA `(.L_x_5125) ;  /* 0x000004b000007947 */ /* 0x000fea0003800000 */
.L_x_5143:
        /* <DEDUP_REMOVED lines=19> */
.L_x_5150:
[----:B------:R-:W-:-:S04]  /*7fb0*/  LOP3.LUT R2, R3, 0x80000000, RZ, 0xc0, !PT ;  /* 0x8000000003027812 */ /* 0x000fc800078ec0ff */
[----:B------:R-:W-:-:S04]  /*7fc0*/  SHF.R.U32.HI R3, RZ, 0x18, R2 ;  /* 0x00000018ff037819 */ /* 0x000fc80000011602 */
[----:B------:R-:W-:-:S04]  /*7fd0*/  LOP3.LUT R0, R0, R3, RZ, 0xfc, !PT ;  /* 0x0000000300007212 */ /* 0x000fc800078efcff */
[----:B------:R-:W-:Y:S02]  /*7fe0*/  PRMT R8, R0, 0x7610, R8 ;  /* 0x0000761000087816 */ /* 0x000fe40000000008 */
.L_x_5149:
[----:B------:R-:W-:Y:S05]  /*7ff0*/  BSYNC B0 ;  /* 0x0000000000007941 */ /* 0x000fea0003800000 */
.L_x_5148:
[----:B------:R0:W-:Y:S01]  /*8000*/  STG.E.U8 [R16.64], R8 ;  /* 0x0000000810007986 */ /* 0x0001e2000c101124 */
[----:B------:R-:W-:Y:S05]  /*8010*/  BRA `(.L_x_5125) ;  /* 0x0000031000007947 */ /* 0x000fea0003800000 */
.L_x_5142:
        /* <DEDUP_REMOVED lines=24> */
.L_x_5124:
        /* <DEDUP_REMOVED lines=20> */
.L_x_5152:
[----:B------:R-:W0:Y:S02]  /*82e0*/  F2I.U64.F64.TRUNC R4, R4 ;  /* 0x0000000400047311 */ /* 0x000e24000030d800 */
[----:B0-----:R0:W-:Y:S01]  /*82f0*/  STG.E.64 [R16.64], R4 ;  /* 0x0000000410007986 */ /* 0x0011e2000c101b24 */
[----:B------:R-:W-:Y:S05]  /*8300*/  BRA `(.L_x_5125) ;  /* 0x0000002000007947 */ /* 0x000fea0003800000 */
.L_x_5151:
[----:B------:R-:W0:Y:S02]  /*8310*/  F2I.U32.F64.TRUNC R5, R4 ;  /* 0x0000000400057311 */ /* 0x000e24000030d000 */
[----:B0-----:R0:W-:Y:S02]  /*8320*/  STG.E [R16.64], R5 ;  /* 0x0000000510007986 */ /* 0x0011e4000c101924 */
.L_x_5125:
        /* <DEDUP_REMOVED lines=258> */
.L_x_5153:
        /* <DEDUP_REMOVED lines=19> */
.L_x_5157:
[----:B------:R-:W2:Y:S02]  /*9480*/  LDG.E.U8 R2, [R2.64] ;  /* 0x0000002402027981 */ /* 0x000ea4000c1e1100 */
[----:B--2---:R0:W1:Y:S01]  /*9490*/  I2F.F64.U16 R18, R2 ;  /* 0x0000000200127312 */ /* 0x0040620000101800 */
[----:B------:R-:W-:Y:S05]  /*94a0*/  BRA `(.L_x_5159) ;  /* 0x00000df000007947 */ /* 0x000fea0003800000 */
.L_x_5156:
        /* <DEDUP_REMOVED lines=9> */
.L_x_5161:
[----:B------:R-:W2:Y:S02]  /*9540*/  LDG.E R2, [R2.64] ;  /* 0x0000002402027981 */ /* 0x000ea4000c1e1900 */
[----:B--2---:R0:W1:Y:S01]  /*9550*/  I2F.F64 R18, R2 ;  /* 0x0000000200127312 */ /* 0x0040620000201c00 */
[----:B------:R-:W-:Y:S05]  /*9560*/  BRA `(.L_x_5159) ;  /* 0x00000d3000007947 */ /* 0x000fea0003800000 */
.L_x_5160:
[----:B------:R-:W2:Y:S02]  /*9570*/  LDG.E.U16 R2, [R2.64] ;  /* 0x0000002402027981 */ /* 0x000ea4000c1e1500 */
[----:B--2---:R0:W1:Y:S01]  /*9580*/  I2F.F64.S16 R18, R2 ;  /* 0x0000000200127312 */ /* 0x0040620000101c00 */
[----:B------:R-:W-:Y:S05]  /*9590*/  BRA `(.L_x_5159) ;  /* 0x00000d0000007947 */ /* 0x000fea0003800000 */
.L_x_5155:
        /* <DEDUP_REMOVED lines=10> */
.L_x_5163:
[----:B------:R-:W2:Y:S02]  /*9640*/  LDG.E.U16 R0, [R2.64] ;  /* 0x0000002402007981 */ /* 0x000ea4000c1e1500 */
[----:B--2---:R-:W-:-:S05]  /*9650*/  HADD2.F32 R0, -RZ, R0.H0_H0 ;  /* 0x20000000ff007230 */ /* 0x004fca0000004100 */
[----:B------:R-:W-:-:S04]  /*9660*/  FMUL.FTZ R0, R0, 1 ;  /* 0x3f80000000007820 */ /* 0x000fc80000410000 */
[----:B------:R0:W1:Y:S01]  /*9670*/  F2F.F64.F32 R18, R0 ;  /* 0x0000000000127310 */ /* 0x0000620000201800 */
[----:B------:R-:W-:Y:S05]  /*9680*/  BRA `(.L_x_5159) ;  /* 0x00000c1000007947 */ /* 0x000fea0003800000 */
.L_x_5162:
        /* <DEDUP_REMOVED lines=10> */
.L_x_5165:
[----:B------:R-:W2:Y:S02]  /*9730*/  LDG.E.U16 R2, [R2.64] ;  /* 0x0000002402027981 */ /* 0x000ea4000c1e1500 */
[----:B--2---:R-:W-:-:S05]  /*9740*/  HADD2.F32 R0, -RZ, R2.H0_H0 ;  /* 0x20000002ff007230 */ /* 0x004fca0000004100 */
[----:B------:R-:W-:-:S04]  /*9750*/  FMUL.FTZ R0, R0, 1 ;  /* 0x3f80000000007820 */ /* 0x000fc80000410000 */
[----:B------:R0:W1:Y:S01]  /*9760*/  F2F.F64.F32 R18, R0 ;  /* 0x0000000000127310 */ /* 0x0000620000201800 */
[----:B------:R-:W-:Y:S05]  /*9770*/  BRA `(.L_x_5159) ;  /* 0x00000b2000007947 */ /* 0x000fea0003800000 */
.L_x_5164:
[----:B------:R0:W5:Y:S01]  /*9780*/  LDG.E.64 R18, [R2.64] ;  /* 0x0000002402127981 */ /* 0x000162000c1e1b00 */
[----:B------:R-:W-:Y:S05]  /*9790*/  BRA `(.L_x_5159) ;  /* 0x00000b0000007947 */ /* 0x000fea0003800000 */
.L_x_5154:
        /* <DEDUP_REMOVED lines=13> */
.L_x_5168:
[----:B------:R0:W5:Y:S01]  /*9870*/  LDG.E.64 R18, [R2.64] ;  /* 0x0000002402127981 */ /* 0x000162000c1e1b00 */
[----:B------:R-:W-:Y:S05]  /*9880*/  BRA `(.L_x_5159) ;  /* 0x00000a1000007947 */ /* 0x000fea0003800000 */
.L_x_5167:
        /* <DEDUP_REMOVED lines=28> */
.L_x_5170:
        /* <DEDUP_REMOVED lines=15> */
.L_x_5169:
[----:B------:R-:W2:Y:S02]  /*9b40*/  LDG.E.U16 R0, [R2.64] ;  /* 0x0000002402007981 */ /* 0x000ea4000c1e1500 */
[----:B--2---:R-:W-:-:S05]  /*9b50*/  PRMT R0, RZ, 0x5410, R0 ;  /* 0x00005410ff007816 */ /* 0x004fca0000000000 */
[----:B------:R-:W-:-:S04]  /*9b60*/  FMUL.FTZ R0, R0, 1 ;  /* 0x3f80000000007820 */ /* 0x000fc80000410000 */
[----:B------:R0:W1:Y:S01]  /*9b70*/  F2F.F64.F32 R18, R0 ;  /* 0x0000000000127310 */ /* 0x0000620000201800 */
[----:B------:R-:W-:Y:S05]  /*9b80*/  BRA `(.L_x_5159) ;  /* 0x0000071000007947 */ /* 0x000fea0003800000 */
.L_x_5166:
        /* <DEDUP_REMOVED lines=11> */
.L_x_5173:
        /* <DEDUP_REMOVED lines=21> */
.L_x_5177:
[----:B------:R-:W-:Y:S05]  /*9d90*/  BSYNC B1 ;  /* 0x0000000000017941 */ /* 0x000fea0003800000 */
.L_x_5176:
[----:B------:R-:W-:Y:S01]  /*9da0*/  LEA R3, R0, 0x3b800000, 0x17 ;  /* 0x3b80000000037811 */ /* 0x000fe200078eb8ff */
[----:B------:R-:W-:-:S05]  /*9db0*/  IMAD.SHL.U32 R0, R2, 0x100000, RZ ;  /* 0x0010000002007824 */ /* 0x000fca00078e00ff */
[----:B------:R-:W-:Y:S02]  /*9dc0*/  LOP3.LUT R0, R3, R0, R4, 0xfe, !PT ;  /* 0x0000000003007212 */ /* 0x000fe400078efe04 */
.L_x_5175:
[----:B------:R-:W-:Y:S05]  /*9dd0*/  BSYNC B0 ;  /* 0x0000000000007941 */ /* 0x000fea0003800000 */
.L_x_5174:
[----:B------:R-:W-:-:S04]  /*9de0*/  FMUL.FTZ R0, R0, 1 ;  /* 0x3f80000000007820 */ /* 0x000fc80000410000 */
[----:B------:R0:W1:Y:S01]  /*9df0*/  F2F.F64.F32 R18, R0 ;  /* 0x0000000000127310 */ /* 0x0000620000201800 */
[----:B------:R-:W-:Y:S05]  /*9e00*/  BRA `(.L_x_5159) ;  /* 0x0000049000007947 */ /* 0x000fea0003800000 */
.L_x_5172:
        /* <DEDUP_REMOVED lines=21> */
.L_x_5181:
[----:B------:R-:W-:Y:S05]  /*9f60*/  BSYNC B1 ;  /* 0x0000000000017941 */ /* 0x000fea0003800000 */
.L_x_5180:
[----:B------:R-:W-:Y:S01]  /*9f70*/  LEA R3, R0, 0x37800000, 0x17 ;  /* 0x3780000000037811 */ /* 0x000fe200078eb8ff */
[----:B------:R-:W-:-:S05]  /*9f80*/  IMAD.SHL.U32 R0, R2, 0x200000, RZ ;  /* 0x0020000002007824 */ /* 0x000fca00078e00ff */
[----:B------:R-:W-:Y:S02]  /*9f90*/  LOP3.LUT R0, R3, R0, R4, 0xfe, !PT ;  /* 0x0000000003007212 */ /* 0x000fe400078efe04 */
.L_x_5179:
[----:B------:R-:W-:Y:S05]  /*9fa0*/  BSYNC B0 ;  /* 0x0000000000007941 */ /* 0x000fea0003800000 */
.L_x_5178:
[----:B------:R-:W-:-:S04]  /*9fb0*/  FMUL.FTZ R0, R0, 1 ;  /* 0x3f80000000007820 */ /* 0x000fc80000410000 */
[----:B------:R0:W1:Y:S01]  /*9fc0*/  F2F.F64.F32 R18, R0 ;  /* 0x0000000000127310 */ /* 0x0000620000201800 */
[----:B------:R-:W-:Y:S05]  /*9fd0*/  BRA `(.L_x_5159) ;  /* 0x000002c000007947 */ /* 0x000fea0003800000 */
.L_x_5171:
        /* <DEDUP_REMOVED lines=14> */
.L_x_5185:
[----:B------:R-:W-:Y:S05]  /*a0c0*/  BSYNC B0 ;  /* 0x0000000000007941 */ /* 0x000fea0003800000 */
.L_x_5184:
[----:B------:R-:W-:-:S04]  /*a0d0*/  FMUL.FTZ R0, R0, 1 ;  /* 0x3f80000000007820 */ /* 0x000fc80000410000 */
[----:B------:R0:W1:Y:S01]  /*a0e0*/  F2F.F64.F32 R18, R0 ;  /* 0x0000000000127310 */ /* 0x0000620000201800 */
[----:B------:R-:W-:Y:S05]  /*a0f0*/  BRA `(.L_x_5159) ;  /* 0x000001a000007947 */ /* 0x000fea0003800000 */
.L_x_5158:
        /* <DEDUP_REMOVED lines=21> */
.L_x_5183:
[----:B------:R-:W2:Y:S02]  /*a250*/  LDG.E.64 R18, [R2.64] ;  /* 0x0000002402127981 */ /* 0x000ea4000c1e1b00 */
[----:B--2---:R-:W0:Y:S01]  /*a260*/  I2F.F64.U64 R18, R18 ;  /* 0x0000001200127312 */ /* 0x004e220000301800 */
[----:B------:R-:W-:Y:S05]  /*a270*/  BRA `(.L_x_5159) ;  /* 0x0000002000007947 */ /* 0x000fea0003800000 */
.L_x_5182:
[----:B------:R-:W2:Y:S02]  /*a280*/  LDG.E R2, [R2.64] ;  /* 0x0000002402027981 */ /* 0x000ea4000c1e1900 */
[----:B--2---:R0:W1:Y:S02]  /*a290*/  I2F.F64.U32 R18, R2 ;  /* 0x0000000200127312 */ /* 0x0040640000201800 */
.L_x_5159:
        /* <DEDUP_REMOVED lines=17> */
.L_x_5189:
[----:B------:R-:W2:Y:S02]  /*a3b0*/  LDG.E.U8 R2, [R4.64] ;  /* 0x0000002404027981 */ /* 0x000ea4000c1e1100 */
[----:B--2---:R-:W0:Y:S01]  /*a3c0*/  I2F.F64.U16 R2, R2 ;  /* 0x0000000200027312 */ /* 0x004e220000101800 */
[----:B------:R-:W-:Y:S05]  /*a3d0*/  BRA `(.L_x_5191) ;  /* 0x00000df000007947 */ /* 0x000fea0003800000 */
.L_x_5188:
        /* <DEDUP_REMOVED lines=9> */
.L_x_5193:
[----:B------:R-:W2:Y:S02]  /*a470*/  LDG.E R2, [R4.64] ;  /* 0x0000002404027981 */ /* 0x000ea4000c1e1900 */
[----:B--2---:R-:W0:Y:S01]  /*a480*/  I2F.F64 R2, R2 ;  /* 0x0000000200027312 */ /* 0x004e220000201c00 */
[----:B------:R-:W-:Y:S05]  /*a490*/  BRA `(.L_x_5191) ;  /* 0x00000d3000007947 */ /* 0x000fea0003800000 */
.L_x_5192:
[----:B------:R-:W2:Y:S02]  /*a4a0*/  LDG.E.U16 R2, [R4.64] ;  /* 0x0000002404027981 */ /* 0x000ea4000c1e1500 */
[----:B--2---:R-:W0:Y:S01]  /*a4b0*/  I2F.F64.S16 R2, R2 ;  /* 0x0000000200027312 */ /* 0x004e220000101c00 */
[----:B------:R-:W-:Y:S05]  /*a4c0*/  BRA `(.L_x_5191) ;  /* 0x00000d0000007947 */ /* 0x000fea0003800000 */
.L_x_5187:
        /* <DEDUP_REMOVED lines=10> */
.L_x_5195:
[----:B------:R-:W2:Y:S02]  /*a570*/  LDG.E.U16 R0, [R4.64] ;  /* 0x0000002404007981 */ /* 0x000ea4000c1e1500 */
[----:B--2---:R-:W-:-:S05]  /*a580*/  HADD2.F32 R0, -RZ, R0.H0_H0 ;  /* 0x20000000ff007230 */ /* 0x004fca0000004100 */
[----:B------:R-:W-:-:S04]  /*a590*/  FMUL.FTZ R0, R0, 1 ;  /* 0x3f80000000007820 */ /* 0x000fc80000410000 */
[----:B------:R0:W2:Y:S01]  /*a5a0*/  F2F.F64.F32 R2, R0 ;  /* 0x0000000000027310 */ /* 0x0000a20000201800 */
[----:B------:R-:W-:Y:S05]  /*a5b0*/  BRA `(.L_x_5191) ;  /* 0x00000c1000007947 */ /* 0x000fea0003800000 */
.L_x_5194:
        /* <DEDUP_REMOVED lines=10> */
.L_x_5197:
[----:B------:R-:W2:Y:S02]  /*a660*/  LDG.E.U16 R4, [R4.64] ;  /* 0x0000002404047981 */ /* 0x000ea4000c1e1500 */
[----:B--2---:R-:W-:-:S05]  /*a670*/  HADD2.F32 R0, -RZ, R4.H0_H0 ;  /* 0x20000004ff007230 */ /* 0x004fca0000004100 */
[----:B------:R-:W-:-:S04]  /*a680*/  FMUL.FTZ R0, R0, 1 ;  /* 0x3f80000000007820 */ /* 0x000fc80000410000 */
[----:B------:R0:W2:Y:S01]  /*a690*/  F2F.F64.F32 R2, R0 ;  /* 0x0000000000027310 */ /* 0x0000a20000201800 */
[----:B------:R-:W-:Y:S05]  /*a6a0*/  BRA `(.L_x_5191) ;  /* 0x00000b2000007947 */ /* 0x000fea0003800000 */
.L_x_5196:
[----:B------:R0:W5:Y:S01]  /*a6b0*/  LDG.E.64 R2, [R4.64] ;  /* 0x0000002404027981 */ /* 0x000162000c1e1b00 */
[----:B------:R-:W-:Y:S05]  /*a6c0*/  BRA `(.L_x_5191) ;  /* 0x00000b0000007947 */ /* 0x000fea0003800000 */
.L_x_5186:
        /* <DEDUP_REMOVED lines=13> */
.L_x_5200:
[----:B------:R0:W5:Y:S01]  /*a7a0*/  LDG.E.64 R2, [R4.64] ;  /* 0x0000002404027981 */ /* 0x000162000c1e1b00 */
[----:B------:R-:W-:Y:S05]  /*a7b0*/  BRA `(.L_x_5191) ;  /* 0x00000a1000007947 */ /* 0x000fea0003800000 */
.L_x_5199:
        /* <DEDUP_REMOVED lines=28> */
.L_x_5202:
        /* <DEDUP_REMOVED lines=15> */
.L_x_5201:
[----:B------:R-:W2:Y:S02]  /*aa70*/  LDG.E.U16 R0, [R4.64] ;  /* 0x0000002404007981 */ /* 0x000ea4000c1e1500 */
[----:B--2---:R-:W-:-:S05]  /*aa80*/  PRMT R0, RZ, 0x5410, R0 ;  /* 0x00005410ff007816 */ /* 0x004fca0000000000 */
[----:B------:R-:W-:-:S04]  /*aa90*/  FMUL.FTZ R0, R0, 1 ;  /* 0x3f80000000007820 */ /* 0x000fc80000410000 */
[----:B------:R0:W2:Y:S01]  /*aaa0*/  F2F.F64.F32 R2, R0 ;  /* 0x0000000000027310 */ /* 0x0000a20000201800 */
[----:B------:R-:W-:Y:S05]  /*aab0*/  BRA `(.L_x_5191) ;  /* 0x0000071000007947 */ /* 0x000fea0003800000 */
.L_x_5198:
        /* <DEDUP_REMOVED lines=11> */
.L_x_5205:
        /* <DEDUP_REMOVED lines=21> */
.L_x_5209:
[----:B------:R-:W-:Y:S05]  /*acc0*/  BSYNC B1 ;  /* 0x0000000000017941 */ /* 0x000fea0003800000 */
.L_x_5208:
[----:B------:R-:W-:Y:S01]  /*acd0*/  LEA R3, R0, 0x3b800000, 0x17 ;  /* 0x3b80000000037811 */ /* 0x000fe200078eb8ff */
[----:B------:R-:W-:-:S05]  /*ace0*/  IMAD.SHL.U32 R0, R2, 0x100000, RZ ;  /* 0x0010000002007824 */ /* 0x000fca00078e00ff */
[----:B------:R-:W-:Y:S02]  /*acf0*/  LOP3.LUT R0, R3, R0, R4, 0xfe, !PT ;  /* 0x0000000003007212 */ /* 0x000fe400078efe04 */
.L_x_5207:
[----:B------:R-:W-:Y:S05]  /*ad00*/  BSYNC B0 ;  /* 0x0000000000007941 */ /* 0x000fea0003800000 */
.L_x_5206:
[----:B------:R-:W-:-:S04]  /*ad10*/  FMUL.FTZ R0, R0, 1 ;  /* 0x3f80000000007820 */ /* 0x000fc80000410000 */
[----:B------:R0:W2:Y:S01]  /*ad20*/  F2F.F64.F32 R2, R0 ;  /* 0x0000000000027310 */ /* 0x0000a20000201800 */
[----:B------:R-:W-:Y:S05]  /*ad30*/  BRA `(.L_x_5191) ;  /* 0x0000049000007947 */ /* 0x000fea0003800000 */
.L_x_5204:
        /* <DEDUP_REMOVED lines=21> */
.L_x_5213:
[----:B------:R-:W-:Y:S05]  /*ae90*/  BSYNC B1 ;  /* 0x0000000000017941 */ /* 0x000fea0003800000 */
.L_x_5212:
[----:B------:R-:W-:Y:S01]  /*aea0*/  LEA R3, R0, 0x37800000, 0x17 ;  /* 0x3780000000037811 */ /* 0x000fe200078eb8ff */
[----:B------:R-:W-:-:S05]  /*aeb0*/  IMAD.SHL.U32 R0, R2, 0x200000, RZ ;  /* 0x0020000002007824 */ /* 0x000fca00078e00ff */
[----:B------:R-:W-:Y:S02]  /*aec0*/  LOP3.LUT R0, R3, R0, R4, 0xfe, !PT ;  /* 0x0000000003007212 */ /* 0x000fe400078efe04 */
.L_x_5211:
[----:B------:R-:W-:Y:S05]  /*aed0*/  BSYNC B0 ;  /* 0x0000000000007941 */ /* 0x000fea0003800000 */
.L_x_5210:
[----:B------:R-:W-:-:S04]  /*aee0*/  FMUL.FTZ R0, R0, 1 ;  /* 0x3f80000000007820 */ /* 0x000fc80000410000 */
[----:B------:R0:W2:Y:S01]  /*aef0*/  F2F.F64.F32 R2, R0 ;  /* 0x0000000000027310 */ /* 0x0000a20000201800 */
[----:B------:R-:W-:Y:S05]  /*af00*/  BRA `(.L_x_5191) ;  /* 0x000002c000007947 */ /* 0x000fea0003800000 */
.L_x_5203:
        /* <DEDUP_REMOVED lines=14> */
.L_x_5217:
[----:B------:R-:W-:Y:S05]  /*aff0*/  BSYNC B0 ;  /* 0x0000000000007941 */ /* 0x000fea0003800000 */
.L_x_5216:
[----:B------:R-:W-:-:S04]  /*b000*/  FMUL.FTZ R0, R0, 1 ;  /* 0x3f80000000007820 */ /* 0x000fc80000410000 */
[----:B------:R0:W2:Y:S01]  /*b010*/  F2F.F64.F32 R2, R0 ;  /* 0x0000000000027310 */ /* 0x0000a20000201800 */
[----:B------:R-:W-:Y:S05]  /*b020*/  BRA `(.L_x_5191) ;  /* 0x000001a000007947 */ /* 0x000fea0003800000 */
.L_x_5190:
        /* <DEDUP_REMOVED lines=21> */
.L_x_5215:
[----:B------:R-:W2:Y:S02]  /*b180*/  LDG.E.64 R2, [R4.64] ;  /* 0x0000002404027981 */ /* 0x000ea4000c1e1b00 */
[----:B--2---:R-:W0:Y:S01]  /*b190*/  I2F.F64.U64 R2, R2 ;  /* 0x0000000200027312 */ /* 0x004e220000301800 */
[----:B------:R-:W-:Y:S05]  /*b1a0*/  BRA `(.L_x_5191) ;  /* 0x0000002000007947 */ /* 0x000fea0003800000 */
.L_x_5214:
[----:B------:R-:W2:Y:S02]  /*b1b0*/  LDG.E R2, [R4.64] ;  /* 0x0000002404027981 */ /* 0x000ea4000c1e1900 */
[----:B--2---:R-:W0:Y:S02]  /*b1c0*/  I2F.F64.U32 R2, R2 ;  /* 0x0000000200027312 */ /* 0x004e240000201800 */
.L_x_5191:
        /* <DEDUP_REMOVED lines=57> */
.L_x_5221:
[----:B------:R-:W0:Y:S02]  /*b560*/  F2I.S64.F64.TRUNC R4, R4 ;  /* 0x0000000400047311 */ /* 0x000e24000030d900 */
[----:B0-----:R-:W-:-:S05]  /*b570*/  IMAD.MOV.U32 R3, RZ, RZ, R4 ;  /* 0x000000ffff037224 */ /* 0x001fca00078e0004 */
[----:B------:R0:W-:Y:S01]  /*b580*/  STG.E.U8 [R16.64], R3 ;  /* 0x0000000310007986 */ /* 0x0001e2000c101124 */
[----:B------:R-:W-:Y:S05]  /*b590*/  BRA `(.L_x_5223) ;  /* 0x00000ed000007947 */ /* 0x000fea0003800000 */
.L_x_5220:
        /* <DEDUP_REMOVED lines=9> */
.L_x_5225:
[----:B------:R-:W0:Y:S02]  /*b630*/  F2I.F64.TRUNC R5, R4 ;  /* 0x0000000400057311 */ /* 0x000e24000030d100 */
[----:B0-----:R0:W-:Y:S01]  /*b640*/  STG.E [R16.64], R5 ;  /* 0x0000000510007986 */ /* 0x0011e2000c101924 */
[----:B------:R-:W-:Y:S05]  /*b650*/  BRA `(.L_x_5223) ;  /* 0x00000e1000007947 */ /* 0x000fea0003800000 */
.L_x_5224:
[----:B------:R-:W0:Y:S02]  /*b660*/  F2I.F64.TRUNC R5, R4 ;  /* 0x0000000400057311 */ /* 0x000e24000030d100 */
[----:B0-----:R0:W-:Y:S01]  /*b670*/  STG.E.U16 [R16.64], R5 ;  /* 0x0000000510007986 */ /* 0x0011e2000c101524 */
[----:B------:R-:W-:Y:S05]  /*b680*/  BRA `(.L_x_5223) ;  /* 0x00000de000007947 */ /* 0x000fea0003800000 */
.L_x_5219:
        /* <DEDUP_REMOVED lines=11> */
.L_x_5227:
[----:B------:R-:W0:Y:S01]  /*b740*/  F2F.F32.F64 R0, R4 ;  /* 0x0000000400007310 */ /* 0x000e220000301000 */
[----:B------:R-:W0:-:S14]  /*b750*/  DSETP.GEU.AND P0, PT, |R4|, c[0x2][0x8], PT ;  /* 0x008002000400762a */ /* 0x000e1c0003f0e200 */
[----:B0-----:R-:W-:-:S05]  /*b760*/  @!P0 FMUL R0, R0, 1.175494350822287508e-38 ;  /* 0x0080000000008820 */ /* 0x001fca0000400000 */
[----:B------:R-:W-:-:S05]  /*b770*/  F2FP.PACK_AB R0, RZ, R0 ;  /* 0x00000000ff00723e */ /* 0x000fca00000000ff */
[----:B------:R0:W-:Y:S01]  /*b780*/  STG.E.U16 [R16.64], R0 ;  /* 0x0000000010007986 */ /* 0x0001e2000c101524 */
[----:B------:R-:W-:Y:S05]  /*b790*/  BRA `(.L_x_5223) ;  /* 0x00000cd000007947 */ /* 0x000fea0003800000 */
.L_x_5226:
        /* <DEDUP_REMOVED lines=12> */
.L_x_5229:
[----:B------:R-:W0:Y:S01]  /*b860*/  F2F.F32.F64 R0, R4 ;  /* 0x0000000400007310 */ /* 0x000e220000301000 */
[----:B------:R-:W0:-:S14]  /*b870*/  DSETP.GEU.AND P0, PT, |R4|, c[0x2][0x8], PT ;  /* 0x008002000400762a */ /* 0x000e1c0003f0e200 */
[----:B0-----:R-:W-:-:S05]  /*b880*/  @!P0 FMUL R0, R0, 1.175494350822287508e-38 ;  /* 0x0080000000008820 */ /* 0x001fca0000400000 */
[----:B------:R-:W-:-:S04]  /*b890*/  F2FP.PACK_AB R3, RZ, R0 ;  /* 0x00000000ff03723e */ /* 0x000fc800000000ff */
[----:B------:R-:W-:-:S05]  /*b8a0*/  PRMT R3, R3, 0x5410, RZ ;  /* 0x0000541003037816 */ /* 0x000fca00000000ff */
[----:B------:R0:W-:Y:S01]  /*b8b0*/  STG.E [R16.64], R3 ;  /* 0x0000000310007986 */ /* 0x0001e2000c101924 */
[----:B------:R-:W-:Y:S05]  /*b8c0*/  BRA `(.L_x_5223) ;  /* 0x00000ba000007947 */ /* 0x000fea0003800000 */
.L_x_5228:
[----:B------:R0:W-:Y:S01]  /*b8d0*/  STG.E.64 [R16.64], R4 ;  /* 0x0000000410007986 */ /* 0x0001e2000c101b24 */
[----:B------:R-:W-:Y:S05]  /*b8e0*/  BRA `(.L_x_5223) ;  /* 0x00000b8000007947 */ /* 0x000fea0003800000 */
.L_x_5218:
        /* <DEDUP_REMOVED lines=12> */
.L_x_5232:
[----:B------:R-:W-:-:S05]  /*b9b0*/  CS2R R6, SRZ ;  /* 0x0000000000067805 */ /* 0x000fca000001ff00 */
[----:B------:R0:W-:Y:S01]  /*b9c0*/  STG.E.128 [R16.64], R4 ;  /* 0x0000000410007986 */ /* 0x0001e2000c101d24 */
[----:B------:R-:W-:Y:S05]  /*b9d0*/  BRA `(.L_x_5223) ;  /* 0x00000a9000007947 */ /* 0x000fea0003800000 */
.L_x_5231:
        /* <DEDUP_REMOVED lines=23> */
.L_x_5236:
[----:B------:R-:W-:Y:S05]  /*bb50*/  BSYNC B0 ;  /* 0x0000000000007941 */ /* 0x000fea0003800000 */
.L_x_5235:
[----:B------:R-:W-:-:S05]  /*bb60*/  LOP3.LUT R3, R0, R3, RZ, 0xfc, !PT ;  /* 0x0000000300037212 */ /* 0x000fca00078efcff */
[----:B------:R0:W-:Y:S01]  /*bb70*/  STG.E.U8 [R16.64], R3 ;  /* 0x0000000310007986 */ /* 0x0001e2000c101124 */
[----:B------:R-:W-:Y:S05]  /*bb80*/  BRA `(.L_x_5223) ;  /* 0x000008e000007947 */ /* 0x000fea0003800000 */
.L_x_5234:
        /* <DEDUP_REMOVED lines=15> */
.L_x_5238:
[----:B------:R-:W-:Y:S01]  /*bc80*/  IMAD.MOV.U32 R0, RZ, RZ, 0x7f ;  /* 0x0000007fff007424 */ /* 0x000fe200078e00ff */
[----:B------:R-:W-:-:S04]  /*bc90*/  ISETP.GT.U32.AND P0, PT, R2, 0x7f800000, PT ;  /* 0x7f8000000200780c */ /* 0x000fc80003f04070 */
[----:B------:R-:W-:-:S04]  /*bca0*/  SEL R0, R0, 0x7c, P0 ;  /* 0x0000007c00007807 */ /* 0x000fc80000000000 */
.L_x_5239:
[----:B------:R-:W-:Y:S05]  /*bcb0*/  BSYNC B0 ;  /* 0x0000000000007941 */ /* 0x000fea0003800000 */
.L_x_5237:
[----:B------:R-:W-:-:S04]  /*bcc0*/  LOP3.LUT R2, R3, 0x80000000, RZ, 0xc0, !PT ;  /* 0x8000000003027812 */ /* 0x000fc800078ec0ff */
[----:B------:R-:W-:-:S04]  /*bcd0*/  SHF.R.U32.HI R3, RZ, 0x18, R2 ;  /* 0x00000018ff037819 */ /* 0x000fc80000011602 */
[----:B------:R-:W-:-:S05]  /*bce0*/  LOP3.LUT R3, R0, R3, RZ, 0xfc, !PT ;  /* 0x0000000300037212 */ /* 0x000fca00078efcff */
[----:B------:R0:W-:Y:S01]  /*bcf0*/  STG.E.U8 [R16.64], R3 ;  /* 0x0000000310007986 */ /* 0x0001e2000c101124 */
[----:B------:R-:W-:Y:S05]  /*bd00*/  BRA `(.L_x_5223) ;  /* 0x0000076000007947 */ /* 0x000fea0003800000 */
.L_x_5233:
[----:B------:R-:W0:Y:S01]  /*bd10*/  F2F.F32.F64 R0, R4 ;  /* 0x0000000400007310 */ /* 0x000e220000301000 */
[----:B------:R-:W0:-:S14]  /*bd20*/  DSETP.GEU.AND P0, PT, |R4|, c[0x2][0x8], PT ;  /* 0x008002000400762a */ /* 0x000e1c0003f0e200 */
[----:B0-----:R-:W-:-:S05]  /*bd30*/  @!P0 FMUL R0, R0, 1.175494350822287508e-38 ;  /* 0x0080000000008820 */ /* 0x001fca0000400000 */
[----:B------:R-:W-:-:S05]  /*bd40*/  F2FP.BF16.PACK_AB R0, RZ, R0 ;  /* 0x00000000ff00723e */ /* 0x000fca00000010ff */
[----:B------:R0:W-:Y:S01]  /*bd50*/  STG.E.U16 [R16.64], R0 ;  /* 0x0000000010007986 */ /* 0x0001e2000c101524 */
[----:B------:R-:W-:Y:S05]  /*bd60*/  BRA `(.L_x_5223) ;  /* 0x0000070000007947 */ /* 0x000fea0003800000 */
.L_x_5230:
        /* <DEDUP_REMOVED lines=11> */
.L_x_5242:
        /* <DEDUP_REMOVED lines=19> */
.L_x_5245:
[----:B------:R-:W-:-:S04]  /*bf50*/  LOP3.LUT R2, R3, 0x80000000, RZ, 0xc0, !PT ;  /* 0x8000000003027812 */ /* 0x000fc800078ec0ff */
[----:B------:R-:W-:-:S04]  /*bf60*/  SHF.R.U32.HI R3, RZ, 0x18, R2 ;  /* 0x00000018ff037819 */ /* 0x000fc80000011602 */
[----:B------:R-:W-:-:S04]  /*bf70*/  LOP3.LUT R0, R0, R3, RZ, 0xfc, !PT ;  /* 0x0000000300007212 */ /* 0x000fc800078efcff */
[----:B------:R-:W-:Y:S02]  /*bf80*/  PRMT R8, R0, 0x7610, R8 ;  /* 0x0000761000087816 */ /* 0x000fe40000000008 */
.L_x_5244:
[----:B------:R-:W-:Y:S05]  /*bf90*/  BSYNC B0 ;  /* 0x0000000000007941 */ /* 0x000fea0003800000 */
.L_x_5243:
[----:B------:R0:W-:Y:S01]  /*bfa0*/  STG.E.U8 [R16.64], R8 ;  /* 0x0000000810007986 */ /* 0x0001e2000c101124 */
[----:B------:R-:W-:Y:S05]  /*bfb0*/  BRA `(.L_x_5223) ;  /* 0x000004b000007947 */ /* 0x000fea0003800000 */
.L_x_5241:
        /* <DEDUP_REMOVED lines=19> */
.L_x_5248:
[----:B------:R-:W-:-:S04]  /*c0f0*/  LOP3.LUT R2, R3, 0x80000000, RZ, 0xc0, !PT ;  /* 0x8000000003027812 */ /* 0x000fc800078ec0ff */
[----:B------:R-:W-:-:S04]  /*c100*/  SHF.R.U32.HI R3, RZ, 0x18, R2 ;  /* 0x00000018ff037819 */ /* 0x000fc80000011602 */
[----:B------:R-:W-:-:S04]  /*c110*/  LOP3.LUT R0, R0, R3, RZ, 0xfc, !PT ;  /* 0x0000000300007212 */ /* 0x000fc800078efcff */
[----:B------:R-:W-:Y:S02]  /*c120*/  PRMT R8, R0, 0x7610, R8 ;  /* 0x0000761000087816 */ /* 0x000fe40000000008 */
.L_x_5247:
[----:B------:R-:W-:Y:S05]  /*c130*/  BSYNC B0 ;  /* 0x0000000000007941 */ /* 0x000fea0003800000 */
.L_x_5246:
[----:B------:R0:W-:Y:S01]  /*c140*/  STG.E.U8 [R16.64], R8 ;  /* 0x0000000810007986 */ /* 0x0001e2000c101124 */
[----:B------:R-:W-:Y:S05]  /*c150*/  BRA `(.L_x_5223) ;  /* 0x0000031000007947 */ /* 0x000fea0003800000 */
.L_x_5240:
        /* <DEDUP_REMOVED lines=24> */
.L_x_5222:
        /* <DEDUP_REMOVED lines=20> */
.L_x_5250:
[----:B------:R-:W0:Y:S02]  /*c420*/  F2I.U64.F64.TRUNC R4, R4 ;  /* 0x0000000400047311 */ /* 0x000e24000030d800 */
[----:B0-----:R0:W-:Y:S01]  /*c430*/  STG.E.64 [R16.64], R4 ;  /* 0x0000000410007986 */ /* 0x0011e2000c101b24 */
[----:B------:R-:W-:Y:S05]  /*c440*/  BRA `(.L_x_5223) ;  /* 0x0000002000007947 */ /* 0x000fea0003800000 */
.L_x_5249:
[----:B------:R-:W0:Y:S02]  /*c450*/  F2I.U32.F64.TRUNC R5, R4 ;  /* 0x0000000400057311 */ /* 0x000e24000030d000 */
[----:B0-----:R0:W-:Y:S02]  /*c460*/  STG.E [R16.64], R5 ;  /* 0x0000000510007986 */ /* 0x0011e4000c101924 */
.L_x_5223:
[----:B------:R-:W-:Y:S02]  /*c470*/  IADD3 R23, R23, 0x80, RZ ;  /* 0x0000008017177810 */ /* 0x000fe40007ffe0ff */
.L_x_5054:
[----:B------:R-:W-:Y:S05]  /*c480*/  BSYNC B6 ;  /* 0x0000000000067941 */ /* 0x000fea0003800000 */
.L_x_5053:
        /* <DEDUP_REMOVED lines=257> */
.L_x_5251:
        /* <DEDUP_REMOVED lines=19> */
.L_x_5255:
[----:B------:R-:W2:Y:S02]  /*d5d0*/  LDG.E.U8 R2, [R2.64] ;  /* 0x0000002402027981 */ /* 0x000ea4000c1e1100 */
[----:B--2---:R0:W1:Y:S01]  /*d5e0*/  I2F.F64.U16 R18, R2 ;  /* 0x0000000200127312 */ /* 0x0040620000101800 */
[----:B------:R-:W-:Y:S05]  /*d5f0*/  BRA `(.L_x_5257) ;  /* 0x00000df000007947 */ /* 0x000fea0003800000 */
.L_x_5254:
        /* <DEDUP_REMOVED lines=9> */
.L_x_5259:
[----:B------:R-:W2:Y:S02]  /*d690*/  LDG.E R2, [R2.64] ;  /* 0x0000002402027981 */ /* 0x000ea4000c1e1900 */
[----:B--2---:R0:W1:Y:S01]  /*d6a0*/  I2F.F64 R18, R2 ;  /* 0x0000000200127312 */ /* 0x0040620000201c00 */
[----:B------:R-:W-:Y:S05]  /*d6b0*/  BRA `(.L_x_5257) ;  /* 0x00000d3000007947 */ /* 0x000fea0003800000 */
.L_x_5258:
[----:B------:R-:W2:Y:S02]  /*d6c0*/  LDG.E.U16 R2, [R2.64] ;  /* 0x0000002402027981 */ /* 0x000ea4000c1e1500 */
[----:B--2---:R0:W1:Y:S01]  /*d6d0*/  I2F.F64.S16 R18, R2 ;  /* 0x0000000200127312 */ /* 0x0040620000101c00 */
[----:B------:R-:W-:Y:S05]  /*d6e0*/  BRA `(.L_x_5257) ;  /* 0x00000d0000007947 */ /* 0x000fea0003800000 */
.L_x_5253:
        /* <DEDUP_REMOVED lines=10> */
.L_x_5261:
[----:B------:R-:W2:Y:S02]  /*d790*/  LDG.E.U16 R0, [R2.64] ;  /* 0x0000002402007981 */ /* 0x000ea4000c1e1500 */
[----:B--2---:R-:W-:-:S05]  /*d7a0*/  HADD2.F32 R0, -RZ, R0.H0_H0 ;  /* 0x20000000ff007230 */ /* 0x004fca0000004100 */
[----:B------:R-:W-:-:S04]  /*d7b0*/  FMUL.FTZ R0, R0, 1 ;  /* 0x3f80000000007820 */ /* 0x000fc80000410000 */
[----:B------:R0:W1:Y:S01]  /*d7c0*/  F2F.F64.F32 R18, R0 ;  /* 0x0000000000127310 */ /* 0x0000620000201800 */
[----:B------:R-:W-:Y:S05]  /*d7d0*/  BRA `(.L_x_5257) ;  /* 0x00000c1000007947 */ /* 0x000fea0003800000 */
.L_x_5260:
        /* <DEDUP_REMOVED lines=10> */
.L_x_5263:
[----:B------:R-:W2:Y:S02]  /*d880*/  LDG.E.U16 R2, [R2.64] ;  /* 0x0000002402027981 */ /* 0x000ea4000c1e1500 */
[----:B--2---:R-:W-:-:S05]  /*d890*/  HADD2.F32 R0, -RZ, R2.H0_H0 ;  /* 0x20000002ff007230 */ /* 0x004fca0000004100 */
[----:B------:R-:W-:-:S04]  /*d8a0*/  FMUL.FTZ R0, R0, 1 ;  /* 0x3f80000000007820 */ /* 0x000fc80000410000 */
[----:B------:R0:W1:Y:S01]  /*d8b0*/  F2F.F64.F32 R18, R0 ;  /* 0x0000000000127310 */ /* 0x0000620000201800 */
[----:B------:R-:W-:Y:S05]  /*d8c0*/  BRA `(.L_x_5257) ;  /* 0x00000b2000007947 */ /* 0x000fea0003800000 */
.L_x_5262:
[----:B------:R0:W5:Y:S01]  /*d8d0*/  LDG.E.64 R18, [R2.64] ;  /* 0x0000002402127981 */ /* 0x000162000c1e1b00 */
[----:B------:R-:W-:Y:S05]  /*d8e0*/  BRA `(.L_x_5257) ;  /* 0x00000b0000007947 */ /* 0x000fea0003800000 */
.L_x_5252:
        /* <DEDUP_REMOVED lines=13> */
.L_x_5266:
[----:B------:R0:W5:Y:S01]  /*d9c0*/  LDG.E.64 R18, [R2.64] ;  /* 0x0000002402127981 */ /* 0x000162000c1e1b00 */
[----:B------:R-:W-:Y:S05]  /*d9d0*/  BRA `(.L_x_5257) ;  /* 0x00000a1000007947 */ /* 0x000fea0003800000 */
.L_x_5265:
        /* <DEDUP_REMOVED lines=28> */
.L_x_5268:
        /* <DEDUP_REMOVED lines=15> */
.L_x_5267:
[----:B------:R-:W2:Y:S02]  /*dc90*/  LDG.E.U16 R0, [R2.64] ;  /* 0x0000002402007981 */ /* 0x000ea4000c1e1500 */
[----:B--2---:R-:W-:-:S05]  /*dca0*/  PRMT R0, RZ, 0x5410, R0 ;  /* 0x00005410ff007816 */ /* 0x004fca0000000000 */
[----:B------:R-:W-:-:S04]  /*dcb0*/  FMUL.FTZ R0, R0, 1 ;  /* 0x3f80000000007820 */ /* 0x000fc80000410000 */
[----:B------:R0:W1:Y:S01]  /*dcc0*/  F2F.F64.F32 R18, R0 ;  /* 0x0000000000127310 */ /* 0x0000620000201800 */
[----:B------:R-:W-:Y:S05]  /*dcd0*/  BRA `(.L_x_5257) ;  /* 0x0000071000007947 */ /* 0x000fea0003800000 */
.L_x_5264:
        /* <DEDUP_REMOVED lines=11> */
.L_x_5271:
        /* <DEDUP_REMOVED lines=21> */
.L_x_5275:
[----:B------:R-:W-:Y:S05]  /*dee0*/  BSYNC B1 ;  /* 0x0000000000017941 */ /* 0x000fea0003800000 */
.L_x_5274:
[----:B------:R-:W-:Y:S01]  /*def0*/  LEA R3, R0, 0x3b800000, 0x17 ;  /* 0x3b80000000037811 */ /* 0x000fe200078eb8ff */
[----:B------:R-:W-:-:S05]  /*df00*/  IMAD.SHL.U32 R0, R2, 0x100000, RZ ;  /* 0x0010000002007824 */ /* 0x000fca00078e00ff */
[----:B------:R-:W-:Y:S02]  /*df10*/  LOP3.LUT R0, R3, R0, R4, 0xfe, !PT ;  /* 0x0000000003007212 */ /* 0x000fe400078efe04 */
.L_x_5273:
[----:B------:R-:W-:Y:S05]  /*df20*/  BSYNC B0 ;  /* 0x0000000000007941 */ /* 0x000fea0003800000 */
.L_x_5272:
[----:B------:R-:W-:-:S04]  /*df30*/  FMUL.FTZ R0, R0, 1 ;  /* 0x3f80000000007820 */ /* 0x000fc80000410000 */
[----:B------:R0:W1:Y:S01]  /*df40*/  F2F.F64.F32 R18, R0 ;  /* 0x0000000000127310 */ /* 0x0000620000201800 */
[----:B------:R-:W-:Y:S05]  /*df50*/  BRA `(.L_x_5257) ;  /* 0x0000049000007947 */ /* 0x000fea0003800000 */
.L_x_5270:
        /* <DEDUP_REMOVED lines=21> */
.L_x_5279:
[----:B------:R-:W-:Y:S05]  /*e0b0*/  BSYNC B1 ;  /* 0x0000000000017941 */ /* 0x000fea0003800000 */
.L_x_5278:
[----:B------:R-:W-:Y:S01]  /*e0c0*/  LEA R3, R0, 0x37800000, 0x17 ;  /* 0x3780000000037811 */ /* 0x000fe200078eb8ff */
[----:B------:R-:W-:-:S05]  /*e0d0*/  IMAD.SHL.U32 R0, R2, 0x200000, RZ ;  /* 0x0020000002007824 */ /* 0x000fca00078e00ff */
[----:B------:R-:W-:Y:S02]  /*e0e0*/  LOP3.LUT R0, R3, R0, R4, 0xfe, !PT ;  /* 0x0000000003007212 */ /* 0x000fe400078efe04 */
.L_x_5277:
[----:B------:R-:W-:Y:S05]  /*e0f0*/  BSYNC B0 ;  /* 0x0000000000007941 */ /* 0x000fea0003800000 */
.L_x_5276:
[----:B------:R-:W-:-:S04]  /*e100*/  FMUL.FTZ R0, R0, 1 ;  /* 0x3f80000000007820 */ /* 0x000fc80000410000 */
[----:B------:R0:W1:Y:S01]  /*e110*/  F2F.F64.F32 R18, R0 ;  /* 0x0000000000127310 */ /* 0x0000620000201800 */
[----:B------:R-:W-:Y:S05]  /*e120*/  BRA `(.L_x_5257) ;  /* 0x000002c000007947 */ /* 0x000fea0003800000 */
.L_x_5269:
        /* <DEDUP_REMOVED lines=14> */
.L_x_5283:
[----:B------:R-:W-:Y:S05]  /*e210*/  BSYNC B0 ;  /* 0x0000000000007941 */ /* 0x000fea0003800000 */
.L_x_5282:
[----:B------:R-:W-:-:S04]  /*e220*/  FMUL.FTZ R0, R0, 1 ;  /* 0x3f80000000007820 */ /* 0x000fc80000410000 */
[----:B------:R0:W1:Y:S01]  /*e230*/  F2F.F64.F32 R18, R0 ;  /* 0x0000000000127310 */ /* 0x0000620000201800 */
[----:B------:R-:W-:Y:S05]  /*e240*/  BRA `(.L_x_5257) ;  /* 0x000001a000007947 */ /* 0x000fea0003800000 */
.L_x_5256:
        /* <DEDUP_REMOVED lines=21> */
.L_x_5281:
[----:B------:R-:W2:Y:S02]  /*e3a0*/  LDG.E.64 R18, [R2.64] ;  /* 0x0000002402127981 */ /* 0x000ea4000c1e1b00 */
[----:B--2---:R-:W0:Y:S01]  /*e3b0*/  I2F.F64.U64 R18, R18 ;  /* 0x0000001200127312 */ /* 0x004e220000301800 */
[----:B------:R-:W-:Y:S05]  /*e3c0*/  BRA `(.L_x_5257) ;  /* 0x0000002000007947 */ /* 0x000fea0003800000 */
.L_x_5280:
[----:B------:R-:W2:Y:S02]  /*e3d0*/  LDG.E R2, [R2.64] ;  /* 0x0000002402027981 */ /* 0x000ea4000c1e1900 */
[----:B--2---:R0:W1:Y:S02]  /*e3e0*/  I2F.F64.U32 R18, R2 ;  /* 0x0000000200127312 */ /* 0x0040640000201800 */
.L_x_5257:
        /* <DEDUP_REMOVED lines=17> */
.L_x_5287:
[----:B------:R-:W2:Y:S02]  /*e500*/  LDG.E.U8 R2, [R22.64] ;  /* 0x0000002416027981 */ /* 0x000ea4000c1e1100 */
[----:B--2---:R-:W0:Y:S01]  /*e510*/  I2F.F64.U16 R2, R2 ;  /* 0x0000000200027312 */ /* 0x004e220000101800 */
[----:B------:R-:W-:Y:S05]  /*e520*/  BRA `(.L_x_5289) ;  /* 0x00000df000007947 */ /* 0x000fea0003800000 */
.L_x_5286:
        /* <DEDUP_REMOVED lines=9> */
.L_x_5291:
[----:B------:R-:W2:Y:S02]  /*e5c0*/  LDG.E R2, [R22.64] ;  /* 0x0000002416027981 */ /* 0x000ea4000c1e1900 */
[----:B--2---:R-:W0:Y:S01]  /*e5d0*/  I2F.F64 R2, R2 ;  /* 0x0000000200027312 */ /* 0x004e220000201c00 */
[----:B------:R-:W-:Y:S05]  /*e5e0*/  BRA `(.L_x_5289) ;  /* 0x00000d3000007947 */ /* 0x000fea0003800000 */
.L_x_5290:
[----:B------:R-:W2:Y:S02]  /*e5f0*/  LDG.E.U16 R2, [R22.64] ;  /* 0x0000002416027981 */ /* 0x000ea4000c1e1500 */
[----:B--2---:R-:W0:Y:S01]  /*e600*/  I2F.F64.S16 R2, R2 ;  /* 0x0000000200027312 */ /* 0x004e220000101c00 */
[----:B------:R-:W-:Y:S05]  /*e610*/  BRA `(.L_x_5289) ;  /* 0x00000d0000007947 */ /* 0x000fea0003800000 */
.L_x_5285:
        /* <DEDUP_REMOVED lines=10> */
.L_x_5293:
[----:B------:R-:W2:Y:S02]  /*e6c0*/  LDG.E.U16 R0, [R22.64] ;  /* 0x0000002416007981 */ /* 0x000ea4000c1e1500 */
[----:B--2---:R-:W-:-:S05]  /*e6d0*/  HADD2.F32 R0, -RZ, R0.H0_H0 ;  /* 0x20000000ff007230 */ /* 0x004fca0000004100 */
[----:B------:R-:W-:-:S04]  /*e6e0*/  FMUL.FTZ R0, R0, 1 ;  /* 0x3f80000000007820 */ /* 0x000fc80000410000 */
[----:B------:R0:W2:Y:S01]  /*e6f0*/  F2F.F64.F32 R2, R0 ;  /* 0x0000000000027310 */ /* 0x0000a20000201800 */
[----:B------:R-:W-:Y:S05]  /*e700*/  BRA `(.L_x_5289) ;  /* 0x00000c1000007947 */ /* 0x000fea0003800000 */
.L_x_5292:
        /* <DEDUP_REMOVED lines=10> */
.L_x_5295:
[----:B------:R-:W2:Y:S02]  /*e7b0*/  LDG.E.U16 R22, [R22.64] ;  /* 0x0000002416167981 */ /* 0x000ea4000c1e1500 */
[----:B--2---:R-:W-:-:S05]  /*e7c0*/  HADD2.F32 R0, -RZ, R22.H0_H0 ;  /* 0x20000016ff007230 */ /* 0x004fca0000004100 */
[----:B------:R-:W-:-:S04]  /*e7d0*/  FMUL.FTZ R0, R0, 1 ;  /* 0x3f80000000007820 */ /* 0x000fc80000410000 */
[----:B------:R0:W2:Y:S01]  /*e7e0*/  F2F.F64.F32 R2, R0 ;  /* 0x0000000000027310 */ /* 0x0000a20000201800 */
[----:B------:R-:W-:Y:S05]  /*e7f0*/  BRA `(.L_x_5289) ;  /* 0x00000b2000007947 */ /* 0x000fea0003800000 */
.L_x_5294:
[----:B------:R0:W5:Y:S01]  /*e800*/  LDG.E.64 R2, [R22.64] ;  /* 0x0000002416027981 */ /* 0x000162000c1e1b00 */
[----:B------:R-:W-:Y:S05]  /*e810*/  BRA `(.L_x_5289) ;  /* 0x00000b0000007947 */ /* 0x000fea0003800000 */
.L_x_5284:
        /* <DEDUP_REMOVED lines=13> */
.L_x_5298:
[----:B------:R0:W5:Y:S01]  /*e8f0*/  LDG.E.64 R2, [R22.64] ;  /* 0x0000002416027981 */ /* 0x000162000c1e1b00 */
[----:B------:R-:W-:Y:S05]  /*e900*/  BRA `(.L_x_5289) ;  /* 0x00000a1000007947 */ /* 0x000fea0003800000 */
.L_x_5297:
        /* <DEDUP_REMOVED lines=28> */
.L_x_5300:
        /* <DEDUP_REMOVED lines=15> */
.L_x_5299:
[----:B------:R-:W2:Y:S02]  /*ebc0*/  LDG.E.U16 R0, [R22.64] ;  /* 0x0000002416007981 */ /* 0x000ea4000c1e1500 */
[----:B--2---:R-:W-:-:S05]  /*ebd0*/  PRMT R0, RZ, 0x5410, R0 ;  /* 0x00005410ff007816 */ /* 0x004fca0000000000 */
[----:B------:R-:W-:-:S04]  /*ebe0*/  FMUL.FTZ R0, R0, 1 ;  /* 0x3f80000000007820 */ /* 0x000fc80000410000 */
[----:B------:R0:W2:Y:S01]  /*ebf0*/  F2F.F64.F32 R2, R0 ;  /* 0x0000000000027310 */ /* 0x0000a20000201800 */
[----:B------:R-:W-:Y:S05]  /*ec00*/  BRA `(.L_x_5289) ;  /* 0x0000071000007947 */ /* 0x000fea0003800000 */
.L_x_5296:
        /* <DEDUP_REMOVED lines=11> */
.L_x_5303:
        /* <DEDUP_REMOVED lines=21> */
.L_x_5307:
[----:B------:R-:W-:Y:S05]  /*ee10*/  BSYNC B1 ;  /* 0x0000000000017941 */ /* 0x000fea0003800000 */
.L_x_5306:
[----:B------:R-:W-:Y:S01]  /*ee20*/  LEA R3, R0, 0x3b800000, 0x17 ;  /* 0x3b80000000037811 */ /* 0x000fe200078eb8ff */
[----:B------:R-:W-:-:S05]  /*ee30*/  IMAD.SHL.U32 R0, R2, 0x100000, RZ ;  /* 0x0010000002007824 */ /* 0x000fca00078e00ff */
[----:B------:R-:W-:Y:S02]  /*ee40*/  LOP3.LUT R0, R3, R0, R4, 0xfe, !PT ;  /* 0x0000000003007212 */ /* 0x000fe400078efe04 */
.L_x_5305:
[----:B------:R-:W-:Y:S05]  /*ee50*/  BSYNC B0 ;  /* 0x0000000000007941 */ /* 0x000fea0003800000 */
.L_x_5304:
[----:B------:R-:W-:-:S04]  /*ee60*/  FMUL.FTZ R0, R0, 1 ;  /* 0x3f80000000007820 */ /* 0x000fc80000410000 */
[----:B------:R0:W2:Y:S01]  /*ee70*/  F2F.F64.F32 R2, R0 ;  /* 0x0000000000027310 */ /* 0x0000a20000201800 */
[----:B------:R-:W-:Y:S05]  /*ee80*/  BRA `(.L_x_5289) ;  /* 0x0000049000007947 */ /* 0x000fea0003800000 */
.L_x_5302:
        /* <DEDUP_REMOVED lines=21> */
.L_x_5311:
[----:B------:R-:W-:Y:S05]  /*efe0*/  BSYNC B1 ;  /* 0x0000000000017941 */ /* 0x000fea0003800000 */
.L_x_5310:
[----:B------:R-:W-:Y:S01]  /*eff0*/  LEA R3, R0, 0x37800000, 0x17 ;  /* 0x3780000000037811 */ /* 0x000fe200078eb8ff */
[----:B------:R-:W-:-:S05]  /*f000*/  IMAD.SHL.U32 R0, R2, 0x200000, RZ ;  /* 0x0020000002007824 */ /* 0x000fca00078e00ff */
[----:B------:R-:W-:Y:S02]  /*f010*/  LOP3.LUT R0, R3, R0, R4, 0xfe, !PT ;  /* 0x0000000003007212 */ /* 0x000fe400078efe04 */
.L_x_5309:
[----:B------:R-:W-:Y:S05]  /*f020*/  BSYNC B0 ;  /* 0x0000000000007941 */ /* 0x000fea0003800000 */
.L_x_5308:
[----:B------:R-:W-:-:S04]  /*f030*/  FMUL.FTZ R0, R0, 1 ;  /* 0x3f80000000007820 */ /* 0x000fc80000410000 */
[----:B------:R0:W2:Y:S01]  /*f040*/  F2F.F64.F32 R2, R0 ;  /* 0x0000000000027310 */ /* 0x0000a20000201800 */
[----:B------:R-:W-:Y:S05]  /*f050*/  BRA `(.L_x_5289) ;  /* 0x000002c000007947 */ /* 0x000fea0003800000 */
.L_x_5301:
        /* <DEDUP_REMOVED lines=14> */
.L_x_5315:
[----:B------:R-:W-:Y:S05]  /*f140*/  BSYNC B0 ;  /* 0x0000000000007941 */ /* 0x000fea0003800000 */
.L_x_5314:
[----:B------:R-:W-:-:S04]  /*f150*/  FMUL.FTZ R0, R0, 1 ;  /* 0x3f80000000007820 */ /* 0x000fc80000410000 */
[----:B------:R0:W2:Y:S01]  /*f160*/  F2F.F64.F32 R2, R0 ;  /* 0x0000000000027310 */ /* 0x0000a20000201800 */
[----:B------:R-:W-:Y:S05]  /*f170*/  BRA `(.L_x_5289) ;  /* 0x000001a000007947 */ /* 0x000fea0003800000 */
.L_x_5288:
        /* <DEDUP_REMOVED lines=21> */
.L_x_5313:
[----:B------:R-:W2:Y:S02]  /*f2d0*/  LDG.E.64 R2, [R22.64] ;  /* 0x0000002416027981 */ /* 0x000ea4000c1e1b00 */
[----:B--2---:R-:W0:Y:S01]  /*f2e0*/  I2F.F64.U64 R2, R2 ;  /* 0x0000000200027312 */ /* 0x004e220000301800 */
[----:B------:R-:W-:Y:S05]  /*f2f0*/  BRA `(.L_x_5289) ;  /* 0x0000002000007947 */ /* 0x000fea0003800000 */
.L_x_5312:
[----:B------:R-:W2:Y:S02]  /*f300*/  LDG.E R2, [R22.64] ;  /* 0x0000002416027981 */ /* 0x000ea4000c1e1900 */
[----:B--2---:R-:W0:Y:S02]  /*f310*/  I2F.F64.U32 R2, R2 ;  /* 0x0000000200027312 */ /* 0x004e240000201800 */
.L_x_5289:
[----:B0-2--5:R-:W-:Y:S01]  /*f320*/  DADD R6, -RZ, |R2| ;  /* 0x00000000ff067229 */ /* 0x025fe20000000502 */
[----:B------:R-:W-:Y:S02]  /*f330*/  IMAD.MOV.U32 R10, RZ, RZ, c[0x2][0x4] ;  /* 0x00800100ff0a7624 */ /* 0x000fe400078e00ff */
[----:B------:R-:W-:Y:S01]  /*f340*/  IMAD.MOV.U32 R14, RZ, RZ, 0x0 ;  /* 0x00000000ff0e7424 */ /* 0x000fe200078e00ff */
[----:B-1----:R-:W0:Y:S01]  /*f350*/  DADD R18, -RZ, |R18| ;  /* 0x00000000ff127229 */ /* 0x002e220000000512 */
        /* <DEDUP_REMOVED lines=53> */
.L_x_5319:
[----:B------:R-:W0:Y:S02]  /*f6b0*/  F2I.S64.F64.TRUNC R4, R4 ;  /* 0x0000000400047311 */ /* 0x000e24000030d900 */
[----:B0-----:R-:W-:-:S05]  /*f6c0*/  IMAD.MOV.U32 R3, RZ, RZ, R4 ;  /* 0x000000ffff037224 */ /* 0x001fca00078e0004 */
[----:B------:R-:W-:Y:S01]  /*f6d0*/  STG.E.U8 [R16.64], R3 ;  /* 0x0000000310007986 */ /* 0x000fe2000c101124 */
[----:B------:R-:W-:Y:S05]  /*f6e0*/  EXIT ;  /* 0x000000000000794d */ /* 0x000fea0003800000 */
.L_x_5318:
        /* <DEDUP_REMOVED lines=9> */
.L_x_5322:
[----:B------:R-:W0:Y:S02]  /*f780*/  F2I.F64.TRUNC R5, R4 ;  /* 0x0000000400057311 */ /* 0x000e24000030d100 */
[----:B0-----:R-:W-:Y:S01]  /*f790*/  STG.E [R16.64], R5 ;  /* 0x0000000510007986 */ /* 0x001fe2000c101924 */
[----:B------:R-:W-:Y:S05]  /*f7a0*/  EXIT ;  /* 0x000000000000794d */ /* 0x000fea0003800000 */
.L_x_5321:
[----:B------:R-:W0:Y:S02]  /*f7b0*/  F2I.F64.TRUNC R5, R4 ;  /* 0x0000000400057311 */ /* 0x000e24000030d100 */
[----:B0-----:R-:W-:Y:S01]  /*f7c0*/  STG.E.U16 [R16.64], R5 ;  /* 0x0000000510007986 */ /* 0x001fe2000c101524 */
[----:B------:R-:W-:Y:S05]  /*f7d0*/  EXIT ;  /* 0x000000000000794d */ /* 0x000fea0003800000 */
.L_x_5317:
        /* <DEDUP_REMOVED lines=11> */
.L_x_5324:
[----:B------:R-:W0:Y:S01]  /*f890*/  F2F.F32.F64 R0, R4 ;  /* 0x0000000400007310 */ /* 0x000e220000301000 */
[----:B------:R-:W0:-:S14]  /*f8a0*/  DSETP.GEU.AND P0, PT, |R4|, c[0x2][0x8], PT ;  /* 0x008002000400762a */ /* 0x000e1c0003f0e200 */
[----:B0-----:R-:W-:-:S05]  /*f8b0*/  @!P0 FMUL R0, R0, 1.175494350822287508e-38 ;  /* 0x0080000000008820 */ /* 0x001fca0000400000 */
[----:B------:R-:W-:-:S05]  /*f8c0*/  F2FP.PACK_AB R0, RZ, R0 ;  /* 0x00000000ff00723e */ /* 0x000fca00000000ff */
[----:B------:R-:W-:Y:S01]  /*f8d0*/  STG.E.U16 [R16.64], R0 ;  /* 0x0000000010007986 */ /* 0x000fe2000c101524 */
[----:B------:R-:W-:Y:S05]  /*f8e0*/  EXIT ;  /* 0x000000000000794d */ /* 0x000fea0003800000 */
.L_x_5323:
        /* <DEDUP_REMOVED lines=12> */
.L_x_5326:
[----:B------:R-:W0:Y:S01]  /*f9b0*/  F2F.F32.F64 R0, R4 ;  /* 0x0000000400007310 */ /* 0x000e220000301000 */
[----:B------:R-:W0:-:S14]  /*f9c0*/  DSETP.GEU.AND P0, PT, |R4|, c[0x2][0x8], PT ;  /* 0x008002000400762a */ /* 0x000e1c0003f0e200 */
[----:B0-----:R-:W-:-:S05]  /*f9d0*/  @!P0 FMUL R0, R0, 1.175494350822287508e-38 ;  /* 0x0080000000008820 */ /* 0x001fca0000400000 */
[----:B------:R-:W-:-:S04]  /*f9e0*/  F2FP.PACK_AB R3, RZ, R0 ;  /* 0x00000000ff03723e */ /* 0x000fc800000000ff */
[----:B------:R-:W-:-:S05]  /*f9f0*/  PRMT R3, R3, 0x5410, RZ ;  /* 0x0000541003037816 */ /* 0x000fca00000000ff */
[----:B------:R-:W-:Y:S01]  /*fa00*/  STG.E [R16.64], R3 ;  /* 0x0000000310007986 */ /* 0x000fe2000c101924 */
[----:B------:R-:W-:Y:S05]  /*fa10*/  EXIT ;  /* 0x000000000000794d */ /* 0x000fea0003800000 */
.L_x_5325:
[----:B------:R-:W-:Y:S01]  /*fa20*/  STG.E.64 [R16.64], R4 ;  /* 0x0000000410007986 */ /* 0x000fe2000c101b24 */
[----:B------:R-:W-:Y:S05]  /*fa30*/  EXIT ;  /* 0x000000000000794d */ /* 0x000fea0003800000 */
.L_x_5316:
        /* <DEDUP_REMOVED lines=12> */
.L_x_5329:
[----:B------:R-:W-:-:S05]  /*fb00*/  CS2R R6, SRZ ;  /* 0x0000000000067805 */ /* 0x000fca000001ff00 */
[----:B------:R-:W-:Y:S01]  /*fb10*/  STG.E.128 [R16.64], R4 ;  /* 0x0000000410007986 */ /* 0x000fe2000c101d24 */
[----:B------:R-:W-:Y:S05]  /*fb20*/  EXIT ;  /* 0x000000000000794d */ /* 0x000fea0003800000 */
.L_x_5328:
        /* <DEDUP_REMOVED lines=23> */
.L_x_5333:
[----:B------:R-:W-:Y:S05]  /*fca0*/  BSYNC B0 ;  /* 0x0000000000007941 */ /* 0x000fea0003800000 */
.L_x_5332:
[----:B------:R-:W-:-:S05]  /*fcb0*/  LOP3.LUT R3, R0, R3, RZ, 0xfc, !PT ;  /* 0x0000000300037212 */ /* 0x000fca00078efcff */
[----:B------:R-:W-:Y:S01]  /*fcc0*/  STG.E.U8 [R16.64], R3 ;  /* 0x0000000310007986 */ /* 0x000fe2000c101124 */
[----:B------:R-:W-:Y:S05]  /*fcd0*/  EXIT ;  /* 0x000000000000794d */ /* 0x000fea0003800000 */
.L_x_5331:
        /* <DEDUP_REMOVED lines=15> */
.L_x_5335:
[----:B------:R-:W-:Y:S01]  /*fdd0*/  IMAD.MOV.U32 R0, RZ, RZ, 0x7f ;  /* 0x0000007fff007424 */ /* 0x000fe200078e00ff */
[----:B------:R-:W-:-:S04]  /*fde0*/  ISETP.GT.U32.AND P0, PT, R2, 0x7f800000, PT ;  /* 0x7f8000000200780c */ /* 0x000fc80003f04070 */
[----:B------:R-:W-:-:S04]  /*fdf0*/  SEL R0, R0, 0x7c, P0 ;  /* 0x0000007c00007807 */ /* 0x000fc80000000000 */
.L_x_5336:
[----:B------:R-:W-:Y:S05]  /*fe00*/  BSYNC B0 ;  /* 0x0000000000007941 */ /* 0x000fea0003800000 */
.L_x_5334:
[----:B------:R-:W-:-:S04]  /*fe10*/  LOP3.LUT R2, R3, 0x80000000, RZ, 0xc0, !PT ;  /* 0x8000000003027812 */ /* 0x000fc800078ec0ff */
[----:B------:R-:W-:-:S04]  /*fe20*/  SHF.R.U32.HI R3, RZ, 0x18, R2 ;  /* 0x00000018ff037819 */ /* 0x000fc80000011602 */
[----:B------:R-:W-:-:S05]  /*fe30*/  LOP3.LUT R3, R0, R3, RZ, 0xfc, !PT ;  /* 0x0000000300037212 */ /* 0x000fca00078efcff */
[----:B------:R-:W-:Y:S01]  /*fe40*/  STG.E.U8 [R16.64], R3 ;  /* 0x0000000310007986 */ /* 0x000fe2000c101124 */
[----:B------:R-:W-:Y:S05]  /*fe50*/  EXIT ;  /* 0x000000000000794d */ /* 0x000fea0003800000 */
.L_x_5330:
[----:B------:R-:W0:Y:S01]  /*fe60*/  F2F.F32.F64 R0, R4 ;  /* 0x0000000400007310 */ /* 0x000e220000301000 */
[----:B------:R-:W0:-:S14]  /*fe70*/  DSETP.GEU.AND P0, PT, |R4|, c[0x2][0x8], PT ;  /* 0x008002000400762a */ /* 0x000e1c0003f0e200 */
[----:B0-----:R-:W-:-:S05]  /*fe80*/  @!P0 FMUL R0, R0, 1.175494350822287508e-38 ;  /* 0x0080000000008820 */ /* 0x001fca0000400000 */
[----:B------:R-:W-:-:S05]  /*fe90*/  F2FP.BF16.PACK_AB R0, RZ, R0 ;  /* 0x00000000ff00723e */ /* 0x000fca00000010ff */
[----:B------:R-:W-:Y:S01]  /*fea0*/  STG.E.U16 [R16.64], R0 ;  /* 0x0000000010007986 */ /* 0x000fe2000c101524 */
[----:B------:R-:W-:Y:S05]  /*feb0*/  EXIT ;  /* 0x000000000000794d */ /* 0x000fea0003800000 */
.L_x_5327:
        /* <DEDUP_REMOVED lines=11> */
.L_x_5339:
        /* <DEDUP_REMOVED lines=19> */
.L_x_5342:
[----:B------:R-:W-:-:S04]  /*100a0*/  LOP3.LUT R2, R3, 0x80000000, RZ, 0xc0, !PT ;  /* 0x8000000003027812 */ /* 0x000fc800078ec0ff */
[----:B------:R-:W-:-:S04]  /*100b0*/  SHF.R.U32.HI R3, RZ, 0x18, R2 ;  /* 0x00000018ff037819 */ /* 0x000fc80000011602 */
[----:B------:R-:W-:-:S04]  /*100c0*/  LOP3.LUT R0, R0, R3, RZ, 0xfc, !PT ;  /* 0x0000000300007212 */ /* 0x000fc800078efcff */
[----:B------:R-:W-:Y:S02]  /*100d0*/  PRMT R8, R0, 0x7610, R8 ;  /* 0x0000761000087816 */ /* 0x000fe40000000008 */
.L_x_5341:
[----:B------:R-:W-:Y:S05]  /*100e0*/  BSYNC B0 ;  /* 0x0000000000007941 */ /* 0x000fea0003800000 */
.L_x_5340:
[----:B------:R-:W-:Y:S01]  /*100f0*/  STG.E.U8 [R16.64], R8 ;  /* 0x0000000810007986 */ /* 0x000fe2000c101124 */
[----:B------:R-:W-:Y:S05]  /*10100*/  EXIT ;  /* 0x000000000000794d */ /* 0x000fea0003800000 */
.L_x_5338:
        /* <DEDUP_REMOVED lines=19> */
.L_x_5345:
[----:B------:R-:W-:-:S04]  /*10240*/  LOP3.LUT R2, R3, 0x80000000, RZ, 0xc0, !PT ;  /* 0x8000000003027812 */ /* 0x000fc800078ec0ff */
[----:B------:R-:W-:-:S04]  /*10250*/  SHF.R.U32.HI R3, RZ, 0x18, R2 ;  /* 0x00000018ff037819 */ /* 0x000fc80000011602 */
[----:B------:R-:W-:-:S04]  /*10260*/  LOP3.LUT R0, R0, R3, RZ, 0xfc, !PT ;  /* 0x0000000300007212 */ /* 0x000fc800078efcff */
[----:B------:R-:W-:Y:S02]  /*10270*/  PRMT R8, R0, 0x7610, R8 ;  /* 0x0000761000087816 */ /* 0x000fe40000000008 */
.L_x_5344:
[----:B------:R-:W-:Y:S05]  /*10280*/  BSYNC B0 ;  /* 0x0000000000007941 */ /* 0x000fea0003800000 */
.L_x_5343:
[----:B------:R-:W-:Y:S01]  /*10290*/  STG.E.U8 [R16.64], R8 ;  /* 0x0000000810007986 */ /* 0x000fe2000c101124 */
[----:B------:R-:W-:Y:S05]  /*102a0*/  EXIT ;  /* 0x000000000000794d */ /* 0x000fea0003800000 */
.L_x_5337:
        /* <DEDUP_REMOVED lines=24> */
.L_x_5320:
        /* <DEDUP_REMOVED lines=20> */
.L_x_5347:
[----:B------:R-:W0:Y:S02]  /*10570*/  F2I.U64.F64.TRUNC R4, R4 ;  /* 0x0000000400047311 */ /* 0x000e24000030d800 */
[----:B0-----:R-:W-:Y:S01]  /*10580*/  STG.E.64 [R16.64], R4 ;  /* 0x0000000410007986 */ /* 0x001fe2000c101b24 */
[----:B------:R-:W-:Y:S05]  /*10590*/  EXIT ;  /* 0x000000000000794d */ /* 0x000fea0003800000 */
.L_x_5346:
[----:B------:R-:W0:Y:S02]  /*105a0*/  F2I.U32.F64.TRUNC R5, R4 ;  /* 0x0000000400057311 */ /* 0x000e24000030d000 */
[----:B0-----:R-:W-:Y:S01]  /*105b0*/  STG.E [R16.64], R5 ;  /* 0x0000000510007986 */ /* 0x001fe2000c101924 */
[----:B------:R-:W-:Y:S05]  /*105c0*/  EXIT ;  /* 0x000000000000794d */ /* 0x000fea0003800000 */
.L_x_5348:
        /* <DEDUP_REMOVED lines=11> */
.L_x_17775:


//--------------------- .text._ZN2at6native27unrolled_elementwise_kernelINS0_13BinaryFunctorIdddZZZNS0_17hypot_kernel_cudaERNS_18TensorIteratorBaseEENKUlvE_clEvENKUlvE_clEvEUlddE_EESt5arrayIPcLm3EELi4E23TrivialOffsetCalculatorILi2EjESC_ILi1EjENS0_6memory12LoadWithCastILi2EEENSF_13StoreWithCastILi1EEEEEviT_T0_T2_T3_T4_T5_ --------------------------
	.section	.text._ZN2at6native27unrolled_elementwise_kernelINS0_13BinaryFunctorIdddZZZNS0_17hypot_kernel_cudaERNS_18TensorIteratorBaseEENKUlvE_clEvENKUlvE_clEvEUlddE_EESt5arrayIPcLm3EELi4E23TrivialOffsetCalculatorILi2EjESC_ILi1EjENS0_6memory12LoadWithCastILi2EEENSF_13StoreWithCastILi1EEEEEviT_T0_T2_T3_T4_T5_,"ax",@progbits
	.sectioninfo	@"SHI_REGISTERS=40"
	.align	128
        .global         _ZN2at6native27unrolled_elementwise_kernelINS0_13BinaryFunctorIdddZZZNS0_17hypot_kernel_cudaERNS_18TensorIteratorBaseEENKUlvE_clEvENKUlvE_clEvEUlddE_EESt5arrayIPcLm3EELi4E23TrivialOffsetCalculatorILi2EjESC_ILi1EjENS0_6memory12LoadWithCastILi2EEENSF_13StoreWithCastILi1EEEEEviT_T0_T2_T3_T4_T5_
        .type           _ZN2at6native27unrolled_elementwise_kernelINS0_13BinaryFunctorIdddZZZNS0_17hypot_kernel_cudaERNS_18TensorIteratorBaseEENKUlvE_clEvENKUlvE_clEvEUlddE_EESt5arrayIPcLm3EELi4E23TrivialOffsetCalculatorILi2EjESC_ILi1EjENS0_6memory12LoadWithCastILi2EEENSF_13StoreWithCastILi1EEEEEviT_T0_T2_T3_T4_T5_,@function
        .size           _ZN2at6native27unrolled_elementwise_kernelINS0_13BinaryFunctorIdddZZZNS0_17hypot_kernel_cudaERNS_18TensorIteratorBaseEENKUlvE_clEvENKUlvE_clEvEUlddE_EESt5arrayIPcLm3EELi4E23TrivialOffsetCalculatorILi2EjESC_ILi1EjENS0_6memory12LoadWithCastILi2EEENSF_13StoreWithCastILi1EEEEEviT_T0_T2_T3_T4_T5_,(.L_x_17776 - _ZN2at6native27unrolled_elementwise_kernelINS0_13BinaryFunctorIdddZZZNS0_17hypot_kernel_cudaERNS_18TensorIteratorBaseEENKUlvE_clEvENKUlvE_clEvEUlddE_EESt5arrayIPcLm3EELi4E23TrivialOffsetCalculatorILi2EjESC_ILi1EjENS0_6memory12LoadWithCastILi2EEENSF_13StoreWithCastILi1EEEEEviT_T0_T2_T3_T4_T5_)
        .other          _ZN2at6native27unrolled_elementwise_kernelINS0_13BinaryFunctorIdddZZZNS0_17hypot_kernel_cudaERNS_18TensorIteratorBaseEENKUlvE_clEvENKUlvE_clEvEUlddE_EESt5arrayIPcLm3EELi4E23TrivialOffsetCalculatorILi2EjESC_ILi1EjENS0_6memory12LoadWithCastILi2EEENSF_13StoreWithCastILi1EEEEEviT_T0_T2_T3_T4_T5_,@"STO_CUDA_ENTRY STV_DEFAULT"
_ZN2at6native27unrolled_elementwise_kernelINS0_13BinaryFunctorIdddZZZNS0_17hypot_kernel_cudaERNS_18TensorIteratorBaseEENKUlvE_clEvENKUlvE_clEvEUlddE_EESt5arrayIPcLm3EELi4E23TrivialOffsetCalculatorILi2EjESC_ILi1EjENS0_6memory12LoadWithCastILi2EEENSF_13StoreWithCastILi1EEEEEviT_T0_T2_T3_T4_T5_:
.text._ZN2at6native27unrolled_elementwise_kernelINS0_13BinaryFunctorIdddZZZNS0_17hypot_kernel_cudaERNS_18TensorIteratorBaseEENKUlvE_clEvENKUlvE_clEvEUlddE_EESt5arrayIPcLm3EELi4E23TrivialOffsetCalculatorILi2EjESC_ILi1EjENS0_6memory12LoadWithCastILi2EEENSF_13StoreWithCastILi1EEEEEviT_T0_T2_T3_T4_T5_:
        /* <DEDUP_REMOVED lines=9> */
[----:B------:R-:W-:Y:S02]  /*0090*/  CS2R R26, SRZ ;  /* 0x00000000001a7805 */ /* 0x000fe4000001ff00 */
[----:B------:R-:W3:Y:S01]  /*00a0*/  LDC.U8 R36, c[0x0][0x185] ;  /* 0x00006140ff247b82 */ /* 0x000ee20000000000 */
        /* <DEDUP_REMOVED lines=21> */
.L_x_5354:
[----:B------:R-:W2:Y:S02]  /*0200*/  LDG.E.U8 R4, [R4.64] ;  /* 0x0000002404047981 */ /* 0x000ea4000c1e1100 */
[----:B--2---:R0:W1:Y:S01]  /*0210*/  I2F.F64.U16 R32, R4 ;  /* 0x0000000400207312 */ /* 0x0040620000101800 */
[----:B------:R-:W-:Y:S05]  /*0220*/  BRA `(.L_x_5356) ;  /* 0x00000e0000007947 */ /* 0x000fea0003800000 */
.L_x_5353:
        /* <DEDUP_REMOVED lines=9> */
.L_x_5358:
[----:B------:R-:W2:Y:S02]  /*02c0*/  LDG.E R4, [R4.64] ;  /* 0x0000002404047981 */ /* 0x000ea4000c1e1900 */
[----:B--2---:R0:W1:Y:S01]  /*02d0*/  I2F.F64 R32, R4 ;  /* 0x0000000400207312 */ /* 0x0040620000201c00 */
[----:B------:R-:W-:Y:S05]  /*02e0*/  BRA `(.L_x_5356) ;  /* 0x00000d4000007947 */ /* 0x000fea0003800000 */
.L_x_5357:
[----:B------:R-:W2:Y:S02]  /*02f0*/  LDG.E.U16 R4, [R4.64] ;  /* 0x0000002404047981 */ /* 0x000ea4000c1e1500 */
[----:B--2---:R0:W1:Y:S01]  /*0300*/  I2F.F64.S16 R32, R4 ;  /* 0x0000000400207312 */ /* 0x0040620000101c00 */
[----:B------:R-:W-:Y:S05]  /*0310*/  BRA `(.L_x_5356) ;  /* 0x00000d1000007947 */ /* 0x000fea0003800000 */
.L_x_5352:
        /* <DEDUP_REMOVED lines=10> */
.L_x_5360:
[----:B------:R-:W2:Y:S02]  /*03c0*/  LDG.E.U16 R0, [R4.64] ;  /* 0x0000002404007981 */ /* 0x000ea4000c1e1500 */
[----:B--2---:R-:W-:-:S05]  /*03d0*/  HADD2.F32 R0, -RZ, R0.H0_H0 ;  /* 0x20000000ff007230 */ /* 0x004fca0000004100 */
[----:B------:R-:W-:-:S04]  /*03e0*/  FMUL.FTZ R0, R0, 1 ;  /* 0x3f80000000007820 */ /* 0x000fc80000410000 */
[----:B------:R0:W1:Y:S01]  /*03f0*/  F2F.F64.F32 R32, R0 ;  /* 0x0000000000207310 */ /* 0x0000620000201800 */
[----:B------:R-:W-:Y:S05]  /*0400*/  BRA `(.L_x_5356) ;  /* 0x00000c2000007947 */ /* 0x000fea0003800000 */
.L_x_5359:
        /* <DEDUP_REMOVED lines=10> */
.L_x_5362:
[----:B------:R-:W2:Y:S02]  /*04b0*/  LDG.E.U16 R4, [R4.64] ;  /* 0x0000002404047981 */ /* 0x000ea4000c1e1500 */
[----:B--2---:R-:W-:-:S05]  /*04c0*/  HADD2.F32 R0, -RZ, R4.H0_H0 ;  /* 0x20000004ff007230 */ /* 0x004fca0000004100 */
[----:B------:R-:W-:-:S04]  /*04d0*/  FMUL.FTZ R0, R0, 1 ;  /* 0x3f80000000007820 */ /* 0x000fc80000410000 */
[----:B------:R0:W1:Y:S01]  /*04e0*/  F2F.F64.F32 R32, R0 ;  /* 0x0000000000207310 */ /* 0x0000620000201800 */
[----:B------:R-:W-:Y:S05]  /*04f0*/  BRA `(.L_x_5356) ;  /* 0x00000b3000007947 */ /* 0x000fea0003800000 */
.L_x_5361:
[----:B------:R0:W5:Y:S01]  /*0500*/  LDG.E.64 R32, [R4.64] ;  /* 0x0000002404207981 */ /* 0x000162000c1e1b00 */
[----:B------:R-:W-:Y:S05]  /*0510*/  BRA `(.L_x_5356) ;  /* 0x00000b1000007947 */ /* 0x000fea0003800000 */
.L_x_5351:
        /* <DEDUP_REMOVED lines=13> */
.L_x_5365:
[----:B------:R0:W5:Y:S01]  /*05f0*/  LDG.E.64 R32, [R4.64] ;  /* 0x0000002404207981 */ /* 0x000162000c1e1b00 */
[----:B------:R-:W-:Y:S05]  /*0600*/  BRA `(.L_x_5356) ;  /* 0x00000a2000007947 */ /* 0x000fea0003800000 */
.L_x_5364:
        /* <DEDUP_REMOVED lines=28> */
.L_x_5367:
        /* <DEDUP_REMOVED lines=16> */
.L_x_5366:
[----:B------:R-:W2:Y:S02]  /*08d0*/  LDG.E.U16 R0, [R4.64] ;  /* 0x0000002404007981 */ /* 0x000ea4000c1e1500 */
[----:B--2---:R-:W-:-:S05]  /*08e0*/  PRMT R0, RZ, 0x5410, R0 ;  /* 0x00005410ff007816 */ /* 0x004fca0000000000 */
[----:B------:R-:W-:-:S04]  /*08f0*/  FMUL.FTZ R0, R0, 1 ;  /* 0x3f80000000007820 */ /* 0x000fc80000410000 */
[----:B------:R0:W1:Y:S01]  /*0900*/  F2F.F64.F32 R32, R0 ;  /* 0x0000000000207310 */ /* 0x0000620000201800 */
[----:B------:R-:W-:Y:S05]  /*0910*/  BRA `(.L_x_5356) ;  /* 0x0000071000007947 */ /* 0x000fea0003800000 */
.L_x_5363:
        /* <DEDUP_REMOVED lines=11> */
.L_x_5370:
        /* <DEDUP_REMOVED lines=21> */
.L_x_5374:
[----:B------:R-:W-:Y:S05]  /*0b20*/  BSYNC B1 ;  /* 0x0000000000017941 */ /* 0x000fea0003800000 */
.L_x_5373:
[----:B------:R-:W-:Y:S01]  /*0b30*/  LEA R5, R0, 0x3b800000, 0x17 ;  /* 0x3b80000000057811 */ /* 0x000fe200078eb8ff */
[----:B------:R-:W-:-:S05]  /*0b40*/  IMAD.SHL.U32 R0, R3, 0x100000, RZ ;  /* 0x0010000003007824 */ /* 0x000fca00078e00ff */
[----:B------:R-:W-:Y:S02]  /*0b50*/  LOP3.LUT R0, R5, R0, R6, 0xfe, !PT ;  /* 0x0000000005007212 */ /* 0x000fe400078efe06 */
.L_x_5372:
[----:B------:R-:W-:Y:S05]  /*0b60*/  BSYNC B0 ;  /* 0x0000000000007941 */ /* 0x000fea0003800000 */
.L_x_5371:
[----:B------:R-:W-:-:S04]  /*0b70*/  FMUL.FTZ R0, R0, 1 ;  /* 0x3f80000000007820 */ /* 0x000fc80000410000 */
[----:B------:R0:W1:Y:S01]  /*0b80*/  F2F.F64.F32 R32, R0 ;  /* 0x0000000000207310 */ /* 0x0000620000201800 */
[----:B------:R-:W-:Y:S05]  /*0b90*/  BRA `(.L_x_5356) ;  /* 0x0000049000007947 */ /* 0x000fea0003800000 */
.L_x_5369:
        /* <DEDUP_REMOVED lines=21> */
.L_x_5378:
[----:B------:R-:W-:Y:S05]  /*0cf0*/  BSYNC B1 ;  /* 0x0000000000017941 */ /* 0x000fea0003800000 */
.L_x_5377:
[----:B------:R-:W-:Y:S01]  /*0d00*/  LEA R5, R0, 0x37800000, 0x17 ;  /* 0x3780000000057811 */ /* 0x000fe200078eb8ff */
[----:B------:R-:W-:-:S05]  /*0d10*/  IMAD.SHL.U32 R0, R3, 0x200000, RZ ;  /* 0x0020000003007824 */ /* 0x000fca00078e00ff */
[----:B------:R-:W-:Y:S02]  /*0d20*/  LOP3.LUT R0, R5, R0, R6, 0xfe, !PT ;  /* 0x0000000005007212 */ /* 0x000fe400078efe06 */
.L_x_5376:
[----:B------:R-:W-:Y:S05]  /*0d30*/  BSYNC B0 ;  /* 0x0000000000007941 */ /* 0x000fea0003800000 */
.L_x_5375:
[----:B------:R-:W-:-:S04]  /*0d40*/  FMUL.FTZ R0, R0, 1 ;  /* 0x3f80000000007820 */ /* 0x000fc80000410000 */
[----:B------:R0:W1:Y:S01]  /*0d50*/  F2F.F64.F32 R32, R0 ;  /* 0x0000000000207310 */ /* 0x0000620000201800 */
[----:B------:R-:W-:Y:S05]  /*0d60*/  BRA `(.L_x_5356) ;  /* 0x000002c000007947 */ /* 0x000fea0003800000 */
.L_x_5368:
        /* <DEDUP_REMOVED lines=14> */
.L_x_5382:
[----:B------:R-:W-:Y:S05]  /*0e50*/  BSYNC B0 ;  /* 0x0000000000007941 */ /* 0x000fea0003800000 */
.L_x_5381:
[----:B------:R-:W-:-:S04]  /*0e60*/  FMUL.FTZ R0, R0, 1 ;  /* 0x3f80000000007820 */ /* 0x000fc80000410000 */
[----:B------:R0:W1:Y:S01]  /*0e70*/  F2F.F64.F32 R32, R0 ;  /* 0x0000000000207310 */ /* 0x0000620000201800 */
[----:B------:R-:W-:Y:S05]  /*0e80*/  BRA `(.L_x_5356) ;  /* 0x000001a000007947 */ /* 0x000fea0003800000 */
.L_x_5355:
        /* <DEDUP_REMOVED lines=21> */
.L_x_5380:
[----:B------:R-:W2:Y:S02]  /*0fe0*/  LDG.E.64 R32, [R4.64] ;  /* 0x0000002404207981 */ /* 0x000ea4000c1e1b00 */
[----:B--2---:R-:W0:Y:S01]  /*0ff0*/  I2F.F64.U64 R32, R32 ;  /* 0x0000002000207312 */ /* 0x004e220000301800 */
[----:B------:R-:W-:Y:S05]  /*1000*/  BRA `(.L_x_5356) ;  /* 0x0000002000007947 */ /* 0x000fea0003800000 */
.L_x_5379:
[----:B------:R-:W2:Y:S02]  /*1010*/  LDG.E R4, [R4.64] ;  /* 0x0000002404047981 */ /* 0x000ea4000c1e1900 */
[----:B--2---:R0:W1:Y:S02]  /*1020*/  I2F.F64.U32 R32, R4 ;  /* 0x0000000400207312 */ /* 0x0040640000201800 */
.L_x_5356:
[----:B0-----:R-:W-:Y:S01]  /*1030*/  PRMT R0, R36, 0x9910, RZ ;  /* 0x0000991024007816 */ /* 0x001fe200000000ff */
[----:B------:R-:W-:-:S03]  /*1040*/  IMAD R4, R23, c[0x0][0x18c], RZ ;  /* 0x0000630017047a24 */ /* 0x000fc600078e02ff */
        /* <DEDUP_REMOVED lines=15> */
.L_x_5386:
[----:B------:R-:W2:Y:S02]  /*1140*/  LDG.E.U8 R4, [R4.64] ;  /* 0x0000002404047981 */ /* 0x000ea4000c1e1100 */
[----:B--2---:R0:W2:Y:S01]  /*1150*/  I2F.F64.U16 R26, R4 ;  /* 0x00000004001a7312 */ /* 0x0040a20000101800 */
[----:B------:R-:W-:Y:S05]  /*1160*/  BRA `(.L_x_5388) ;  /* 0x00000df000007947 */ /* 0x000fea0003800000 */
.L_x_5385:
        /* <DEDUP_REMOVED lines=9> */
.L_x_5390:
[----:B------:R-:W2:Y:S02]  /*1200*/  LDG.E R4, [R4.64] ;  /* 0x0000002404047981 */ /* 0x000ea4000c1e1900 */
[----:B--2---:R0:W2:Y:S01]  /*1210*/  I2F.F64 R26, R4 ;  /* 0x00000004001a7312 */ /* 0x0040a20000201c00 */
[----:B------:R-:W-:Y:S05]  /*1220*/  BRA `(.L_x_5388) ;  /* 0x00000d3000007947 */ /* 0x000fea0003800000 */
.L_x_5389:
[----:B------:R-:W2:Y:S02]  /*1230*/  LDG.E.U16 R4, [R4.64] ;  /* 0x0000002404047981 */ /* 0x000ea4000c1e1500 */
[----:B--2---:R0:W2:Y:S01]  /*1240*/  I2F.F64.S16 R26, R4 ;  /* 0x00000004001a7312 */ /* 0x0040a20000101c00 */
[----:B------:R-:W-:Y:S05]  /*1250*/  BRA `(.L_x_5388) ;  /* 0x00000d0000007947 */ /* 0x000fea0003800000 */
.L_x_5384:
        /* <DEDUP_REMOVED lines=10> */
.L_x_5392:
[----:B------:R-:W2:Y:S02]  /*1300*/  LDG.E.U16 R0, [R4.64] ;  /* 0x0000002404007981 */ /* 0x000ea4000c1e1500 */
[----:B--2---:R-:W-:-:S05]  /*1310*/  HADD2.F32 R0, -RZ, R0.H0_H0 ;  /* 0x20000000ff007230 */ /* 0x004fca0000004100 */
[----:B------:R-:W-:-:S04]  /*1320*/  FMUL.FTZ R0, R0, 1 ;  /* 0x3f80000000007820 */ /* 0x000fc80000410000 */
[----:B------:R0:W2:Y:S01]  /*1330*/  F2F.F64.F32 R26, R0 ;  /* 0x00000000001a7310 */ /* 0x0000a20000201800 */
[----:B------:R-:W-:Y:S05]  /*1340*/  BRA `(.L_x_5388) ;  /* 0x00000c1000007947 */ /* 0x000fea0003800000 */
.L_x_5391:
        /* <DEDUP_REMOVED lines=10> */
.L_x_5394:
[----:B------:R-:W2:Y:S02]  /*13f0*/  LDG.E.U16 R4, [R4.64] ;  /* 0x0000002404047981 */ /* 0x000ea4000c1e1500 */
[----:B--2---:R-:W-:-:S05]  /*1400*/  HADD2.F32 R0, -RZ, R4.H0_H0 ;  /* 0x20000004ff007230 */ /* 0x004fca0000004100 */
[----:B------:R-:W-:-:S04]  /*1410*/  FMUL.FTZ R0, R0, 1 ;  /* 0x3f80000000007820 */ /* 0x000fc80000410000 */
[----:B------:R0:W2:Y:S01]  /*1420*/  F2F.F64.F32 R26, R0 ;  /* 0x00000000001a7310 */ /* 0x0000a20000201800 */
[----:B------:R-:W-:Y:S05]  /*1430*/  BRA `(.L_x_5388) ;  /* 0x00000b2000007947 */ /* 0x000fea0003800000 */
.L_x_5393:
[----:B------:R0:W5:Y:S01]  /*1440*/  LDG.E.64 R26, [R4.64] ;  /* 0x00000024041a7981 */ /* 0x000162000c1e1b00 */
[----:B------:R-:W-:Y:S05]  /*1450*/  BRA `(.L_x_5388) ;  /* 0x00000b0000007947 */ /* 0x000fea0003800000 */
.L_x_5383:
        /* <DEDUP_REMOVED lines=13> */
.L_x_5397:
[----:B------:R0:W5:Y:S01]  /*1530*/  LDG.E.64 R26, [R4.64] ;  /* 0x00000024041a7981 */ /* 0x000162000c1e1b00 */
[----:B------:R-:W-:Y:S05]  /*1540*/  BRA `(.L_x_5388) ;  /* 0x00000a1000007947 */ /* 0x000fea0003800000 */
.L_x_5396:
        /* <DEDUP_REMOVED lines=28> */
.L_x_5399:
        /* <DEDUP_REMOVED lines=15> */
.L_x_5398:
[----:B------:R-:W2:Y:S02]  /*1800*/  LDG.E.U16 R0, [R4.64] ;  /* 0x0000002404007981 */ /* 0x000ea4000c1e1500 */
[----:B--2---:R-:W-:-:S05]  /*1810*/  PRMT R0, RZ, 0x5410, R0 ;  /* 0x00005410ff007816 */ /* 0x004fca0000000000 */
[----:B------:R-:W-:-:S04]  /*1820*/  FMUL.FTZ R0, R0, 1 ;  /* 0x3f80000000007820 */ /* 0x000fc80000410000 */
[----:B------:R0:W2:Y:S01]  /*1830*/  F2F.F64.F32 R26, R0 ;  /* 0x00000000001a7310 */ /* 0x0000a20000201800 */
[----:B------:R-:W-:Y:S05]  /*1840*/  BRA `(.L_x_5388) ;  /* 0x0000071000007947 */ /* 0x000fea0003800000 */
.L_x_5395:
        /* <DEDUP_REMOVED lines=11> */
.L_x_5402:
        /* <DEDUP_REMOVED lines=21> */
.L_x_5406:
[----:B------:R-:W-:Y:S05]  /*1a50*/  BSYNC B1 ;  /* 0x0000000000017941 */ /* 0x000fea0003800000 */
.L_x_5405:
[----:B------:R-:W-:Y:S01]  /*1a60*/  LEA R5, R0, 0x3b800000, 0x17 ;  /* 0x3b80000000057811 */ /* 0x000fe200078eb8ff */
[----:B------:R-:W-:-:S05]  /*1a70*/  IMAD.SHL.U32 R0, R3, 0x100000, RZ ;  /* 0x0010000003007824 */ /* 0x000fca00078e00ff */
[----:B------:R-:W-:Y:S02]  /*1a80*/  LOP3.LUT R0, R5, R0, R6, 0xfe, !PT ;  /* 0x0000000005007212 */ /* 0x000fe400078efe06 */
.L_x_5404:
[----:B------:R-:W-:Y:S05]  /*1a90*/  BSYNC B0 ;  /* 0x0000000000007941 */ /* 0x000fea0003800000 */
.L_x_5403:
[----:B------:R-:W-:-:S04]  /*1aa0*/  FMUL.FTZ R0, R0, 1 ;  /* 0x3f80000000007820 */ /* 0x000fc80000410000 */
[----:B------:R0:W2:Y:S01]  /*1ab0*/  F2F.F64.F32 R26, R0 ;  /* 0x00000000001a7310 */ /* 0x0000a20000201800 */
[----:B------:R-:W-:Y:S05]  /*1ac0*/  BRA `(.L_x_5388) ;  /* 0x0000049000007947 */ /* 0x000fea0003800000 */
.L_x_5401:
        /* <DEDUP_REMOVED lines=21> */
.L_x_5410:
[----:B------:R-:W-:Y:S05]  /*1c20*/  BSYNC B1 ;  /* 0x0000000000017941 */ /* 0x000fea0003800000 */
.L_x_5409:
[----:B------:R-:W-:Y:S01]  /*1c30*/  LEA R5, R0, 0x37800000, 0x17 ;  /* 0x3780000000057811 */ /* 0x000fe200078eb8ff */
[----:B------:R-:W-:-:S05]  /*1c40*/  IMAD.SHL.U32 R0, R3, 0x200000, RZ ;  /* 0x0020000003007824 */ /* 0x000fca00078e00ff */
[----:B------:R-:W-:Y:S02]  /*1c50*/  LOP3.LUT R0, R5, R0, R6, 0xfe, !PT ;  /* 0x0000000005007212 */ /* 0x000fe400078efe06 */
.L_x_5408:
[----:B------:R-:W-:Y:S05]  /*1c60*/  BSYNC B0 ;  /* 0x0000000000007941 */ /* 0x000fea0003800000 */
.L_x_5407:
[----:B------:R-:W-:-:S04]  /*1c70*/  FMUL.FTZ R0, R0, 1 ;  /* 0x3f80000000007820 */ /* 0x000fc80000410000 */
[----:B------:R0:W2:Y:S01]  /*1c80*/  F2F.F64.F32 R26, R0 ;  /* 0x00000000001a7310 */ /* 0x0000a20000201800 */
[----:B------:R-:W-:Y:S05]  /*1c90*/  BRA `(.L_x_5388) ;  /* 0x000002c000007947 */ /* 0x000fea0003800000 */
.L_x_5400:
        /* <DEDUP_REMOVED lines=14> */
.L_x_5414:
[----:B------:R-:W-:Y:S05]  /*1d80*/  BSYNC B0 ;  /* 0x0000000000007941 */ /* 0x000fea0003800000 */
.L_x_5413:
[----:B------:R-:W-:-:S04]  /*1d90*/  FMUL.FTZ R0, R0, 1 ;  /* 0x3f80000000007820 */ /* 0x000fc80000410000 */
[----:B------:R0:W2:Y:S01]  /*1da0*/  F2F.F64.F32 R26, R0 ;  /* 0x00000000001a7310 */ /* 0x0000a20000201800 */
[----:B------:R-:W-:Y:S05]  /*1db0*/  BRA `(.L_x_5388) ;  /* 0x000001a000007947 */ /* 0x000fea0003800000 */
.L_x_5387:
        /* <DEDUP_REMOVED lines=21> */
.L_x_5412:
[----:B------:R-:W2:Y:S02]  /*1f10*/  LDG.E.64 R26, [R4.64] ;  /* 0x00000024041a7981 */ /* 0x000ea4000c1e1b00 */
[----:B--2---:R-:W0:Y:S01]  /*1f20*/  I2F.F64.U64 R26, R26 ;  /* 0x0000001a001a7312 */ /* 0x004e220000301800 */
[----:B------:R-:W-:Y:S05]  /*1f30*/  BRA `(.L_x_5388) ;  /* 0x0000002000007947 */ /* 0x000fea0003800000 */
.L_x_5411:
[----:B------:R-:W2:Y:S02]  /*1f40*/  LDG.E R4, [R4.64] ;  /* 0x0000002404047981 */ /* 0x000ea4000c1e1900 */
[----:B--2---:R0:W2:Y:S02]  /*1f50*/  I2F.F64.U32 R26, R4 ;  /* 0x00000004001a7312 */ /* 0x0040a40000201800 */
.L_x_5388:
[----:B------:R-:W3:Y:S02]  /*1f60*/  S2R R23, SR_TID.X ;  /* 0x0000000000177919 */ /* 0x000ee40000002100 */
[----:B---3--:R-:W-:Y:S02]  /*1f70*/  IADD3 R23, R23, 0x80, RZ ;  /* 0x0000008017177810 */ /* 0x008fe40007ffe0ff */
.L_x_5350:
[----:B-1-3--:R-:W-:Y:S05]  /*1f80*/  BSYNC B6 ;  /* 0x0000000000067941 */ /* 0x00afea0003800000 */
.L_x_5349:
[----:B------:R-:W-:Y:S01]  /*1f90*/  ISETP.GE.AND P0, PT, R23, R2, PT ;  /* 0x000000021700720c */ /* 0x000fe20003f06270 */
[----:B------:R-:W-:Y:S01]  /*1fa0*/  BSSY B6, `(.L_x_5415) ;  /* 0x00001eb000067945 */ /* 0x000fe20003800000 */
[----:B------:R-:W-:-:S11]  /*1fb0*/  CS2R R28, SRZ ;  /* 0x00000000001c7805 */ /* 0x000fd6000001ff00 */
        /* <DEDUP_REMOVED lines=17> */
[----:B---3--:R0:W1:Y:S01]  /*20d0*/  I2F.F64.S16 R34, R4 ;  /* 0x0000000400227312 */ /* 0x0080620000101c00 */
[----:B------:R-:W-:Y:S05]  /*20e0*/  BRA `(.L_x_5422) ;  /* 0x00000e2000007947 */ /* 0x000fea0003800000 */
.L_x_5420:
[----:B------:R-:W3:Y:S02]  /*20f0*/  LDG.E.U8 R4, [R4.64] ;  /* 0x0000002404047981 */ /* 0x000ee4000c1e1100 */
[----:B---3--:R0:W1:Y:S01]  /*2100*/  I2F.F64.U16 R34, R4 ;  /* 0x0000000400227312 */ /* 0x0080620000101800 */
[----:B------:R-:W-:Y:S05]  /*2110*/  BRA `(.L_x_5422) ;  /* 0x00000df000007947 */ /* 0x000fea0003800000 */
.L_x_5419:
        /* <DEDUP_REMOVED lines=9> */
.L_x_5424:
[----:B------:R-:W3:Y:S02]  /*21b0*/  LDG.E R4, [R4.64] ;  /* 0x0000002404047981 */ /* 0x000ee4000c1e1900 */
[----:B---3--:R0:W1:Y:S01]  /*21c0*/  I2F.F64 R34, R4 ;  /* 0x0000000400227312 */ /* 0x0080620000201c00 */
[----:B------:R-:W-:Y:S05]  /*21d0*/  BRA `(.L_x_5422) ;  /* 0x00000d3000007947 */ /* 0x000fea0003800000 */
.L_x_5423:
[----:B------:R-:W3:Y:S02]  /*21e0*/  LDG.E.U16 R4, [R4.64] ;  /* 0x0000002404047981 */ /* 0x000ee4000c1e1500 */
[----:B---3--:R0:W1:Y:S01]  /*21f0*/  I2F.F64.S16 R34, R4 ;  /* 0x0000000400227312 */ /* 0x0080620000101c00 */
[----:B------:R-:W-:Y:S05]  /*2200*/  BRA `(.L_x_5422) ;  /* 0x00000d0000007947 */ /* 0x000fea0003800000 */
.L_x_5418:
        /* <DEDUP_REMOVED lines=10> */
.L_x_5426:
[----:B------:R-:W3:Y:S02]  /*22b0*/  LDG.E.U16 R0, [R4.64] ;  /* 0x0000002404007981 */ /* 0x000ee4000c1e1500 */
[----:B---3--:R-:W-:-:S05]  /*22c0*/  HADD2.F32 R0, -RZ, R0.H0_H0 ;  /* 0x20000000ff007230 */ /* 0x008fca0000004100 */
[----:B------:R-:W-:-:S04]  /*22d0*/  FMUL.FTZ R0, R0, 1 ;  /* 0x3f80000000007820 */ /* 0x000fc80000410000 */
[----:B------:R0:W1:Y:S01]  /*22e0*/  F2F.F64.F32 R34, R0 ;  /* 0x0000000000227310 */ /* 0x0000620000201800 */
[----:B------:R-:W-:Y:S05]  /*22f0*/  BRA `(.L_x_5422) ;  /* 0x00000c1000007947 */ /* 0x000fea0003800000 */
.L_x_5425:
        /* <DEDUP_REMOVED lines=10> */
.L_x_5428:
[----:B------:R-:W3:Y:S02]  /*23a0*/  LDG.E.U16 R4, [R4.64] ;  /* 0x0000002404047981 */ /* 0x000ee4000c1e1500 */
[----:B---3--:R-:W-:-:S05]  /*23b0*/  HADD2.F32 R0, -RZ, R4.H0_H0 ;  /* 0x20000004ff007230 */ /* 0x008fca0000004100 */
[----:B------:R-:W-:-:S04]  /*23c0*/  FMUL.FTZ R0, R0, 1 ;  /* 0x3f80000000007820 */ /* 0x000fc80000410000 */
[----:B------:R0:W1:Y:S01]  /*23d0*/  F2F.F64.F32 R34, R0 ;  /* 0x0000000000227310 */ /* 0x0000620000201800 */
[----:B------:R-:W-:Y:S05]  /*23e0*/  BRA `(.L_x_5422) ;  /* 0x00000b2000007947 */ /* 0x000fea0003800000 */
.L_x_5427:
[----:B------:R0:W5:Y:S01]  /*23f0*/  LDG.E.64 R34, [R4.64] ;  /* 0x0000002404227981 */ /* 0x000162000c1e1b00 */
[----:B------:R-:W-:Y:S05]  /*2400*/  BRA `(.L_x_5422) ;  /* 0x00000b0000007947 */ /* 0x000fea0003800000 */
.L_x_5417:
        /* <DEDUP_REMOVED lines=13> */
.L_x_5431:
[----:B------:R0:W5:Y:S01]  /*24e0*/  LDG.E.64 R34, [R4.64] ;  /* 0x0000002404227981 */ /* 0x000162000c1e1b00 */
[----:B------:R-:W-:Y:S05]  /*24f0*/  BRA `(.L_x_5422) ;  /* 0x00000a1000007947 */ /* 0x000fea0003800000 */
.L_x_5430:
        /* <DEDUP_REMOVED lines=28> */
.L_x_5433:
        /* <DEDUP_REMOVED lines=15> */
.L_x_5432:
[----:B------:R-:W3:Y:S02]  /*27b0*/  LDG.E.U16 R0, [R4.64] ;  /* 0x0000002404007981 */ /* 0x000ee4000c1e1500 */
[----:B---3--:R-:W-:-:S05]  /*27c0*/  PRMT R0, RZ, 0x5410, R0 ;  /* 0x00005410ff007816 */ /* 0x008fca0000000000 */
[----:B------:R-:W-:-:S04]  /*27d0*/  FMUL.FTZ R0, R0, 1 ;  /* 0x3f80000000007820 */ /* 0x000fc80000410000 */
[----:B------:R0:W1:Y:S01]  /*27e0*/  F2F.F64.F32 R34, R0 ;  /* 0x0000000000227310 */ /* 0x0000620000201800 */
[----:B------:R-:W-:Y:S05]  /*27f0*/  BRA `(.L_x_5422) ;  /* 0x0000071000007947 */ /* 0x000fea0003800000 */
.L_x_5429:
        /* <DEDUP_REMOVED lines=9> */
[----:B---3--:R0:W1:Y:S01]  /*2890*/  I2F.F64.U16 R34, R4 ;  /* 0x0000000400227312 */ /* 0x0080620000101800 */
[----:B------:R-:W-:Y:S05]  /*28a0*/  BRA `(.L_x_5422) ;  /* 0x0000066000007947 */ /* 0x000fea0003800000 */
.L_x_5436:
        /* <DEDUP_REMOVED lines=21> */
.L_x_5440:
[----:B------:R-:W-:Y:S05]  /*2a00*/  BSYNC B1 ;  /* 0x0000000000017941 */ /* 0x000fea0003800000 */
.L_x_5439:
[----:B------:R-:W-:Y:S01]  /*2a10*/  LEA R5, R0, 0x3b800000, 0x17 ;  /* 0x3b80000000057811 */ /* 0x000fe200078eb8ff */
[----:B------:R-:W-:-:S05]  /*2a20*/  IMAD.SHL.U32 R0, R3, 0x100000, RZ ;  /* 0x0010000003007824 */ /* 0x000fca00078e00ff */
[----:B------:R-:W-:Y:S02]  /*2a30*/  LOP3.LUT R0, R5, R0, R6, 0xfe, !PT ;  /* 0x0000000005007212 */ /* 0x000fe400078efe06 */
.L_x_5438:
[----:B------:R-:W-:Y:S05]  /*2a40*/  BSYNC B0 ;  /* 0x0000000000007941 */ /* 0x000fea0003800000 */
.L_x_5437:
[----:B------:R-:W-:-:S04]  /*2a50*/  FMUL.FTZ R0, R0, 1 ;  /* 0x3f80000000007820 */ /* 0x000fc80000410000 */
[----:B------:R0:W1:Y:S01]  /*2a60*/  F2F.F64.F32 R34, R0 ;  /* 0x0000000000227310 */ /* 0x0000620000201800 */
[----:B------:R-:W-:Y:S05]  /*2a70*/  BRA `(.L_x_5422) ;  /* 0x0000049000007947 */ /* 0x000fea0003800000 */
.L_x_5435:
        /* <DEDUP_REMOVED lines=21> */
.L_x_5444:
[----:B------:R-:W-:Y:S05]  /*2bd0*/  BSYNC B1 ;  /* 0x0000000000017941 */ /* 0x000fea0003800000 */
.L_x_5443:
[----:B------:R-:W-:Y:S01]  /*2be0*/  LEA R5, R0, 0x37800000, 0x17 ;  /* 0x3780000000057811 */ /* 0x000fe200078eb8ff */
[----:B------:R-:W-:-:S05]  /*2bf0*/  IMAD.SHL.U32 R0, R3, 0x200000, RZ ;  /* 0x0020000003007824 */ /* 0x000fca00078e00ff */
[----:B------:R-:W-:Y:S02]  /*2c00*/  LOP3.LUT R0, R5, R0, R6, 0xfe, !PT ;  /* 0x0000000005007212 */ /* 0x000fe400078efe06 */
.L_x_5442:
[----:B------:R-:W-:Y:S05]  /*2c10*/  BSYNC B0 ;  /* 0x0000000000007941 */ /* 0x000fea0003800000 */
.L_x_5441:
[----:B------:R-:W-:-:S04]  /*2c20*/  FMUL.FTZ R0, R0, 1 ;  /* 0x3f80000000007820 */ /* 0x000fc80000410000 */
[----:B------:R0:W1:Y:S01]  /*2c30*/  F2F.F64.F32 R34, R0 ;  /* 0x0000000000227310 */ /* 0x0000620000201800 */
[----:B------:R-:W-:Y:S05]  /*2c40*/  BRA `(.L_x_5422) ;  /* 0x000002c000007947 */ /* 0x000fea0003800000 */
.L_x_5434:
        /* <DEDUP_REMOVED lines=14> */
.L_x_5448:
[----:B------:R-:W-:Y:S05]  /*2d30*/  BSYNC B0 ;  /* 0x0000000000007941 */ /* 0x000fea0003800000 */
.L_x_5447:
[----:B------:R-:W-:-:S04]  /*2d40*/  FMUL.FTZ R0, R0, 1 ;  /* 0x3f80000000007820 */ /* 0x000fc80000410000 */
[----:B------:R0:W1:Y:S01]  /*2d50*/  F2F.F64.F32 R34, R0 ;  /* 0x0000000000227310 */ /* 0x0000620000201800 */
[----:B------:R-:W-:Y:S05]  /*2d60*/  BRA `(.L_x_5422) ;  /* 0x000001a000007947 */ /* 0x000fea0003800000 */
.L_x_5421:
        /* <DEDUP_REMOVED lines=18> */
[----:B0-2--5:R-:W-:Y:S05]  /*2e90*/  CALL.ABS.NOINC R14 ;  /* 0x000000000e007343 */ /* 0x025fea0003c00000 */
[----:B------:R-:W-:Y:S01]  /*2ea0*/  CS2R R34, SRZ ;  /* 0x0000000000227805 */ /* 0x000fe2000001ff00 */
[----:B------:R-:W-:Y:S05]  /*2eb0*/  BRA `(.L_x_5422) ;  /* 0x0000005000007947 */ /* 0x000fea0003800000 */
.L_x_5446:
[----:B------:R-:W3:Y:S02]  /*2ec0*/  LDG.E.64 R34, [R4.64] ;  /* 0x0000002404227981 */ /* 0x000ee4000c1e1b00 */
[----:B---3--:R-:W0:Y:S01]  /*2ed0*/  I2F.F64.U64 R34, R34 ;  /* 0x0000002200227312 */ /* 0x008e220000301800 */
[----:B------:R-:W-:Y:S05]  /*2ee0*/  BRA `(.L_x_5422) ;  /* 0x0000002000007947 */ /* 0x000fea0003800000 */
.L_x_5445:
[----:B------:R-:W3:Y:S02]  /*2ef0*/  LDG.E R4, [R4.64] ;  /* 0x0000002404047981 */ /* 0x000ee4000c1e1900 */
[----:B---3--:R0:W1:Y:S02]  /*2f00*/  I2F.F64.U32 R34, R4 ;  /* 0x0000000400227312 */ /* 0x0080640000201800 */
.L_x_5422:
        /* <DEDUP_REMOVED lines=17> */
.L_x_5452:
[----:B------:R-:W3:Y:S02]  /*3020*/  LDG.E.U8 R4, [R4.64] ;  /* 0x0000002404047981 */ /* 0x000ee4000c1e1100 */
[----:B---3--:R0:W3:Y:S01]  /*3030*/  I2F.F64.U16 R28, R4 ;  /* 0x00000004001c7312 */ /* 0x0080e20000101800 */
[----:B------:R-:W-:Y:S05]  /*3040*/  BRA `(.L_x_5454) ;  /* 0x00000df000007947 */ /* 0x000fea0003800000 */
.L_x_5451:
        /* <DEDUP_REMOVED lines=9> */
.L_x_5456:
[----:B------:R-:W3:Y:S02]  /*30e0*/  LDG.E R4, [R4.64] ;  /* 0x0000002404047981 */ /* 0x000ee4000c1e1900 */
[----:B---3--:R0:W3:Y:S01]  /*30f0*/  I2F.F64 R28, R4 ;  /* 0x00000004001c7312 */ /* 0x0080e20000201c00 */
[----:B------:R-:W-:Y:S05]  /*3100*/  BRA `(.L_x_5454) ;  /* 0x00000d3000007947 */ /* 0x000fea0003800000 */
.L_x_5455:
[----:B------:R-:W3:Y:S02]  /*3110*/  LDG.E.U16 R4, [R4.64] ;  /* 0x0000002404047981 */ /* 0x000ee4000c1e1500 */
[----:B---3--:R0:W3:Y:S01]  /*3120*/  I2F.F64.S16 R28, R4 ;  /* 0x00000004001c7312 */ /* 0x0080e20000101c00 */
[----:B------:R-:W-:Y:S05]  /*3130*/  BRA `(.L_x_5454) ;  /* 0x00000d0000007947 */ /* 0x000fea0003800000 */
.L_x_5450:
        /* <DEDUP_REMOVED lines=10> */
.L_x_5458:
[----:B------:R-:W3:Y:S02]  /*31e0*/  LDG.E.U16 R0, [R4.64] ;  /* 0x0000002404007981 */ /* 0x000ee4000c1e1500 */
[----:B---3--:R-:W-:-:S05]  /*31f0*/  HADD2.F32 R0, -RZ, R0.H0_H0 ;  /* 0x20000000ff007230 */ /* 0x008fca0000004100 */
[----:B------:R-:W-:-:S04]  /*3200*/  FMUL.FTZ R0, R0, 1 ;  /* 0x3f80000000007820 */ /* 0x000fc80000410000 */
[----:B------:R0:W3:Y:S01]  /*3210*/  F2F.F64.F32 R28, R0 ;  /* 0x00000000001c7310 */ /* 0x0000e20000201800 */
[----:B------:R-:W-:Y:S05]  /*3220*/  BRA `(.L_x_5454) ;  /* 0x00000c1000007947 */ /* 0x000fea0003800000 */
.L_x_5457:
        /* <DEDUP_REMOVED lines=10> */
.L_x_5460:
[----:B------:R-:W3:Y:S02]  /*32d0*/  LDG.E.U16 R4, [R4.64] ;  /* 0x0000002404047981 */ /* 0x000ee4000c1e1500 */
[----:B---3--:R-:W-:-:S05]  /*32e0*/  HADD2.F32 R0, -RZ, R4.H0_H0 ;  /* 0x20000004ff007230 */ /* 0x008fca0000004100 */
[----:B------:R-:W-:-:S04]  /*32f0*/  FMUL.FTZ R0, R0, 1 ;  /* 0x3f80000000007820 */ /* 0x000fc80000410000 */
[----:B------:R0:W3:Y:S01]  /*3300*/  F2F.F64.F32 R28, R0 ;  /* 0x00000000001c7310 */ /* 0x0000e20000201800 */
[----:B------:R-:W-:Y:S05]  /*3310*/  BRA `(.L_x_5454) ;  /* 0x00000b2000007947 */ /* 0x000fea0003800000 */
.L_x_5459:
[----:B------:R0:W5:Y:S01]  /*3320*/  LDG.E.64 R28, [R4.64] ;  /* 0x00000024041c7981 */ /* 0x000162000c1e1b00 */
[----:B------:R-:W-:Y:S05]  /*3330*/  BRA `(.L_x_5454) ;  /* 0x00000b0000007947 */ /* 0x000fea0003800000 */
.L_x_5449:
        /* <DEDUP_REMOVED lines=13> */
.L_x_5463:
[----:B------:R0:W5:Y:S01]  /*3410*/  LDG.E.64 R28, [R4.64] ;  /* 0x00000024041c7981 */ /* 0x000162000c1e1b00 */
[----:B------:R-:W-:Y:S05]  /*3420*/  BRA `(.L_x_5454) ;  /* 0x00000a1000007947 */ /* 0x000fea0003800000 */
.L_x_5462:
        /* <DEDUP_REMOVED lines=28> */
.L_x_5465:
        /* <DEDUP_REMOVED lines=15> */
.L_x_5464:
[----:B------:R-:W3:Y:S02]  /*36e0*/  LDG.E.U16 R0, [R4.64] ;  /* 0x0000002404007981 */ /* 0x000ee4000c1e1500 */
[----:B---3--:R-:W-:-:S05]  /*36f0*/  PRMT R0, RZ, 0x5410, R0 ;  /* 0x00005410ff007816 */ /* 0x008fca0000000000 */
[----:B------:R-:W-:-:S04]  /*3700*/  FMUL.FTZ R0, R0, 1 ;  /* 0x3f80000000007820 */ /* 0x000fc80000410000 */
[----:B------:R0:W3:Y:S01]  /*3710*/  F2F.F64.F32 R28, R0 ;  /* 0x00000000001c7310 */ /* 0x0000e20000201800 */
[----:B------:R-:W-:Y:S05]  /*3720*/  BRA `(.L_x_5454) ;  /* 0x0000071000007947 */ /* 0x000fea0003800000 */
.L_x_5461:
        /* <DEDUP_REMOVED lines=11> */
.L_x_5468:
        /* <DEDUP_REMOVED lines=21> */
.L_x_5472:
[----:B------:R-:W-:Y:S05]  /*3930*/  BSYNC B1 ;  /* 0x0000000000017941 */ /* 0x000fea0003800000 */
.L_x_5471:
[----:B------:R-:W-:Y:S01]  /*3940*/  LEA R5, R0, 0x3b800000, 0x17 ;  /* 0x3b80000000057811 */ /* 0x000fe200078eb8ff */
[----:B------:R-:W-:-:S05]  /*3950*/  IMAD.SHL.U32 R0, R3, 0x100000, RZ ;  /* 0x0010000003007824 */ /* 0x000fca00078e00ff */
[----:B------:R-:W-:Y:S02]  /*3960*/  LOP3.LUT R0, R5, R0, R6, 0xfe, !PT ;  /* 0x0000000005007212 */ /* 0x000fe400078efe06 */
.L_x_5470:
[----:B------:R-:W-:Y:S05]  /*3970*/  BSYNC B0 ;  /* 0x0000000000007941 */ /* 0x000fea0003800000 */
.L_x_5469:
[----:B------:R-:W-:-:S04]  /*3980*/  FMUL.FTZ R0, R0, 1 ;  /* 0x3f80000000007820 */ /* 0x000fc80000410000 */
[----:B------:R0:W3:Y:S01]  /*3990*/  F2F.F64.F32 R28, R0 ;  /* 0x00000000001c7310 */ /* 0x0000e20000201800 */
[----:B------:R-:W-:Y:S05]  /*39a0*/  BRA `(.L_x_5454) ;  /* 0x0000049000007947 */ /* 0x000fea0003800000 */
.L_x_5467:
        /* <DEDUP_REMOVED lines=21> */
.L_x_5476:
[----:B------:R-:W-:Y:S05]  /*3b00*/  BSYNC B1 ;  /* 0x0000000000017941 */ /* 0x000fea0003800000 */
.L_x_5475:
[----:B------:R-:W-:Y:S01]  /*3b10*/  LEA R5, R0, 0x37800000, 0x17 ;  /* 0x3780000000057811 */ /* 0x000fe200078eb8ff */
[----:B------:R-:W-:-:S05]  /*3b20*/  IMAD.SHL.U32 R0, R3, 0x200000, RZ ;  /* 0x0020000003007824 */ /* 0x000fca00078e00ff */
[----:B------:R-:W-:Y:S02]  /*3b30*/  LOP3.LUT R0, R5, R0, R6, 0xfe, !PT ;  /* 0x0000000005007212 */ /* 0x000fe400078efe06 */
.L_x_5474:
[----:B------:R-:W-:Y:S05]  /*3b40*/  BSYNC B0 ;  /* 0x0000000000007941 */ /* 0x000fea0003800000 */
.L_x_5473:
[----:B------:R-:W-:-:S04]  /*3b50*/  FMUL.FTZ R0, R0, 1 ;  /* 0x3f80000000007820 */ /* 0x000fc80000410000 */
[----:B------:R0:W3:Y:S01]  /*3b60*/  F2F.F64.F32 R28, R0 ;  /* 0x00000000001c7310 */ /* 0x0000e20000201800 */
[----:B------:R-:W-:Y:S05]  /*3b70*/  BRA `(.L_x_5454) ;  /* 0x000002c000007947 */ /* 0x000fea0003800000 */
.L_x_5466:
        /* <DEDUP_REMOVED lines=14> */
.L_x_5480:
[----:B------:R-:W-:Y:S05]  /*3c60*/  BSYNC B0 ;  /* 0x0000000000007941 */ /* 0x000fea0003800000 */
.L_x_5479:
[----:B------:R-:W-:-:S04]  /*3c70*/  FMUL.FTZ R0, R0, 1 ;  /* 0x3f80000000007820 */ /* 0x000fc80000410000 */
[----:B------:R0:W3:Y:S01]  /*3c80*/  F2F.F64.F32 R28, R0 ;  /* 0x00000000001c7310 */ /* 0x0000e20000201800 */
[----:B------:R-:W-:Y:S05]  /*3c90*/  BRA `(.L_x_5454) ;  /* 0x000001a000007947 */ /* 0x000fea0003800000 */
.L_x_5453:
        /* <DEDUP_REMOVED lines=19> */
[----:B------:R-:W-:Y:S01]  /*3dd0*/  CS2R R28, SRZ ;  /* 0x00000000001c7805 */ /* 0x000fe2000001ff00 */
[----:B------:R-:W-:Y:S05]  /*3de0*/  BRA `(.L_x_5454) ;  /* 0x0000005000007947 */ /* 0x000fea0003800000 */
.L_x_5478:
[----:B------:R-:W3:Y:S02]  /*3df0*/  LDG.E.64 R28, [R4.64] ;  /* 0x00000024041c7981 */ /* 0x000ee4000c1e1b00 */
[----:B---3--:R-:W0:Y:S01]  /*3e00*/  I2F.F64.U64 R28, R28 ;  /* 0x0000001c001c7312 */ /* 0x008e220000301800 */
[----:B------:R-:W-:Y:S05]  /*3e10*/  BRA `(.L_x_5454) ;  /* 0x0000002000007947 */ /* 0x000fea0003800000 */
.L_x_5477:
[----:B------:R-:W3:Y:S02]  /*3e20*/  LDG.E R4, [R4.64] ;  /* 0x0000002404047981 */ /* 0x000ee4000c1e1900 */
[----:B---3--:R0:W3:Y:S02]  /*3e30*/  I2F.F64.U32 R28, R4 ;  /* 0x00000004001c7312 */ /* 0x0080e40000201800 */
.L_x_5454:
[----:B------:R-:W-:-:S03]  /*3e40*/  IADD3 R23, R23, 0x80, RZ ;  /* 0x0000008017177810 */ /* 0x000fc60007ffe0ff */
.L_x_5416:
[----:B------:R-:W-:Y:S05]  /*3e50*/  BSYNC B6 ;  /* 0x0000000000067941 */ /* 0x000fea0003800000 */
.L_x_5415:
[----:B------:R-:W-:Y:S01]  /*3e60*/  ISETP.GE.AND P0, PT, R23, R2, PT ;  /* 0x000000021700720c */ /* 0x000fe20003f06270 */
[----:B------:R-:W-:Y:S01]  /*3e70*/  BSSY B6, `(.L_x_5481) ;  /* 0x00001ed000067945 */ /* 0x000fe20003800000 */
[----:B------:R-:W-:Y:S01]  /*3e80*/  CS2R R18, SRZ ;  /* 0x0000000000127805 */ /* 0x000fe2000001ff00 */
[----:B------:R-:W-:Y:S01]  /*3e90*/  CS2R R30, SRZ ;  /* 0x00000000001e7805 */ /* 0x000fe2000001ff00 */
[----:B------:R-:W-:-:S09]  /*3ea0*/  CS2R R24, SRZ ;  /* 0x0000000000187805 */ /* 0x000fd2000001ff00 */
        /* <DEDUP_REMOVED lines=17> */
[----:B----4-:R0:W4:Y:S01]  /*3fc0*/  I2F.F64.S16 R30, R4 ;  /* 0x00000004001e7312 */ /* 0x0101220000101c00 */
[----:B------:R-:W-:Y:S05]  /*3fd0*/  BRA `(.L_x_5488) ;  /* 0x00000e2000007947 */ /* 0x000fea0003800000 */
.L_x_5486:
[----:B------:R-:W4:Y:S02]  /*3fe0*/  LDG.E.U8 R4, [R4.64] ;  /* 0x0000002404047981 */ /* 0x000f24000c1e1100 */
[----:B----4-:R0:W4:Y:S01]  /*3ff0*/  I2F.F64.U16 R30, R4 ;  /* 0x00000004001e7312 */ /* 0x0101220000101800 */
[----:B------:R-:W-:Y:S05]  /*4000*/  BRA `(.L_x_5488) ;  /* 0x00000df000007947 */ /* 0x000fea0003800000 */
.L_x_5485:
[----:B------:R-:W-:-:S13]  /*4010*/  ISETP.NE.AND P0, PT, R0, 0x2, PT ;  /* 0x000000020000780c */ /* 0x000fda0003f05270 */
[----:B------:R-:W-:Y:S05]  /*4020*/  @!P0 BRA `(.L_x_5489) ;  /* 0x000000a000008947 */ /* 0x000fea0003800000 */
[----:B------:R-:W-:-:S13]  /*4030*/  ISETP.NE.AND P0, PT, R0, 0x3, PT ;  /* 0x000000030000780c */ /* 0x000fda0003f05270 */
[----:B------:R-:W-:Y:S05]  /*4040*/  @!P0 BRA `(.L_x_5490) ;  /* 0x0000005000008947 */ /* 0x000fea0003800000 */
[----:B------:R-:W-:-:S13]  /*4050*/  ISETP.NE.AND P0, PT, R0, 0x4, PT ;  /* 0x000000040000780c */ /* 0x000fda0003f05270 */
[----:B------:R-:W-:Y:S05]  /*4060*/  @P0 BRA `(.L_x_5487) ;  /* 0x00000bf000000947 */ /* 0x000fea0003800000 */
[----:B------:R-:W4:Y:S02]  /*4070*/  LDG.E.64 R30, [R4.64] ;  /* 0x00000024041e7981 */ /* 0x000f24000c1e1b00 */
[----:B----4-:R-:W0:Y:S01]  /*4080*/  I2F.F64.S64 R30, R30 ;  /* 0x0000001e001e7312 */ /* 0x010e220000301c00 */
[----:B------:R-:W-:Y:S05]  /*4090*/  BRA `(.L_x_5488) ;  /* 0x00000d6000007947 */ /* 0x000fea0003800000 */
.L_x_5490:
[----:B------:R-:W4:Y:S02]  /*40a0*/  LDG.E R4, [R4.64] ;  /* 0x0000002404047981 */ /* 0x000f24000c1e1900 */
[----:B----4-:R0:W4:Y:S01]  /*40b0*/  I2F.F64 R30, R4 ;  /* 0x00000004001e7312 */ /* 0x0101220000201c00 */
[----:B------:R-:W-:Y:S05]  /*40c0*/  BRA `(.L_x_5488) ;  /* 0x00000d3000007947 */ /* 0x000fea0003800000 */
.L_x_5489:
[----:B------:R-:W4:Y:S02]  /*40d0*/  LDG.E.U16 R4, [R4.64] ;  /* 0x0000002404047981 */ /* 0x000f24000c1e1500 */
[----:B----4-:R0:W4:Y:S01]  /*40e0*/  I2F.F64.S16 R30, R4 ;  /* 0x00000004001e7312 */ /* 0x0101220000101c00 */
[----:B------:R-:W-:Y:S05]  /*40f0*/  BRA `(.L_x_5488) ;  /* 0x00000d0000007947 */ /* 0x000fea0003800000 */
.L_x_5484:
[----:B------:R-:W-:-:S13]  /*4100*/  ISETP.GT.AND P0, PT, R0, 0x6, PT ;  /* 0x000000060000780c */ /* 0x000fda0003f04270 */
[----:B------:R-:W-:Y:S05]  /*4110*/  @P0 BRA `(.L_x_5491) ;  /* 0x000000d000000947 */ /* 0x000fea0003800000 */
[----:B------:R-:W-:-:S13]  /*4120*/  ISETP.NE.AND P0, PT, R0, 0x5, PT ;  /* 0x000000050000780c */ /* 0x000fda0003f05270 */
[----:B------:R-:W-:Y:S05]  /*4130*/  @!P0 BRA `(.L_x_5492) ;  /* 0x0000006000008947 */ /* 0x000fea0003800000 */
[----:B------:R-:W-:-:S13]  /*4140*/  ISETP.NE.AND P0, PT, R0, 0x6, PT ;  /* 0x000000060000780c */ /* 0x000fda0003f05270 */
[----:B------:R-:W-:Y:S05]  /*4150*/  @P0 BRA `(.L_x_5487) ;  /* 0x00000b0000000947 */ /* 0x000fea0003800000 */
[----:B------:R-:W4:Y:S02]  /*4160*/  LDG.E R30, [R4.64] ;  /* 0x00000024041e7981 */ /* 0x000f24000c1e1900 */
[----:B----4-:R-:W-:-:S06]  /*4170*/  FMUL.FTZ R30, R30, 1 ;  /* 0x3f8000001e1e7820 */ /* 0x010fcc0000410000 */
[----:B------:R-:W0:Y:S01]  /*4180*/  F2F.F64.F32 R30, R30 ;  /* 0x0000001e001e7310 */ /* 0x000e220000201800 */
[----:B------:R-:W-:Y:S05]  /*4190*/  BRA `(.L_x_5488) ;  /* 0x00000c6000007947 */ /* 0x000fea0003800000 */
.L_x_5492:
[----:B------:R-:W4:Y:S02]  /*41a0*/  LDG.E.U16 R0, [R4.64] ;  /* 0x0000002404007981 */ /* 0x000f24000c1e1500 */
[----:B----4-:R-:W-:-:S05]  /*41b0*/  HADD2.F32 R0, -RZ, R0.H0_H0 ;  /* 0x20000000ff007230 */ /* 0x010fca0000004100 */
[----:B------:R-:W-:-:S04]  /*41c0*/  FMUL.FTZ R0, R0, 1 ;  /* 0x3f80000000007820 */ /* 0x000fc80000410000 */
[----:B------:R0:W4:Y:S01]  /*41d0*/  F2F.F64.F32 R30, R0 ;  /* 0x00000000001e7310 */ /* 0x0001220000201800 */
[----:B------:R-:W-:Y:S05]  /*41e0*/  BRA `(.L_x_5488) ;  /* 0x00000c1000007947 */ /* 0x000fea0003800000 */
.L_x_5491:
[----:B------:R-:W-:-:S13]  /*41f0*/  ISETP.NE.AND P0, PT, R0, 0x7, PT ;  /* 0x000000070000780c */ /* 0x000fda0003f05270 */
[----:B------:R-:W-:Y:S05]  /*4200*/  @!P0 BRA `(.L_x_5493) ;  /* 0x000000d000008947 */ /* 0x000fea0003800000 */
        /* <DEDUP_REMOVED lines=8> */
.L_x_5494:
[----:B------:R-:W4:Y:S02]  /*4290*/  LDG.E.U16 R4, [R4.64] ;  /* 0x0000002404047981 */ /* 0x000f24000c1e1500 */
[----:B----4-:R-:W-:-:S05]  /*42a0*/  HADD2.F32 R0, -RZ, R4.H0_H0 ;  /* 0x20000004ff007230 */ /* 0x010fca0000004100 */
[----:B------:R-:W-:-:S04]  /*42b0*/  FMUL.FTZ R0, R0, 1 ;  /* 0x3f80000000007820 */ /* 0x000fc80000410000 */
[----:B------:R0:W4:Y:S01]  /*42c0*/  F2F.F64.F32 R30, R0 ;  /* 0x00000000001e7310 */ /* 0x0001220000201800 */
[----:B------:R-:W-:Y:S05]  /*42d0*/  BRA `(.L_x_5488) ;  /* 0x00000b2000007947 */ /* 0x000fea0003800000 */
.L_x_5493:
[----:B------:R0:W5:Y:S01]  /*42e0*/  LDG.E.64 R30, [R4.64] ;  /* 0x00000024041e7981 */ /* 0x000162000c1e1b00 */
[----:B------:R-:W-:Y:S05]  /*42f0*/  BRA `(.L_x_5488) ;  /* 0x00000b0000007947 */ /* 0x000fea0003800000 */
.L_x_5483:
        /* <DEDUP_REMOVED lines=8> */
[----:B------:R-:W4:Y:S01]  /*4380*/  LDG.E.U8 R4, [R4.64] ;  /* 0x0000002404047981 */ /* 0x000f22000c1e1100 */
[----:B------:R-:W-:Y:S01]  /*4390*/  IMAD.MOV.U32 R30, RZ, RZ, RZ ;  /* 0x000000ffff1e7224 */ /* 0x000fe200078e00ff */
[----:B----4-:R-:W-:-:S04]  /*43a0*/  ISETP.NE.AND P0, PT, R4, RZ, PT ;  /* 0x000000ff0400720c */ /* 0x010fc80003f05270 */
[----:B------:R-:W-:Y:S01]  /*43b0*/  FSEL R31, RZ, 1.875, !P0 ;  /* 0x3ff00000ff1f7808 */ /* 0x000fe20004000000 */
[----:B------:R-:W-:Y:S05]  /*43c0*/  BRA `(.L_x_5488) ;  /* 0x00000a3000007947 */ /* 0x000fea0003800000 */
.L_x_5497:
[----:B------:R0:W5:Y:S01]  /*43d0*/  LDG.E.64 R30, [R4.64] ;  /* 0x00000024041e7981 */ /* 0x000162000c1e1b00 */
[----:B------:R-:W-:Y:S05]  /*43e0*/  BRA `(.L_x_5488) ;  /* 0x00000a1000007947 */ /* 0x000fea0003800000 */
.L_x_5496:
        /* <DEDUP_REMOVED lines=26> */
[----:B------:R0:W4:Y:S01]  /*4590*/  F2F.F64.F32 R30, R7 ;  /* 0x00000007001e7310 */ /* 0x0001220000201800 */
[----:B------:R-:W-:Y:S05]  /*45a0*/  BRA `(.L_x_5488) ;  /* 0x0000085000007947 */ /* 0x000fea0003800000 */
.L_x_5499:
        /* <DEDUP_REMOVED lines=13> */
[----:B------:R0:W4:Y:S01]  /*4680*/  F2F.F64.F32 R30, R0 ;  /* 0x00000000001e7310 */ /* 0x0001220000201800 */
[----:B------:R-:W-:Y:S05]  /*4690*/  BRA `(.L_x_5488) ;  /* 0x0000076000007947 */ /* 0x000fea0003800000 */
.L_x_5498:
[----:B------:R-:W4:Y:S02]  /*46a0*/  LDG.E.U16 R0, [R4.64] ;  /* 0x0000002404007981 */ /* 0x000f24000c1e1500 */
[----:B----4-:R-:W-:-:S05]  /*46b0*/  PRMT R0, RZ, 0x5410, R0 ;  /* 0x00005410ff007816 */ /* 0x010fca0000000000 */
[----:B------:R-:W-:-:S04]  /*46c0*/  FMUL.FTZ R0, R0, 1 ;  /* 0x3f80000000007820 */ /* 0x000fc80000410000 */
[----:B------:R0:W4:Y:S01]  /*46d0*/  F2F.F64.F32 R30, R0 ;  /* 0x00000000001e7310 */ /* 0x0001220000201800 */
[----:B------:R-:W-:Y:S05]  /*46e0*/  BRA `(.L_x_5488) ;  /* 0x0000071000007947 */ /* 0x000fea0003800000 */
.L_x_5495:
        /* <DEDUP_REMOVED lines=9> */
[----:B----4-:R0:W4:Y:S01]  /*4780*/  I2F.F64.U16 R30, R4 ;  /* 0x00000004001e7312 */ /* 0x0101220000101800 */
[----:B------:R-:W-:Y:S05]  /*4790*/  BRA `(.L_x_5488) ;  /* 0x0000066000007947 */ /* 0x000fea0003800000 */
.L_x_5502:
[----:B------:R-:W4:Y:S01]  /*47a0*/  LDG.E.U8 R3, [R4.64] ;  /* 0x0000002404037981 */ /* 0x000f22000c1e1100 */
[----:B------:R-:W-:Y:S01]  /*47b0*/  BSSY B0, `(.L_x_5503) ;  /* 0x0000018000007945 */ /* 0x000fe20003800000 */
        /* <DEDUP_REMOVED lines=19> */
.L_x_5506:
[----:B------:R-:W-:Y:S05]  /*48f0*/  BSYNC B1 ;  /* 0x0000000000017941 */ /* 0x000fea0003800000 */
.L_x_5505:
[----:B------:R-:W-:Y:S01]  /*4900*/  LEA R5, R0, 0x3b800000, 0x17 ;  /* 0x3b80000000057811 */ /* 0x000fe200078eb8ff */
[----:B------:R-:W-:-:S05]  /*4910*/  IMAD.SHL.U32 R0, R3, 0x100000, RZ ;  /* 0x0010000003007824 */ /* 0x000fca00078e00ff */
[----:B------:R-:W-:Y:S02]  /*4920*/  LOP3.LUT R0, R5, R0, R6, 0xfe, !PT ;  /* 0x0000000005007212 */ /* 0x000fe400078efe06 */
.L_x_5504:
[----:B------:R-:W-:Y:S05]  /*4930*/  BSYNC B0 ;  /* 0x0000000000007941 */ /* 0x000fea0003800000 */
.L_x_5503:
[----:B------:R-:W-:-:S04]  /*4940*/  FMUL.FTZ R0, R0, 1 ;  /* 0x3f80000000007820 */ /* 0x000fc80000410000 */
[----:B------:R0:W4:Y:S01]  /*4950*/  F2F.F64.F32 R30, R0 ;  /* 0x00000000001e7310 */ /* 0x0001220000201800 */
[----:B------:R-:W-:Y:S05]  /*4960*/  BRA `(.L_x_5488) ;  /* 0x0000049000007947 */ /* 0x000fea0003800000 */
.L_x_5501:
        /* <DEDUP_REMOVED lines=21> */
.L_x_5510:
[----:B------:R-:W-:Y:S05]  /*4ac0*/  BSYNC B1 ;  /* 0x0000000000017941 */ /* 0x000fea0003800000 */
.L_x_5509:
[----:B------:R-:W-:Y:S01]  /*4ad0*/  LEA R5, R0, 0x37800000, 0x17 ;  /* 0x3780000000057811 */ /* 0x000fe200078eb8ff */
[----:B------:R-:W-:-:S05]  /*4ae0*/  IMAD.SHL.U32 R0, R3, 0x200000, RZ ;  /* 0x0020000003007824 */ /* 0x000fca00078e00ff */
[----:B------:R-:W-:Y:S02]  /*4af0*/  LOP3.LUT R0, R5, R0, R6, 0xfe, !PT ;  /* 0x0000000005007212 */ /* 0x000fe400078efe06 */
.L_x_5508:
[----:B------:R-:W-:Y:S05]  /*4b00*/  BSYNC B0 ;  /* 0x0000000000007941 */ /* 0x000fea0003800000 */
.L_x_5507:
[----:B------:R-:W-:-:S04]  /*4b10*/  FMUL.FTZ R0, R0, 1 ;  /* 0x3f80000000007820 */ /* 0x000fc80000410000 */
[----:B------:R0:W4:Y:S01]  /*4b20*/  F2F.F64.F32 R30, R0 ;  /* 0x00000000001e7310 */ /* 0x0001220000201800 */
[----:B------:R-:W-:Y:S05]  /*4b30*/  BRA `(.L_x_5488) ;  /* 0x000002c000007947 */ /* 0x000fea0003800000 */
.L_x_5500:
[----:B------:R-:W-:-:S13]  /*4b40*/  ISETP.NE.AND P0, PT, R0, 0x1c, PT ;  /* 0x0000001c0000780c */ /* 0x000fda0003f05270 */
[----:B------:R-:W-:Y:S05]  /*4b50*/  @!P0 BRA `(.L_x_5511) ;  /* 0x0000028000008947 */ /* 0x000fea0003800000 */
[----:B------:R-:W-:-:S13]  /*4b60*/  ISETP.NE.AND P0, PT, R0, 0x1d, PT ;  /* 0x0000001d0000780c */ /* 0x000fda0003f05270 */
[----:B------:R-:W-:Y:S05]  /*4b70*/  @!P0 BRA `(.L_x_5512) ;  /* 0x0000023000008947 */ /* 0x000fea0003800000 */
[----:B------:R-:W-:-:S13]  /*4b80*/  ISETP.NE.AND P0, PT, R0, 0x2c, PT ;  /* 0x0000002c0000780c */ /* 0x000fda0003f05270 */
[----:B------:R-:W-:Y:S05]  /*4b90*/  @P0 BRA `(.L_x_5487) ;  /* 0x000000c000000947 */ /* 0x000fea0003800000 */
[----:B------:R-:W4:Y:S01]  /*4ba0*/  LDG.E.U8 R4, [R4.64] ;  /* 0x0000002404047981 */ /* 0x000f22000c1e1100 */
[----:B------:R-:W-:Y:S01]  /*4bb0*/  BSSY B0, `(.L_x_5513) ;  /* 0x0000007000007945 */ /* 0x000fe20003800000 */
[----:B------:R-:W-:Y:S01]  /*4bc0*/  IMAD.MOV.U32 R0, RZ, RZ, 0x400000 ;  /* 0x00400000ff007424 */ /* 0x000fe200078e00ff */
[----:B----4-:R-:W-:-:S13]  /*4bd0*/  ISETP.NE.AND P0, PT, R4, RZ, PT ;  /* 0x000000ff0400720c */ /* 0x010fda0003f05270 */
[----:B------:R-:W-:Y:S05]  /*4be0*/  @!P0 BRA `(.L_x_5514) ;  /* 0x0000003000008947 */ /* 0x000fea0003800000 */
[----:B------:R-:W-:-:S13]  /*4bf0*/  ISETP.NE.AND P0, PT, R4, 0xff, PT ;  /* 0x000000ff0400780c */ /* 0x000fda0003f05270 */
[----:B------:R-:W-:Y:S02]  /*4c00*/  @!P0 IMAD.MOV.U32 R0, RZ, RZ, 0x7f800001 ;  /* 0x7f800001ff008424 */ /* 0x000fe400078e00ff */
[----:B------:R-:W-:Y:S02]  /*4c10*/  @P0 IMAD.SHL.U32 R0, R4, 0x800000, RZ ;  /* 0x0080000004000824 */ /* 0x000fe400078e00ff */
.L_x_5514:
[----:B------:R-:W-:Y:S05]  /*4c20*/  BSYNC B0 ;  /* 0x0000000000007941 */ /* 0x000fea0003800000 */
.L_x_5513:
[----:B------:R-:W-:-:S04]  /*4c30*/  FMUL.FTZ R0, R0, 1 ;  /* 0x3f80000000007820 */ /* 0x000fc80000410000 */
[----:B------:R0:W4:Y:S01]  /*4c40*/  F2F.F64.F32 R30, R0 ;  /* 0x00000000001e7310 */ /* 0x0001220000201800 */
[----:B------:R-:W-:Y:S05]  /*4c50*/  BRA `(.L_x_5488) ;  /* 0x000001a000007947 */ /* 0x000fea0003800000 */
.L_x_5487:
        /* <DEDUP_REMOVED lines=19> */
[----:B------:R-:W-:Y:S01]  /*4d90*/  CS2R R30, SRZ ;  /* 0x00000000001e7805 */ /* 0x000fe2000001ff00 */
[----:B------:R-:W-:Y:S05]  /*4da0*/  BRA `(.L_x_5488) ;  /* 0x0000005000007947 */ /* 0x000fea0003800000 */
.L_x_5512:
[----:B------:R-:W4:Y:S02]  /*4db0*/  LDG.E.64 R30, [R4.64] ;  /* 0x00000024041e7981 */ /* 0x000f24000c1e1b00 */
[----:B----4-:R-:W0:Y:S01]  /*4dc0*/  I2F.F64.U64 R30, R30 ;  /* 0x0000001e001e7312 */ /* 0x010e220000301800 */
[----:B------:R-:W-:Y:S05]  /*4dd0*/  BRA `(.L_x_5488) ;  /* 0x0000002000007947 */ /* 0x000fea0003800000 */
.L_x_5511:
[----:B------:R-:W4:Y:S02]  /*4de0*/  LDG.E R4, [R4.64] ;  /* 0x0000002404047981 */ /* 0x000f24000c1e1900 */
[----:B----4-:R0:W4:Y:S02]  /*4df0*/  I2F.F64.U32 R30, R4 ;  /* 0x00000004001e7312 */ /* 0x0101240000201800 */
.L_x_5488:
        /* <DEDUP_REMOVED lines=15> */
[----:B----4-:R0:W4:Y:S01]  /*4ef0*/  I2F.F64.S16 R24, R4 ;  /* 0x0000000400187312 */ /* 0x0101220000101c00 */
[----:B------:R-:W-:Y:S05]  /*4f00*/  BRA `(.L_x_5520) ;  /* 0x00000e2000007947 */ /* 0x000fea0003800000 */
.L_x_5518:
[----:B----4-:R-:W4:Y:S02]  /*4f10*/  LDG.E.U8 R4, [R4.64] ;  /* 0x0000002404047981 */ /* 0x010f24000c1e1100 */
[----:B----4-:R0:W4:Y:S01]  /*4f20*/  I2F.F64.U16 R24, R4 ;  /* 0x0000000400187312 */ /* 0x0101220000101800 */
[----:B------:R-:W-:Y:S05]  /*4f30*/  BRA `(.L_x_5520) ;  /* 0x00000df000007947 */ /* 0x000fea0003800000 */
.L_x_5517:
[----:B------:R-:W-:-:S13]  /*4f40*/  ISETP.NE.AND P0, PT, R0, 0x2, PT ;  /* 0x000000020000780c */ /* 0x000fda0003f05270 */
[----:B------:R-:W-:Y:S05]  /*4f50*/  @!P0 BRA `(.L_x_5521) ;  /* 0x000000a000008947 */ /* 0x000fea0003800000 */
[----:B------:R-:W-:-:S13]  /*4f60*/  ISETP.NE.AND P0, PT, R0, 0x3, PT ;  /* 0x000000030000780c */ /* 0x000fda0003f05270 */
[----:B------:R-:W-:Y:S05]  /*4f70*/  @!P0 BRA `(.L_x_5522) ;  /* 0x0000005000008947 */ /* 0x000fea0003800000 */
[----:B------:R-:W-:-:S13]  /*4f80*/  ISETP.NE.AND P0, PT, R0, 0x4, PT ;  /* 0x000000040000780c */ /* 0x000fda0003f05270 */
[----:B------:R-:W-:Y:S05]  /*4f90*/  @P0 BRA `(.L_x_5519) ;  /* 0x00000bf000000947 */ /* 0x000fea0003800000 */
[----:B----4-:R-:W4:Y:S02]  /*4fa0*/  LDG.E.64 R24, [R4.64] ;  /* 0x0000002404187981 */ /* 0x010f24000c1e1b00 */
[----:B----4-:R-:W0:Y:S01]  /*4fb0*/  I2F.F64.S64 R24, R24 ;  /* 0x0000001800187312 */ /* 0x010e220000301c00 */
[----:B------:R-:W-:Y:S05]  /*4fc0*/  BRA `(.L_x_5520) ;  /* 0x00000d6000007947 */ /* 0x000fea0003800000 */
.L_x_5522:
[----:B----4-:R-:W4:Y:S02]  /*4fd0*/  LDG.E R4, [R4.64] ;  /* 0x0000002404047981 */ /* 0x010f24000c1e1900 */
[----:B----4-:R0:W4:Y:S01]  /*4fe0*/  I2F.F64 R24, R4 ;  /* 0x0000000400187312 */ /* 0x0101220000201c00 */
[----:B------:R-:W-:Y:S05]  /*4ff0*/  BRA `(.L_x_5520) ;  /* 0x00000d3000007947 */ /* 0x000fea0003800000 */
.L_x_5521:
[----:B----4-:R-:W4:Y:S02]  /*5000*/  LDG.E.U16 R4, [R4.64] ;  /* 0x0000002404047981 */ /* 0x010f24000c1e1500 */
[----:B----4-:R0:W4:Y:S01]  /*5010*/  I2F.F64.S16 R24, R4 ;  /* 0x0000000400187312 */ /* 0x0101220000101c00 */
[----:B------:R-:W-:Y:S05]  /*5020*/  BRA `(.L_x_5520) ;  /* 0x00000d0000007947 */ /* 0x000fea0003800000 */
.L_x_5516:
[----:B------:R-:W-:-:S13]  /*5030*/  ISETP.GT.AND P0, PT, R0, 0x6, PT ;  /* 0x000000060000780c */ /* 0x000fda0003f04270 */
[----:B------:R-:W-:Y:S05]  /*5040*/  @P0 BRA `(.L_x_5523) ;  /* 0x000000d000000947 */ /* 0x000fea0003800000 */
[----:B------:R-:W-:-:S13]  /*5050*/  ISETP.NE.AND P0, PT, R0, 0x5, PT ;  /* 0x000000050000780c */ /* 0x000fda0003f05270 */
[----:B------:R-:W-:Y:S05]  /*5060*/  @!P0 BRA `(.L_x_5524) ;  /* 0x0000006000008947 */ /* 0x000fea0003800000 */
[----:B------:R-:W-:-:S13]  /*5070*/  ISETP.NE.AND P0, PT, R0, 0x6, PT ;  /* 0x000000060000780c */ /* 0x000fda0003f05270 */
[----:B------:R-:W-:Y:S05]  /*5080*/  @P0 BRA `(.L_x_5519) ;  /* 0x00000b0000000947 */ /* 0x000fea0003800000 */
[----:B----4-:R-:W4:Y:S02]  /*5090*/  LDG.E R24, [R4.64] ;  /* 0x0000002404187981 */ /* 0x010f24000c1e1900 */
[----:B----4-:R-:W-:-:S06]  /*50a0*/  FMUL.FTZ R24, R24, 1 ;  /* 0x3f80000018187820 */ /* 0x010fcc0000410000 */
[----:B------:R-:W0:Y:S01]  /*50b0*/  F2F.F64.F32 R24, R24 ;  /* 0x0000001800187310 */ /* 0x000e220000201800 */
[----:B------:R-:W-:Y:S05]  /*50c0*/  BRA `(.L_x_5520) ;  /* 0x00000c6000007947 */ /* 0x000fea0003800000 */
.L_x_5524:
[----:B----4-:R-:W4:Y:S02]  /*50d0*/  LDG.E.U16 R0, [R4.64] ;  /* 0x0000002404007981 */ /* 0x010f24000c1e1500 */
[----:B----4-:R-:W-:-:S05]  /*50e0*/  HADD2.F32 R0, -RZ, R0.H0_H0 ;  /* 0x20000000ff007230 */ /* 0x010fca0000004100 */
[----:B------:R-:W-:-:S04]  /*50f0*/  FMUL.FTZ R0, R0, 1 ;  /* 0x3f80000000007820 */ /* 0x000fc80000410000 */
[----:B------:R0:W4:Y:S01]  /*5100*/  F2F.F64.F32 R24, R0 ;  /* 0x0000000000187310 */ /* 0x0001220000201800 */
[----:B------:R-:W-:Y:S05]  /*5110*/  BRA `(.L_x_5520) ;  /* 0x00000c1000007947 */ /* 0x000fea0003800000 */
.L_x_5523:
[----:B------:R-:W-:-:S13]  /*5120*/  ISETP.NE.AND P0, PT, R0, 0x7, PT ;  /* 0x000000070000780c */ /* 0x000fda0003f05270 */
[----:B------:R-:W-:Y:S05]  /*5130*/  @!P0 BRA `(.L_x_5525) ;  /* 0x000000d000008947 */ /* 0x000fea0003800000 */
        /* <DEDUP_REMOVED lines=8> */
.L_x_5526:
[----:B----4-:R-:W4:Y:S02]  /*51c0*/  LDG.E.U16 R4, [R4.64] ;  /* 0x0000002404047981 */ /* 0x010f24000c1e1500 */
[----:B----4-:R-:W-:-:S05]  /*51d0*/  HADD2.F32 R0, -RZ, R4.H0_H0 ;  /* 0x20000004ff007230 */ /* 0x010fca0000004100 */
[----:B------:R-:W-:-:S04]  /*51e0*/  FMUL.FTZ R0, R0, 1 ;  /* 0x3f80000000007820 */ /* 0x000fc80000410000 */
[----:B------:R0:W4:Y:S01]  /*51f0*/  F2F.F64.F32 R24, R0 ;  /* 0x0000000000187310 */ /* 0x0001220000201800 */
[----:B------:R-:W-:Y:S05]  /*5200*/  BRA `(.L_x_5520) ;  /* 0x00000b2000007947 */ /* 0x000fea0003800000 */
.L_x_5525:
[----:B------:R0:W5:Y:S01]  /*5210*/  LDG.E.64 R24, [R4.64] ;  /* 0x0000002404187981 */ /* 0x000162000c1e1b00 */
[----:B------:R-:W-:Y:S05]  /*5220*/  BRA `(.L_x_5520) ;  /* 0x00000b0000007947 */ /* 0x000fea0003800000 */
.L_x_5515:
        /* <DEDUP_REMOVED lines=8> */
[----:B----4-:R-:W4:Y:S01]  /*52b0*/  LDG.E.U8 R4, [R4.64] ;  /* 0x0000002404047981 */ /* 0x010f22000c1e1100 */
[----:B------:R-:W-:Y:S01]  /*52c0*/  IMAD.MOV.U32 R24, RZ, RZ, RZ ;  /* 0x000000ffff187224 */ /* 0x000fe200078e00ff */
[----:B----4-:R-:W-:-:S04]  /*52d0*/  ISETP.NE.AND P0, PT, R4, RZ, PT ;  /* 0x000000ff0400720c */ /* 0x010fc80003f05270 */
[----:B------:R-:W-:Y:S01]  /*52e0*/  FSEL R25, RZ, 1.875, !P0 ;  /* 0x3ff00000ff197808 */ /* 0x000fe20004000000 */
[----:B------:R-:W-:Y:S05]  /*52f0*/  BRA `(.L_x_5520) ;  /* 0x00000a3000007947 */ /* 0x000fea0003800000 */
.L_x_5529:
[----:B------:R0:W5:Y:S01]  /*5300*/  LDG.E.64 R24, [R4.64] ;  /* 0x0000002404187981 */ /* 0x000162000c1e1b00 */
[----:B------:R-:W-:Y:S05]  /*5310*/  BRA `(.L_x_5520) ;  /* 0x00000a1000007947 */ /* 0x000fea0003800000 */
.L_x_5528:
        /* <DEDUP_REMOVED lines=28> */
.L_x_5531:
        /* <DEDUP_REMOVED lines=15> */
.L_x_5530:
[----:B----4-:R-:W4:Y:S02]  /*55d0*/  LDG.E.U16 R0, [R4.64] ;  /* 0x0000002404007981 */ /* 0x010f24000c1e1500 */
[----:B----4-:R-:W-:-:S05]  /*55e0*/  PRMT R0, RZ, 0x5410, R0 ;  /* 0x00005410ff007816 */ /* 0x010fca0000000000 */
[----:B------:R-:W-:-:S04]  /*55f0*/  FMUL.FTZ R0, R0, 1 ;  /* 0x3f80000000007820 */ /* 0x000fc80000410000 */
[----:B------:R0:W4:Y:S01]  /*5600*/  F2F.F64.F32 R24, R0 ;  /* 0x0000000000187310 */ /* 0x0001220000201800 */
[----:B------:R-:W-:Y:S05]  /*5610*/  BRA `(.L_x_5520) ;  /* 0x0000071000007947 */ /* 0x000fea0003800000 */
.L_x_5527:
        /* <DEDUP_REMOVED lines=9> */
[----:B----4-:R0:W4:Y:S01]  /*56b0*/  I2F.F64.U16 R24, R4 ;  /* 0x0000000400187312 */ /* 0x0101220000101800 */
[----:B------:R-:W-:Y:S05]  /*56c0*/  BRA `(.L_x_5520) ;  /* 0x0000066000007947 */ /* 0x000fea0003800000 */
.L_x_5534:
[----:B----4-:R-:W4:Y:S01]  /*56d0*/  LDG.E.U8 R3, [R4.64] ;  /* 0x0000002404037981 */ /* 0x010f22000c1e1100 */
        /* <DEDUP_REMOVED lines=20> */
.L_x_5538:
[----:B------:R-:W-:Y:S05]  /*5820*/  BSYNC B1 ;  /* 0x0000000000017941 */ /* 0x000fea0003800000 */
.L_x_5537:
[----:B------:R-:W-:Y:S01]  /*5830*/  LEA R5, R0, 0x3b800000, 0x17 ;  /* 0x3b80000000057811 */ /* 0x000fe200078eb8ff */
[----:B------:R-:W-:-:S05]  /*5840*/  IMAD.SHL.U32 R0, R3, 0x100000, RZ ;  /* 0x0010000003007824 */ /* 0x000fca00078e00ff */
[----:B------:R-:W-:Y:S02]  /*5850*/  LOP3.LUT R0, R5, R0, R6, 0xfe, !PT ;  /* 0x0000000005007212 */ /* 0x000fe400078efe06 */
.L_x_5536:
[----:B------:R-:W-:Y:S05]  /*5860*/  BSYNC B0 ;  /* 0x0000000000007941 */ /* 0x000fea0003800000 */
.L_x_5535:
[----:B------:R-:W-:-:S04]  /*5870*/  FMUL.FTZ R0, R0, 1 ;  /* 0x3f80000000007820 */ /* 0x000fc80000410000 */
[----:B------:R0:W4:Y:S01]  /*5880*/  F2F.F64.F32 R24, R0 ;  /* 0x0000000000187310 */ /* 0x0001220000201800 */
[----:B------:R-:W-:Y:S05]  /*5890*/  BRA `(.L_x_5520) ;  /* 0x0000049000007947 */ /* 0x000fea0003800000 */
.L_x_5533:
        /* <DEDUP_REMOVED lines=21> */
.L_x_5542:
[----:B------:R-:W-:Y:S05]  /*59f0*/  BSYNC B1 ;  /* 0x0000000000017941 */ /* 0x000fea0003800000 */
.L_x_5541:
[----:B------:R-:W-:Y:S01]  /*5a00*/  LEA R5, R0, 0x37800000, 0x17 ;  /* 0x3780000000057811 */ /* 0x000fe200078eb8ff */
[----:B------:R-:W-:-:S05]  /*5a10*/  IMAD.SHL.U32 R0, R3, 0x200000, RZ ;  /* 0x0020000003007824 */ /* 0x000fca00078e00ff */
[----:B------:R-:W-:Y:S02]  /*5a20*/  LOP3.LUT R0, R5, R0, R6, 0xfe, !PT ;  /* 0x0000000005007212 */ /* 0x000fe400078efe06 */
.L_x_5540:
[----:B------:R-:W-:Y:S05]  /*5a30*/  BSYNC B0 ;  /* 0x0000000000007941 */ /* 0x000fea0003800000 */
.L_x_5539:
[----:B------:R-:W-:-:S04]  /*5a40*/  FMUL.FTZ R0, R0, 1 ;  /* 0x3f80000000007820 */ /* 0x000fc80000410000 */
[----:B------:R0:W4:Y:S01]  /*5a50*/  F2F.F64.F32 R24, R0 ;  /* 0x0000000000187310 */ /* 0x0001220000201800 */
[----:B------:R-:W-:Y:S05]  /*5a60*/  BRA `(.L_x_5520) ;  /* 0x000002c000007947 */ /* 0x000fea0003800000 */
.L_x_5532:
[----:B------:R-:W-:-:S13]  /*5a70*/  ISETP.NE.AND P0, PT, R0, 0x1c, PT ;  /* 0x0000001c0000780c */ /* 0x000fda0003f05270 */
[----:B------:R-:W-:Y:S05]  /*5a80*/  @!P0 BRA `(.L_x_5543) ;  /* 0x0000028000008947 */ /* 0x000fea0003800000 */
[----:B------:R-:W-:-:S13]  /*5a90*/  ISETP.NE.AND P0, PT, R0, 0x1d, PT ;  /* 0x0000001d0000780c */ /* 0x000fda0003f05270 */
[----:B------:R-:W-:Y:S05]  /*5aa0*/  @!P0 BRA `(.L_x_5544) ;  /* 0x0000023000008947 */ /* 0x000fea0003800000 */
[----:B------:R-:W-:-:S13]  /*5ab0*/  ISETP.NE.AND P0, PT, R0, 0x2c, PT ;  /* 0x0000002c0000780c */ /* 0x000fda0003f05270 */
[----:B------:R-:W-:Y:S05]  /*5ac0*/  @P0 BRA `(.L_x_5519) ;  /* 0x000000c000000947 */ /* 0x000fea0003800000 */
[----:B----4-:R-:W4:Y:S01]  /*5ad0*/  LDG.E.U8 R4, [R4.64] ;  /* 0x0000002404047981 */ /* 0x010f22000c1e1100 */
[----:B------:R-:W-:Y:S01]  /*5ae0*/  BSSY B0, `(.L_x_5545) ;  /* 0x0000007000007945 */ /* 0x000fe20003800000 */
[----:B------:R-:W-:Y:S01]  /*5af0*/  IMAD.MOV.U32 R0, RZ, RZ, 0x400000 ;  /* 0x00400000ff007424 */ /* 0x000fe200078e00ff */
[----:B----4-:R-:W-:-:S13]  /*5b00*/  ISETP.NE.AND P0, PT, R4, RZ, PT ;  /* 0x000000ff0400720c */ /* 0x010fda0003f05270 */
[----:B------:R-:W-:Y:S05]  /*5b10*/  @!P0 BRA `(.L_x_5546) ;  /* 0x0000003000008947 */ /* 0x000fea0003800000 */
[----:B------:R-:W-:-:S13]  /*5b20*/  ISETP.NE.AND P0, PT, R4, 0xff, PT ;  /* 0x000000ff0400780c */ /* 0x000fda0003f05270 */
[----:B------:R-:W-:Y:S02]  /*5b30*/  @!P0 IMAD.MOV.U32 R0, RZ, RZ, 0x7f800001 ;  /* 0x7f800001ff008424 */ /* 0x000fe400078e00ff */
[----:B------:R-:W-:Y:S02]  /*5b40*/  @P0 IMAD.SHL.U32 R0, R4, 0x800000, RZ ;  /* 0x0080000004000824 */ /* 0x000fe400078e00ff */
.L_x_5546:
[----:B------:R-:W-:Y:S05]  /*5b50*/  BSYNC B0 ;  /* 0x0000000000007941 */ /* 0x000fea0003800000 */
.L_x_5545:
[----:B------:R-:W-:-:S04]  /*5b60*/  FMUL.FTZ R0, R0, 1 ;  /* 0x3f80000000007820 */ /* 0x000fc80000410000 */
[----:B------:R0:W4:Y:S01]  /*5b70*/  F2F.F64.F32 R24, R0 ;  /* 0x0000000000187310 */ /* 0x0001220000201800 */
[----:B------:R-:W-:Y:S05]  /*5b80*/  BRA `(.L_x_5520) ;  /* 0x000001a000007947 */ /* 0x000fea0003800000 */
.L_x_5519:
        /* <DEDUP_REMOVED lines=18> */
[----:B012345:R-:W-:Y:S05]  /*5cb0*/  CALL.ABS.NOINC R14 ;  /* 0x000000000e007343 */ /* 0x03ffea0003c00000 */
[----:B------:R-:W-:Y:S01]  /*5cc0*/  CS2R R24, SRZ ;  /* 0x0000000000187805 */ /* 0x000fe2000001ff00 */
[----:B------:R-:W-:Y:S05]  /*5cd0*/  BRA `(.L_x_5520) ;  /* 0x0000005000007947 */ /* 0x000fea0003800000 */
.L_x_5544:
[----:B----4-:R-:W4:Y:S02]  /*5ce0*/  LDG.E.64 R24, [R4.64] ;  /* 0x0000002404187981 */ /* 0x010f24000c1e1b00 */
[----:B----4-:R-:W0:Y:S01]  /*5cf0*/  I2F.F64.U64 R24, R24 ;  /* 0x0000001800187312 */ /* 0x010e220000301800 */
[----:B------:R-:W-:Y:S05]  /*5d00*/  BRA `(.L_x_5520) ;  /* 0x0000002000007947 */ /* 0x000fea0003800000 */
.L_x_5543:
[----:B----4-:R-:W4:Y:S02]  /*5d10*/  LDG.E R4, [R4.64] ;  /* 0x0000002404047981 */ /* 0x010f24000c1e1900 */
[----:B----4-:R0:W4:Y:S02]  /*5d20*/  I2F.F64.U32 R24, R4 ;  /* 0x0000000400187312 */ /* 0x0101240000201800 */
.L_x_5520:
[----:B------:R-:W-:-:S03]  /*5d30*/  IADD3 R23, R23, 0x80, RZ ;  /* 0x0000008017177810 */ /* 0x000fc60007ffe0ff */
.L_x_5482:
[----:B------:R-:W-:Y:S05]  /*5d40*/  BSYNC B6 ;  /* 0x0000000000067941 */ /* 0x000fea0003800000 */
.L_x_5481:
        /* <DEDUP_REMOVED lines=22> */
.L_x_5552:
[----:B----4-:R-:W4:Y:S02]  /*5eb0*/  LDG.E.U8 R4, [R4.64] ;  /* 0x0000002404047981 */ /* 0x010f24000c1e1100 */
[----:B----4-:R0:W4:Y:S01]  /*5ec0*/  I2F.F64.U16 R16, R4 ;  /* 0x0000000400107312 */ /* 0x0101220000101800 */
[----:B------:R-:W-:Y:S05]  /*5ed0*/  BRA `(.L_x_5554) ;  /* 0x00000df000007947 */ /* 0x000fea0003800000 */
.L_x_5551:
        /* <DEDUP_REMOVED lines=9> */
.L_x_5556:
[----:B----4-:R-:W4:Y:S02]  /*5f70*/  LDG.E R4, [R4.64] ;  /* 0x0000002404047981 */ /* 0x010f24000c1e1900 */
[----:B----4-:R0:W4:Y:S01]  /*5f80*/  I2F.F64 R16, R4 ;  /* 0x0000000400107312 */ /* 0x0101220000201c00 */
[----:B------:R-:W-:Y:S05]  /*5f90*/  BRA `(.L_x_5554) ;  /* 0x00000d3000007947 */ /* 0x000fea0003800000 */
.L_x_5555:
[----:B----4-:R-:W4:Y:S02]  /*5fa0*/  LDG.E.U16 R4, [R4.64] ;  /* 0x0000002404047981 */ /* 0x010f24000c1e1500 */
[----:B----4-:R0:W4:Y:S01]  /*5fb0*/  I2F.F64.S16 R16, R4 ;  /* 0x0000000400107312 */ /* 0x0101220000101c00 */
[----:B------:R-:W-:Y:S05]  /*5fc0*/  BRA `(.L_x_5554) ;  /* 0x00000d0000007947 */ /* 0x000fea0003800000 */
.L_x_5550:
        /* <DEDUP_REMOVED lines=10> */
.L_x_5558:
[----:B----4-:R-:W4:Y:S02]  /*6070*/  LDG.E.U16 R0, [R4.64] ;  /* 0x0000002404007981 */ /* 0x010f24000c1e1500 */
[----:B----4-:R-:W-:-:S05]  /*6080*/  HADD2.F32 R0, -RZ, R0.H0_H0 ;  /* 0x20000000ff007230 */ /* 0x010fca0000004100 */
[----:B------:R-:W-:-:S04]  /*6090*/  FMUL.FTZ R0, R0, 1 ;  /* 0x3f80000000007820 */ /* 0x000fc80000410000 */
[----:B------:R0:W4:Y:S01]  /*60a0*/  F2F.F64.F32 R16, R0 ;  /* 0x0000000000107310 */ /* 0x0001220000201800 */
[----:B------:R-:W-:Y:S05]  /*60b0*/  BRA `(.L_x_5554) ;  /* 0x00000c1000007947 */ /* 0x000fea0003800000 */
.L_x_5557:
        /* <DEDUP_REMOVED lines=10> */
.L_x_5560:
[----:B----4-:R-:W4:Y:S02]  /*6160*/  LDG.E.U16 R4, [R4.64] ;  /* 0x0000002404047981 */ /* 0x010f24000c1e1500 */
[----:B----4-:R-:W-:-:S05]  /*6170*/  HADD2.F32 R0, -RZ, R4.H0_H0 ;  /* 0x20000004ff007230 */ /* 0x010fca0000004100 */
[----:B------:R-:W-:-:S04]  /*6180*/  FMUL.FTZ R0, R0, 1 ;  /* 0x3f80000000007820 */ /* 0x000fc80000410000 */
[----:B------:R0:W4:Y:S01]  /*6190*/  F2F.F64.F32 R16, R0 ;  /* 0x0000000000107310 */ /* 0x0001220000201800 */
[----:B------:R-:W-:Y:S05]  /*61a0*/  BRA `(.L_x_5554) ;  /* 0x00000b2000007947 */ /* 0x000fea0003800000 */
.L_x_5559:
[----:B------:R0:W5:Y:S01]  /*61b0*/  LDG.E.64 R16, [R4.64] ;  /* 0x0000002404107981 */ /* 0x000162000c1e1b00 */
[----:B------:R-:W-:Y:S05]  /*61c0*/  BRA `(.L_x_5554) ;  /* 0x00000b0000007947 */ /* 0x000fea0003800000 */
.L_x_5549:
        /* <DEDUP_REMOVED lines=13> */
.L_x_5563:
[----:B------:R0:W5:Y:S01]  /*62a0*/  LDG.E.64 R16, [R4.64] ;  /* 0x0000002404107981 */ /* 0x000162000c1e1b00 */
[----:B------:R-:W-:Y:S05]  /*62b0*/  BRA `(.L_x_5554) ;  /* 0x00000a1000007947 */ /* 0x000fea0003800000 */
.L_x_5562:
        /* <DEDUP_REMOVED lines=28> */
.L_x_5565:
        /* <DEDUP_REMOVED lines=15> */
.L_x_5564:
[----:B----4-:R-:W4:Y:S02]  /*6570*/  LDG.E.U16 R0, [R4.64] ;  /* 0x0000002404007981 */ /* 0x010f24000c1e1500 */
[----:B----4-:R-:W-:-:S05]  /*6580*/  PRMT R0, RZ, 0x5410, R0 ;  /* 0x00005410ff007816 */ /* 0x010fca0000000000 */
[----:B------:R-:W-:-:S04]  /*6590*/  FMUL.FTZ R0, R0, 1 ;  /* 0x3f80000000007820 */ /* 0x000fc80000410000 */
[----:B------:R0:W4:Y:S01]  /*65a0*/  F2F.F64.F32 R16, R0 ;  /* 0x0000000000107310 */ /* 0x0001220000201800 */
[----:B------:R-:W-:Y:S05]  /*65b0*/  BRA `(.L_x_5554) ;  /* 0x0000071000007947 */ /* 0x000fea0003800000 */
.L_x_5561:
        /* <DEDUP_REMOVED lines=11> */
.L_x_5568:
        /* <DEDUP_REMOVED lines=21> */
.L_x_5572:
[----:B------:R-:W-:Y:S05]  /*67c0*/  BSYNC B1 ;  /* 0x0000000000017941 */ /* 0x000fea0003800000 */
.L_x_5571:
[----:B------:R-:W-:Y:S01]  /*67d0*/  LEA R5, R0, 0x3b800000, 0x17 ;  /* 0x3b80000000057811 */ /* 0x000fe200078eb8ff */
[----:B------:R-:W-:-:S05]  /*67e0*/  IMAD.SHL.U32 R0, R3, 0x100000, RZ ;  /* 0x0010000003007824 */ /* 0x000fca00078e00ff */
[----:B------:R-:W-:Y:S02]  /*67f0*/  LOP3.LUT R0, R5, R0, R6, 0xfe, !PT ;  /* 0x0000000005007212 */ /* 0x000fe400078efe06 */
.L_x_5570:
[----:B------:R-:W-:Y:S05]  /*6800*/  BSYNC B0 ;  /* 0x0000000000007941 */ /* 0x000fea0003800000 */
.L_x_5569:
[----:B------:R-:W-:-:S04]  /*6810*/  FMUL.FTZ R0, R0, 1 ;  /* 0x3f80000000007820 */ /* 0x000fc80000410000 */
[----:B------:R0:W4:Y:S01]  /*6820*/  F2F.F64.F32 R16, R0 ;  /* 0x0000000000107310 */ /* 0x0001220000201800 */
[----:B------:R-:W-:Y:S05]  /*6830*/  BRA `(.L_x_5554) ;  /* 0x0000049000007947 */ /* 0x000fea0003800000 */
.L_x_5567:
        /* <DEDUP_REMOVED lines=21> */
.L_x_5576:
[----:B------:R-:W-:Y:S05]  /*6990*/  BSYNC B1 ;  /* 0x0000000000017941 */ /* 0x000fea0003800000 */
.L_x_5575:
[----:B------:R-:W-:Y:S01]  /*69a0*/  LEA R5, R0, 0x37800000, 0x17 ;  /* 0x3780000000057811 */ /* 0x000fe200078eb8ff */
[----:B------:R-:W-:-:S05]  /*69b0*/  IMAD.SHL.U32 R0, R3, 0x200000, RZ ;  /* 0x0020000003007824 */ /* 0x000fca00078e00ff */
[----:B------:R-:W-:Y:S02]  /*69c0*/  LOP3.LUT R0, R5, R0, R6, 0xfe, !PT ;  /* 0x0000000005007212 */ /* 0x000fe400078efe06 */
.L_x_5574:
[----:B------:R-:W-:Y:S05]  /*69d0*/  BSYNC B0 ;  /* 0x0000000000007941 */ /* 0x000fea0003800000 */
.L_x_5573:
[----:B------:R-:W-:-:S04]  /*69e0*/  FMUL.FTZ R0, R0, 1 ;  /* 0x3f80000000007820 */ /* 0x000fc80000410000 */
[----:B------:R0:W4:Y:S01]  /*69f0*/  F2F.F64.F32 R16, R0 ;  /* 0x0000000000107310 */ /* 0x0001220000201800 */
[----:B------:R-:W-:Y:S05]  /*6a00*/  BRA `(.L_x_5554) ;  /* 0x000002c000007947 */ /* 0x000fea0003800000 */
.L_x_5566:
        /* <DEDUP_REMOVED lines=14> */
.L_x_5580:
[----:B------:R-:W-:Y:S05]  /*6af0*/  BSYNC B0 ;  /* 0x0000000000007941 */ /* 0x000fea0003800000 */
.L_x_5579:
[----:B------:R-:W-:-:S04]  /*6b00*/  FMUL.FTZ R0, R0, 1 ;  /* 0x3f80000000007820 */ /* 0x000fc80000410000 */
[----:B------:R0:W4:Y:S01]  /*6b10*/  F2F.F64.F32 R16, R0 ;  /* 0x0000000000107310 */ /* 0x0001220000201800 */
[----:B------:R-:W-:Y:S05]  /*6b20*/  BRA `(.L_x_5554) ;  /* 0x000001a000007947 */ /* 0x000fea0003800000 */
.L_x_5553:
        /* <DEDUP_REMOVED lines=21> */
.L_x_5578:
[----:B----4-:R-:W4:Y:S02]  /*6c80*/  LDG.E.64 R16, [R4.64] ;  /* 0x0000002404107981 */ /* 0x010f24000c1e1b00 */
[----:B----4-:R-:W0:Y:S01]  /*6c90*/  I2F.F64.U64 R16, R16 ;  /* 0x0000001000107312 */ /* 0x010e220000301800 */
[----:B------:R-:W-:Y:S05]  /*6ca0*/  BRA `(.L_x_5554) ;  /* 0x0000002000007947 */ /* 0x000fea0003800000 */
.L_x_5577:
[----:B----4-:R-:W4:Y:S02]  /*6cb0*/  LDG.E R4, [R4.64] ;  /* 0x0000002404047981 */ /* 0x010f24000c1e1900 */
[----:B----4-:R0:W4:Y:S02]  /*6cc0*/  I2F.F64.U32 R16, R4 ;  /* 0x0000000400107312 */ /* 0x0101240000201800 */
.L_x_5554:
        /* <DEDUP_REMOVED lines=17> */
.L_x_5584:
[----:B----4-:R-:W4:Y:S02]  /*6de0*/  LDG.E.U8 R4, [R4.64] ;  /* 0x0000002404047981 */ /* 0x010f24000c1e1100 */
[----:B----4-:R0:W4:Y:S01]  /*6df0*/  I2F.F64.U16 R18, R4 ;  /* 0x0000000400127312 */ /* 0x0101220000101800 */
[----:B------:R-:W-:Y:S05]  /*6e00*/  BRA `(.L_x_5548) ;  /* 0x00000de000007947 */ /* 0x000fea0003800000 */
.L_x_5583:
        /* <DEDUP_REMOVED lines=9> */
.L_x_5587:
[----:B----4-:R-:W4:Y:S02]  /*6ea0*/  LDG.E R4, [R4.64] ;  /* 0x0000002404047981 */ /* 0x010f24000c1e1900 */
[----:B----4-:R0:W4:Y:S01]  /*6eb0*/  I2F.F64 R18, R4 ;  /* 0x0000000400127312 */ /* 0x0101220000201c00 */
[----:B------:R-:W-:Y:S05]  /*6ec0*/  BRA `(.L_x_5548) ;  /* 0x00000d2000007947 */ /* 0x000fea0003800000 */
.L_x_5586:
[----:B----4-:R-:W4:Y:S02]  /*6ed0*/  LDG.E.U16 R4, [R4.64] ;  /* 0x0000002404047981 */ /* 0x010f24000c1e1500 */
[----:B----4-:R0:W4:Y:S01]  /*6ee0*/  I2F.F64.S16 R18, R4 ;  /* 0x0000000400127312 */ /* 0x0101220000101c00 */
[----:B------:R-:W-:Y:S05]  /*6ef0*/  BRA `(.L_x_5548) ;  /* 0x00000cf000007947 */ /* 0x000fea0003800000 */
.L_x_5582:
        /* <DEDUP_REMOVED lines=10> */
.L_x_5589:
[----:B----4-:R-:W4:Y:S02]  /*6fa0*/  LDG.E.U16 R0, [R4.64] ;  /* 0x0000002404007981 */ /* 0x010f24000c1e1500 */
[----:B----4-:R-:W-:-:S05]  /*6fb0*/  HADD2.F32 R0, -RZ, R0.H0_H0 ;  /* 0x20000000ff007230 */ /* 0x010fca0000004100 */
[----:B------:R-:W-:-:S04]  /*6fc0*/  FMUL.FTZ R0, R0, 1 ;  /* 0x3f80000000007820 */ /* 0x000fc80000410000 */
[----:B------:R0:W4:Y:S01]  /*6fd0*/  F2F.F64.F32 R18, R0 ;  /* 0x0000000000127310 */ /* 0x0001220000201800 */
[----:B------:R-:W-:Y:S05]  /*6fe0*/  BRA `(.L_x_5548) ;  /* 0x00000c0000007947 */ /* 0x000fea0003800000 */
.L_x_5588:
        /* <DEDUP_REMOVED lines=10> */
.L_x_5591:
[----:B----4-:R-:W4:Y:S02]  /*7090*/  LDG.E.U16 R4, [R4.64] ;  /* 0x0000002404047981 */ /* 0x010f24000c1e1500 */
[----:B----4-:R-:W-:-:S05]  /*70a0*/  HADD2.F32 R0, -RZ, R4.H0_H0 ;  /* 0x20000004ff007230 */ /* 0x010fca0000004100 */
[----:B------:R-:W-:-:S04]  /*70b0*/  FMUL.FTZ R0, R0, 1 ;  /* 0x3f80000000007820 */ /* 0x000fc80000410000 */
[----:B------:R0:W4:Y:S01]  /*70c0*/  F2F.F64.F32 R18, R0 ;  /* 0x0000000000127310 */ /* 0x0001220000201800 */
[----:B------:R-:W-:Y:S05]  /*70d0*/  BRA `(.L_x_5548) ;  /* 0x00000b1000007947 */ /* 0x000fea0003800000 */
.L_x_5590:
[----:B------:R0:W5:Y:S01]  /*70e0*/  LDG.E.64 R18, [R4.64] ;  /* 0x0000002404127981 */ /* 0x000162000c1e1b00 */
[----:B------:R-:W-:Y:S05]  /*70f0*/  BRA `(.L_x_5548) ;  /* 0x00000af000007947 */ /* 0x000fea0003800000 */
.L_x_5581:
        /* <DEDUP_REMOVED lines=13> */
.L_x_5594:
[----:B------:R0:W5:Y:S01]  /*71d0*/  LDG.E.64 R18, [R4.64] ;  /* 0x0000002404127981 */ /* 0x000162000c1e1b00 */
[----:B------:R-:W-:Y:S05]  /*71e0*/  BRA `(.L_x_5548) ;  /* 0x00000a0000007947 */ /* 0x000fea0003800000 */
.L_x_5593:
        /* <DEDUP_REMOVED lines=28> */
.L_x_5596:
        /* <DEDUP_REMOVED lines=15> */
.L_x_5595:
[----:B----4-:R-:W4:Y:S02]  /*74a0*/  LDG.E.U16 R0, [R4.64] ;  /* 0x0000002404007981 */ /* 0x010f24000c1e1500 */
[----:B----4-:R-:W-:-:S05]  /*74b0*/  PRMT R0, RZ, 0x5410, R0 ;  /* 0x00005410ff007816 */ /* 0x010fca0000000000 */
[----:B------:R-:W-:-:S04]  /*74c0*/  FMUL.FTZ R0, R0, 1 ;  /* 0x3f80000000007820 */ /* 0x000fc80000410000 */
[----:B------:R0:W4:Y:S01]  /*74d0*/  F2F.F64.F32 R18, R0 ;  /* 0x0000000000127310 */ /* 0x0001220000201800 */
[----:B------:R-:W-:Y:S05]  /*74e0*/  BRA `(.L_x_5548) ;  /* 0x0000070000007947 */ /* 0x000fea0003800000 */
.L_x_5592:
        /* <DEDUP_REMOVED lines=11> */
.L_x_5599:
        /* <DEDUP_REMOVED lines=21> */
.L_x_5603:
[----:B------:R-:W-:Y:S05]  /*76f0*/  BSYNC B1 ;  /* 0x0000000000017941 */ /* 0x000fea0003800000 */
.L_x_5602:
[----:B------:R-:W-:Y:S01]  /*7700*/  LEA R5, R0, 0x3b800000, 0x17 ;  /* 0x3b80000000057811 */ /* 0x000fe200078eb8ff */
[----:B------:R-:W-:-:S05]  /*7710*/  IMAD.SHL.U32 R0, R3, 0x100000, RZ ;  /* 0x0010000003007824 */ /* 0x000fca00078e00ff */
[----:B------:R-:W-:Y:S02]  /*7720*/  LOP3.LUT R0, R5, R0, R6, 0xfe, !PT ;  /* 0x0000000005007212 */ /* 0x000fe400078efe06 */
.L_x_5601:
[----:B------:R-:W-:Y:S05]  /*7730*/  BSYNC B0 ;  /* 0x0000000000007941 */ /* 0x000fea0003800000 */
.L_x_5600:
[----:B------:R-:W-:-:S04]  /*7740*/  FMUL.FTZ R0, R0, 1 ;  /* 0x3f80000000007820 */ /* 0x000fc80000410000 */
[----:B------:R0:W4:Y:S01]  /*7750*/  F2F.F64.F32 R18, R0 ;  /* 0x0000000000127310 */ /* 0x0001220000201800 */
[----:B------:R-:W-:Y:S05]  /*7760*/  BRA `(.L_x_5548) ;  /* 0x0000048000007947 */ /* 0x000fea0003800000 */
.L_x_5598:
        /* <DEDUP_REMOVED lines=21> */
.L_x_5607:
[----:B------:R-:W-:Y:S05]  /*78c0*/  BSYNC B1 ;  /* 0x0000000000017941 */ /* 0x000fea0003800000 */
.L_x_5606:
[----:B------:R-:W-:Y:S01]  /*78d0*/  LEA R5, R0, 0x37800000, 0x17 ;  /* 0x3780000000057811 */ /* 0x000fe200078eb8ff */
[----:B------:R-:W-:-:S05]  /*78e0*/  IMAD.SHL.U32 R0, R3, 0x200000, RZ ;  /* 0x0020000003007824 */ /* 0x000fca00078e00ff */
[----:B------:R-:W-:Y:S02]  /*78f0*/  LOP3.LUT R0, R5, R0, R6, 0xfe, !PT ;  /* 0x0000000005007212 */ /* 0x000fe400078efe06 */
.L_x_5605:
[----:B------:R-:W-:Y:S05]  /*7900*/  BSYNC B0 ;  /* 0x0000000000007941 */ /* 0x000fea0003800000 */
.L_x_5604:
[----:B------:R-:W-:-:S04]  /*7910*/  FMUL.FTZ R0, R0, 1 ;  /* 0x3f80000000007820 */ /* 0x000fc80000410000 */
[----:B------:R0:W4:Y:S01]  /*7920*/  F2F.F64.F32 R18, R0 ;  /* 0x0000000000127310 */ /* 0x0001220000201800 */
[----:B------:R-:W-:Y:S05]  /*7930*/  BRA `(.L_x_5548) ;  /* 0x000002b000007947 */ /* 0x000fea0003800000 */
.L_x_5597:
        /* <DEDUP_REMOVED lines=14> */
.L_x_5611:
[----:B------:R-:W-:Y:S05]  /*7a20*/  BSYNC B0 ;  /* 0x0000000000007941 */ /* 0x000fea0003800000 */
.L_x_5610:
[----:B------:R-:W-:-:S04]  /*7a30*/  FMUL.FTZ R0, R0, 1 ;  /* 0x3f80000000007820 */ /* 0x000fc80000410000 */
[----:B------:R0:W4:Y:S01]  /*7a40*/  F2F.F64.F32 R18, R0 ;  /* 0x0000000000127310 */ /* 0x0001220000201800 */
[----:B------:R-:W-:Y:S05]  /*7a50*/  BRA `(.L_x_5548) ;  /* 0x0000019000007947 */ /* 0x000fea0003800000 */
.L_x_5585:
        /* <DEDUP_REMOVED lines=19> */
[----:B------:R-:W-:Y:S05]  /*7b90*/  BRA `(.L_x_5548) ;  /* 0x0000005000007947 */ /* 0x000fea0003800000 */
.L_x_5609:
[----:B----4-:R-:W4:Y:S02]  /*7ba0*/  LDG.E.64 R18, [R4.64] ;  /* 0x0000002404127981 */ /* 0x010f24000c1e1b00 */
[----:B----4-:R-:W0:Y:S01]  /*7bb0*/  I2F.F64.U64 R18, R18 ;  /* 0x0000001200127312 */ /* 0x010e220000301800 */
[----:B------:R-:W-:Y:S05]  /*7bc0*/  BRA `(.L_x_5548) ;  /* 0x0000002000007947 */ /* 0x000fea0003800000 */
.L_x_5608:
[----:B----4-:R-:W4:Y:S02]  /*7bd0*/  LDG.E R4, [R4.64] ;  /* 0x0000002404047981 */ /* 0x010f24000c1e1900 */
[----:B----4-:R0:W4:Y:S02]  /*7be0*/  I2F.F64.U32 R18, R4 ;  /* 0x0000000400127312 */ /* 0x0101240000201800 */
.L_x_5548:
[----:B------:R-:W-:Y:S05]  /*7bf0*/  BSYNC B6 ;  /* 0x0000000000067941 */ /* 0x000fea0003800000 */
.L_x_5547:
[----:B------:R-:W4:Y:S01]  /*7c00*/  S2R R3, SR_TID.X ;  /* 0x0000000000037919 */ /* 0x000f220000002100 */
[----:B------:R-:W-:Y:S01]  /*7c10*/  BSSY B0, `(.L_x_5612) ;  /* 0x000002e000007945 */ /* 0x000fe20003800000 */
[----:B----4-:R-:W-:-:S13]  /*7c20*/  ISETP.GE.AND P2, PT, R3, R2, PT ;  /* 0x000000020300720c */ /* 0x010fda0003f46270 */
[----:B------:R-:W-:Y:S05]  /*7c30*/  @P2 BRA `(.L_x_5613) ;  /* 0x000002b000002947 */ /* 0x000fea0003800000 */
[----:B0-2--5:R-:W-:Y:S01]  /*7c40*/  DADD R26, -RZ, |R26| ;  /* 0x00000000ff1a7229 */ /* 0x025fe2000000051a */
[----:B------:R-:W-:Y:S02]  /*7c50*/  IMAD.MOV.U32 R8, RZ, RZ, RZ ;  /* 0x000000ffff087224 */ /* 0x000fe400078e00ff */
[----:B------:R-:W-:Y:S01]  /*7c60*/  IMAD.MOV.U32 R20, RZ, RZ, 0x0 ;  /* 0x00000000ff147424 */ /* 0x000fe200078e00ff */
[----:B------:R-:W0:Y:S01]  /*7c70*/  DADD R32, -RZ, |R32| ;  /* 0x00000000ff207229 */ /* 0x000e220000000520 */
        /* <DEDUP_REMOVED lines=11> */
[----:B------:R-:W-:-:S04]  /*7d30*/  DMUL R10, R8, R4 ;  /* 0x00000004080a7228 */ /* 0x000fc80000000000 */
        /* <DEDUP_REMOVED lines=19> */
[----:B0-----:R0:W2:Y:S02]  /*7e70*/  DMUL R14, R8, R14 ;  /* 0x0000000e080e7228 */ /* 0x0010a40000000000 */
[----:B0-----:R-:W-:Y:S01]  /*7e80*/  LOP3.LUT R9, R0, 0x100000, RZ, 0xfc, !PT ;  /* 0x0010000000097812 */ /* 0x001fe200078efcff */
[----:B------:R-:W-:-:S06]  /*7e90*/  IMAD.MOV.U32 R8, RZ, RZ, RZ ;  /* 0x000000ffff087224 */ /* 0x000fcc00078e00ff */
[----:B--2---:R-:W0:-:S10]  /*7ea0*/  DMUL R14, R14, R8 ;  /* 0x000000080e0e7228 */ /* 0x004e140000000000 */
[----:B0-----:R-:W-:Y:S02]  /*7eb0*/  @!P1 FSEL R6, R4, R14, !P0 ;  /* 0x0000000e04069208 */ /* 0x001fe40004000000 */
[----:B------:R-:W-:-:S03]  /*7ec0*/  @!P1 FSEL R7, R5, R15, !P0 ;  /* 0x0000000f05079208 */ /* 0x000fc60004000000 */
[----:B------:R-:W-:Y:S02]  /*7ed0*/  IMAD.MOV.U32 R4, RZ, RZ, R6 ;  /* 0x000000ffff047224 */ /* 0x000fe400078e0006 */
[----:B------:R-:W-:Y:S02]  /*7ee0*/  IMAD.MOV.U32 R5, RZ, RZ, R7 ;  /* 0x000000ffff057224 */ /* 0x000fe400078e0007 */
.L_x_5613:
[----:B------:R-:W-:Y:S05]  /*7ef0*/  BSYNC B0 ;  /* 0x0000000000007941 */ /* 0x000fea0003800000 */
.L_x_5612:
[----:B-----5:R-:W-:Y:S01]  /*7f00*/  IMAD.MOV.U32 R33, RZ, RZ, R3 ;  /* 0x000000ffff217224 */ /* 0x020fe200078e0003 */
[----:B------:R-:W-:Y:S04]  /*7f10*/  BSSY B0, `(.L_x_5614) ;  /* 0x000002c000007945 */ /* 0x000fe80003800000 */
[----:B0-2---:R-:W-:-:S04]  /*7f20*/  IADD3 R27, R33, 0x80, RZ ;  /* 0x00000080211b7810 */ /* 0x005fc80007ffe0ff */
[----:B------:R-:W-:-:S13]  /*7f30*/  ISETP.GE.AND P0, PT, R27, R2, PT ;  /* 0x000000021b00720c */ /* 0x000fda0003f06270 */
[----:B------:R-:W-:Y:S05]  /*7f40*/  @P0 BRA `(.L_x_5615) ;  /* 0x0000028000000947 */ /* 0x000fea0003800000 */
[----:B---3--:R-:W-:Y:S01]  /*7f50*/  DADD R28, -RZ, |R28| ;  /* 0x00000000ff1c7229 */ /* 0x008fe2000000051c */
[----:B------:R-:W-:Y:S02]  /*7f60*/  IMAD.MOV.U32 R10, RZ, RZ, RZ ;  /* 0x000000ffff0a7224 */ /* 0x000fe400078e00ff */
        /* <DEDUP_REMOVED lines=27> */
[----:B------:R-:W-:-:S04]  /*8120*/  ISETP.GE.U32.AND P1, PT, R29, 0x7ff00000, PT ;  /* 0x7ff000001d00780c */ /* 0x000fc80003f26070 */
        /* <DEDUP_REMOVED lines=10> */
.L_x_5615:
[----:B------:R-:W-:Y:S05]  /*81d0*/  BSYNC B0 ;  /* 0x0000000000007941 */ /* 0x000fea0003800000 */
.L_x_5614:
[----:B------:R-:W-:Y:S01]  /*81e0*/  IADD3 R7, R33, 0x100, RZ ;  /* 0x0000010021077810 */ /* 0x000fe20007ffe0ff */
[----:B------:R-:W-:Y:S03]  /*81f0*/  BSSY B0, `(.L_x_5616) ;  /* 0x000002d000007945 */ /* 0x000fe60003800000 */
[----:B------:R-:W-:-:S13]  /*8200*/  ISETP.GE.AND P0, PT, R7, R2, PT ;  /* 0x000000020700720c */ /* 0x000fda0003f06270 */
[----:B------:R-:W-:Y:S05]  /*8210*/  @P0 BRA `(.L_x_5617) ;  /* 0x000002a000000947 */ /* 0x000fea0003800000 */
[----:B------:R-:W-:Y:S01]  /*8220*/  DADD R24, -RZ, |R24| ;  /* 0x00000000ff187229 */ /* 0x000fe20000000518 */
        /* <DEDUP_REMOVED lines=12> */
[----:B------:R-:W-:Y:S02]  /*82f0*/  SEL R25, R25, R31, P0 ;  /* 0x0000001f19197207 */ /* 0x000fe40000000000 */
[----:B------:R-:W-:Y:S01]  /*8300*/  IADD3 R11, -R0, 0x7fd00000, RZ ;  /* 0x7fd00000000b7810 */ /* 0x000fe20007ffe1ff */
[----:B------:R-:W-:Y:S02]  /*8310*/  IMAD.MOV.U32 R8, RZ, RZ, R24 ;  /* 0x000000ffff087224 */ /* 0x000fe400078e0018 */
[----:B------:R-:W-:-:S03]  /*8320*/  IMAD.MOV.U32 R9, RZ, RZ, R25 ;  /* 0x000000ffff097224 */ /* 0x000fc600078e0019 */
[----:B------:R-:W-:-:S04]  /*8330*/  DMUL R12, R10, R6 ;  /* 0x000000060a0c7228 */ /* 0x000fc80000000000 */
[----:B------:R-:W0:-:S06]  /*8340*/  DMUL R10, R10, R8 ;  /* 0x000000080a0a7228 */ /* 0x000e0c0000000000 */
[----:B0-----:R-:W0:-:S06]  /*8350*/  DMUL R10, R10, R10 ;  /* 0x0000000a0a0a7228 */ /* 0x001e0c0000000000 */
[----:B0-----:R0:W2:Y:S02]  /*8360*/  DFMA R10, R12, R12, R10 ;  /* 0x0000000c0c0a722b */ /* 0x0010a4000000000a */
[----:B0-----:R-:W-:-:S04]  /*8370*/  IMAD.MOV.U32 R13, RZ, RZ, c[0x2][0x4] ;  /* 0x00800100ff0d7624 */ /* 0x001fc800078e00ff */
[----:B--2---:R-:W0:-:S04]  /*8380*/  DSETP.MIN.AND P0, P1, R10, c[0x2][0x0], PT ;  /* 0x008000000a00762a */ /* 0x004e080003900000 */
[----:B------:R-:W-:-:S05]  /*8390*/  IMAD.MOV.U32 R12, RZ, RZ, R11 ;  /* 0x000000ffff0c7224 */ /* 0x000fca00078e000b */
[----:B0-----:R-:W-:Y:S01]  /*83a0*/  FSEL R15, R12, c[0x2][0x4], P0 ;  /* 0x008001000c0f7a08 */ /* 0x001fe20000000000 */
[----:B------:R-:W-:-:S04]  /*83b0*/  IMAD.MOV.U32 R12, RZ, RZ, R10 ;  /* 0x000000ffff0c7224 */ /* 0x000fc800078e000a */
[----:B------:R-:W-:Y:S02]  /*83c0*/  @P1 LOP3.LUT R15, R13, 0x80000, RZ, 0xfc, !PT ;  /* 0x000800000d0f1812 */ /* 0x000fe400078efcff */
[----:B------:R-:W-:Y:S01]  /*83d0*/  SEL R14, R12, c[0x2][0x0], P0 ;  /* 0x008000000c0e7a07 */ /* 0x000fe20000000000 */
[----:B------:R-:W-:Y:S01]  /*83e0*/  IMAD.MOV.U32 R12, RZ, RZ, RZ ;  /* 0x000000ffff0c7224 */ /* 0x000fe200078e00ff */
[----:B------:R-:W0:Y:S01]  /*83f0*/  MUFU.RSQ64H R13, R15 ;  /* 0x0000000f000d7308 */ /* 0x000e220000001c00 */
[----:B------:R-:W-:Y:S01]  /*8400*/  DSETP.NEU.AND P0, PT, R8, RZ, PT ;  /* 0x000000ff0800722a */ /* 0x000fe20003f0d000 */
[----:B------:R-:W-:-:S03]  /*8410*/  ISETP.GE.U32.AND P1, PT, R25, 0x7ff00000, PT ;  /* 0x7ff000001900780c */ /* 0x000fc60003f26070 */
        /* <DEDUP_REMOVED lines=10> */
.L_x_5617:
[----:B------:R-:W-:Y:S05]  /*84c0*/  BSYNC B0 ;  /* 0x0000000000007941 */ /* 0x000fea0003800000 */
.L_x_5616:
[----:B------:R-:W0:Y:S01]  /*84d0*/  LDC.U8 R23, c[0x0][0x190] ;  /* 0x00006400ff177b82 */ /* 0x000e220000000000 */
[----:B------:R-:W-:Y:S01]  /*84e0*/  IADD3 R7, R33, 0x180, RZ ;  /* 0x0000018021077810 */ /* 0x000fe20007ffe0ff */
[----:B------:R-:W-:Y:S03]  /*84f0*/  BSSY B0, `(.L_x_5618) ;  /* 0x000002d000007945 */ /* 0x000fe60003800000 */
[----:B------:R-:W-:-:S13]  /*8500*/  ISETP.GE.AND P0, PT, R7, R2, PT ;  /* 0x000000020700720c */ /* 0x000fda0003f06270 */
[----:B------:R-:W-:Y:S05]  /*8510*/  @P0 BRA `(.L_x_5619) ;  /* 0x000002a000000947 */ /* 0x000fea0003800000 */
[----:B------:R-:W-:Y:S01]  /*8520*/  DADD R18, -RZ, |R18| ;  /* 0x00000000ff127229 */ /* 0x000fe20000000512 */
[----:B------:R-:W-:-:S03]  /*8530*/  IMAD.MOV.U32 R10, RZ, RZ, RZ ;  /* 0x000000ffff0a7224 */ /* 0x000fc600078e00ff */
[----:B------:R-:W2:-:S10]  /*8540*/  DADD R8, -RZ, |R16| ;  /* 0x00000000ff087229 */ /* 0x000e940000000510 */
[CC--:B--2---:R-:W-:Y:S02]  /*8550*/  ISETP.GT.U32.AND P1, PT, R18.reuse, R8.reuse, PT ;  /* 0x000000081200720c */ /* 0x0c4fe40003f24070 */
[CC--:B------:R-:W-:Y:S02]  /*8560*/  ISETP.LT.U32.AND P0, PT, R18.reuse, R8.reuse, PT ;  /* 0x000000081200720c */ /* 0x0c0fe40003f01070 */
[CC--:B------:R-:W-:Y:S02]  /*8570*/  ISETP.GT.U32.AND.EX P1, PT, R19.reuse, R9.reuse, PT, P1 ;  /* 0x000000091300720c */ /* 0x0c0fe40003f24110 */
[CC--:B------:R-:W-:Y:S02]  /*8580*/  ISETP.LT.U32.AND.EX P0, PT, R19.reuse, R9.reuse, PT, P0 ;  /* 0x000000091300720c */ /* 0x0c0fe40003f01100 */
[----:B------:R-:W-:Y:S02]  /*8590*/  SEL R7, R19, R9, P1 ;  /* 0x0000000913077207 */ /* 0x000fe40000800000 */
[----:B------:R-:W-:-:S02]  /*85a0*/  SEL R16, R18, R8, P0 ;  /* 0x0000000812107207 */ /* 0x000fc40000000000 */
[----:B------:R-:W-:Y:S01]  /*85b0*/  SEL R17, R19, R9, P0 ;  /* 0x0000000913117207 */ /* 0x000fe20000000000 */
[----:B------:R-:W-:Y:S01]  /*85c0*/  IMAD.MOV.U32 R19, RZ, RZ, 0x3fd80000 ;  /* 0x3fd80000ff137424 */ /* 0x000fe200078e00ff */
[----:B------:R-:W-:Y:S02]  /*85d0*/  LOP3.LUT R0, R7, 0xffc00000, RZ, 0xc0, !PT ;  /* 0xffc0000007007812 */ /* 0x000fe400078ec0ff */
[----:B------:R-:W-:Y:S01]  /*85e0*/  SEL R6, R18, R8, P1 ;  /* 0x0000000812067207 */ /* 0x000fe20000800000 */
[----:B------:R-:W-:Y:S01]  /*85f0*/  IMAD.MOV.U32 R8, RZ, RZ, R16 ;  /* 0x000000ffff087224 */ /* 0x000fe200078e0010 */
[----:B------:R-:W-:Y:S01]  /*8600*/  IADD3 R11, -R0, 0x7fd00000, RZ ;  /* 0x7fd00000000b7810 */ /* 0x000fe20007ffe1ff */
[----:B------:R-:W-:Y:S02]  /*8610*/  IMAD.MOV.U32 R9, RZ, RZ, R17 ;  /* 0x000000ffff097224 */ /* 0x000fe400078e0011 */
[----:B------:R-:W-:-:S04]  /*8620*/  IMAD.MOV.U32 R18, RZ, RZ, 0x0 ;  /* 0x00000000ff127424 */ /* 0x000fc800078e00ff */
[----:B------:R-:W2:-:S04]  /*8630*/  DMUL R12, R10, R8 ;  /* 0x000000080a0c7228 */ /* 0x000e880000000000 */
[----:B------:R-:W-:-:S04]  /*8640*/  DMUL R10, R10, R6 ;  /* 0x000000060a0a7228 */ /* 0x000fc80000000000 */
[----:B--2---:R-:W2:-:S06]  /*8650*/  DMUL R12, R12, R12 ;  /* 0x0000000c0c0c7228 */ /* 0x004e8c0000000000 */
[----:B--2---:R2:W4:Y:S02]  /*8660*/  DFMA R10, R10, R10, R12 ;  /* 0x0000000a0a0a722b */ /* 0x004524000000000c */
[----:B--2---:R-:W-:-:S04]  /*8670*/  IMAD.MOV.U32 R13, RZ, RZ, c[0x2][0x4] ;  /* 0x00800100ff0d7624 */ /* 0x004fc800078e00ff */
[----:B----4-:R-:W2:-:S04]  /*8680*/  DSETP.MIN.AND P0, P1, R10, c[0x2][0x0], PT ;  /* 0x008000000a00762a */ /* 0x010e880003900000 */
[----:B------:R-:W-:-:S05]  /*8690*/  IMAD.MOV.U32 R12, RZ, RZ, R11 ;  /* 0x000000ffff0c7224 */ /* 0x000fca00078e000b */
[----:B--2---:R-:W-:Y:S01]  /*86a0*/  FSEL R15, R12, c[0x2][0x4], P0 ;  /* 0x008001000c0f7a08 */ /* 0x004fe20000000000 */
[----:B------:R-:W-:-:S04]  /*86b0*/  IMAD.MOV.U32 R12, RZ, RZ, R10 ;  /* 0x000000ffff0c7224 */ /* 0x000fc800078e000a */
[----:B------:R-:W-:Y:S02]  /*86c0*/  @P1 LOP3.LUT R15, R13, 0x80000, RZ, 0xfc, !PT ;  /* 0x000800000d0f1812 */ /* 0x000fe400078efcff */
[----:B------:R-:W-:Y:S01]  /*86d0*/  SEL R14, R12, c[0x2][0x0], P0 ;  /* 0x008000000c0e7a07 */ /* 0x000fe20000000000 */
[----:B------:R-:W-:Y:S01]  /*86e0*/  IMAD.MOV.U32 R12, RZ, RZ, RZ ;  /* 0x000000ffff0c7224 */ /* 0x000fe200078e00ff */
[----:B------:R-:W2:Y:S01]  /*86f0*/  MUFU.RSQ64H R13, R15 ;  /* 0x0000000f000d7308 */ /* 0x000ea20000001c00 */
[----:B------:R-:W-:Y:S01]  /*8700*/  DSETP.NEU.AND P0, PT, R8, RZ, PT ;  /* 0x000000ff0800722a */ /* 0x000fe20003f0d000 */
[----:B------:R-:W-:-:S03]  /*8710*/  ISETP.GE.U32.AND P1, PT, R17, 0x7ff00000, PT ;  /* 0x7ff000001100780c */ /* 0x000fc60003f26070 */
[----:B--2---:R-:W2:-:S06]  /*8720*/  DMUL R8, R12, R12 ;  /* 0x0000000c0c087228 */ /* 0x004e8c0000000000 */
[----:B--2---:R-:W2:-:S06]  /*8730*/  DFMA R8, R14, -R8, 1 ;  /* 0x3ff000000e08742b */ /* 0x004e8c0000000808 */
[----:B--2---:R-:W-:-:S04]  /*8740*/  DFMA R18, R8, R18, 0.5 ;  /* 0x3fe000000812742b */ /* 0x004fc80000000012 */
[----:B------:R-:W2:-:S06]  /*8750*/  DMUL R8, R12, R8 ;  /* 0x000000080c087228 */ /* 0x000e8c0000000000 */
[----:B--2---:R2:W4:Y:S02]  /*8760*/  DFMA R8, R18, R8, R12 ;  /* 0x000000081208722b */ /* 0x004524000000000c */
[----:B--2---:R-:W-:-:S04]  /*8770*/  LOP3.LUT R13, R0, 0x100000, RZ, 0xfc, !PT ;  /* 0x00100000000d7812 */ /* 0x004fc800078efcff */
[----:B----4-:R-:W2:-:S06]  /*8780*/  DMUL R8, R10, R8 ;  /* 0x000000080a087228 */ /* 0x010e8c0000000000 */
[----:B--2---:R-:W2:-:S10]  /*8790*/  DMUL R8, R8, R12 ;  /* 0x0000000c08087228 */ /* 0x004e940000000000 */
[----:B--2---:R-:W-:Y:S02]  /*87a0*/  @!P1 FSEL R16, R6, R8, !P0 ;  /* 0x0000000806109208 */ /* 0x004fe40004000000 */
[----:B------:R-:W-:Y:S02]  /*87b0*/  @!P1 FSEL R17, R7, R9, !P0 ;  /* 0x0000000907119208 */ /* 0x000fe40004000000 */
.L_x_5619:
[----:B------:R-:W-:Y:S05]  /*87c0*/  BSYNC B0 ;  /* 0x0000000000007941 */ /* 0x000fea0003800000 */
.L_x_5618:
        /* <DEDUP_REMOVED lines=21> */
.L_x_5625:
[----:B------:R-:W0:Y:S01]  /*8920*/  F2I.S64.F64.TRUNC R4, R4 ;  /* 0x0000000400047311 */ /* 0x000e22000030d900 */
[----:B------:R-:W-:Y:S02]  /*8930*/  IMAD.MOV.U32 R33, RZ, RZ, R27 ;  /* 0x000000ffff217224 */ /* 0x000fe400078e001b */
[----:B0-----:R-:W-:-:S05]  /*8940*/  IMAD.MOV.U32 R3, RZ, RZ, R4 ;  /* 0x000000ffff037224 */ /* 0x001fca00078e0004 */
[----:B------:R0:W-:Y:S01]  /*8950*/  STG.E.U8 [R8.64], R3 ;  /* 0x0000000308007986 */ /* 0x0001e2000c101124 */
[----:B------:R-:W-:Y:S05]  /*8960*/  BRA `(.L_x_5621) ;  /* 0x00000ff000007947 */ /* 0x000fea0003800000 */
.L_x_5624:
        /* <DEDUP_REMOVED lines=10> */
.L_x_5628:
[----:B------:R-:W0:Y:S01]  /*8a10*/  F2I.F64.TRUNC R5, R4 ;  /* 0x0000000400057311 */ /* 0x000e22000030d100 */
[----:B------:R-:W-:Y:S01]  /*8a20*/  IMAD.MOV.U32 R33, RZ, RZ, R27 ;  /* 0x000000ffff217224 */ /* 0x000fe200078e001b */
[----:B0-----:R0:W-:Y:S01]  /*8a30*/  STG.E [R8.64], R5 ;  /* 0x0000000508007986 */ /* 0x0011e2000c101924 */
[----:B------:R-:W-:Y:S05]  /*8a40*/  BRA `(.L_x_5621) ;  /* 0x00000f1000007947 */ /* 0x000fea0003800000 */
.L_x_5627:
[----:B------:R-:W0:Y:S01]  /*8a50*/  F2I.F64.TRUNC R5, R4 ;  /* 0x0000000400057311 */ /* 0x000e22000030d100 */
[----:B------:R-:W-:Y:S01]  /*8a60*/  IMAD.MOV.U32 R33, RZ, RZ, R27 ;  /* 0x000000ffff217224 */ /* 0x000fe200078e001b */
[----:B0-----:R0:W-:Y:S01]  /*8a70*/  STG.E.U16 [R8.64], R5 ;  /* 0x0000000508007986 */ /* 0x0011e2000c101524 */
[----:B------:R-:W-:Y:S05]  /*8a80*/  BRA `(.L_x_5621) ;  /* 0x00000ed000007947 */ /* 0x000fea0003800000 */
.L_x_5623:
        /* <DEDUP_REMOVED lines=12> */
.L_x_5630:
[----:B------:R-:W0:Y:S01]  /*8b50*/  F2F.F32.F64 R0, R4 ;  /* 0x0000000400007310 */ /* 0x000e220000301000 */
[----:B------:R-:W0:Y:S01]  /*8b60*/  DSETP.GEU.AND P0, PT, |R4|, c[0x2][0x8], PT ;  /* 0x008002000400762a */ /* 0x000e220003f0e200 */
[----:B------:R-:W-:-:S13]  /*8b70*/  IMAD.MOV.U32 R33, RZ, RZ, R27 ;  /* 0x000000ffff217224 */ /* 0x000fda00078e001b */
[----:B0-----:R-:W-:-:S05]  /*8b80*/  @!P0 FMUL R0, R0, 1.175494350822287508e-38 ;  /* 0x0080000000008820 */ /* 0x001fca0000400000 */
[----:B------:R-:W-:-:S05]  /*8b90*/  F2FP.PACK_AB R0, RZ, R0 ;  /* 0x00000000ff00723e */ /* 0x000fca00000000ff */
[----:B------:R0:W-:Y:S01]  /*8ba0*/  STG.E.U16 [R8.64], R0 ;  /* 0x0000000008007986 */ /* 0x0001e2000c101524 */
[----:B------:R-:W-:Y:S05]  /*8bb0*/  BRA `(.L_x_5621) ;  /* 0x00000da000007947 */ /* 0x000fea0003800000 */
.L_x_5629:
        /* <DEDUP_REMOVED lines=13> */
.L_x_5632:
        /* <DEDUP_REMOVED lines=8> */
.L_x_5631:
[----:B------:R0:W-:Y:S01]  /*8d10*/  STG.E.64 [R8.64], R4 ;  /* 0x0000000408007986 */ /* 0x0001e2000c101b24 */
[----:B------:R-:W-:Y:S01]  /*8d20*/  IMAD.MOV.U32 R33, RZ, RZ, R27 ;  /* 0x000000ffff217224 */ /* 0x000fe200078e001b */
[----:B------:R-:W-:Y:S05]  /*8d30*/  BRA `(.L_x_5621) ;  /* 0x00000c2000007947 */ /* 0x000fea0003800000 */
.L_x_5622:
        /* <DEDUP_REMOVED lines=13> */
.L_x_5635:
[----:B------:R-:W-:Y:S01]  /*8e10*/  CS2R R6, SRZ ;  /* 0x0000000000067805 */ /* 0x000fe2000001ff00 */
[----:B------:R-:W-:-:S04]  /*8e20*/  IMAD.MOV.U32 R33, RZ, RZ, R27 ;  /* 0x000000ffff217224 */ /* 0x000fc800078e001b */
[----:B------:R0:W-:Y:S01]  /*8e30*/  STG.E.128 [R8.64], R4 ;  /* 0x0000000408007986 */ /* 0x0001e2000c101d24 */
[----:B------:R-:W-:Y:S05]  /*8e40*/  BRA `(.L_x_5621) ;  /* 0x00000b1000007947 */ /* 0x000fea0003800000 */
.L_x_5634:
        /* <DEDUP_REMOVED lines=23> */
.L_x_5639:
[----:B------:R-:W-:Y:S05]  /*8fc0*/  BSYNC B0 ;  /* 0x0000000000007941 */ /* 0x000fea0003800000 */
.L_x_5638:
[----:B------:R-:W-:Y:S01]  /*8fd0*/  LOP3.LUT R7, R0, R7, RZ, 0xfc, !PT ;  /* 0x0000000700077212 */ /* 0x000fe200078efcff */
[----:B------:R-:W-:-:S04]  /*8fe0*/  IMAD.MOV.U32 R33, RZ, RZ, R27 ;  /* 0x000000ffff217224 */ /* 0x000fc800078e001b */
[----:B------:R0:W-:Y:S01]  /*8ff0*/  STG.E.U8 [R8.64], R7 ;  /* 0x0000000708007986 */ /* 0x0001e2000c101124 */
[----:B------:R-:W-:Y:S05]  /*9000*/  BRA `(.L_x_5621) ;  /* 0x0000095000007947 */ /* 0x000fea0003800000 */
.L_x_5637:
        /* <DEDUP_REMOVED lines=15> */
.L_x_5641:
[----:B------:R-:W-:Y:S01]  /*9100*/  IMAD.MOV.U32 R0, RZ, RZ, 0x7f ;  /* 0x0000007fff007424 */ /* 0x000fe200078e00ff */
[----:B------:R-:W-:-:S04]  /*9110*/  ISETP.GT.U32.AND P0, PT, R3, 0x7f800000, PT ;  /* 0x7f8000000300780c */ /* 0x000fc80003f04070 */
[----:B------:R-:W-:-:S04]  /*9120*/  SEL R0, R0, 0x7c, P0 ;  /* 0x0000007c00007807 */ /* 0x000fc80000000000 */
.L_x_5642:
[----:B------:R-:W-:Y:S05]  /*9130*/  BSYNC B0 ;  /* 0x0000000000007941 */ /* 0x000fea0003800000 */
.L_x_5640:
[----:B------:R-:W-:Y:S01]  /*9140*/  LOP3.LUT R3, R7, 0x80000000, RZ, 0xc0, !PT ;  /* 0x8000000007037812 */ /* 0x000fe200078ec0ff */
[----:B------:R-:W-:-:S03]  /*9150*/  IMAD.MOV.U32 R33, RZ, RZ, R27 ;  /* 0x000000ffff217224 */ /* 0x000fc600078e001b */
[----:B------:R-:W-:-:S04]  /*9160*/  SHF.R.U32.HI R3, RZ, 0x18, R3 ;  /* 0x00000018ff037819 */ /* 0x000fc80000011603 */
[----:B------:R-:W-:-:S05]  /*9170*/  LOP3.LUT R3, R0, R3, RZ, 0xfc, !PT ;  /* 0x0000000300037212 */ /* 0x000fca00078efcff */
[----:B------:R0:W-:Y:S01]  /*9180*/  STG.E.U8 [R8.64], R3 ;  /* 0x0000000308007986 */ /* 0x0001e2000c101124 */
[----:B------:R-:W-:Y:S05]  /*9190*/  BRA `(.L_x_5621) ;  /* 0x000007c000007947 */ /* 0x000fea0003800000 */
.L_x_5636:
[----:B------:R-:W0:Y:S01]  /*91a0*/  F2F.F32.F64 R0, R4 ;  /* 0x0000000400007310 */ /* 0x000e220000301000 */
[----:B------:R-:W0:Y:S01]  /*91b0*/  DSETP.GEU.AND P0, PT, |R4|, c[0x2][0x8], PT ;  /* 0x008002000400762a */ /* 0x000e220003f0e200 */
[----:B------:R-:W-:-:S13]  /*91c0*/  IMAD.MOV.U32 R33, RZ, RZ, R27 ;  /* 0x000000ffff217224 */ /* 0x000fda00078e001b */
[----:B0-----:R-:W-:-:S05]  /*91d0*/  @!P0 FMUL R0, R0, 1.175494350822287508e-38 ;  /* 0x0080000000008820 */ /* 0x001fca0000400000 */
[----:B------:R-:W-:-:S05]  /*91e0*/  F2FP.BF16.PACK_AB R0, RZ, R0 ;  /* 0x00000000ff00723e */ /* 0x000fca00000010ff */
[----:B------:R0:W-:Y:S01]  /*91f0*/  STG.E.U16 [R8.64], R0 ;  /* 0x0000000008007986 */ /* 0x0001e2000c101524 */
[----:B------:R-:W-:Y:S05]  /*9200*/  BRA `(.L_x_5621) ;  /* 0x0000075000007947 */ /* 0x000fea0003800000 */
.L_x_5633:
        /* <DEDUP_REMOVED lines=12> */
.L_x_5645:
        /* <DEDUP_REMOVED lines=19> */
.L_x_5648:
[----:B------:R-:W-:-:S04]  /*9400*/  LOP3.LUT R0, R7, 0x80000000, RZ, 0xc0, !PT ;  /* 0x8000000007007812 */ /* 0x000fc800078ec0ff */
[----:B------:R-:W-:-:S04]  /*9410*/  SHF.R.U32.HI R0, RZ, 0x18, R0 ;  /* 0x00000018ff007819 */ /* 0x000fc80000011600 */
[----:B------:R-:W-:Y:S02]  /*9420*/  LOP3.LUT R0, R3, R0, RZ, 0xfc, !PT ;  /* 0x0000000003007212 */ /* 0x000fe400078efcff */
.L_x_5647:
[----:B------:R-:W-:Y:S05]  /*9430*/  BSYNC B0 ;  /* 0x0000000000007941 */ /* 0x000fea0003800000 */
.L_x_5646:
[----:B------:R0:W-:Y:S01]  /*9440*/  STG.E.U8 [R8.64], R0 ;  /* 0x0000000008007986 */ /* 0x0001e2000c101124 */
[----:B------:R-:W-:Y:S01]  /*9450*/  IMAD.MOV.U32 R33, RZ, RZ, R27 ;  /* 0x000000ffff217224 */ /* 0x000fe200078e001b */
[----:B------:R-:W-:Y:S05]  /*9460*/  BRA `(.L_x_5621) ;  /* 0x000004f000007947 */ /* 0x000fea0003800000 */
.L_x_5644:
        /* <DEDUP_REMOVED lines=19> */
.L_x_5651:
[----:B------:R-:W-:-:S04]  /*95a0*/  LOP3.LUT R0, R7, 0x80000000, RZ, 0xc0, !PT ;  /* 0x8000000007007812 */ /* 0x000fc800078ec0ff */
[----:B------:R-:W-:-:S04]  /*95b0*/  SHF.R.U32.HI R0, RZ, 0x18, R0 ;  /* 0x00000018ff007819 */ /* 0x000fc80000011600 */
[----:B------:R-:W-:Y:S02]  /*95c0*/  LOP3.LUT R0, R3, R0, RZ, 0xfc, !PT ;  /* 0x0000000003007212 */ /* 0x000fe400078efcff */
.L_x_5650:
[----:B------:R-:W-:Y:S05]  /*95d0*/  BSYNC B0 ;  /* 0x0000000000007941 */ /* 0x000fea0003800000 */
.L_x_5649:
[----:B------:R0:W-:Y:S01]  /*95e0*/  STG.E.U8 [R8.64], R0 ;  /* 0x0000000008007986 */ /* 0x0001e2000c101124 */
[----:B------:R-:W-:Y:S01]  /*95f0*/  IMAD.MOV.U32 R33, RZ, RZ, R27 ;  /* 0x000000ffff217224 */ /* 0x000fe200078e001b */
[----:B------:R-:W-:Y:S05]  /*9600*/  BRA `(.L_x_5621) ;  /* 0x0000035000007947 */ /* 0x000fea0003800000 */
.L_x_5643:
        /* <DEDUP_REMOVED lines=25> */
.L_x_5626:
        /* <DEDUP_REMOVED lines=19> */
[----:B------:R-:W-:Y:S01]  /*98d0*/  IMAD.MOV.U32 R33, RZ, RZ, R27 ;  /* 0x000000ffff217224 */ /* 0x000fe200078e001b */
[----:B------:R-:W-:Y:S05]  /*98e0*/  BRA `(.L_x_5621) ;  /* 0x0000007000007947 */ /* 0x000fea0003800000 */
.L_x_5653:
[----:B------:R-:W0:Y:S01]  /*98f0*/  F2I.U64.F64.TRUNC R4, R4 ;  /* 0x0000000400047311 */ /* 0x000e22000030d800 */
[----:B------:R-:W-:Y:S01]  /*9900*/  IMAD.MOV.U32 R33, RZ, RZ, R27 ;  /* 0x000000ffff217224 */ /* 0x000fe200078e001b */
[----:B0-----:R0:W-:Y:S01]  /*9910*/  STG.E.64 [R8.64], R4 ;  /* 0x0000000408007986 */ /* 0x0011e2000c101b24 */
[----:B------:R-:W-:Y:S05]  /*9920*/  BRA `(.L_x_5621) ;  /* 0x0000003000007947 */ /* 0x000fea0003800000 */
.L_x_5652:
[----:B------:R-:W0:Y:S01]  /*9930*/  F2I.U32.F64.TRUNC R5, R4 ;  /* 0x0000000400057311 */ /* 0x000e22000030d000 */
[----:B------:R-:W-:Y:S01]  /*9940*/  IMAD.MOV.U32 R33, RZ, RZ, R27 ;  /* 0x000000ffff217224 */ /* 0x000fe200078e001b */
[----:B0-----:R0:W-:Y:S06]  /*9950*/  STG.E [R8.64], R5 ;  /* 0x0000000508007986 */ /* 0x0011ec000c101924 */
.L_x_5621:
[----:B------:R-:W-:Y:S05]  /*9960*/  BSYNC B6 ;  /* 0x0000000000067941 */ /* 0x000fea0003800000 */
.L_x_5620:
        /* <DEDUP_REMOVED lines=20> */
[----:B0-----:R0:W-:Y:S01]  /*9ab0*/  STG.E.U8 [R4.64], R29 ;  /* 0x0000001d04007986 */ /* 0x0011e2000c101124 */
[----:B------:R-:W-:Y:S05]  /*9ac0*/  BRA `(.L_x_5661) ;  /* 0x00000ef000007947 */ /* 0x000fea0003800000 */
.L_x_5659:
[----:B---3--:R-:W0:Y:S02]  /*9ad0*/  F2I.S64.F64.TRUNC R28, R28 ;  /* 0x0000001c001c7311 */ /* 0x008e24000030d900 */
[----:B0-----:R-:W-:-:S05]  /*9ae0*/  IMAD.MOV.U32 R3, RZ, RZ, R28 ;  /* 0x000000ffff037224 */ /* 0x001fca00078e001c */
[----:B------:R0:W-:Y:S01]  /*9af0*/  STG.E.U8 [R4.64], R3 ;  /* 0x0000000304007986 */ /* 0x0001e2000c101124 */
[----:B------:R-:W-:Y:S05]  /*9b00*/  BRA `(.L_x_5661) ;  /* 0x00000eb000007947 */ /* 0x000fea0003800000 */
.L_x_5658:
[----:B------:R-:W-:-:S13]  /*9b10*/  ISETP.NE.AND P0, PT, R0, 0x2, PT ;  /* 0x000000020000780c */ /* 0x000fda0003f05270 */
[----:B------:R-:W-:Y:S05]  /*9b20*/  @!P0 BRA `(.L_x_5662) ;  /* 0x000000a000008947 */ /* 0x000fea0003800000 */
[----:B------:R-:W-:-:S13]  /*9b30*/  ISETP.NE.AND P0, PT, R0, 0x3, PT ;  /* 0x000000030000780c */ /* 0x000fda0003f05270 */
[----:B------:R-:W-:Y:S05]  /*9b40*/  @!P0 BRA `(.L_x_5663) ;  /* 0x0000005000008947 */ /* 0x000fea0003800000 */
[----:B------:R-:W-:-:S13]  /*9b50*/  ISETP.NE.AND P0, PT, R0, 0x4, PT ;  /* 0x000000040000780c */ /* 0x000fda0003f05270 */
[----:B------:R-:W-:Y:S05]  /*9b60*/  @P0 BRA `(.L_x_5660) ;  /* 0x00000cc000000947 */ /* 0x000fea0003800000 */
[----:B---3--:R-:W0:Y:S02]  /*9b70*/  F2I.S64.F64.TRUNC R28, R28 ;  /* 0x0000001c001c7311 */ /* 0x008e24000030d900 */
[----:B0-----:R0:W-:Y:S01]  /*9b80*/  STG.E.64 [R4.64], R28 ;  /* 0x0000001c04007986 */ /* 0x0011e2000c101b24 */
[----:B------:R-:W-:Y:S05]  /*9b90*/  BRA `(.L_x_5661) ;  /* 0x00000e2000007947 */ /* 0x000fea0003800000 */
.L_x_5663:
[----:B---3--:R-:W0:Y:S02]  /*9ba0*/  F2I.F64.TRUNC R29, R28 ;  /* 0x0000001c001d7311 */ /* 0x008e24000030d100 */
[----:B0-----:R0:W-:Y:S01]  /*9bb0*/  STG.E [R4.64], R29 ;  /* 0x0000001d04007986 */ /* 0x0011e2000c101924 */
[----:B------:R-:W-:Y:S05]  /*9bc0*/  BRA `(.L_x_5661) ;  /* 0x00000df000007947 */ /* 0x000fea0003800000 */
.L_x_5662:
[----:B---3--:R-:W0:Y:S02]  /*9bd0*/  F2I.F64.TRUNC R29, R28 ;  /* 0x0000001c001d7311 */ /* 0x008e24000030d100 */
[----:B0-----:R0:W-:Y:S01]  /*9be0*/  STG.E.U16 [R4.64], R29 ;  /* 0x0000001d04007986 */ /* 0x0011e2000c101524 */
[----:B------:R-:W-:Y:S05]  /*9bf0*/  BRA `(.L_x_5661) ;  /* 0x00000dc000007947 */ /* 0x000fea0003800000 */
.L_x_5657:
        /* <DEDUP_REMOVED lines=9> */
[----:B------:R0:W-:Y:S01]  /*9c90*/  STG.E [R4.64], R3 ;  /* 0x0000000304007986 */ /* 0x0001e2000c101924 */
[----:B------:R-:W-:Y:S05]  /*9ca0*/  BRA `(.L_x_5661) ;  /* 0x00000d1000007947 */ /* 0x000fea0003800000 */
.L_x_5665:
[----:B---3--:R-:W0:Y:S01]  /*9cb0*/  F2F.F32.F64 R0, R28 ;  /* 0x0000001c00007310 */ /* 0x008e220000301000 */
[----:B------:R-:W0:-:S14]  /*9cc0*/  DSETP.GEU.AND P0, PT, |R28|, c[0x2][0x8], PT ;  /* 0x008002001c00762a */ /* 0x000e1c0003f0e200 */
[----:B0-----:R-:W-:-:S05]  /*9cd0*/  @!P0 FMUL R0, R0, 1.175494350822287508e-38 ;  /* 0x0080000000008820 */ /* 0x001fca0000400000 */
[----:B------:R-:W-:-:S05]  /*9ce0*/  F2FP.PACK_AB R0, RZ, R0 ;  /* 0x00000000ff00723e */ /* 0x000fca00000000ff */
[----:B------:R0:W-:Y:S01]  /*9cf0*/  STG.E.U16 [R4.64], R0 ;  /* 0x0000000004007986 */ /* 0x0001e2000c101524 */
[----:B------:R-:W-:Y:S05]  /*9d00*/  BRA `(.L_x_5661) ;  /* 0x00000cb000007947 */ /* 0x000fea0003800000 */
.L_x_5664:
        /* <DEDUP_REMOVED lines=10> */
[----:B------:R0:W-:Y:S01]  /*9db0*/  STG.E.64 [R4.64], R6 ;  /* 0x0000000604007986 */ /* 0x0001e2000c101b24 */
[----:B------:R-:W-:Y:S05]  /*9dc0*/  BRA `(.L_x_5661) ;  /* 0x00000bf000007947 */ /* 0x000fea0003800000 */
.L_x_5667:
[----:B---3--:R-:W0:Y:S01]  /*9dd0*/  F2F.F32.F64 R0, R28 ;  /* 0x0000001c00007310 */ /* 0x008e220000301000 */
[----:B------:R-:W0:-:S14]  /*9de0*/  DSETP.GEU.AND P0, PT, |R28|, c[0x2][0x8], PT ;  /* 0x008002001c00762a */ /* 0x000e1c0003f0e200 */
[----:B0-----:R-:W-:-:S05]  /*9df0*/  @!P0 FMUL R0, R0, 1.175494350822287508e-38 ;  /* 0x0080000000008820 */ /* 0x001fca0000400000 */
[----:B------:R-:W-:-:S04]  /*9e00*/  F2FP.PACK_AB R3, RZ, R0 ;  /* 0x00000000ff03723e */ /* 0x000fc800000000ff */
[----:B------:R-:W-:-:S05]  /*9e10*/  PRMT R3, R3, 0x5410, RZ ;  /* 0x0000541003037816 */ /* 0x000fca00000000ff */
[----:B------:R0:W-:Y:S01]  /*9e20*/  STG.E [R4.64], R3 ;  /* 0x0000000304007986 */ /* 0x0001e2000c101924 */
[----:B------:R-:W-:Y:S05]  /*9e30*/  BRA `(.L_x_5661) ;  /* 0x00000b8000007947 */ /* 0x000fea0003800000 */
.L_x_5666:
[----:B---3--:R0:W-:Y:S01]  /*9e40*/  STG.E.64 [R4.64], R28 ;  /* 0x0000001c04007986 */ /* 0x0081e2000c101b24 */
[----:B------:R-:W-:Y:S05]  /*9e50*/  BRA `(.L_x_5661) ;  /* 0x00000b6000007947 */ /* 0x000fea0003800000 */
.L_x_5656:
        /* <DEDUP_REMOVED lines=10> */
[----:B------:R0:W-:Y:S01]  /*9f00*/  STG.E.U8 [R4.64], R3 ;  /* 0x0000000304007986 */ /* 0x0001e2000c101124 */
[----:B------:R-:W-:Y:S05]  /*9f10*/  BRA `(.L_x_5661) ;  /* 0x00000aa000007947 */ /* 0x000fea0003800000 */
.L_x_5670:
[----:B------:R-:W-:-:S05]  /*9f20*/  CS2R R30, SRZ ;  /* 0x00000000001e7805 */ /* 0x000fca000001ff00 */
[----:B---3--:R0:W-:Y:S01]  /*9f30*/  STG.E.128 [R4.64], R28 ;  /* 0x0000001c04007986 */ /* 0x0081e2000c101d24 */
[----:B------:R-:W-:Y:S05]  /*9f40*/  BRA `(.L_x_5661) ;  /* 0x00000a7000007947 */ /* 0x000fea0003800000 */
.L_x_5669:
        /* <DEDUP_REMOVED lines=23> */
.L_x_5674:
[----:B------:R-:W-:Y:S05]  /*a0c0*/  BSYNC B0 ;  /* 0x0000000000007941 */ /* 0x000fea0003800000 */
.L_x_5673:
[----:B------:R-:W-:-:S05]  /*a0d0*/  LOP3.LUT R7, R0, R7, RZ, 0xfc, !PT ;  /* 0x0000000700077212 */ /* 0x000fca00078efcff */
[----:B------:R0:W-:Y:S01]  /*a0e0*/  STG.E.U8 [R4.64], R7 ;  /* 0x0000000704007986 */ /* 0x0001e2000c101124 */
[----:B------:R-:W-:Y:S05]  /*a0f0*/  BRA `(.L_x_5661) ;  /* 0x000008c000007947 */ /* 0x000fea0003800000 */
.L_x_5672:
        /* <DEDUP_REMOVED lines=15> */
.L_x_5676:
[----:B------:R-:W-:Y:S01]  /*a1f0*/  IMAD.MOV.U32 R0, RZ, RZ, 0x7f ;  /* 0x0000007fff007424 */ /* 0x000fe200078e00ff */
[----:B------:R-:W-:-:S04]  /*a200*/  ISETP.GT.U32.AND P0, PT, R3, 0x7f800000, PT ;  /* 0x7f8000000300780c */ /* 0x000fc80003f04070 */
[----:B------:R-:W-:-:S04]  /*a210*/  SEL R0, R0, 0x7c, P0 ;  /* 0x0000007c00007807 */ /* 0x000fc80000000000 */
.L_x_5677:
[----:B------:R-:W-:Y:S05]  /*a220*/  BSYNC B0 ;  /* 0x0000000000007941 */ /* 0x000fea0003800000 */
.L_x_5675:
[----:B------:R-:W-:-:S04]  /*a230*/  LOP3.LUT R3, R7, 0x80000000, RZ, 0xc0, !PT ;  /* 0x8000000007037812 */ /* 0x000fc800078ec0ff */
[----:B------:R-:W-:-:S04]  /*a240*/  SHF.R.U32.HI R3, RZ, 0x18, R3 ;  /* 0x00000018ff037819 */ /* 0x000fc80000011603 */
[----:B------:R-:W-:-:S05]  /*a250*/  LOP3.LUT R3, R0, R3, RZ, 0xfc, !PT ;  /* 0x0000000300037212 */ /* 0x000fca00078efcff */
[----:B------:R0:W-:Y:S01]  /*a260*/  STG.E.U8 [R4.64], R3 ;  /* 0x0000000304007986 */ /* 0x0001e2000c101124 */
[----:B------:R-:W-:Y:S05]  /*a270*/  BRA `(.L_x_5661) ;  /* 0x0000074000007947 */ /* 0x000fea0003800000 */
.L_x_5671:
[----:B---3--:R-:W0:Y:S01]  /*a280*/  F2F.F32.F64 R0, R28 ;  /* 0x0000001c00007310 */ /* 0x008e220000301000 */
[----:B------:R-:W0:-:S14]  /*a290*/  DSETP.GEU.AND P0, PT, |R28|, c[0x2][0x8], PT ;  /* 0x008002001c00762a */ /* 0x000e1c0003f0e200 */
[----:B0-----:R-:W-:-:S05]  /*a2a0*/  @!P0 FMUL R0, R0, 1.175494350822287508e-38 ;  /* 0x0080000000008820 */ /* 0x001fca0000400000 */
[----:B------:R-:W-:-:S05]  /*a2b0*/  F2FP.BF16.PACK_AB R0, RZ, R0 ;  /* 0x00000000ff00723e */ /* 0x000fca00000010ff */
[----:B------:R0:W-:Y:S01]  /*a2c0*/  STG.E.U16 [R4.64], R0 ;  /* 0x0000000004007986 */ /* 0x0001e2000c101524 */
[----:B------:R-:W-:Y:S05]  /*a2d0*/  BRA `(.L_x_5661) ;  /* 0x000006e000007947 */ /* 0x000fea0003800000 */
.L_x_5668:
        /* <DEDUP_REMOVED lines=9> */
[----:B0-----:R0:W-:Y:S01]  /*a370*/  STG.E.U16 [R4.64], R29 ;  /* 0x0000001d04007986 */ /* 0x0011e2000c101524 */
[----:B------:R-:W-:Y:S05]  /*a380*/  BRA `(.L_x_5661) ;  /* 0x0000063000007947 */ /* 0x000fea0003800000 */
.L_x_5680:
        /* <DEDUP_REMOVED lines=19> */
.L_x_5683:
[----:B------:R-:W-:-:S04]  /*a4c0*/  LOP3.LUT R0, R7, 0x80000000, RZ, 0xc0, !PT ;  /* 0x8000000007007812 */ /* 0x000fc800078ec0ff */
[----:B------:R-:W-:-:S04]  /*a4d0*/  SHF.R.U32.HI R0, RZ, 0x18, R0 ;  /* 0x00000018ff007819 */ /* 0x000fc80000011600 */
[----:B------:R-:W-:Y:S02]  /*a4e0*/  LOP3.LUT R0, R3, R0, RZ, 0xfc, !PT ;  /* 0x0000000003007212 */ /* 0x000fe400078efcff */
.L_x_5682:
[----:B------:R-:W-:Y:S05]  /*a4f0*/  BSYNC B0 ;  /* 0x0000000000007941 */ /* 0x000fea0003800000 */
.L_x_5681:
[----:B------:R0:W-:Y:S01]  /*a500*/  STG.E.U8 [R4.64], R0 ;  /* 0x0000000004007986 */ /* 0x0001e2000c101124 */
[----:B------:R-:W-:Y:S05]  /*a510*/  BRA `(.L_x_5661) ;  /* 0x000004a000007947 */ /* 0x000fea0003800000 */
.L_x_5679:
        /* <DEDUP_REMOVED lines=19> */
.L_x_5686:
[----:B------:R-:W-:-:S04]  /*a650*/  LOP3.LUT R0, R7, 0x80000000, RZ, 0xc0, !PT ;  /* 0x8000000007007812 */ /* 0x000fc800078ec0ff */
[----:B------:R-:W-:-:S04]  /*a660*/  SHF.R.U32.HI R0, RZ, 0x18, R0 ;  /* 0x00000018ff007819 */ /* 0x000fc80000011600 */
[----:B------:R-:W-:Y:S02]  /*a670*/  LOP3.LUT R0, R3, R0, RZ, 0xfc, !PT ;  /* 0x0000000003007212 */ /* 0x000fe400078efcff */
.L_x_5685:
[----:B------:R-:W-:Y:S05]  /*a680*/  BSYNC B0 ;  /* 0x0000000000007941 */ /* 0x000fea0003800000 */
.L_x_5684:
[----:B------:R0:W-:Y:S01]  /*a690*/  STG.E.U8 [R4.64], R0 ;  /* 0x0000000004007986 */ /* 0x0001e2000c101124 */
[----:B------:R-:W-:Y:S05]  /*a6a0*/  BRA `(.L_x_5661) ;  /* 0x0000031000007947 */ /* 0x000fea0003800000 */
.L_x_5678:
        /* <DEDUP_REMOVED lines=24> */
.L_x_5660:
        /* <DEDUP_REMOVED lines=20> */
.L_x_5688:
[----:B---3--:R-:W0:Y:S02]  /*a970*/  F2I.U64.F64.TRUNC R28, R28 ;  /* 0x0000001c001c7311 */ /* 0x008e24000030d800 */
[----:B0-----:R0:W-:Y:S01]  /*a980*/  STG.E.64 [R4.64], R28 ;  /* 0x0000001c04007986 */ /* 0x0011e2000c101b24 */
[----:B------:R-:W-:Y:S05]  /*a990*/  BRA `(.L_x_5661) ;  /* 0x0000002000007947 */ /* 0x000fea0003800000 */
.L_x_5687:
[----:B---3--:R-:W0:Y:S02]  /*a9a0*/  F2I.U32.F64.TRUNC R29, R28 ;  /* 0x0000001c001d7311 */ /* 0x008e24000030d000 */
[----:B0-----:R0:W-:Y:S02]  /*a9b0*/  STG.E [R4.64], R29 ;  /* 0x0000001d04007986 */ /* 0x0011e4000c101924 */
.L_x_5661:
        /* <DEDUP_REMOVED lines=22> */
.L_x_5692:
[----:B------:R-:W0:Y:S02]  /*ab20*/  F2I.S64.F64.TRUNC R24, R24 ;  /* 0x0000001800187311 */ /* 0x000e24000030d900 */
[----:B0-----:R-:W-:-:S05]  /*ab30*/  IMAD.MOV.U32 R3, RZ, RZ, R24 ;  /* 0x000000ffff037224 */ /* 0x001fca00078e0018 */
[----:B------:R0:W-:Y:S01]  /*ab40*/  STG.E.U8 [R4.64], R3 ;  /* 0x0000000304007986 */ /* 0x0001e2000c101124 */
[----:B------:R-:W-:Y:S05]  /*ab50*/  BRA `(.L_x_5694) ;  /* 0x00000eb000007947 */ /* 0x000fea0003800000 */
.L_x_5691:
        /* <DEDUP_REMOVED lines=9> */
.L_x_5696:
[----:B------:R-:W0:Y:S02]  /*abf0*/  F2I.F64.TRUNC R25, R24 ;  /* 0x0000001800197311 */ /* 0x000e24000030d100 */
[----:B0-----:R0:W-:Y:S01]  /*ac00*/  STG.E [R4.64], R25 ;  /* 0x0000001904007986 */ /* 0x0011e2000c101924 */
[----:B------:R-:W-:Y:S05]  /*ac10*/  BRA `(.L_x_5694) ;  /* 0x00000df000007947 */ /* 0x000fea0003800000 */
.L_x_5695:
[----:B------:R-:W0:Y:S02]  /*ac20*/  F2I.F64.TRUNC R25, R24 ;  /* 0x0000001800197311 */ /* 0x000e24000030d100 */
[----:B0-----:R0:W-:Y:S01]  /*ac30*/  STG.E.U16 [R4.64], R25 ;  /* 0x0000001904007986 */ /* 0x0011e2000c101524 */
[----:B------:R-:W-:Y:S05]  /*ac40*/  BRA `(.L_x_5694) ;  /* 0x00000dc000007947 */ /* 0x000fea0003800000 */
.L_x_5690:
        /* <DEDUP_REMOVED lines=11> */
.L_x_5698:
[----:B------:R-:W0:Y:S01]  /*ad00*/  F2F.F32.F64 R0, R24 ;  /* 0x0000001800007310 */ /* 0x000e220000301000 */
[----:B------:R-:W0:-:S14]  /*ad10*/  DSETP.GEU.AND P0, PT, |R24|, c[0x2][0x8], PT ;  /* 0x008002001800762a */ /* 0x000e1c0003f0e200 */
[----:B0-----:R-:W-:-:S05]  /*ad20*/  @!P0 FMUL R0, R0, 1.175494350822287508e-38 ;  /* 0x0080000000008820 */ /* 0x001fca0000400000 */
[----:B------:R-:W-:-:S05]  /*ad30*/  F2FP.PACK_AB R0, RZ, R0 ;  /* 0x00000000ff00723e */ /* 0x000fca00000000ff */
[----:B------:R0:W-:Y:S01]  /*ad40*/  STG.E.U16 [R4.64], R0 ;  /* 0x0000000004007986 */ /* 0x0001e2000c101524 */
[----:B------:R-:W-:Y:S05]  /*ad50*/  BRA `(.L_x_5694) ;  /* 0x00000cb000007947 */ /* 0x000fea0003800000 */
.L_x_5697:
        /* <DEDUP_REMOVED lines=12> */
.L_x_5700:
[----:B------:R-:W0:Y:S01]  /*ae20*/  F2F.F32.F64 R0, R24 ;  /* 0x0000001800007310 */ /* 0x000e220000301000 */
[----:B------:R-:W0:-:S14]  /*ae30*/  DSETP.GEU.AND P0, PT, |R24|, c[0x2][0x8], PT ;  /* 0x008002001800762a */ /* 0x000e1c0003f0e200 */
[----:B0-----:R-:W-:-:S05]  /*ae40*/  @!P0 FMUL R0, R0, 1.175494350822287508e-38 ;  /* 0x0080000000008820 */ /* 0x001fca0000400000 */
[----:B------:R-:W-:-:S04]  /*ae50*/  F2FP.PACK_AB R3, RZ, R0 ;  /* 0x00000000ff03723e */ /* 0x000fc800000000ff */
[----:B------:R-:W-:-:S05]  /*ae60*/  PRMT R3, R3, 0x5410, RZ ;  /* 0x0000541003037816 */ /* 0x000fca00000000ff */
[----:B------:R0:W-:Y:S01]  /*ae70*/  STG.E [R4.64], R3 ;  /* 0x0000000304007986 */ /* 0x0001e2000c101924 */
[----:B------:R-:W-:Y:S05]  /*ae80*/  BRA `(.L_x_5694) ;  /* 0x00000b8000007947 */ /* 0x000fea0003800000 */
.L_x_5699:
[----:B------:R0:W-:Y:S01]  /*ae90*/  STG.E.64 [R4.64], R24 ;  /* 0x0000001804007986 */ /* 0x0001e2000c101b24 */
[----:B------:R-:W-:Y:S05]  /*aea0*/  BRA `(.L_x_5694) ;  /* 0x00000b6000007947 */ /* 0x000fea0003800000 */
.L_x_5689:
        /* <DEDUP_REMOVED lines=12> */
.L_x_5703:
[----:B------:R-:W-:-:S05]  /*af70*/  CS2R R26, SRZ ;  /* 0x00000000001a7805 */ /* 0x000fca000001ff00 */
[----:B------:R0:W-:Y:S01]  /*af80*/  STG.E.128 [R4.64], R24 ;  /* 0x0000001804007986 */ /* 0x0001e2000c101d24 */
[----:B------:R-:W-:Y:S05]  /*af90*/  BRA `(.L_x_5694) ;  /* 0x00000a7000007947 */ /* 0x000fea0003800000 */
.L_x_5702:
        /* <DEDUP_REMOVED lines=23> */
.L_x_5707:
[----:B------:R-:W-:Y:S05]  /*b110*/  BSYNC B0 ;  /* 0x0000000000007941 */ /* 0x000fea0003800000 */
.L_x_5706:
[----:B------:R-:W-:-:S05]  /*b120*/  LOP3.LUT R7, R0, R7, RZ, 0xfc, !PT ;  /* 0x0000000700077212 */ /* 0x000fca00078efcff */
[----:B------:R0:W-:Y:S01]  /*b130*/  STG.E.U8 [R4.64], R7 ;  /* 0x0000000704007986 */ /* 0x0001e2000c101124 */
[----:B------:R-:W-:Y:S05]  /*b140*/  BRA `(.L_x_5694) ;  /* 0x000008c000007947 */ /* 0x000fea0003800000 */
.L_x_5705:
        /* <DEDUP_REMOVED lines=15> */
.L_x_5709:
[----:B------:R-:W-:Y:S01]  /*b240*/  IMAD.MOV.U32 R0, RZ, RZ, 0x7f ;  /* 0x0000007fff007424 */ /* 0x000fe200078e00ff */
[----:B------:R-:W-:-:S04]  /*b250*/  ISETP.GT.U32.AND P0, PT, R3, 0x7f800000, PT ;  /* 0x7f8000000300780c */ /* 0x000fc80003f04070 */
[----:B------:R-:W-:-:S04]  /*b260*/  SEL R0, R0, 0x7c, P0 ;  /* 0x0000007c00007807 */ /* 0x000fc80000000000 */
.L_x_5710:
[----:B------:R-:W-:Y:S05]  /*b270*/  BSYNC B0 ;  /* 0x0000000000007941 */ /* 0x000fea0003800000 */
.L_x_5708:
[----:B------:R-:W-:-:S04]  /*b280*/  LOP3.LUT R3, R7, 0x80000000, RZ, 0xc0, !PT ;  /* 0x8000000007037812 */ /* 0x000fc800078ec0ff */
[----:B------:R-:W-:-:S04]  /*b290*/  SHF.R.U32.HI R3, RZ, 0x18, R3 ;  /* 0x00000018ff037819 */ /* 0x000fc80000011603 */
[----:B------:R-:W-:-:S05]  /*b2a0*/  LOP3.LUT R3, R0, R3, RZ, 0xfc, !PT ;  /* 0x0000000300037212 */ /* 0x000fca00078efcff */
[----:B------:R0:W-:Y:S01]  /*b2b0*/  STG.E.U8 [R4.64], R3 ;  /* 0x0000000304007986 */ /* 0x0001e2000c101124 */
[----:B------:R-:W-:Y:S05]  /*b2c0*/  BRA `(.L_x_5694) ;  /* 0x0000074000007947 */ /* 0x000fea0003800000 */
.L_x_5704:
[----:B------:R-:W0:Y:S01]  /*b2d0*/  F2F.F32.F64 R0, R24 ;  /* 0x0000001800007310 */ /* 0x000e220000301000 */
[----:B------:R-:W0:-:S14]  /*b2e0*/  DSETP.GEU.AND P0, PT, |R24|, c[0x2][0x8], PT ;  /* 0x008002001800762a */ /* 0x000e1c0003f0e200 */
[----:B0-----:R-:W-:-:S05]  /*b2f0*/  @!P0 FMUL R0, R0, 1.175494350822287508e-38 ;  /* 0x0080000000008820 */ /* 0x001fca0000400000 */
[----:B------:R-:W-:-:S05]  /*b300*/  F2FP.BF16.PACK_AB R0, RZ, R0 ;  /* 0x00000000ff00723e */ /* 0x000fca00000010ff */
[----:B------:R0:W-:Y:S01]  /*b310*/  STG.E.U16 [R4.64], R0 ;  /* 0x0000000004007986 */ /* 0x0001e2000c101524 */
[----:B------:R-:W-:Y:S05]  /*b320*/  BRA `(.L_x_5694) ;  /* 0x000006e000007947 */ /* 0x000fea0003800000 */
.L_x_5701:
        /* <DEDUP_REMOVED lines=11> */
.L_x_5713:
        /* <DEDUP_REMOVED lines=19> */
.L_x_5716:
[----:B------:R-:W-:-:S04]  /*b510*/  LOP3.LUT R0, R7, 0x80000000, RZ, 0xc0, !PT ;  /* 0x8000000007007812 */ /* 0x000fc800078ec0ff */
[----:B------:R-:W-:-:S04]  /*b520*/  SHF.R.U32.HI R0, RZ, 0x18, R0 ;  /* 0x00000018ff007819 */ /* 0x000fc80000011600 */
[----:B------:R-:W-:Y:S02]  /*b530*/  LOP3.LUT R0, R3, R0, RZ, 0xfc, !PT ;  /* 0x0000000003007212 */ /* 0x000fe400078efcff */
.L_x_5715:
[----:B------:R-:W-:Y:S05]  /*b540*/  BSYNC B0 ;  /* 0x0000000000007941 */ /* 0x000fea0003800000 */
.L_x_5714:
[----:B------:R0:W-:Y:S01]  /*b550*/  STG.E.U8 [R4.64], R0 ;  /* 0x0000000004007986 */ /* 0x0001e2000c101124 */
[----:B------:R-:W-:Y:S05]  /*b560*/  BRA `(.L_x_5694) ;  /* 0x000004a000007947 */ /* 0x000fea0003800000 */
.L_x_5712:
        /* <DEDUP_REMOVED lines=19> */
.L_x_5719:
[----:B------:R-:W-:-:S04]  /*b6a0*/  LOP3.LUT R0, R7, 0x80000000, RZ, 0xc0, !PT ;  /* 0x8000000007007812 */ /* 0x000fc800078ec0ff */
[----:B------:R-:W-:-:S04]  /*b6b0*/  SHF.R.U32.HI R0, RZ, 0x18, R0 ;  /* 0x00000018ff007819 */ /* 0x000fc80000011600 */
[----:B------:R-:W-:Y:S02]  /*b6c0*/  LOP3.LUT R0, R3, R0, RZ, 0xfc, !PT ;  /* 0x0000000003007212 */ /* 0x000fe400078efcff */
.L_x_5718:
[----:B------:R-:W-:Y:S05]  /*b6d0*/  BSYNC B0 ;  /* 0x0000000000007941 */ /* 0x000fea0003800000 */
.L_x_5717:
[----:B------:R0:W-:Y:S01]  /*b6e0*/  STG.E.U8 [R4.64], R0 ;  /* 0x0000000004007986 */ /* 0x0001e2000c101124 */
[----:B------:R-:W-:Y:S05]  /*b6f0*/  BRA `(.L_x_5694) ;  /* 0x0000031000007947 */ /* 0x000fea0003800000 */
.L_x_5711:
        /* <DEDUP_REMOVED lines=24> */
.L_x_5693:
        /* <DEDUP_REMOVED lines=18> */
[----:B01----:R-:W-:Y:S05]  /*b9a0*/  CALL.ABS.NOINC R14 ;  /* 0x000000000e007343 */ /* 0x003fea0003c00000 */
[----:B------:R-:W-:Y:S05]  /*b9b0*/  BRA `(.L_x_5694) ;  /* 0x0000005000007947 */ /* 0x000fea0003800000 */
.L_x_5721:
[----:B------:R-:W0:Y:S02]  /*b9c0*/  F2I.U64.F64.TRUNC R24, R24 ;  /* 0x0000001800187311 */ /* 0x000e24000030d800 */
[----:B0-----:R0:W-:Y:S01]  /*b9d0*/  STG.E.64 [R4.64], R24 ;  /* 0x0000001804007986 */ /* 0x0011e2000c101b24 */
[----:B------:R-:W-:Y:S05]  /*b9e0*/  BRA `(.L_x_5694) ;  /* 0x0000002000007947 */ /* 0x000fea0003800000 */
.L_x_5720:
[----:B------:R-:W0:Y:S02]  /*b9f0*/  F2I.U32.F64.TRUNC R25, R24 ;  /* 0x0000001800197311 */ /* 0x000e24000030d000 */
[----:B0-----:R0:W-:Y:S02]  /*ba00*/  STG.E [R4.64], R25 ;  /* 0x0000001904007986 */ /* 0x0011e4000c101924 */
.L_x_5694:
[----:B------:R-:W-:Y:S02]  /*ba10*/  IADD3 R33, R33, 0x80, RZ ;  /* 0x0000008021217810 */ /* 0x000fe40007ffe0ff */
.L_x_5655:
[----:B------:R-:W-:Y:S05]  /*ba20*/  BSYNC B6 ;  /* 0x0000000000067941 */ /* 0x000fea0003800000 */
.L_x_5654:
        /* <DEDUP_REMOVED lines=20> */
.L_x_5725:
[----:B------:R-:W0:Y:S02]  /*bb70*/  F2I.S64.F64.TRUNC R16, R16 ;  /* 0x0000001000107311 */ /* 0x000e24000030d900 */
[----:B0-----:R-:W-:-:S05]  /*bb80*/  IMAD.MOV.U32 R5, RZ, RZ, R16 ;  /* 0x000000ffff057224 */ /* 0x001fca00078e0010 */
[----:B------:R-:W-:Y:S01]  /*bb90*/  STG.E.U8 [R2.64], R5 ;  /* 0x0000000502007986 */ /* 0x000fe2000c101124 */
[----:B------:R-:W-:Y:S05]  /*bba0*/  EXIT ;  /* 0x000000000000794d */ /* 0x000fea0003800000 */
.L_x_5724:
        /* <DEDUP_REMOVED lines=9> */
.L_x_5728:
[----:B------:R-:W0:Y:S02]  /*bc40*/  F2I.F64.TRUNC R17, R16 ;  /* 0x0000001000117311 */ /* 0x000e24000030d100 */
[----:B0-----:R-:W-:Y:S01]  /*bc50*/  STG.E [R2.64], R17 ;  /* 0x0000001102007986 */ /* 0x001fe2000c101924 */
[----:B------:R-:W-:Y:S05]  /*bc60*/  EXIT ;  /* 0x000000000000794d */ /* 0x000fea0003800000 */
.L_x_5727:
[----:B------:R-:W0:Y:S02]  /*bc70*/  F2I.F64.TRUNC R17, R16 ;  /* 0x0000001000117311 */ /* 0x000e24000030d100 */
[----:B0-----:R-:W-:Y:S01]  /*bc80*/  STG.E.U16 [R2.64], R17 ;  /* 0x0000001102007986 */ /* 0x001fe2000c101524 */
[----:B------:R-:W-:Y:S05]  /*bc90*/  EXIT ;  /* 0x000000000000794d */ /* 0x000fea0003800000 */
.L_x_5723:
        /* <DEDUP_REMOVED lines=11> */
.L_x_5730:
[----:B------:R-:W0:Y:S01]  /*bd50*/  F2F.F32.F64 R0, R16 ;  /* 0x0000001000007310 */ /* 0x000e220000301000 */
[----:B------:R-:W0:-:S14]  /*bd60*/  DSETP.GEU.AND P0, PT, |R16|, c[0x2][0x8], PT ;  /* 0x008002001000762a */ /* 0x000e1c0003f0e200 */
[----:B0-----:R-:W-:-:S05]  /*bd70*/  @!P0 FMUL R0, R0, 1.175494350822287508e-38 ;  /* 0x0080000000008820 */ /* 0x001fca0000400000 */
[----:B------:R-:W-:-:S05]  /*bd80*/  F2FP.PACK_AB R0, RZ, R0 ;  /* 0x00000000ff00723e */ /* 0x000fca00000000ff */
[----:B------:R-:W-:Y:S01]  /*bd90*/  STG.E.U16 [R2.64], R0 ;  /* 0x0000000002007986 */ /* 0x000fe2000c101524 */
[----:B------:R-:W-:Y:S05]  /*bda0*/  EXIT ;  /* 0x000000000000794d */ /* 0x000fea0003800000 */
.L_x_5729:
        /* <DEDUP_REMOVED lines=12> */
.L_x_5732:
[----:B------:R-:W0:Y:S01]  /*be70*/  F2F.F32.F64 R0, R16 ;  /* 0x0000001000007310 */ /* 0x000e220000301000 */
[----:B------:R-:W0:-:S14]  /*be80*/  DSETP.GEU.AND P0, PT, |R16|, c[0x2][0x8], PT ;  /* 0x008002001000762a */ /* 0x000e1c0003f0e200 */
[----:B0-----:R-:W-:-:S05]  /*be90*/  @!P0 FMUL R0, R0, 1.175494350822287508e-38 ;  /* 0x0080000000008820 */ /* 0x001fca0000400000 */
[----:B------:R-:W-:-:S04]  /*bea0*/  F2FP.PACK_AB R5, RZ, R0 ;  /* 0x00000000ff05723e */ /* 0x000fc800000000ff */
[----:B------:R-:W-:-:S05]  /*beb0*/  PRMT R5, R5, 0x5410, RZ ;  /* 0x0000541005057816 */ /* 0x000fca00000000ff */
[----:B------:R-:W-:Y:S01]  /*bec0*/  STG.E [R2.64], R5 ;  /* 0x0000000502007986 */ /* 0x000fe2000c101924 */
[----:B------:R-:W-:Y:S05]  /*bed0*/  EXIT ;  /* 0x000000000000794d */ /* 0x000fea0003800000 */
.L_x_5731:
[----:B------:R-:W-:Y:S01]  /*bee0*/  STG.E.64 [R2.64], R16 ;  /* 0x0000001002007986 */ /* 0x000fe2000c101b24 */
[----:B------:R-:W-:Y:S05]  /*bef0*/  EXIT ;  /* 0x000000000000794d */ /* 0x000fea0003800000 */
.L_x_5722:
        /* <DEDUP_REMOVED lines=12> */
.L_x_5735:
[----:B------:R-:W-:-:S05]  /*bfc0*/  CS2R R18, SRZ ;  /* 0x0000000000127805 */ /* 0x000fca000001ff00 */
[----:B------:R-:W-:Y:S01]  /*bfd0*/  STG.E.128 [R2.64], R16 ;  /* 0x0000001002007986 */ /* 0x000fe2000c101d24 */
[----:B------:R-:W-:Y:S05]  /*bfe0*/  EXIT ;  /* 0x000000000000794d */ /* 0x000fea0003800000 */
.L_x_5734:
        /* <DEDUP_REMOVED lines=23> */
.L_x_5739:
[----:B------:R-:W-:Y:S05]  /*c160*/  BSYNC B0 ;  /* 0x0000000000007941 */ /* 0x000fea0003800000 */
.L_x_5738:
[----:B------:R-:W-:-:S05]  /*c170*/  LOP3.LUT R5, R0, R5, RZ, 0xfc, !PT ;  /* 0x0000000500057212 */ /* 0x000fca00078efcff */
[----:B------:R-:W-:Y:S01]  /*c180*/  STG.E.U8 [R2.64], R5 ;  /* 0x0000000502007986 */ /* 0x000fe2000c101124 */
[----:B------:R-:W-:Y:S05]  /*c190*/  EXIT ;  /* 0x000000000000794d */ /* 0x000fea0003800000 */
.L_x_5737:
        /* <DEDUP_REMOVED lines=15> */
.L_x_5741:
[----:B------:R-:W-:Y:S01]  /*c290*/  IMAD.MOV.U32 R0, RZ, RZ, 0x7f ;  /* 0x0000007fff007424 */ /* 0x000fe200078e00ff */
[----:B------:R-:W-:-:S04]  /*c2a0*/  ISETP.GT.U32.AND P0, PT, R4, 0x7f800000, PT ;  /* 0x7f8000000400780c */ /* 0x000fc80003f04070 */
[----:B------:R-:W-:-:S04]  /*c2b0*/  SEL R0, R0, 0x7c, P0 ;  /* 0x0000007c00007807 */ /* 0x000fc80000000000 */
.L_x_5742:
[----:B------:R-:W-:Y:S05]  /*c2c0*/  BSYNC B0 ;  /* 0x0000000000007941 */ /* 0x000fea0003800000 */
.L_x_5740:
[----:B------:R-:W-:-:S04]  /*c2d0*/  LOP3.LUT R4, R5, 0x80000000, RZ, 0xc0, !PT ;  /* 0x8000000005047812 */ /* 0x000fc800078ec0ff */
[----:B------:R-:W-:-:S04]  /*c2e0*/  SHF.R.U32.HI R5, RZ, 0x18, R4 ;  /* 0x00000018ff057819 */ /* 0x000fc80000011604 */
[----:B------:R-:W-:-:S05]  /*c2f0*/  LOP3.LUT R5, R0, R5, RZ, 0xfc, !PT ;  /* 0x0000000500057212 */ /* 0x000fca00078efcff */
[----:B------:R-:W-:Y:S01]  /*c300*/  STG.E.U8 [R2.64], R5 ;  /* 0x0000000502007986 */ /* 0x000fe2000c101124 */
[----:B------:R-:W-:Y:S05]  /*c310*/  EXIT ;  /* 0x000000000000794d */ /* 0x000fea0003800000 */
.L_x_5736:
[----:B------:R-:W0:Y:S01]  /*c320*/  F2F.F32.F64 R0, R16 ;  /* 0x0000001000007310 */ /* 0x000e220000301000 */
[----:B------:R-:W0:-:S14]  /*c330*/  DSETP.GEU.AND P0, PT, |R16|, c[0x2][0x8], PT ;  /* 0x008002001000762a */ /* 0x000e1c0003f0e200 */
[----:B0-----:R-:W-:-:S05]  /*c340*/  @!P0 FMUL R0, R0, 1.175494350822287508e-38 ;  /* 0x0080000000008820 */ /* 0x001fca0000400000 */
[----:B------:R-:W-:-:S05]  /*c350*/  F2FP.BF16.PACK_AB R0, RZ, R0 ;  /* 0x00000000ff00723e */ /* 0x000fca00000010ff */
[----:B------:R-:W-:Y:S01]  /*c360*/  STG.E.U16 [R2.64], R0 ;  /* 0x0000000002007986 */ /* 0x000fe2000c101524 */
[----:B------:R-:W-:Y:S05]  /*c370*/  EXIT ;  /* 0x000000000000794d */ /* 0x000fea0003800000 */
.L_x_5733:
        /* <DEDUP_REMOVED lines=11> */
.L_x_5745:
        /* <DEDUP_REMOVED lines=19> */
.L_x_5748:
[----:B------:R-:W-:-:S04]  /*c560*/  LOP3.LUT R0, R7, 0x80000000, RZ, 0xc0, !PT ;  /* 0x8000000007007812 */ /* 0x000fc800078ec0ff */
[----:B------:R-:W-:-:S04]  /*c570*/  SHF.R.U32.HI R5, RZ, 0x18, R0 ;  /* 0x00000018ff057819 */ /* 0x000fc80000011600 */
[----:B------:R-:W-:-:S04]  /*c580*/  LOP3.LUT R4, R4, R5, RZ, 0xfc, !PT ;  /* 0x0000000504047212 */ /* 0x000fc800078efcff */
[----:B------:R-:W-:Y:S02]  /*c590*/  PRMT R0, R4, 0x7610, R0 ;  /* 0x0000761004007816 */ /* 0x000fe40000000000 */
.L_x_5747:
[----:B------:R-:W-:Y:S05]  /*c5a0*/  BSYNC B0 ;  /* 0x0000000000007941 */ /* 0x000fea0003800000 */
.L_x_5746:
[----:B------:R-:W-:Y:S01]  /*c5b0*/  STG.E.U8 [R2.64], R0 ;  /* 0x0000000002007986 */ /* 0x000fe2000c101124 */
[----:B------:R-:W-:Y:S05]  /*c5c0*/  EXIT ;  /* 0x000000000000794d */ /* 0x000fea0003800000 */
.L_x_5744:
        /* <DEDUP_REMOVED lines=19> */
.L_x_5751:
[----:B------:R-:W-:-:S04]  /*c700*/  LOP3.LUT R0, R7, 0x80000000, RZ, 0xc0, !PT ;  /* 0x8000000007007812 */ /* 0x000fc800078ec0ff */
[----:B------:R-:W-:-:S04]  /*c710*/  SHF.R.U32.HI R5, RZ, 0x18, R0 ;  /* 0x00000018ff057819 */ /* 0x000fc80000011600 */
[----:B------:R-:W-:-:S04]  /*c720*/  LOP3.LUT R4, R4, R5, RZ, 0xfc, !PT ;  /* 0x0000000504047212 */ /* 0x000fc800078efcff */
[----:B------:R-:W-:Y:S02]  /*c730*/  PRMT R0, R4, 0x7610, R0 ;  /* 0x0000761004007816 */ /* 0x000fe40000000000 */
.L_x_5750:
[----:B------:R-:W-:Y:S05]  /*c740*/  BSYNC B0 ;  /* 0x0000000000007941 */ /* 0x000fea0003800000 */
.L_x_5749:
[----:B------:R-:W-:Y:S01]  /*c750*/  STG.E.U8 [R2.64], R0 ;  /* 0x0000000002007986 */ /* 0x000fe2000c101124 */
[----:B------:R-:W-:Y:S05]  /*c760*/  EXIT ;  /* 0x000000000000794d */ /* 0x000fea0003800000 */
.L_x_5743:
        /* <DEDUP_REMOVED lines=24> */
.L_x_5726:
[----:B------:R-:W-:Y:S01]  /*c8f0*/  MOV R0, 0x0 ;  /* 0x0000000000007802 */ /* 0x000fe20000000f00 */
[----:B------:R-:W-:Y:S02]  /*c900*/  IMAD.MOV.U32 R4, RZ, RZ, c[0x4][0x128] ;  /* 0x01004a00ff047624 */ /* 0x000fe400078e00ff */
[----:B------:R-:W-:Y:S01]  /*c910*/  IMAD.MOV.U32 R5, RZ, RZ, c[0x4][0x12c] ;  /* 0x01004b00ff057624 */ /* 0x000fe200078e00ff */
[----:B------:R0:W2:Y:S01]  /*c920*/  LDC.64 R2, c[0x4][R0] ;  /* 0x0100000000027b82 */ /* 0x0000a20000000a00 */
[----:B------:R-:W-:Y:S02]  /*c930*/  IMAD.MOV.U32 R6, RZ, RZ, c[0x4][0x130] ;  /* 0x01004c00ff067624 */ /* 0x000fe400078e00ff */
[----:B------:R-:W-:Y:S02]  /*c940*/  IMAD.MOV.U32 R7, RZ, RZ, c[0x4][0x134] ;  /* 0x01004d00ff077624 */ /* 0x000fe400078e00ff */
[----:B------:R-:W-:-:S02]  /*c950*/  IMAD.MOV.U32 R8, RZ, RZ, 0x65 ;  /* 0x00000065ff087424 */ /* 0x000fc400078e00ff */
[----:B------:R-:W-:Y:S02]  /*c960*/  IMAD.MOV.U32 R10, RZ, RZ, c[0x4][0x10] ;  /* 0x01000400ff0a7624 */ /* 0x000fe400078e00ff */
[----:B------:R-:W-:Y:S02]  /*c970*/  IMAD.MOV.U32 R11, RZ, RZ, c[0x4][0x14] ;  /* 0x01000500ff0b7624 */ /* 0x000fe400078e00ff */
[----:B------:R-:W-:Y:S02]  /*c980*/  IMAD.MOV.U32 R12, RZ, RZ, 0x1 ;  /* 0x00000001ff0c7424 */ /* 0x000fe400078e00ff */
[----:B------:R-:W-:Y:S02]  /*c990*/  IMAD.MOV.U32 R13, RZ, RZ, RZ ;  /* 0x000000ffff0d7224 */ /* 0x000fe400078e00ff */
[----:B0-----:R-:W-:Y:S01]  /*c9a0*/  LEPC R14 ;  /* 0x00000000000e734e */ /* 0x001fe20000000000 */
[----:B------:R-:W-:Y:S02]  /*c9b0*/  MOV R9, 0xca20 ;  /* 0x0000ca2000097802 */ /* 0x000fe40000000f00 */
[----:B------:R-:W-:Y:S02]  /*c9c0*/  MOV R20, 0xc9a0 ;  /* 0x0000c9a000147802 */ /* 0x000fe40000000f00 */
[----:B------:R-:W-:-:S02]  /*c9d0*/  MOV R21, 0x0 ;  /* 0x0000000000157802 */ /* 0x000fc40000000f00 */
[----:B------:R-:W-:Y:S02]  /*c9e0*/  MOV R0, 0x0 ;  /* 0x0000000000007802 */ /* 0x000fe40000000f00 */
[----:B------:R-:W-:-:S04]  /*c9f0*/  IADD3 R20, P0, P1, -R20, R9, R14 ;  /* 0x0000000914147210 */ /* 0x000fc8000791e10e */
[----:B------:R-:W-:-:S04]  /*ca00*/  IADD3.X R21, ~R0, R21, R15, P0, P1 ;  /* 0x0000001500157210 */ /* 0x000fc800007e250f */
[----:B-123--:R-:W-:Y:S05]  /*ca10*/  CALL.ABS.NOINC R2 ;  /* 0x0000000002007343 */ /* 0x00efea0003c00000 */
[----:B------:R-:W-:Y:S05]  /*ca20*/  EXIT ;  /* 0x000000000000794d */ /* 0x000fea0003800000 */
.L_x_5753:
[----:B------:R-:W0:Y:S02]  /*ca30*/  F2I.U64.F64.TRUNC R16, R16 ;  /* 0x0000001000107311 */ /* 0x000e24000030d800 */
[----:B0-----:R-:W-:Y:S01]  /*ca40*/  STG.E.64 [R2.64], R16 ;  /* 0x0000001002007986 */ /* 0x001fe2000c101b24 */
[----:B------:R-:W-:Y:S05]  /*ca50*/  EXIT ;  /* 0x000000000000794d */ /* 0x000fea0003800000 */
.L_x_5752:
[----:B------:R-:W0:Y:S02]  /*ca60*/  F2I.U32.F64.TRUNC R17, R16 ;  /* 0x0000001000117311 */ /* 0x000e24000030d000 */
[----:B0-----:R-:W-:Y:S01]  /*ca70*/  STG.E [R2.64], R17 ;  /* 0x0000001102007986 */ /* 0x001fe2000c101924 */
[----:B------:R-:W-:Y:S05]  /*ca80*/  EXIT ;  /* 0x000000000000794d */ /* 0x000fea0003800000 */
.L_x_5754:
        /* <DEDUP_REMOVED lines=15> */
.L_x_17776:


//--------------------- .text._ZN2at6native18elementwise_kernelILi128ELi2EZNS0_22gpu_kernel_impl_nocastINS0_13BinaryFunctorIdddZZZNS0_17hypot_kernel_cudaERNS_18TensorIteratorBaseEENKUlvE_clEvENKUlvE_clEvEUlddE_EEEEvS5_RKT_EUliE_EEviT1_ --------------------------
	.section	.text._ZN2at6native18elementwise_kernelILi128ELi2EZNS0_22gpu_kernel_impl_nocastINS0_13BinaryFunctorIdddZZZNS0_17hypot_kernel_cudaERNS_18TensorIteratorBaseEENKUlvE_clEvENKUlvE_clEvEUlddE_EEEEvS5_RKT_EUliE_EEviT1_,"ax",@progbits
	.sectioninfo	@"SHI_REGISTERS=20"
	.align	128
        .global         _ZN2at6native18elementwise_kernelILi128ELi2EZNS0_22gpu_kernel_impl_nocastINS0_13BinaryFunctorIdddZZZNS0_17hypot_kernel_cudaERNS_18TensorIteratorBaseEENKUlvE_clEvENKUlvE_clEvEUlddE_EEEEvS5_RKT_EUliE_EEviT1_
        .type           _ZN2at6native18elementwise_kernelILi128ELi2EZNS0_22gpu_kernel_impl_nocastINS0_13BinaryFunctorIdddZZZNS0_17hypot_kernel_cudaERNS_18TensorIteratorBaseEENKUlvE_clEvENKUlvE_clEvEUlddE_EEEEvS5_RKT_EUliE_EEviT1_,@function
        .size           _ZN2at6native18elementwise_kernelILi128ELi2EZNS0_22gpu_kernel_impl_nocastINS0_13BinaryFunctorIdddZZZNS0_17hypot_kernel_cudaERNS_18TensorIteratorBaseEENKUlvE_clEvENKUlvE_clEvEUlddE_EEEEvS5_RKT_EUliE_EEviT1_,(.L_x_17777 - _ZN2at6native18elementwise_kernelILi128ELi2EZNS0_22gpu_kernel_impl_nocastINS0_13BinaryFunctorIdddZZZNS0_17hypot_kernel_cudaERNS_18TensorIteratorBaseEENKUlvE_clEvENKUlvE_clEvEUlddE_EEEEvS5_RKT_EUliE_EEviT1_)
        .other          _ZN2at6native18elementwise_kernelILi128ELi2EZNS0_22gpu_kernel_impl_nocastINS0_13BinaryFunctorIdddZZZNS0_17hypot_kernel_cudaERNS_18TensorIteratorBaseEENKUlvE_clEvENKUlvE_clEvEUlddE_EEEEvS5_RKT_EUliE_EEviT1_,@"STO_CUDA_ENTRY STV_DEFAULT"
_ZN2at6native18elementwise_kernelILi128ELi2EZNS0_22gpu_kernel_impl_nocastINS0_13BinaryFunctorIdddZZZNS0_17hypot_kernel_cudaERNS_18TensorIteratorBaseEENKUlvE_clEvENKUlvE_clEvEUlddE_EEEEvS5_RKT_EUliE_EEviT1_:
.text._ZN2at6native18elementwise_kernelILi128ELi2EZNS0_22gpu_kernel_impl_nocastINS0_13BinaryFunctorIdddZZZNS0_17hypot_kernel_cudaERNS_18TensorIteratorBaseEENKUlvE_clEvENKUlvE_clEvEUlddE_EEEEvS5_RKT_EUliE_EEviT1_:
        /* <DEDUP_REMOVED lines=30> */
[C---:B------:R-:W-:Y:S02]  /*01e0*/  IMAD R9, R8.reuse, c[0x0][0x2a4], RZ ;  /* 0x0000a90008097a24 */ /* 0x040fe400078e02ff */
[C---:B------:R-:W-:Y:S02]  /*01f0*/  IMAD R11, R8.reuse, c[0x0][0x2ac], RZ ;  /* 0x0000ab00080b7a24 */ /* 0x040fe400078e02ff */
[----:B------:R-:W-:Y:S02]  /*0200*/  IMAD R5, R8, c[0x0][0x2a8], R5 ;  /* 0x0000aa0008057a24 */ /* 0x000fe400078e0205 */
        /* <DEDUP_REMOVED lines=230> */
.L_x_5757:
[----:B------:R-:W-:Y:S02]  /*1070*/  IADD3 R8, P0, R5, c[0x0][0x3d0], RZ ;  /* 0x0000f40005087a10 */ /* 0x000fe40007f1e0ff */
[----:B------:R-:W-:Y:S02]  /*1080*/  IADD3 R10, P1, R4, c[0x0][0x3d8], RZ ;  /* 0x0000f600040a7a10 */ /* 0x000fe40007f3e0ff */
[----:B------:R-:W-:Y:S02]  /*1090*/  IADD3.X R9, RZ, c[0x0][0x3d4], RZ, P0, !PT ;  /* 0x0000f500ff097a10 */ /* 0x000fe400007fe4ff */
[----:B------:R-:W-:-:S03]  /*10a0*/  IADD3.X R11, RZ, c[0x0][0x3dc], RZ, P1, !PT ;  /* 0x0000f700ff0b7a10 */ /* 0x000fc60000ffe4ff */
[----:B------:R0:W2:Y:S04]  /*10b0*/  LDG.E.64 R4, [R8.64] ;  /* 0x0000000408047981 */ /* 0x0000a8000c1e1b00 */
[----:B------:R-:W3:Y:S01]  /*10c0*/  LDG.E.64 R6, [R10.64] ;  /* 0x000000040a067981 */ /* 0x000ee2000c1e1b00 */
[----:B------:R-:W-:Y:S02]  /*10d0*/  MOV R16, 0x0 ;  /* 0x0000000000107802 */ /* 0x000fe40000000f00 */
[----:B------:R-:W-:Y:S01]  /*10e0*/  MOV R17, 0x3fd80000 ;  /* 0x3fd8000000117802 */ /* 0x000fe20000000f00 */
[----:B0-----:R-:W-:Y:S01]  /*10f0*/  IMAD.MOV.U32 R8, RZ, RZ, RZ ;  /* 0x000000ffff087224 */ /* 0x001fe200078e00ff */
[----:B--2---:R-:W-:-:S04]  /*1100*/  DADD R12, -RZ, |R4| ;  /* 0x00000000ff0c7229 */ /* 0x004fc80000000504 */
[----:B---3--:R-:W0:-:S10]  /*1110*/  DADD R14, -RZ, |R6| ;  /* 0x00000000ff0e7229 */ /* 0x008e140000000506 */
        /* <DEDUP_REMOVED lines=21> */
[----:B------:R-:W-:Y:S01]  /*1270*/  DSETP.NEU.AND P0, PT, R4, RZ, PT ;  /* 0x000000ff0400722a */ /* 0x000fe20003f0d000 */
[----:B------:R-:W0:Y:S01]  /*1280*/  MUFU.RSQ64H R11, R13 ;  /* 0x0000000d000b7308 */ /* 0x000e220000001c00 */
[----:B------:R-:W-:Y:S02]  /*1290*/  MOV R10, RZ ;  /* 0x000000ff000a7202 */ /* 0x000fe40000000f00 */
[----:B------:R-:W-:-:S04]  /*12a0*/  ISETP.GE.U32.AND P1, PT, R5, 0x7ff00000, PT ;  /* 0x7ff000000500780c */ /* 0x000fc80003f26070 */
        /* <DEDUP_REMOVED lines=14> */
.L_x_5756:
[----:B------:R-:W-:Y:S05]  /*1390*/  BSYNC B0 ;  /* 0x0000000000007941 */ /* 0x000fea0003800000 */
.L_x_5755:
[----:B------:R-:W-:-:S13]  /*13a0*/  ISETP.GE.AND P0, PT, R7, c[0x0][0x160], PT ;  /* 0x0000580007007a0c */ /* 0x000fda0003f06270 */
[----:B------:R-:W-:Y:S05]  /*13b0*/  @P0 EXIT ;  /* 0x000000000000094d */ /* 0x000fea0003800000 */
[----:B------:R-:W-:Y:S01]  /*13c0*/  ISETP.NE.AND P0, PT, RZ, c[0x0][0x168], PT ;  /* 0x00005a00ff007a0c */ /* 0x000fe20003f05270 */
[----:B------:R-:W-:Y:S01]  /*13d0*/  CS2R R2, SRZ ;  /* 0x0000000000027805 */ /* 0x000fe2000001ff00 */
[----:B------:R-:W-:-:S11]  /*13e0*/  MOV R0, RZ ;  /* 0x000000ff00007202 */ /* 0x000fd60000000f00 */
[----:B------:R-:W-:Y:S05]  /*13f0*/  @!P0 BRA `(.L_x_5758) ;  /* 0x00000f9000008947 */ /* 0x000fea0003800000 */
[----:B------:R-:W-:Y:S01]  /*1400*/  HFMA2.MMA R2, -RZ, RZ, 0, 0 ;  /* 0x00000000ff027435 */ /* 0x000fe200000001ff */
[----:B------:R-:W-:Y:S02]  /*1410*/  MOV R3, R7 ;  /* 0x0000000700037202 */ /* 0x000fe40000000f00 */
[----:B0-----:R-:W-:-:S04]  /*1420*/  MOV R8, c[0x0][0x168] ;  /* 0x00005a0000087a02 */ /* 0x001fc80000000f00 */
[----:B------:R-:W-:-:S03]  /*1430*/  ISETP.NE.AND P0, PT, R8, 0x1, PT ;  /* 0x000000010800780c */ /* 0x000fc60003f05270 */
[----:B------:R-:W-:-:S05]  /*1440*/  IMAD.HI.U32 R4, R7, c[0x0][0x170], R2 ;  /* 0x00005c0007047a27 */ /* 0x000fca00078e0002 */
[----:B------:R-:W-:-:S05]  /*1450*/  SHF.R.U32.HI R5, RZ, c[0x0][0x174], R4 ;  /* 0x00005d00ff057a19 */ /* 0x000fca0000011604 */
[----:B------:R-:W-:-:S04]  /*1460*/  IMAD.MOV R2, RZ, RZ, -R5 ;  /* 0x000000ffff027224 */ /* 0x000fc800078e0a05 */
        /* <DEDUP_REMOVED lines=234> */
[C---:B------:R-:W-:Y:S02]  /*2310*/  IMAD R0, R5.reuse, c[0x0][0x3ac], R0 ;  /* 0x0000eb0005007a24 */ /* 0x040fe400078e0200 */
[----:B------:R-:W-:Y:S02]  /*2320*/  @P0 IMAD.MOV R6, RZ, RZ, -R4 ;  /* 0x000000ffff060224 */ /* 0x000fe400078e0a04 */
[C---:B------:R-:W-:Y:S02]  /*2330*/  IMAD R3, R5.reuse, c[0x0][0x3b0], R3 ;  /* 0x0000ec0005037a24 */ /* 0x040fe400078e0203 */
[----:B------:R-:W-:Y:S02]  /*2340*/  @P0 IMAD R7, R6, c[0x0][0x28c], R7 ;  /* 0x0000a30006070a24 */ /* 0x000fe400078e0207 */
[----:B------:R-:W-:Y:S02]  /*2350*/  IMAD R2, R5, c[0x0][0x3b4], R2 ;  /* 0x0000ed0005027a24 */ /* 0x000fe400078e0202 */
[----:B------:R-:W-:-:S02]  /*2360*/  @P0 IMAD R0, R7, c[0x0][0x3b8], R0 ;  /* 0x0000ee0007000a24 */ /* 0x000fc400078e0200 */
[C---:B------:R-:W-:Y:S02]  /*2370*/  @P0 IMAD R3, R7.reuse, c[0x0][0x3bc], R3 ;  /* 0x0000ef0007030a24 */ /* 0x040fe400078e0203 */
[----:B------:R-:W-:-:S03]  /*2380*/  @P0 IMAD R2, R7, c[0x0][0x3c0], R2 ;  /* 0x0000f00007020a24 */ /* 0x000fc600078e0202 */
.L_x_5758:
[----:B0-----:R-:W-:Y:S02]  /*2390*/  IADD3 R8, P0, R3, c[0x0][0x3d0], RZ ;  /* 0x0000f40003087a10 */ /* 0x001fe40007f1e0ff */
[----:B------:R-:W-:Y:S02]  /*23a0*/  IADD3 R10, P1, R2, c[0x0][0x3d8], RZ ;  /* 0x0000f600020a7a10 */ /* 0x000fe40007f3e0ff */
[----:B------:R-:W-:Y:S02]  /*23b0*/  IADD3.X R9, RZ, c[0x0][0x3d4], RZ, P0, !PT ;  /* 0x0000f500ff097a10 */ /* 0x000fe400007fe4ff */
[----:B------:R-:W-:-:S03]  /*23c0*/  IADD3.X R11, RZ, c[0x0][0x3dc], RZ, P1, !PT ;  /* 0x0000f700ff0b7a10 */ /* 0x000fc60000ffe4ff */
[----:B------:R0:W2:Y:S04]  /*23d0*/  LDG.E.64 R2, [R8.64] ;  /* 0x0000000408027981 */ /* 0x0000a8000c1e1b00 */
[----:B------:R-:W3:Y:S01]  /*23e0*/  LDG.E.64 R4, [R10.64] ;  /* 0x000000040a047981 */ /* 0x000ee2000c1e1b00 */
[----:B------:R-:W-:Y:S02]  /*23f0*/  MOV R16, 0x0 ;  /* 0x0000000000107802 */ /* 0x000fe40000000f00 */
[----:B------:R-:W-:Y:S02]  /*2400*/  MOV R17, 0x3fd80000 ;  /* 0x3fd8000000117802 */ /* 0x000fe40000000f00 */
[----:B0-----:R-:W-:Y:S01]  /*2410*/  MOV R8, RZ ;  /* 0x000000ff00087202 */ /* 0x001fe20000000f00 */
        /* <DEDUP_REMOVED lines=12> */
[----:B------:R-:W-:Y:S02]  /*24e0*/  MOV R12, c[0x2][0x4] ;  /* 0x00800100000c7a02 */ /* 0x000fe40000000f00 */
        /* <DEDUP_REMOVED lines=29> */
.L_x_5759:
        /* <DEDUP_REMOVED lines=12> */
.L_x_17777:


//--------------------- .text._ZN2at6native27unrolled_elementwise_kernelINS0_13BinaryFunctorIdddZZZNS0_17hypot_kernel_cudaERNS_18TensorIteratorBaseEENKUlvE_clEvENKUlvE_clEvEUlddE_EESt5arrayIPcLm3EELi4E23TrivialOffsetCalculatorILi2EjESC_ILi1EjENS0_6memory15LoadWithoutCastENSF_16StoreWithoutCastEEEviT_T0_T2_T3_T4_T5_ --------------------------
	.section	.text._ZN2at6native27unrolled_elementwise_kernelINS0_13BinaryFunctorIdddZZZNS0_17hypot_kernel_cudaERNS_18TensorIteratorBaseEENKUlvE_clEvENKUlvE_clEvEUlddE_EESt5arrayIPcLm3EELi4E23TrivialOffsetCalculatorILi2EjESC_ILi1EjENS0_6memory15LoadWithoutCastENSF_16StoreWithoutCastEEEviT_T0_T2_T3_T4_T5_,"ax",@progbits
	.sectioninfo	@"SHI_REGISTERS=32"
	.align	128
        .global         _ZN2at6native27unrolled_elementwise_kernelINS0_13BinaryFunctorIdddZZZNS0_17hypot_kernel_cudaERNS_18TensorIteratorBaseEENKUlvE_clEvENKUlvE_clEvEUlddE_EESt5arrayIPcLm3EELi4E23TrivialOffsetCalculatorILi2EjESC_ILi1EjENS0_6memory15LoadWithoutCastENSF_16StoreWithoutCastEEEviT_T0_T2_T3_T4_T5_
        .type           _ZN2at6native27unrolled_elementwise_kernelINS0_13BinaryFunctorIdddZZZNS0_17hypot_kernel_cudaERNS_18TensorIteratorBaseEENKUlvE_clEvENKUlvE_clEvEUlddE_EESt5arrayIPcLm3EELi4E23TrivialOffsetCalculatorILi2EjESC_ILi1EjENS0_6memory15LoadWithoutCastENSF_16StoreWithoutCastEEEviT_T0_T2_T3_T4_T5_,@function
        .size           _ZN2at6native27unrolled_elementwise_kernelINS0_13BinaryFunctorIdddZZZNS0_17hypot_kernel_cudaERNS_18TensorIteratorBaseEENKUlvE_clEvENKUlvE_clEvEUlddE_EESt5arrayIPcLm3EELi4E23TrivialOffsetCalculatorILi2EjESC_ILi1EjENS0_6memory15LoadWithoutCastENSF_16StoreWithoutCastEEEviT_T0_T2_T3_T4_T5_,(.L_x_17778 - _ZN2at6native27unrolled_elementwise_kernelINS0_13BinaryFunctorIdddZZZNS0_17hypot_kernel_cudaERNS_18TensorIteratorBaseEENKUlvE_clEvENKUlvE_clEvEUlddE_EESt5arrayIPcLm3EELi4E23TrivialOffsetCalculatorILi2EjESC_ILi1EjENS0_6memory15LoadWithoutCastENSF_16StoreWithoutCastEEEviT_T0_T2_T3_T4_T5_)
        .other          _ZN2at6native27unrolled_elementwise_kernelINS0_13BinaryFunctorIdddZZZNS0_17hypot_kernel_cudaERNS_18TensorIteratorBaseEENKUlvE_clEvENKUlvE_clEvEUlddE_EESt5arrayIPcLm3EELi4E23TrivialOffsetCalculatorILi2EjESC_ILi1EjENS0_6memory15LoadWithoutCastENSF_16StoreWithoutCastEEEviT_T0_T2_T3_T4_T5_,@"STO_CUDA_ENTRY STV_DEFAULT"
_ZN2at6native27unrolled_elementwise_kernelINS0_13BinaryFunctorIdddZZZNS0_17hypot_kernel_cudaERNS_18TensorIteratorBaseEENKUlvE_clEvENKUlvE_clEvEUlddE_EESt5arrayIPcLm3EELi4E23TrivialOffsetCalculatorILi2EjESC_ILi1EjENS0_6memory15LoadWithoutCastENSF_16StoreWithoutCastEEEviT_T0_T2_T3_T4_T5_:
.text._ZN2at6native27unrolled_elementwise_kernelINS0_13BinaryFunctorIdddZZZNS0_17hypot_kernel_cudaERNS_18TensorIteratorBaseEENKUlvE_clEvENKUlvE_clEvEUlddE_EESt5arrayIPcLm3EELi4E23TrivialOffsetCalculatorILi2EjESC_ILi1EjENS0_6memory15LoadWithoutCastENSF_16StoreWithoutCastEEEviT_T0_T2_T3_T4_T5_:
[----:B------:R-:W-:Y:S02]  /*0000*/  IMAD.MOV.U32 R1, RZ, RZ, c[0x0][0x28] ;  /* 0x00000a00ff017624 */ /* 0x000fe400078e00ff */
[----:B------:R-:W0:Y:S01]  /*0010*/  S2R R0, SR_CTAID.X ;  /* 0x0000000000007919 */ /* 0x000e220000002500 */
[----:B------:R-:W-:Y:S01]  /*0020*/  IMAD.MOV.U32 R3, RZ, RZ, -0x200 ;  /* 0xfffffe00ff037424 */ /* 0x000fe200078e00ff */
[----:B------:R-:W-:Y:S01]  /*0030*/  ULDC.64 UR4, c[0x0][0x118] ;  /* 0x0000460000047ab9 */ /* 0x000fe20000000a00 */
[----:B------:R-:W-:Y:S01]  /*0040*/  CS2R R4, SRZ ;  /* 0x0000000000047805 */ /* 0x000fe2000001ff00 */
[----:B------:R-:W1:Y:S01]  /*0050*/  S2R R25, SR_TID.X ;  /* 0x0000000000197919 */ /* 0x000e620000002100 */
[----:B0-----:R-:W-:Y:S02]  /*0060*/  IMAD R2, R0, R3, c[0x0][0x160] ;  /* 0x0000580000027624 */ /* 0x001fe400078e0203 */
[----:B-1----:R-:W-:-:S03]  /*0070*/  IMAD.MOV.U32 R3, RZ, RZ, R25 ;  /* 0x000000ffff037224 */ /* 0x002fc600078e0019 */
[----:B------:R-:W-:-:S13]  /*0080*/  ISETP.GE.AND P1, PT, R25, R2, PT ;  /* 0x000000021900720c */ /* 0x000fda0003f26270 */
[----:B------:R-:W-:Y:S01]  /*0090*/  @!P1 IMAD R12, R0, 0x200, R3 ;  /* 0x00000200000c9824 */ /* 0x000fe200078e0203 */
[----:B------:R-:W-:Y:S01]  /*00a0*/  @!P1 IADD3 R3, R3, 0x80, RZ ;  /* 0x0000008003039810 */ /* 0x000fe20007ffe0ff */
[----:B------:R-:W-:Y:S01]  /*00b0*/  CS2R R14, SRZ ;  /* 0x00000000000e7805 */ /* 0x000fe2000001ff00 */
[----:B------:R-:W-:Y:S01]  /*00c0*/  CS2R R6, SRZ ;  /* 0x0000000000067805 */ /* 0x000fe2000001ff00 */
[----:B------:R-:W-:Y:S01]  /*00d0*/  @!P1 IMAD.MOV.U32 R13, RZ, RZ, 0x8 ;  /* 0x00000008ff0d9424 */ /* 0x000fe200078e00ff */
[----:B------:R-:W-:Y:S01]  /*00e0*/  ISETP.GE.AND P0, PT, R3, R2, PT ;  /* 0x000000020300720c */ /* 0x000fe20003f06270 */
[----:B------:R-:W-:Y:S02]  /*00f0*/  CS2R R8, SRZ ;  /* 0x0000000000087805 */ /* 0x000fe4000001ff00 */
[----:B------:R-:W-:-:S10]  /*0100*/  @!P1 IMAD.WIDE.U32 R10, R12, R13, c[0x0][0x170] ;  /* 0x00005c000c0a9625 */ /* 0x000fd400078e000d */
        /* <DEDUP_REMOVED lines=9> */
[----:B------:R-:W-:Y:S01]  /*01a0*/  @!P2 IMAD R26, R0, 0x200, R3 ;  /* 0x00000200001aa824 */ /* 0x000fe200078e0203 */
[----:B------:R-:W-:-:S04]  /*01b0*/  @!P2 IADD3 R3, R3, 0x80, RZ ;  /* 0x000000800303a810 */ /* 0x000fc80007ffe0ff */
[----:B------:R-:W-:Y:S01]  /*01c0*/  ISETP.GE.AND P0, PT, R3, R2, PT ;  /* 0x000000020300720c */ /* 0x000fe20003f06270 */
[----:B------:R-:W-:-:S05]  /*01d0*/  @!P1 IMAD.WIDE.U32 R12, R12, R13, c[0x0][0x178] ;  /* 0x00005e000c0c9625 */ /* 0x000fca00078e000d */
[----:B------:R3:W5:Y:S01]  /*01e0*/  @!P1 LDG.E.64 R8, [R12.64] ;  /* 0x000000040c089981 */ /* 0x000762000c1e1b00 */
[----:B------:R-:W-:Y:S01]  /*01f0*/  @!P2 IMAD.MOV.U32 R27, RZ, RZ, 0x8 ;  /* 0x00000008ff1ba424 */ /* 0x000fe200078e00ff */
[----:B------:R-:W-:-:S05]  /*0200*/  CS2R R28, SRZ ;  /* 0x00000000001c7805 */ /* 0x000fca000001ff00 */
[----:B------:R-:W-:Y:S02]  /*0210*/  @!P0 IMAD R3, R0, 0x200, R3 ;  /* 0x0000020000038824 */ /* 0x000fe400078e0203 */
[----:B---3--:R-:W-:Y:S01]  /*0220*/  @!P0 IMAD.MOV.U32 R12, RZ, RZ, 0x8 ;  /* 0x00000008ff0c8424 */ /* 0x008fe200078e00ff */
[----:B------:R-:W-:Y:S01]  /*0230*/  CS2R R22, SRZ ;  /* 0x0000000000167805 */ /* 0x000fe2000001ff00 */
[----:B------:R-:W-:Y:S01]  /*0240*/  @!P2 IMAD.WIDE.U32 R20, R26, R27, c[0x0][0x170] ;  /* 0x00005c001a14a625 */ /* 0x000fe200078e001b */
[----:B0-----:R-:W-:-:S03]  /*0250*/  CS2R R10, SRZ ;  /* 0x00000000000a7805 */ /* 0x001fc6000001ff00 */
[CC--:B-1----:R-:W-:Y:S01]  /*0260*/  @!P0 IMAD.WIDE.U32 R16, R3.reuse, R12.reuse, c[0x0][0x170] ;  /* 0x00005c0003108625 */ /* 0x0c2fe200078e000c */
[----:B------:R0:W5:Y:S03]  /*0270*/  @!P2 LDG.E.64 R28, [R20.64] ;  /* 0x00000004141ca981 */ /* 0x000166000c1e1b00 */
[----:B--2---:R-:W-:Y:S01]  /*0280*/  @!P0 IMAD.WIDE.U32 R18, R3, R12, c[0x0][0x178] ;  /* 0x00005e0003128625 */ /* 0x004fe200078e000c */
[----:B------:R0:W5:Y:S01]  /*0290*/  @!P0 LDG.E.64 R10, [R16.64] ;  /* 0x00000004100a8981 */ /* 0x000162000c1e1b00 */
[----:B------:R-:W-:Y:S02]  /*02a0*/  CS2R R12, SRZ ;  /* 0x00000000000c7805 */ /* 0x000fe4000001ff00 */
[----:B------:R-:W-:-:S04]  /*02b0*/  @!P2 IMAD.WIDE.U32 R26, R26, R27, c[0x0][0x178] ;  /* 0x00005e001a1aa625 */ /* 0x000fc800078e001b */
[----:B------:R0:W5:Y:S04]  /*02c0*/  @!P0 LDG.E.64 R12, [R18.64] ;  /* 0x00000004120c8981 */ /* 0x000168000c1e1b00 */
[----:B------:R0:W5:Y:S01]  /*02d0*/  @!P2 LDG.E.64 R22, [R26.64] ;  /* 0x000000041a16a981 */ /* 0x000162000c1e1b00 */
[----:B------:R-:W-:Y:S01]  /*02e0*/  BSSY B0, `(.L_x_5760) ;  /* 0x000002a000007945 */ /* 0x000fe20003800000 */
[----:B------:R-:W-:Y:S05]  /*02f0*/  @P1 BRA `(.L_x_5761) ;  /* 0x0000028000001947 */ /* 0x000fea0003800000 */
[----:B0----5:R-:W-:Y:S01]  /*0300*/  DADD R16, -RZ, |R8| ;  /* 0x00000000ff107229 */ /* 0x021fe20000000508 */
[----:B------:R-:W-:Y:S02]  /*0310*/  IMAD.MOV.U32 R26, RZ, RZ, RZ ;  /* 0x000000ffff1a7224 */ /* 0x000fe400078e00ff */
[----:B------:R-:W-:Y:S01]  /*0320*/  IMAD.MOV.U32 R20, RZ, RZ, RZ ;  /* 0x000000ffff147224 */ /* 0x000fe200078e00ff */
[----:B------:R-:W0:-:S10]  /*0330*/  DADD R8, -RZ, |R4| ;  /* 0x00000000ff087229 */ /* 0x000e140000000504 */
        /* <DEDUP_REMOVED lines=9> */
[----:B------:R-:W-:Y:S01]  /*03d0*/  IADD3 R27, -R3, 0x7fd00000, RZ ;  /* 0x7fd00000031b7810 */ /* 0x000fe20007ffe1ff */
[----:B------:R-:W-:-:S05]  /*03e0*/  DSETP.NEU.AND P0, PT, R4, RZ, PT ;  /* 0x000000ff0400722a */ /* 0x000fca0003f0d000 */
        /* <DEDUP_REMOVED lines=11> */
[----:B------:R-:W-:Y:S02]  /*04a0*/  SEL R18, R16, c[0x2][0x0], P2 ;  /* 0x0080000010127a07 */ /* 0x000fe40001000000 */
[----:B------:R-:W-:Y:S01]  /*04b0*/  ISETP.GE.U32.AND P2, PT, R5, 0x7ff00000, PT ;  /* 0x7ff000000500780c */ /* 0x000fe20003f46070 */
[----:B0-----:R-:W0:-:S06]  /*04c0*/  DMUL R16, R20, R20 ;  /* 0x0000001414107228 */ /* 0x001e0c0000000000 */
[----:B0-----:R0:W1:Y:S02]  /*04d0*/  DFMA R16, R18, -R16, 1 ;  /* 0x3ff000001210742b */ /* 0x0010640000000810 */
[----:B0-----:R-:W-:Y:S02]  /*04e0*/  IMAD.MOV.U32 R18, RZ, RZ, 0x0 ;  /* 0x00000000ff127424 */ /* 0x001fe400078e00ff */
[----:B------:R-:W-:-:S06]  /*04f0*/  IMAD.MOV.U32 R19, RZ, RZ, 0x3fd80000 ;  /* 0x3fd80000ff137424 */ /* 0x000fcc00078e00ff */
[----:B-1----:R-:W-:-:S04]  /*0500*/  DFMA R18, R16, R18, 0.5 ;  /* 0x3fe000001012742b */ /* 0x002fc80000000012 */
[----:B------:R-:W0:-:S06]  /*0510*/  DMUL R16, R20, R16 ;  /* 0x0000001014107228 */ /* 0x000e0c0000000000 */
[----:B0-----:R0:W1:Y:S02]  /*0520*/  DFMA R16, R18, R16, R20 ;  /* 0x000000101210722b */ /* 0x0010640000000014 */
[----:B0-----:R-:W-:-:S04]  /*0530*/  LOP3.LUT R21, R3, 0x100000, RZ, 0xfc, !PT ;  /* 0x0010000003157812 */ /* 0x001fc800078efcff */
[----:B-1----:R-:W0:-:S06]  /*0540*/  DMUL R16, R26, R16 ;  /* 0x000000101a107228 */ /* 0x002e0c0000000000 */
[----:B0-----:R-:W0:-:S10]  /*0550*/  DMUL R16, R16, R20 ;  /* 0x0000001410107228 */ /* 0x001e140000000000 */
[----:B0-----:R-:W-:Y:S02]  /*0560*/  @!P2 FSEL R4, R8, R16, !P0 ;  /* 0x000000100804a208 */ /* 0x001fe40004000000 */
[----:B------:R-:W-:Y:S02]  /*0570*/  @!P2 FSEL R5, R9, R17, !P0 ;  /* 0x000000110905a208 */ /* 0x000fe40004000000 */
.L_x_5761:
[----:B------:R-:W-:Y:S05]  /*0580*/  BSYNC B0 ;  /* 0x0000000000007941 */ /* 0x000fea0003800000 */
.L_x_5760:
[----:B------:R-:W-:Y:S01]  /*0590*/  IMAD.MOV.U32 R3, RZ, RZ, R25 ;  /* 0x000000ffff037224 */ /* 0x000fe200078e0019 */
[----:B------:R-:W-:Y:S04]  /*05a0*/  BSSY B0, `(.L_x_5762) ;  /* 0x000002c000007945 */ /* 0x000fe80003800000 */
[----:B0-----:R-:W-:-:S04]  /*05b0*/  IADD3 R27, R3, 0x80, RZ ;  /* 0x00000080031b7810 */ /* 0x001fc80007ffe0ff */
[----:B------:R-:W-:-:S13]  /*05c0*/  ISETP.GE.AND P0, PT, R27, R2, PT ;  /* 0x000000021b00720c */ /* 0x000fda0003f06270 */
[----:B------:R-:W-:Y:S05]  /*05d0*/  @P0 BRA `(.L_x_5763) ;  /* 0x0000028000000947 */ /* 0x000fea0003800000 */
[----:B-----5:R-:W-:Y:S01]  /*05e0*/  DADD R6, -RZ, |R6| ;  /* 0x00000000ff067229 */ /* 0x020fe20000000506 */
[----:B------:R-:W-:Y:S02]  /*05f0*/  IMAD.MOV.U32 R20, RZ, RZ, RZ ;  /* 0x000000ffff147224 */ /* 0x000fe400078e00ff */
[----:B------:R-:W-:Y:S01]  /*0600*/  IMAD.MOV.U32 R18, RZ, RZ, RZ ;  /* 0x000000ffff127224 */ /* 0x000fe200078e00ff */
[----:B------:R-:W0:-:S10]  /*0610*/  DADD R14, -RZ, |R14| ;  /* 0x00000000ff0e7229 */ /* 0x000e14000000050e */
        /* <DEDUP_REMOVED lines=22> */
[----:B------:R-:W0:Y:S01]  /*0780*/  MUFU.RSQ64H R19, R17 ;  /* 0x0000001100137308 */ /* 0x000e220000001c00 */
        /* <DEDUP_REMOVED lines=13> */
.L_x_5763:
[----:B------:R-:W-:Y:S05]  /*0860*/  BSYNC B0 ;  /* 0x0000000000007941 */ /* 0x000fea0003800000 */
.L_x_5762:
[----:B-----5:R-:W-:Y:S01]  /*0870*/  IADD3 R9, R3, 0x100, RZ ;  /* 0x0000010003097810 */ /* 0x020fe20007ffe0ff */
[----:B------:R-:W-:Y:S03]  /*0880*/  BSSY B0, `(.L_x_5764) ;  /* 0x000002c000007945 */ /* 0x000fe60003800000 */
[----:B------:R-:W-:-:S13]  /*0890*/  ISETP.GE.AND P0, PT, R9, R2, PT ;  /* 0x000000020900720c */ /* 0x000fda0003f06270 */
[----:B------:R-:W-:Y:S05]  /*08a0*/  @P0 BRA `(.L_x_5765) ;  /* 0x0000029000000947 */ /* 0x000fea0003800000 */
[----:B------:R-:W-:Y:S01]  /*08b0*/  DADD R22, -RZ, |R22| ;  /* 0x00000000ff167229 */ /* 0x000fe20000000516 */
[----:B------:R-:W-:Y:S02]  /*08c0*/  IMAD.MOV.U32 R20, RZ, RZ, RZ ;  /* 0x000000ffff147224 */ /* 0x000fe400078e00ff */
[----:B------:R-:W-:Y:S01]  /*08d0*/  IMAD.MOV.U32 R18, RZ, RZ, RZ ;  /* 0x000000ffff127224 */ /* 0x000fe200078e00ff */
[----:B------:R-:W0:Y:S01]  /*08e0*/  DADD R28, -RZ, |R28| ;  /* 0x00000000ff1c7229 */ /* 0x000e22000000051c */
        /* <DEDUP_REMOVED lines=31> */
[----:B0-----:R-:W-:Y:S01]  /*0ae0*/  LOP3.LUT R17, R24, 0x100000, RZ, 0xfc, !PT ;  /* 0x0010000018117812 */ /* 0x001fe200078efcff */
[----:B------:R-:W-:-:S03]  /*0af0*/  IMAD.MOV.U32 R16, RZ, RZ, RZ ;  /* 0x000000ffff107224 */ /* 0x000fc600078e00ff */
[----:B-1----:R-:W0:-:S06]  /*0b00*/  DMUL R14, R20, R14 ;  /* 0x0000000e140e7228 */ /* 0x002e0c0000000000 */
[----:B0-----:R-:W0:-:S10]  /*0b10*/  DMUL R14, R14, R16 ;  /* 0x000000100e0e7228 */ /* 0x001e140000000000 */
[----:B0-----:R-:W-:Y:S02]  /*0b20*/  @!P2 FSEL R22, R8, R14, !P0 ;  /* 0x0000000e0816a208 */ /* 0x001fe40004000000 */
[----:B------:R-:W-:Y:S02]  /*0b30*/  @!P2 FSEL R23, R9, R15, !P0 ;  /* 0x0000000f0917a208 */ /* 0x000fe40004000000 */
.L_x_5765:
[----:B------:R-:W-:Y:S05]  /*0b40*/  BSYNC B0 ;  /* 0x0000000000007941 */ /* 0x000fea0003800000 */
.L_x_5764:
[----:B------:R-:W-:Y:S01]  /*0b50*/  IADD3 R9, R3, 0x180, RZ ;  /* 0x0000018003097810 */ /* 0x000fe20007ffe0ff */
[----:B------:R-:W-:Y:S01]  /*0b60*/  @!P1 IMAD.MOV.U32 R3, RZ, RZ, R27 ;  /* 0x000000ffff039224 */ /* 0x000fe200078e001b */
[----:B------:R-:W-:Y:S01]  /*0b70*/  BSSY B0, `(.L_x_5766) ;  /* 0x0000030000007945 */ /* 0x000fe20003800000 */
[----:B------:R-:W-:Y:S01]  /*0b80*/  @!P1 IMAD R8, R0, 0x200, R25 ;  /* 0x0000020000089824 */ /* 0x000fe200078e0219 */
[-C--:B------:R-:W-:Y:S01]  /*0b90*/  ISETP.GE.AND P0, PT, R9, R2.reuse, PT ;  /* 0x000000020900720c */ /* 0x080fe20003f06270 */
[----:B------:R-:W-:Y:S01]  /*0ba0*/  @!P1 IMAD.MOV.U32 R9, RZ, RZ, 0x8 ;  /* 0x00000008ff099424 */ /* 0x000fe200078e00ff */
[----:B------:R-:W-:-:S03]  /*0bb0*/  ISETP.GE.AND P3, PT, R3, R2, PT ;  /* 0x000000020300720c */ /* 0x000fc60003f66270 */
[----:B------:R-:W-:-:S08]  /*0bc0*/  @!P1 IMAD.WIDE.U32 R8, R8, R9, c[0x0][0x168] ;  /* 0x00005a0008089625 */ /* 0x000fd000078e0009 */
[----:B------:R-:W-:Y:S05]  /*0bd0*/  @P0 BRA `(.L_x_5767) ;  /* 0x0000029000000947 */ /* 0x000fea0003800000 */
[----:B------:R-:W-:Y:S01]  /*0be0*/  DADD R14, -RZ, |R12| ;  /* 0x00000000ff0e7229 */ /* 0x000fe2000000050c */
[----:B------:R-:W-:Y:S02]  /*0bf0*/  IMAD.MOV.U32 R20, RZ, RZ, 0x0 ;  /* 0x00000000ff147424 */ /* 0x000fe400078e00ff */
[----:B------:R-:W-:Y:S01]  /*0c00*/  IMAD.MOV.U32 R21, RZ, RZ, 0x3fd80000 ;  /* 0x3fd80000ff157424 */ /* 0x000fe200078e00ff */
        /* <DEDUP_REMOVED lines=38> */
.L_x_5767:
[----:B------:R-:W-:Y:S05]  /*0e70*/  BSYNC B0 ;  /* 0x0000000000007941 */ /* 0x000fea0003800000 */
.L_x_5766:
[----:B------:R0:W-:Y:S01]  /*0e80*/  @!P1 STG.E.64 [R8.64], R4 ;  /* 0x0000000408009986 */ /* 0x0001e2000c101b04 */
        /* <DEDUP_REMOVED lines=12> */
.L_x_5769:
[----:B------:R-:W-:Y:S05]  /*0f50*/  BSYNC B0 ;  /* 0x0000000000007941 */ /* 0x000fea0003800000 */
.L_x_5768:
[----:B------:R-:W-:-:S13]  /*0f60*/  ISETP.GE.AND P0, PT, R3, R2, PT ;  /* 0x000000020300720c */ /* 0x000fda0003f06270 */
[----:B------:R-:W-:Y:S05]  /*0f70*/  @P0 EXIT ;  /* 0x000000000000094d */ /* 0x000fea0003800000 */
[----:B------:R-:W-:Y:S02]  /*0f80*/  IMAD R3, R0, 0x200, R3 ;  /* 0x0000020000037824 */ /* 0x000fe400078e0203 */
[----:B------:R-:W-:-:S04]  /*0f90*/  IMAD.MOV.U32 R2, RZ, RZ, 0x8 ;  /* 0x00000008ff027424 */ /* 0x000fc800078e00ff */
[----:B------:R-:W-:-:S05]  /*0fa0*/  IMAD.WIDE.U32 R2, R3, R2, c[0x0][0x168] ;  /* 0x00005a0003027625 */ /* 0x000fca00078e0002 */
[----:B------:R-:W-:Y:S01]  /*0fb0*/  STG.E.64 [R2.64], R12 ;  /* 0x0000000c02007986 */ /* 0x000fe2000c101b04 */
[----:B------:R-:W-:Y:S05]  /*0fc0*/  EXIT ;  /* 0x000000000000794d */ /* 0x000fea0003800000 */
.L_x_5770:
        /* <DEDUP_REMOVED lines=11> */
.L_x_17778:


//--------------------- .text._ZN2at6native29vectorized_elementwise_kernelILi2ENS0_13BinaryFunctorIdddZZZNS0_17hypot_kernel_cudaERNS_18TensorIteratorBaseEENKUlvE_clEvENKUlvE_clEvEUlddE_EESt5arrayIPcLm3EEEEviT0_T1_ --------------------------
	.section	.text._ZN2at6native29vectorized_elementwise_kernelILi2ENS0_13BinaryFunctorIdddZZZNS0_17hypot_kernel_cudaERNS_18TensorIteratorBaseEENKUlvE_clEvENKUlvE_clEvEUlddE_EESt5arrayIPcLm3EEEEviT0_T1_,"ax",@progbits
	.sectioninfo	@"SHI_REGISTERS=48"
	.align	128
        .global         _ZN2at6native29vectorized_elementwise_kernelILi2ENS0_13BinaryFunctorIdddZZZNS0_17hypot_kernel_cudaERNS_18TensorIteratorBaseEENKUlvE_clEvENKUlvE_clEvEUlddE_EESt5arrayIPcLm3EEEEviT0_T1_
        .type           _ZN2at6native29vectorized_elementwise_kernelILi2ENS0_13BinaryFunctorIdddZZZNS0_17hypot_kernel_cudaERNS_18TensorIteratorBaseEENKUlvE_clEvENKUlvE_clEvEUlddE_EESt5arrayIPcLm3EEEEviT0_T1_,@function
        .size           _ZN2at6native29vectorized_elementwise_kernelILi2ENS0_13BinaryFunctorIdddZZZNS0_17hypot_kernel_cudaERNS_18TensorIteratorBaseEENKUlvE_clEvENKUlvE_clEvEUlddE_EESt5arrayIPcLm3EEEEviT0_T1_,(.L_x_17779 - _ZN2at6native29vectorized_elementwise_kernelILi2ENS0_13BinaryFunctorIdddZZZNS0_17hypot_kernel_cudaERNS_18TensorIteratorBaseEENKUlvE_clEvENKUlvE_clEvEUlddE_EESt5arrayIPcLm3EEEEviT0_T1_)
        .other          _ZN2at6native29vectorized_elementwise_kernelILi2ENS0_13BinaryFunctorIdddZZZNS0_17hypot_kernel_cudaERNS_18TensorIteratorBaseEENKUlvE_clEvENKUlvE_clEvEUlddE_EESt5arrayIPcLm3EEEEviT0_T1_,@"STO_CUDA_ENTRY STV_DEFAULT"
_ZN2at6native29vectorized_elementwise_kernelILi2ENS0_13BinaryFunctorIdddZZZNS0_17hypot_kernel_cudaERNS_18TensorIteratorBaseEENKUlvE_clEvENKUlvE_clEvEUlddE_EESt5arrayIPcLm3EEEEviT0_T1_:
.text._ZN2at6native29vectorized_elementwise_kernelILi2ENS0_13BinaryFunctorIdddZZZNS0_17hypot_kernel_cudaERNS_18TensorIteratorBaseEENKUlvE_clEvENKUlvE_clEvEUlddE_EESt5arrayIPcLm3EEEEviT0_T1_:
        /* <DEDUP_REMOVED lines=15> */
[----:B------:R-:W4:Y:S04]  /*00f0*/  LDG.E.128 R12, [R22.64+0x800] ;  /* 0x00080004160c7981 */ /* 0x000f28000c1e1d00 */
[----:B------:R-:W5:Y:S01]  /*0100*/  LDG.E.128 R8, [R20.64+0x800] ;  /* 0x0008000414087981 */ /* 0x000f62000c1e1d00 */
[----:B------:R-:W-:-:S02]  /*0110*/  IMAD.MOV.U32 R2, RZ, RZ, c[0x2][0x4] ;  /* 0x00800100ff027624 */ /* 0x000fc400078e00ff */
[----:B------:R-:W-:Y:S01]  /*0120*/  IMAD.MOV.U32 R32, RZ, RZ, RZ ;  /* 0x000000ffff207224 */ /* 0x000fe200078e00ff */
[----:B--2---:R-:W-:-:S04]  /*0130*/  DADD R16, -RZ, |R16| ;  /* 0x00000000ff107229 */ /* 0x004fc80000000510 */
[----:B---3--:R-:W0:-:S04]  /*0140*/  DADD R24, -RZ, |R24| ;  /* 0x00000000ff187229 */ /* 0x008e080000000518 */
[----:B------:R-:W-:-:S04]  /*0150*/  DADD R26, -RZ, |R26| ;  /* 0x00000000ff1a7229 */ /* 0x000fc8000000051a */
[----:B----4-:R-:W-:Y:S02]  /*0160*/  DADD R12, -RZ, |R12| ;  /* 0x00000000ff0c7229 */ /* 0x010fe4000000050c */
[CC--:B0-----:R-:W-:Y:S02]  /*0170*/  ISETP.GT.U32.AND P1, PT, R24.reuse, R16.reuse, PT ;  /* 0x000000101800720c */ /* 0x0c1fe40003f24070 */
[----:B------:R-:W-:Y:S01]  /*0180*/  ISETP.LT.U32.AND P0, PT, R24, R16, PT ;  /* 0x000000101800720c */ /* 0x000fe20003f01070 */
[----:B-----5:R-:W-:Y:S01]  /*0190*/  DADD R8, -RZ, |R8| ;  /* 0x00000000ff087229 */ /* 0x020fe20000000508 */
[CC--:B------:R-:W-:Y:S02]  /*01a0*/  ISETP.GT.U32.AND.EX P1, PT, R25.reuse, R17.reuse, PT, P1 ;  /* 0x000000111900720c */ /* 0x0c0fe40003f24110 */
[CC--:B------:R-:W-:Y:S01]  /*01b0*/  ISETP.LT.U32.AND.EX P0, PT, R25.reuse, R17.reuse, PT, P0 ;  /* 0x000000111900720c */ /* 0x0c0fe20003f01100 */
[----:B------:R-:W-:Y:S01]  /*01c0*/  DADD R14, -RZ, |R14| ;  /* 0x00000000ff0e7229 */ /* 0x000fe2000000050e */
[----:B------:R-:W-:-:S02]  /*01d0*/  SEL R39, R25, R17, P1 ;  /* 0x0000001119277207 */ /* 0x000fc40000800000 */
[CC--:B------:R-:W-:Y:S01]  /*01e0*/  SEL R3, R24.reuse, R16.reuse, P0 ;  /* 0x0000001018037207 */ /* 0x0c0fe20000000000 */
[----:B------:R-:W-:Y:S01]  /*01f0*/  DADD R10, -RZ, |R10| ;  /* 0x00000000ff0a7229 */ /* 0x000fe2000000050a */
[----:B------:R-:W-:Y:S02]  /*0200*/  SEL R4, R25, R17, P0 ;  /* 0x0000001119047207 */ /* 0x000fe40000000000 */
[----:B------:R-:W-:Y:S01]  /*0210*/  LOP3.LUT R30, R39, 0xffc00000, RZ, 0xc0, !PT ;  /* 0xffc00000271e7812 */ /* 0x000fe200078ec0ff */
[----:B------:R-:W-:Y:S01]  /*0220*/  IMAD.MOV.U32 R28, RZ, RZ, R3 ;  /* 0x000000ffff1c7224 */ /* 0x000fe200078e0003 */
[----:B------:R-:W-:Y:S01]  /*0230*/  SEL R38, R24, R16, P1 ;  /* 0x0000001018267207 */ /* 0x000fe20000800000 */
[----:B------:R-:W-:Y:S01]  /*0240*/  IMAD.MOV.U32 R29, RZ, RZ, R4 ;  /* 0x000000ffff1d7224 */ /* 0x000fe200078e0004 */
[----:B------:R-:W-:Y:S01]  /*0250*/  IADD3 R17, -R30, 0x7fd00000, RZ ;  /* 0x7fd000001e117810 */ /* 0x000fe20007ffe1ff */
[----:B------:R-:W-:-:S06]  /*0260*/  IMAD.MOV.U32 R16, RZ, RZ, RZ ;  /* 0x000000ffff107224 */ /* 0x000fcc00078e00ff */
[----:B------:R-:W0:-:S04]  /*0270*/  DMUL R24, R16, R28 ;  /* 0x0000001c10187228 */ /* 0x000e080000000000 */
[----:B------:R-:W-:-:S04]  /*0280*/  DMUL R16, R16, R38 ;  /* 0x0000002610107228 */ /* 0x000fc80000000000 */
[----:B0-----:R-:W0:-:S04]  /*0290*/  DMUL R40, R24, R24 ;  /* 0x0000001818287228 */ /* 0x001e080000000000 */
[----:B------:R-:W-:-:S04]  /*02a0*/  DADD R24, -RZ, |R18| ;  /* 0x00000000ff187229 */ /* 0x000fc80000000512 */
[----:B0-----:R-:W0:-:S06]  /*02b0*/  DFMA R40, R16, R16, R40 ;  /* 0x000000101028722b */ /* 0x001e0c0000000028 */
[----:B0-----:R-:W0:Y:S01]  /*02c0*/  DSETP.MIN.AND P2, P3, R40, c[0x2][0x0], PT ;  /* 0x008000002800762a */ /* 0x001e220003b40000 */
[CC--:B------:R-:W-:Y:S02]  /*02d0*/  ISETP.GT.U32.AND P1, PT, R26.reuse, R24.reuse, PT ;  /* 0x000000181a00720c */ /* 0x0c0fe40003f24070 */
[----:B------:R-:W-:Y:S01]  /*02e0*/  ISETP.LT.U32.AND P0, PT, R26, R24, PT ;  /* 0x000000181a00720c */ /* 0x000fe20003f01070 */
[----:B------:R-:W-:Y:S01]  /*02f0*/  IMAD.MOV.U32 R0, RZ, RZ, R41 ;  /* 0x000000ffff007224 */ /* 0x000fe200078e0029 */
[CC--:B------:R-:W-:Y:S02]  /*0300*/  ISETP.GT.U32.AND.EX P1, PT, R27.reuse, R25.reuse, PT, P1 ;  /* 0x000000191b00720c */ /* 0x0c0fe40003f24110 */
[CC--:B------:R-:W-:Y:S02]  /*0310*/  ISETP.LT.U32.AND.EX P0, PT, R27.reuse, R25.reuse, PT, P0 ;  /* 0x000000191b00720c */ /* 0x0c0fe40003f01100 */
[----:B0-----:R-:W-:Y:S01]  /*0320*/  FSEL R19, R0, c[0x2][0x4], P2 ;  /* 0x0080010000137a08 */ /* 0x001fe20001000000 */
[----:B------:R-:W-:Y:S01]  /*0330*/  IMAD.MOV.U32 R0, RZ, RZ, R40 ;  /* 0x000000ffff007224 */ /* 0x000fe200078e0028 */
[----:B------:R-:W-:-:S02]  /*0340*/  SEL R17, R27, R25, P1 ;  /* 0x000000191b117207 */ /* 0x000fc40000800000 */
[-C--:B------:R-:W-:Y:S02]  /*0350*/  SEL R16, R26, R24.reuse, P1 ;  /* 0x000000181a107207 */ /* 0x080fe40000800000 */
[----:B------:R-:W-:Y:S02]  /*0360*/  @P3 LOP3.LUT R19, R2, 0x80000, RZ, 0xfc, !PT ;  /* 0x0008000002133812 */ /* 0x000fe400078efcff */
[----:B------:R-:W-:Y:S01]  /*0370*/  SEL R18, R0, c[0x2][0x0], P2 ;  /* 0x0080000000127a07 */ /* 0x000fe20001000000 */
[----:B------:R0:W-:Y:S01]  /*0380*/  DSETP.NEU.AND P2, PT, R28, RZ, PT ;  /* 0x000000ff1c00722a */ /* 0x0001e20003f4d000 */
[----:B------:R-:W-:Y:S01]  /*0390*/  SEL R2, R26, R24, P0 ;  /* 0x000000181a027207 */ /* 0x000fe20000000000 */
[----:B------:R-:W-:Y:S01]  /*03a0*/  IMAD.MOV.U32 R26, RZ, RZ, RZ ;  /* 0x000000ffff1a7224 */ /* 0x000fe200078e00ff */
[----:B------:R-:W-:Y:S01]  /*03b0*/  SEL R0, R27, R25, P0 ;  /* 0x000000191b007207 */ /* 0x000fe20000000000 */
[----:B------:R-:W-:Y:S01]  /*03c0*/  IMAD.MOV.U32 R24, RZ, RZ, RZ ;  /* 0x000000ffff187224 */ /* 0x000fe200078e00ff */
[----:B------:R-:W-:Y:S01]  /*03d0*/  LOP3.LUT R34, R17, 0xffc00000, RZ, 0xc0, !PT ;  /* 0xffc0000011227812 */ /* 0x000fe200078ec0ff */
[----:B------:R-:W-:Y:S01]  /*03e0*/  IMAD.MOV.U32 R36, RZ, RZ, R2 ;  /* 0x000000ffff247224 */ /* 0x000fe200078e0002 */
[----:B------:R-:W1:Y:S01]  /*03f0*/  MUFU.RSQ64H R25, R19 ;  /* 0x0000001300197308 */ /* 0x000e620000001c00 */
[----:B------:R-:W-:Y:S01]  /*0400*/  IMAD.MOV.U32 R37, RZ, RZ, R0 ;  /* 0x000000ffff257224 */ /* 0x000fe200078e0000 */
[C---:B------:R-:W-:Y:S01]  /*0410*/  IADD3 R27, -R34.reuse, 0x7fd00000, RZ ;  /* 0x7fd00000221b7810 */ /* 0x040fe20007ffe1ff */
[----:B0-----:R-:W-:Y:S01]  /*0420*/  IMAD.MOV.U32 R28, RZ, RZ, RZ ;  /* 0x000000ffff1c7224 */ /* 0x001fe200078e00ff */
[----:B------:R-:W-:Y:S01]  /*0430*/  LOP3.LUT R35, R34, 0x100000, RZ, 0xfc, !PT ;  /* 0x0010000022237812 */ /* 0x000fe200078efcff */
[----:B------:R-:W-:Y:S01]  /*0440*/  IMAD.MOV.U32 R34, RZ, RZ, RZ ;  /* 0x000000ffff227224 */ /* 0x000fe200078e00ff */
[----:B------:R-:W-:-:S02]  /*0450*/  ISETP.GE.U32.AND P3, PT, R4, 0x7ff00000, PT ;  /* 0x7ff000000400780c */ /* 0x000fc40003f66070 */
[----:B------:R-:W0:-:S04]  /*0460*/  DMUL R42, R26, R36 ;  /* 0x000000241a2a7228 */ /* 0x000e080000000000 */
[----:B------:R-:W-:-:S04]  /*0470*/  DMUL R26, R26, R16 ;  /* 0x000000101a1a7228 */ /* 0x000fc80000000000 */
[----:B0-----:R-:W0:-:S06]  /*0480*/  DMUL R42, R42, R42 ;  /* 0x0000002a2a2a7228 */ /* 0x001e0c0000000000 */
[----:B0-----:R-:W0:-:S04]  /*0490*/  DFMA R42, R26, R26, R42 ;  /* 0x0000001a1a2a722b */ /* 0x001e08000000002a */
[----:B-1----:R-:W1:-:S04]  /*04a0*/  DMUL R26, R24, R24 ;  /* 0x00000018181a7228 */ /* 0x002e480000000000 */
[----:B0-----:R-:W-:-:S04]  /*04b0*/  DSETP.MIN.AND P0, P1, R42, c[0x2][0x0], PT ;  /* 0x008000002a00762a */ /* 0x001fc80003900000 */
[----:B-1----:R0:W1:Y:S02]  /*04c0*/  DFMA R18, R18, -R26, 1 ;  /* 0x3ff000001212742b */ /* 0x002064000000081a */
[----:B0-----:R-:W-:Y:S02]  /*04d0*/  IMAD.MOV.U32 R26, RZ, RZ, 0x0 ;  /* 0x00000000ff1a7424 */ /* 0x001fe400078e00ff */
[----:B------:R-:W-:Y:S02]  /*04e0*/  IMAD.MOV.U32 R27, RZ, RZ, 0x3fd80000 ;  /* 0x3fd80000ff1b7424 */ /* 0x000fe400078e00ff */
[----:B-1----:R-:W-:-:S04]  /*04f0*/  DMUL R44, R24, R18 ;  /* 0x00000012182c7228 */ /* 0x002fc80000000000 */
[----:B------:R-:W0:-:S06]  /*0500*/  DFMA R18, R18, R26, 0.5 ;  /* 0x3fe000001212742b */ /* 0x000e0c000000001a */
[----:B0-----:R0:W-:Y:S02]  /*0510*/  DFMA R44, R18, R44, R24 ;  /* 0x0000002c122c722b */ /* 0x0011e40000000018 */
[----:B0-----:R-:W-:Y:S02]  /*0520*/  IMAD.MOV.U32 R18, RZ, RZ, R43 ;  /* 0x000000ffff127224 */ /* 0x001fe400078e002b */
[----:B------:R-:W-:-:S03]  /*0530*/  IMAD.MOV.U32 R19, RZ, RZ, c[0x2][0x4] ;  /* 0x00800100ff137624 */ /* 0x000fc600078e00ff */
[----:B------:R-:W-:Y:S01]  /*0540*/  FSEL R25, R18, c[0x2][0x4], P0 ;  /* 0x0080010012197a08 */ /* 0x000fe20000000000 */
[----:B------:R-:W-:Y:S01]  /*0550*/  IMAD.MOV.U32 R18, RZ, RZ, R42 ;  /* 0x000000ffff127224 */ /* 0x000fe200078e002a */
[----:B------:R-:W-:Y:S02]  /*0560*/  @P1 LOP3.LUT R25, R19, 0x80000, RZ, 0xfc, !PT ;  /* 0x0008000013191812 */ /* 0x000fe400078efcff */
[-C--:B------:R-:W-:Y:S02]  /*0570*/  ISETP.GT.U32.AND P1, PT, R8, R12.reuse, PT ;  /* 0x0000000c0800720c */ /* 0x080fe40003f24070 */
[----:B------:R-:W0:Y:S01]  /*0580*/  MUFU.RSQ64H R33, R25 ;  /* 0x0000001900217308 */ /* 0x000e220000001c00 */
[----:B------:R-:W-:Y:S02]  /*0590*/  SEL R24, R18, c[0x2][0x0], P0 ;  /* 0x0080000012187a07 */ /* 0x000fe40000000000 */
[----:B------:R-:W-:Y:S02]  /*05a0*/  ISETP.LT.U32.AND P0, PT, R8, R12, PT ;  /* 0x0000000c0800720c */ /* 0x000fe40003f01070 */
[----:B------:R-:W-:-:S02]  /*05b0*/  ISETP.GT.U32.AND.EX P1, PT, R9, R13, PT, P1 ;  /* 0x0000000d0900720c */ /* 0x000fc40003f24110 */
[----:B------:R-:W-:Y:S01]  /*05c0*/  ISETP.LT.U32.AND.EX P0, PT, R9, R13, PT, P0 ;  /* 0x0000000d0900720c */ /* 0x000fe20003f01100 */
[----:B0-----:R-:W0:-:S06]  /*05d0*/  DMUL R18, R32, R32 ;  /* 0x0000002020127228 */ /* 0x001e0c0000000000 */
[----:B0-----:R-:W0:-:S06]  /*05e0*/  DFMA R18, R24, -R18, 1 ;  /* 0x3ff000001812742b */ /* 0x001e0c0000000812 */
[----:B0-----:R-:W-:-:S04]  /*05f0*/  DFMA R24, R18, R26, 0.5 ;  /* 0x3fe000001218742b */ /* 0x001fc8000000001a */
[----:B------:R-:W0:-:S06]  /*0600*/  DMUL R18, R32, R18 ;  /* 0x0000001220127228 */ /* 0x000e0c0000000000 */
[----:B0-----:R0:W1:Y:S02]  /*0610*/  DFMA R18, R24, R18, R32 ;  /* 0x000000121812722b */ /* 0x0010640000000020 */
[CC--:B0-----:R-:W-:Y:S02]  /*0620*/  SEL R33, R9.reuse, R13.reuse, P1 ;  /* 0x0000000d09217207 */ /* 0x0c1fe40000800000 */
[CC--:B------:R-:W-:Y:S02]  /*0630*/  SEL R24, R8.reuse, R12.reuse, P0 ;  /* 0x0000000c08187207 */ /* 0x0c0fe40000000000 */
[----:B------:R-:W-:Y:S01]  /*0640*/  SEL R25, R9, R13, P0 ;  /* 0x0000000d09197207 */ /* 0x000fe20000000000 */
[----:B-1----:R0:W1:Y:S01]  /*0650*/  DMUL R18, R42, R18 ;  /* 0x000000122a127228 */ /* 0x0020620000000000 */
[----:B------:R-:W-:Y:S01]  /*0660*/  LOP3.LUT R31, R33, 0xffc00000, RZ, 0xc0, !PT ;  /* 0xffc00000211f7812 */ /* 0x000fe200078ec0ff */
[----:B0-----:R-:W-:Y:S01]  /*0670*/  IMAD.MOV.U32 R42, RZ, RZ, RZ ;  /* 0x000000ffff2a7224 */ /* 0x001fe200078e00ff */
[----:B------:R-:W-:Y:S01]  /*0680*/  SEL R32, R8, R12, P1 ;  /* 0x0000000c08207207 */ /* 0x000fe20000800000 */
[----:B------:R-:W-:Y:S01]  /*0690*/  IMAD.MOV.U32 R8, RZ, RZ, R24 ;  /* 0x000000ffff087224 */ /* 0x000fe200078e0018 */
[----:B------:R-:W-:Y:S01]  /*06a0*/  IADD3 R29, -R31, 0x7fd00000, RZ ;  /* 0x7fd000001f1d7810 */ /* 0x000fe20007ffe1ff */
[----:B------:R-:W-:Y:S01]  /*06b0*/  IMAD.MOV.U32 R9, RZ, RZ, R25 ;  /* 0x000000ffff097224 */ /* 0x000fe200078e0019 */
[----:B------:R0:W-:-:S02]  /*06c0*/  DMUL R12, R40, R44 ;  /* 0x0000002c280c7228 */ /* 0x0001c40000000000 */
[----:B0-----:R-:W-:Y:S01]  /*06d0*/  LOP3.LUT R45, R30, 0x100000, RZ, 0xfc, !PT ;  /* 0x001000001e2d7812 */ /* 0x001fe200078efcff */
[----:B------:R-:W-:Y:S01]  /*06e0*/  IMAD.MOV.U32 R44, RZ, RZ, RZ ;  /* 0x000000ffff2c7224 */ /* 0x000fe200078e00ff */
[----:B------:R-:W-:-:S04]  /*06f0*/  DMUL R40, R28, R32 ;  /* 0x000000201c287228 */ /* 0x000fc80000000000 */
[----:B------:R-:W0:-:S04]  /*0700*/  DMUL R28, R28, R8 ;  /* 0x000000081c1c7228 */ /* 0x000e080000000000 */
[----:B-1----:R-:W-:-:S04]  /*0710*/  DMUL R18, R18, R34 ;  /* 0x0000002212127228 */ /* 0x002fc80000000000 */
[----:B0-----:R-:W0:-:S04]  /*0720*/  DMUL R28, R28, R28 ;  /* 0x0000001c1c1c7228 */ /* 0x001e080000000000 */
[----:B------:R-:W-:-:S04]  /*0730*/  DMUL R12, R12, R44 ;  /* 0x0000002c0c0c7228 */ /* 0x000fc80000000000 */
[----:B0-----:R-:W0:-:S06]  /*0740*/  DFMA R40, R40, R40, R28 ;  /* 0x000000282828722b */ /* 0x001e0c000000001c */
[----:B0-----:R-:W0:Y:S01]  /*0750*/  DSETP.MIN.AND P0, P1, R40, c[0x2][0x0], PT ;  /* 0x008000002800762a */ /* 0x001e220003900000 */
[----:B------:R-:W-:Y:S02]  /*0760*/  @!P3 FSEL R3, R38, R12, !P2 ;  /* 0x0000000c2603b208 */ /* 0x000fe40005000000 */
[----:B------:R-:W-:Y:S01]  /*0770*/  @!P3 FSEL R4, R39, R13, !P2 ;  /* 0x0000000d2704b208 */ /* 0x000fe20005000000 */
[----:B------:R-:W-:Y:S01]  /*0780*/  IMAD.MOV.U32 R28, RZ, RZ, R41 ;  /* 0x000000ffff1c7224 */ /* 0x000fe200078e0029 */
[----:B------:R-:W-:-:S04]  /*0790*/  DSETP.NEU.AND P3, PT, R8, RZ, PT ;  /* 0x000000ff0800722a */ /* 0x000fc80003f6d000 */
[----:B0-----:R-:W-:Y:S01]  /*07a0*/  FSEL R29, R28, c[0x2][0x4], P0 ;  /* 0x008001001c1d7a08 */ /* 0x001fe20000000000 */
[----:B------:R-:W-:-:S05]  /*07b0*/  IMAD.MOV.U32 R28, RZ, RZ, c[0x2][0x4] ;  /* 0x00800100ff1c7624 */ /* 0x000fca00078e00ff */
[----:B------:R-:W-:Y:S01]  /*07c0*/  @P1 LOP3.LUT R29, R28, 0x80000, RZ, 0xfc, !PT ;  /* 0x000800001c1d1812 */ /* 0x000fe200078efcff */
[----:B------:R-:W-:Y:S01]  /*07d0*/  IMAD.MOV.U32 R28, RZ, RZ, R40 ;  /* 0x000000ffff1c7224 */ /* 0x000fe200078e0028 */
[-C--:B------:R-:W-:Y:S02]  /*07e0*/  ISETP.GT.U32.AND P1, PT, R10, R14.reuse, PT ;  /* 0x0000000e0a00720c */ /* 0x080fe40003f24070 */
[----:B------:R-:W0:Y:S02]  /*07f0*/  MUFU.RSQ64H R43, R29 ;  /* 0x0000001d002b7308 */ /* 0x000e240000001c00 */
        /* <DEDUP_REMOVED lines=8> */
[----:B0-----:R0:W-:Y:S02]  /*0880*/  DFMA R42, R34, R28, R42 ;  /* 0x0000001c222a722b */ /* 0x0011e4000000002a */
[CC--:B0-----:R-:W-:Y:S02]  /*0890*/  SEL R35, R11.reuse, R15.reuse, P1 ;  /* 0x0000000f0b237207 */ /* 0x0c1fe40000800000 */
[CC--:B------:R-:W-:Y:S02]  /*08a0*/  SEL R29, R10.reuse, R14.reuse, P0 ;  /* 0x0000000e0a1d7207 */ /* 0x0c0fe40000000000 */
[----:B------:R-:W-:Y:S02]  /*08b0*/  SEL R28, R11, R15, P0 ;  /* 0x0000000f0b1c7207 */ /* 0x000fe40000000000 */
[----:B------:R-:W-:Y:S01]  /*08c0*/  LOP3.LUT R30, R35, 0xffc00000, RZ, 0xc0, !PT ;  /* 0xffc00000231e7812 */ /* 0x000fe200078ec0ff */
[----:B------:R-:W-:Y:S01]  /*08d0*/  IMAD.MOV.U32 R38, RZ, RZ, R29 ;  /* 0x000000ffff267224 */ /* 0x000fe200078e001d */
[----:B------:R-:W-:Y:S01]  /*08e0*/  SEL R34, R10, R14, P1 ;  /* 0x0000000e0a227207 */ /* 0x000fe20000800000 */
[----:B------:R-:W-:Y:S01]  /*08f0*/  IMAD.MOV.U32 R10, RZ, RZ, RZ ;  /* 0x000000ffff0a7224 */ /* 0x000fe200078e00ff */
[----:B------:R-:W-:Y:S01]  /*0900*/  IADD3 R11, -R30, 0x7fd00000, RZ ;  /* 0x7fd000001e0b7810 */ /* 0x000fe20007ffe1ff */
[----:B------:R-:W-:-:S05]  /*0910*/  IMAD.MOV.U32 R39, RZ, RZ, R28 ;  /* 0x000000ffff277224 */ /* 0x000fca00078e001c */
        /* <DEDUP_REMOVED lines=13> */
[----:B------:R-:W-:Y:S01]  /*09f0*/  IMAD.MOV.U32 R10, RZ, RZ, RZ ;  /* 0x000000ffff0a7224 */ /* 0x000fe200078e00ff */
[----:B------:R-:W1:-:S07]  /*0a00*/  DSETP.NEU.AND P0, PT, R36, RZ, PT ;  /* 0x000000ff2400722a */ /* 0x000e4e0003f0d000 */
[----:B-1----:R-:W-:Y:S01]  /*0a10*/  @!P1 FSEL R2, R16, R18, !P0 ;  /* 0x0000001210029208 */ /* 0x002fe20004000000 */
[----:B0-----:R-:W0:-:S06]  /*0a20*/  DMUL R36, R10, R10 ;  /* 0x0000000a0a247228 */ /* 0x001e0c0000000000 */
[----:B0-----:R-:W0:-:S06]  /*0a30*/  DFMA R36, R12, -R36, 1 ;  /* 0x3ff000000c24742b */ /* 0x001e0c0000000824 */
[----:B0-----:R-:W-:-:S04]  /*0a40*/  DFMA R12, R36, R26, 0.5 ;  /* 0x3fe00000240c742b */ /* 0x001fc8000000001a */
[----:B------:R-:W0:-:S06]  /*0a50*/  DMUL R36, R10, R36 ;  /* 0x000000240a247228 */ /* 0x000e0c0000000000 */
[----:B0-----:R0:W1:Y:S02]  /*0a60*/  DFMA R36, R12, R36, R10 ;  /* 0x000000240c24722b */ /* 0x001064000000000a */
[----:B0-----:R0:W2:Y:S04]  /*0a70*/  LDG.E.128 R8, [R22.64+0x1000] ;  /* 0x0010000416087981 */ /* 0x0010a8000c1e1d00 */
[----:B------:R0:W3:Y:S01]  /*0a80*/  LDG.E.128 R12, [R20.64+0x1000] ;  /* 0x00100004140c7981 */ /* 0x0000e2000c1e1d00 */
[----:B------:R-:W-:Y:S01]  /*0a90*/  @!P1 FSEL R0, R17, R19, !P0 ;  /* 0x0000001311009208 */ /* 0x000fe20004000000 */
[----:B------:R-:W-:Y:S02]  /*0aa0*/  DSETP.NEU.AND P2, PT, R38, RZ, PT ;  /* 0x000000ff2600722a */ /* 0x000fe40003f4d000 */
[----:B------:R0:W4:Y:S02]  /*0ab0*/  LDG.E.128 R16, [R22.64+0x1800] ;  /* 0x0018000416107981 */ /* 0x000124000c1e1d00 */
[----:B------:R-:W-:-:S02]  /*0ac0*/  DMUL R40, R40, R42 ;  /* 0x0000002a28287228 */ /* 0x000fc40000000000 */
[----:B0-----:R-:W5:Y:S01]  /*0ad0*/  LDG.E.128 R20, [R20.64+0x1800] ;  /* 0x0018000414147981 */ /* 0x001f62000c1e1d00 */
[----:B------:R-:W-:Y:S01]  /*0ae0*/  ISETP.GE.U32.AND P4, PT, R25, 0x7ff00000, PT ;  /* 0x7ff000001900780c */ /* 0x000fe20003f86070 */
[----:B-1----:R-:W-:Y:S01]  /*0af0*/  DMUL R36, R44, R36 ;  /* 0x000000242c247228 */ /* 0x002fe20000000000 */
[----:B------:R-:W-:-:S03]  /*0b00*/  ISETP.GE.U32.AND P5, PT, R28, 0x7ff00000, PT ;  /* 0x7ff000001c00780c */ /* 0x000fc60003fa6070 */
[----:B--2---:R0:W-:-:S04]  /*0b10*/  DADD R38, -RZ, |R8| ;  /* 0x00000000ff267229 */ /* 0x0041c80000000508 */
[----:B---3--:R-:W1:Y:S01]  /*0b20*/  DADD R42, -RZ, |R12| ;  /* 0x00000000ff2a7229 */ /* 0x008e62000000050c */
[----:B0-----:R-:W-:Y:S01]  /*0b30*/  LOP3.LUT R9, R31, 0x100000, RZ, 0xfc, !PT ;  /* 0x001000001f097812 */ /* 0x001fe200078efcff */
[----:B------:R-:W-:-:S08]  /*0b40*/  IMAD.MOV.U32 R8, RZ, RZ, RZ ;  /* 0x000000ffff087224 */ /* 0x000fd000078e00ff */
[----:B-1----:R-:W-:-:S04]  /*0b50*/  ISETP.GT.U32.AND P1, PT, R42, R38, PT ;  /* 0x000000262a00720c */ /* 0x002fc80003f24070 */
[CC--:B------:R-:W-:Y:S02]  /*0b60*/  ISETP.GT.U32.AND.EX P1, PT, R43.reuse, R39.reuse, PT, P1 ;  /* 0x000000272b00720c */ /* 0x0c0fe40003f24110 */
[CC--:B------:R-:W-:Y:S02]  /*0b70*/  ISETP.LT.U32.AND P0, PT, R42.reuse, R38.reuse, PT ;  /* 0x000000262a00720c */ /* 0x0c0fe40003f01070 */
[CC--:B------:R-:W-:Y:S01]  /*0b80*/  SEL R13, R43.reuse, R39.reuse, P1 ;  /* 0x000000272b0d7207 */ /* 0x0c0fe20000800000 */
[----:B------:R0:W1:Y:S01]  /*0b90*/  DMUL R40, R40, R8 ;  /* 0x0000000828287228 */ /* 0x0000620000000000 */
[----:B------:R-:W-:Y:S02]  /*0ba0*/  ISETP.LT.U32.AND.EX P0, PT, R43, R39, PT, P0 ;  /* 0x000000272b00720c */ /* 0x000fe40003f01100 */
[----:B------:R-:W-:Y:S02]  /*0bb0*/  LOP3.LUT R31, R13, 0xffc00000, RZ, 0xc0, !PT ;  /* 0xffc000000d1f7812 */ /* 0x000fe400078ec0ff */
[----:B0-----:R-:W-:-:S02]  /*0bc0*/  SEL R8, R42, R38, P0 ;  /* 0x000000262a087207 */ /* 0x001fc40000000000 */
[----:B------:R-:W-:Y:S02]  /*0bd0*/  SEL R9, R43, R39, P0 ;  /* 0x000000272b097207 */ /* 0x000fe40000000000 */
[----:B------:R-:W-:Y:S01]  /*0be0*/  SEL R12, R42, R38, P1 ;  /* 0x000000262a0c7207 */ /* 0x000fe20000800000 */
[----:B------:R-:W-:Y:S01]  /*0bf0*/  IMAD.MOV.U32 R38, RZ, RZ, RZ ;  /* 0x000000ffff267224 */ /* 0x000fe200078e00ff */
[----:B------:R-:W-:Y:S02]  /*0c00*/  IADD3 R39, -R31, 0x7fd00000, RZ ;  /* 0x7fd000001f277810 */ /* 0x000fe40007ffe1ff */
[----:B-1----:R-:W-:Y:S02]  /*0c10*/  @!P4 FSEL R24, R32, R40, !P3 ;  /* 0x000000282018c208 */ /* 0x002fe40005800000 */
[----:B------:R-:W-:Y:S02]  /*0c20*/  @!P4 FSEL R25, R33, R41, !P3 ;  /* 0x000000292119c208 */ /* 0x000fe40005800000 */
[----:B------:R-:W0:-:S04]  /*0c30*/  DMUL R32, R38, R8 ;  /* 0x0000000826207228 */ /* 0x000e080000000000 */
[----:B------:R-:W-:-:S04]  /*0c40*/  DMUL R40, R38, R12 ;  /* 0x0000000c26287228 */ /* 0x000fc80000000000 */
[----:B0-----:R-:W0:-:S06]  /*0c50*/  DMUL R32, R32, R32 ;  /* 0x0000002020207228 */ /* 0x001e0c0000000000 */
[----:B0-----:R0:W1:Y:S02]  /*0c60*/  DFMA R40, R40, R40, R32 ;  /* 0x000000282828722b */ /* 0x0010640000000020 */
[----:B0-----:R-:W-:-:S04]  /*0c70*/  LOP3.LUT R33, R30, 0x100000, RZ, 0xfc, !PT ;  /* 0x001000001e217812 */ /* 0x001fc800078efcff */
[----:B-1----:R-:W0:-:S04]  /*0c80*/  DSETP.MIN.AND P0, P1, R40, c[0x2][0x0], PT ;  /* 0x008000002800762a */ /* 0x002e080003900000 */
[----:B------:R-:W-:Y:S02]  /*0c90*/  IMAD.MOV.U32 R30, RZ, RZ, R41 ;  /* 0x000000ffff1e7224 */ /* 0x000fe400078e0029 */
[----:B------:R-:W-:-:S03]  /*0ca0*/  IMAD.MOV.U32 R32, RZ, RZ, RZ ;  /* 0x000000ffff207224 */ /* 0x000fc600078e00ff */
[----:B0-----:R-:W-:Y:S01]  /*0cb0*/  FSEL R45, R30, c[0x2][0x4], P0 ;  /* 0x008001001e2d7a08 */ /* 0x001fe20000000000 */
[----:B------:R-:W-:Y:S02]  /*0cc0*/  IMAD.MOV.U32 R30, RZ, RZ, c[0x2][0x4] ;  /* 0x00800100ff1e7624 */ /* 0x000fe400078e00ff */
[----:B------:R0:W-:-:S03]  /*0cd0*/  DMUL R36, R36, R32 ;  /* 0x0000002024247228 */ /* 0x0001c60000000000 */
[----:B------:R-:W-:-:S04]  /*0ce0*/  @P1 LOP3.LUT R45, R30, 0x80000, RZ, 0xfc, !PT ;  /* 0x000800001e2d1812 */ /* 0x000fc800078efcff */
[----:B0-----:R-:W0:Y:S01]  /*0cf0*/  MUFU.RSQ64H R33, R45 ;  /* 0x0000002d00217308 */ /* 0x001e220000001c00 */
[----:B------:R-:W-:-:S05]  /*0d00*/  IMAD.MOV.U32 R30, RZ, RZ, R40 ;  /* 0x000000ffff1e7224 */ /* 0x000fca00078e0028 */
[----:B------:R-:W-:Y:S01]  /*0d10*/  SEL R44, R30, c[0x2][0x0], P0 ;  /* 0x008000001e2c7a07 */ /* 0x000fe20000000000 */
[----:B------:R-:W-:-:S04]  /*0d20*/  DADD R42, -RZ, |R14| ;  /* 0x00000000ff2a7229 */ /* 0x000fc8000000050e */
[----:B0-----:R-:W0:-:S06]  /*0d30*/  DMUL R38, R32, R32 ;  /* 0x0000002020267228 */ /* 0x001e0c0000000000 */
[----:B0-----:R-:W0:-:S04]  /*0d40*/  DFMA R44, R44, -R38, 1 ;  /* 0x3ff000002c2c742b */ /* 0x001e080000000826 */
[----:B------:R-:W1:-:S04]  /*0d50*/  DADD R38, -RZ, |R10| ;  /* 0x00000000ff267229 */ /* 0x000e48000000050a */
[----:B0-----:R-:W-:-:S06]  /*0d60*/  DFMA R14, R44, R26, 0.5 ;  /* 0x3fe000002c0e742b */ /* 0x001fcc000000001a */
[CC--:B-1----:R-:W-:Y:S01]  /*0d70*/  ISETP.GT.U32.AND P1, PT, R42.reuse, R38.reuse, PT ;  /* 0x000000262a00720c */ /* 0x0c2fe20003f24070 */
[----:B------:R-:W0:Y:S01]  /*0d80*/  DMUL R44, R32, R44 ;  /* 0x0000002c202c7228 */ /* 0x000e220000000000 */
[CC--:B------:R-:W-:Y:S02]  /*0d90*/  ISETP.LT.U32.AND P0, PT, R42.reuse, R38.reuse, PT ;  /* 0x000000262a00720c */ /* 0x0c0fe40003f01070 */
[CC--:B------:R-:W-:Y:S02]  /*0da0*/  ISETP.GT.U32.AND.EX P1, PT, R43.reuse, R39.reuse, PT, P1 ;  /* 0x000000272b00720c */ /* 0x0c0fe40003f24110 */
[CC--:B------:R-:W-:Y:S02]  /*0db0*/  ISETP.LT.U32.AND.EX P0, PT, R43.reuse, R39.reuse, PT, P0 ;  /* 0x000000272b00720c */ /* 0x0c0fe40003f01100 */
[----:B------:R-:W-:Y:S01]  /*0dc0*/  SEL R11, R43, R39, P1 ;  /* 0x000000272b0b7207 */ /* 0x000fe20000800000 */
[----:B0-----:R0:W1:Y:S02]  /*0dd0*/  DFMA R14, R14, R44, R32 ;  /* 0x0000002c0e0e722b */ /* 0x0010640000000020 */
[----:B0-----:R-:W-:-:S02]  /*0de0*/  SEL R33, R42, R38, P0 ;  /* 0x000000262a217207 */ /* 0x001fc40000000000 */
[----:B------:R-:W-:Y:S02]  /*0df0*/  SEL R32, R43, R39, P0 ;  /* 0x000000272b207207 */ /* 0x000fe40000000000 */
[----:B------:R-:W-:Y:S01]  /*0e00*/  LOP3.LUT R30, R11, 0xffc00000, RZ, 0xc0, !PT ;  /* 0xffc000000b1e7812 */ /* 0x000fe200078ec0ff */
[----:B-1----:R0:W-:Y:S01]  /*0e10*/  DMUL R40, R40, R14 ;  /* 0x0000000e28287228 */ /* 0x0021e20000000000 */
[----:B------:R-:W-:Y:S01]  /*0e20*/  SEL R10, R42, R38, P1 ;  /* 0x000000262a0a7207 */ /* 0x000fe20000800000 */
[----:B------:R-:W-:Y:S01]  /*0e30*/  IMAD.MOV.U32 R38, RZ, RZ, RZ ;  /* 0x000000ffff267224 */ /* 0x000fe200078e00ff */
[----:B------:R-:W-:Y:S01]  /*0e40*/  IADD3 R39, -R30, 0x7fd00000, RZ ;  /* 0x7fd000001e277810 */ /* 0x000fe20007ffe1ff */
[----:B0-----:R-:W-:Y:S02]  /*0e50*/  IMAD.MOV.U32 R14, RZ, RZ, R33 ;  /* 0x000000ffff0e7224 */ /* 0x001fe400078e0021 */
[----:B------:R-:W-:-:S03]  /*0e60*/  IMAD.MOV.U32 R15, RZ, RZ, R32 ;  /* 0x000000ffff0f7224 */ /* 0x000fc600078e0020 */
[----:B------:R-:W-:-:S04]  /*0e70*/  DMUL R42, R38, R10 ;  /* 0x0000000a262a7228 */ /* 0x000fc80000000000 */
[----:B------:R-:W0:-:S06]  /*0e80*/  DMUL R38, R38, R14 ;  /* 0x0000000e26267228 */ /* 0x000e0c0000000000 */
[----:B0-----:R-:W0:-:S06]  /*0e90*/  DMUL R38, R38, R38 ;  /* 0x0000002626267228 */ /* 0x001e0c0000000000 */
[----:B0-----:R-:W0:-:S04]  /*0ea0*/  DFMA R38, R42, R42, R38 ;  /* 0x0000002a2a26722b */ /* 0x001e080000000026 */
[----:B------:R1:W-:-:S04]  /*0eb0*/  DSETP.NEU.AND P4, PT, R14, RZ, PT ;  /* 0x000000ff0e00722a */ /* 0x0003c80003f8d000 */
[----:B0-----:R-:W0:Y:S02]  /*0ec0*/  DSETP.MIN.AND P0, P1, R38, c[0x2][0x0], PT ;  /* 0x008000002600762a */ /* 0x001e240003900000 */
[----:B-1----:R-:W-:-:S05]  /*0ed0*/  IMAD.MOV.U32 R14, RZ, RZ, R39 ;  /* 0x000000ffff0e7224 */ /* 0x002fca00078e0027 */
[----:B0-----:R-:W-:Y:S01]  /*0ee0*/  FSEL R43, R14, c[0x2][0x4], P0 ;  /* 0x008001000e2b7a08 */ /* 0x001fe20000000000 */
[----:B------:R-:W-:-:S06]  /*0ef0*/  IMAD.MOV.U32 R14, RZ, RZ, c[0x2][0x4] ;  /* 0x00800100ff0e7624 */ /* 0x000fcc00078e00ff */
[----:B------:R-:W-:-:S04]  /*0f00*/  @P1 LOP3.LUT R43, R14, 0x80000, RZ, 0xfc, !PT ;  /* 0x000800000e2b1812 */ /* 0x000fc800078efcff */
[----:B------:R-:W0:Y:S01]  /*0f10*/  MUFU.RSQ64H R15, R43 ;  /* 0x0000002b000f7308 */ /* 0x000e220000001c00 */
[----:B------:R-:W-:-:S05]  /*0f20*/  IMAD.MOV.U32 R14, RZ, RZ, R38 ;  /* 0x000000ffff0e7224 */ /* 0x000fca00078e0026 */
[----:B------:R-:W-:Y:S01]  /*0f30*/  SEL R42, R14, c[0x2][0x0], P0 ;  /* 0x008000000e2a7a07 */ /* 0x000fe20000000000 */
[----:B------:R-:W-:Y:S01]  /*0f40*/  IMAD.MOV.U32 R14, RZ, RZ, RZ ;  /* 0x000000ffff0e7224 */ /* 0x000fe200078e00ff */
[----:B------:R-:W-:Y:S02]  /*0f50*/  @!P5 FSEL R29, R34, R36, !P2 ;  /* 0x00000024221dd208 */ /* 0x000fe40005000000 */
[----:B------:R-:W-:-:S03]  /*0f60*/  @!P5 FSEL R28, R35, R37, !P2 ;  /* 0x00000025231cd208 */ /* 0x000fc60005000000 */
[----:B0-----:R-:W0:-:S06]  /*0f70*/  DMUL R34, R14, R14 ;  /* 0x0000000e0e227228 */ /* 0x001e0c0000000000 */
[----:B0-----:R-:W0:-:S06]  /*0f80*/  DFMA R34, R42, -R34, 1 ;  /* 0x3ff000002a22742b */ /* 0x001e0c0000000822 */
[----:B0-----:R-:W-:-:S04]  /*0f90*/  DFMA R36, R34, R26, 0.5 ;  /* 0x3fe000002224742b */ /* 0x001fc8000000001a */
[----:B------:R-:W0:-:S04]  /*0fa0*/  DMUL R34, R14, R34 ;  /* 0x000000220e227228 */ /* 0x000e080000000000 */
[----:B-----5:R-:W-:-:S04]  /*0fb0*/  DADD R20, -RZ, |R20| ;  /* 0x00000000ff147229 */ /* 0x020fc80000000514 */
[----:B0-----:R-:W-:-:S04]  /*0fc0*/  DFMA R14, R36, R34, R14 ;  /* 0x00000022240e722b */ /* 0x001fc8000000000e */
[----:B----4-:R-:W0:-:S04]  /*0fd0*/  DADD R34, -RZ, |R16| ;  /* 0x00000000ff227229 */ /* 0x010e080000000510 */
[----:B------:R1:W-:-:S04]  /*0fe0*/  DADD R16, -RZ, |R18| ;  /* 0x00000000ff107229 */ /* 0x0003c80000000512 */
[----:B------:R-:W2:Y:S02]  /*0ff0*/  DADD R22, -RZ, |R22| ;  /* 0x00000000ff167229 */ /* 0x000ea40000000516 */
[CC--:B0-----:R-:W-:Y:S02]  /*1000*/  ISETP.GT.U32.AND P0, PT, R20.reuse, R34.reuse, PT ;  /* 0x000000221400720c */ /* 0x0c1fe40003f04070 */
[----:B------:R-:W-:Y:S02]  /*1010*/  ISETP.LT.U32.AND P1, PT, R20, R34, PT ;  /* 0x000000221400720c */ /* 0x000fe40003f21070 */
[CC--:B------:R-:W-:Y:S01]  /*1020*/  ISETP.GT.U32.AND.EX P0, PT, R21.reuse, R35.reuse, PT, P0 ;  /* 0x000000231500720c */ /* 0x0c0fe20003f04100 */
[----:B------:R0:W-:Y:S01]  /*1030*/  DMUL R38, R38, R14 ;  /* 0x0000000e26267228 */ /* 0x0001e20000000000 */
[CC--:B------:R-:W-:Y:S01]  /*1040*/  ISETP.LT.U32.AND.EX P1, PT, R21.reuse, R35.reuse, PT, P1 ;  /* 0x000000231500720c */ /* 0x0c0fe20003f21110 */
[----:B-1----:R-:W-:Y:S01]  /*1050*/  IMAD.MOV.U32 R18, RZ, RZ, RZ ;  /* 0x000000ffff127224 */ /* 0x002fe200078e00ff */
[----:B0-----:R-:W-:-:S02]  /*1060*/  SEL R15, R21, R35, P0 ;  /* 0x00000023150f7207 */ /* 0x001fc40000000000 */
[----:B------:R-:W-:Y:S02]  /*1070*/  LOP3.LUT R19, R31, 0x100000, RZ, 0xfc, !PT ;  /* 0x001000001f137812 */ /* 0x000fe400078efcff */
[----:B--2---:R-:W-:Y:S02]  /*1080*/  ISETP.LT.U32.AND P2, PT, R22, R16, PT ;  /* 0x000000101600720c */ /* 0x004fe40003f41070 */
[----:B------:R-:W-:Y:S02]  /*1090*/  SEL R36, R20, R34, P1 ;  /* 0x0000002214247207 */ /* 0x000fe40000800000 */
[----:B------:R-:W-:Y:S02]  /*10a0*/  SEL R37, R21, R35, P1 ;  /* 0x0000002315257207 */ /* 0x000fe40000800000 */
[----:B------:R-:W-:Y:S02]  /*10b0*/  LOP3.LUT R42, R15, 0xffc00000, RZ, 0xc0, !PT ;  /* 0xffc000000f2a7812 */ /* 0x000fe400078ec0ff */
[----:B------:R-:W-:Y:S01]  /*10c0*/  ISETP.GT.U32.AND P5, PT, R22, R16, PT ;  /* 0x000000101600720c */ /* 0x000fe20003fa4070 */
[----:B------:R0:W-:Y:S01]  /*10d0*/  DMUL R40, R40, R18 ;  /* 0x0000001228287228 */ /* 0x0001e20000000000 */
[----:B------:R-:W-:Y:S01]  /*10e0*/  ISETP.LT.U32.AND.EX P2, PT, R23, R17, PT, P2 ;  /* 0x000000111700720c */ /* 0x000fe20003f41120 */
[----:B------:R-:W-:Y:S01]  /*10f0*/  IMAD.MOV.U32 R21, RZ, RZ, R37 ;  /* 0x000000ffff157224 */ /* 0x000fe200078e0025 */
[----:B------:R-:W-:Y:S01]  /*1100*/  SEL R14, R20, R34, P0 ;  /* 0x00000022140e7207 */ /* 0x000fe20000000000 */
[----:B------:R-:W-:Y:S01]  /*1110*/  IMAD.MOV.U32 R20, RZ, RZ, R36 ;  /* 0x000000ffff147224 */ /* 0x000fe200078e0024 */
[----:B0-----:R-:W-:-:S02]  /*1120*/  IADD3 R19, -R42, 0x7fd00000, RZ ;  /* 0x7fd000002a137810 */ /* 0x001fc40007ffe1ff */
[CC--:B------:R-:W-:Y:S02]  /*1130*/  ISETP.GT.U32.AND.EX P0, PT, R23.reuse, R17.reuse, PT, P5 ;  /* 0x000000111700720c */ /* 0x0c0fe40003f04150 */
[CC--:B------:R-:W-:Y:S02]  /*1140*/  SEL R35, R22.reuse, R16.reuse, P2 ;  /* 0x0000001016237207 */ /* 0x0c0fe40001000000 */
[CC--:B------:R-:W-:Y:S02]  /*1150*/  SEL R34, R23.reuse, R17.reuse, P2 ;  /* 0x0000001117227207 */ /* 0x0c0fe40001000000 */
[----:B------:R-:W-:Y:S02]  /*1160*/  SEL R16, R22, R16, P0 ;  /* 0x0000001016107207 */ /* 0x000fe40000000000 */
[----:B------:R-:W-:Y:S01]  /*1170*/  SEL R17, R23, R17, P0 ;  /* 0x0000001117117207 */ /* 0x000fe20000000000 */
[----:B------:R-:W-:-:S04]  /*1180*/  DMUL R22, R18, R14 ;  /* 0x0000000e12167228 */ /* 0x000fc80000000000 */
[----:B------:R-:W0:-:S06]  /*1190*/  DMUL R18, R18, R20 ;  /* 0x0000001412127228 */ /* 0x000e0c0000000000 */
[----:B0-----:R-:W0:-:S06]  /*11a0*/  DMUL R18, R18, R18 ;  /* 0x0000001212127228 */ /* 0x001e0c0000000000 */
[----:B0-----:R-:W0:Y:S01]  /*11b0*/  DFMA R18, R22, R22, R18 ;  /* 0x000000161612722b */ /* 0x001e220000000012 */
[----:B------:R-:W-:Y:S01]  /*11c0*/  LOP3.LUT R31, R30, 0x100000, RZ, 0xfc, !PT ;  /* 0x001000001e1f7812 */ /* 0x000fe200078efcff */
[----:B------:R-:W-:-:S04]  /*11d0*/  IMAD.MOV.U32 R30, RZ, RZ, RZ ;  /* 0x000000ffff1e7224 */ /* 0x000fc800078e00ff */
[----:B0-----:R-:W0:-:S04]  /*11e0*/  DSETP.MIN.AND P0, P1, R18, c[0x2][0x0], PT ;  /* 0x008000001200762a */ /* 0x001e080003900000 */
[----:B------:R-:W-:Y:S01]  /*11f0*/  IMAD.MOV.U32 R22, RZ, RZ, R19 ;  /* 0x000000ffff167224 */ /* 0x000fe200078e0013 */
[----:B------:R0:W-:-:S04]  /*1200*/  DMUL R38, R38, R30 ;  /* 0x0000001e26267228 */ /* 0x0001c80000000000 */
[----:B0-----:R-:W-:Y:S01]  /*1210*/  FSEL R31, R22, c[0x2][0x4], P0 ;  /* 0x00800100161f7a08 */ /* 0x001fe20000000000 */
[----:B------:R-:W-:-:S05]  /*1220*/  IMAD.MOV.U32 R22, RZ, RZ, c[0x2][0x4] ;  /* 0x00800100ff167624 */ /* 0x000fca00078e00ff */
[----:B------:R-:W-:-:S04]  /*1230*/  @P1 LOP3.LUT R31, R22, 0x80000, RZ, 0xfc, !PT ;  /* 0x00080000161f1812 */ /* 0x000fc800078efcff */
[----:B------:R-:W0:Y:S01]  /*1240*/  MUFU.RSQ64H R23, R31 ;  /* 0x0000001f00177308 */ /* 0x000e220000001c00 */
[----:B------:R-:W-:-:S05]  /*1250*/  IMAD.MOV.U32 R22, RZ, RZ, R18 ;  /* 0x000000ffff167224 */ /* 0x000fca00078e0012 */
[----:B------:R-:W-:Y:S01]  /*1260*/  SEL R30, R22, c[0x2][0x0], P0 ;  /* 0x00800000161e7a07 */ /* 0x000fe20000000000 */
[----:B------:R-:W-:Y:S01]  /*1270*/  IMAD.MOV.U32 R22, RZ, RZ, RZ ;  /* 0x000000ffff167224 */ /* 0x000fe200078e00ff */
[----:B------:R-:W-:-:S05]  /*1280*/  DSETP.NEU.AND P0, PT, R20, RZ, PT ;  /* 0x000000ff1400722a */ /* 0x000fca0003f0d000 */
[----:B0-----:R-:W0:-:S06]  /*1290*/  DMUL R20, R22, R22 ;  /* 0x0000001616147228 */ /* 0x001e0c0000000000 */
[----:B0-----:R-:W0:-:S06]  /*12a0*/  DFMA R20, R30, -R20, 1 ;  /* 0x3ff000001e14742b */ /* 0x001e0c0000000814 */
[----:B0-----:R-:W-:-:S04]  /*12b0*/  DFMA R30, R20, R26, 0.5 ;  /* 0x3fe00000141e742b */ /* 0x001fc8000000001a */
[----:B------:R-:W0:Y:S01]  /*12c0*/  DMUL R20, R22, R20 ;  /* 0x0000001416147228 */ /* 0x000e220000000000 */
[----:B------:R-:W-:-:S05]  /*12d0*/  LOP3.LUT R43, R17, 0xffc00000, RZ, 0xc0, !PT ;  /* 0xffc00000112b7812 */ /* 0x000fca00078ec0ff */
[----:B0-----:R0:W1:Y:S02]  /*12e0*/  DFMA R22, R30, R20, R22 ;  /* 0x000000141e16722b */ /* 0x0010640000000016 */
[----:B0-----:R-:W-:Y:S01]  /*12f0*/  IADD3 R21, -R43, 0x7fd00000, RZ ;  /* 0x7fd000002b157810 */ /* 0x001fe20007ffe1ff */
[----:B------:R-:W-:-:S03]  /*1300*/  IMAD.MOV.U32 R20, RZ, RZ, RZ ;  /* 0x000000ffff147224 */ /* 0x000fc600078e00ff */
[----:B-1----:R0:W-:Y:S02]  /*1310*/  DMUL R18, R18, R22 ;  /* 0x0000001612127228 */ /* 0x0021e40000000000 */
[----:B0-----:R-:W-:Y:S02]  /*1320*/  IMAD.MOV.U32 R22, RZ, RZ, R35 ;  /* 0x000000ffff167224 */ /* 0x001fe400078e0023 */
[----:B------:R-:W-:Y:S01]  /*1330*/  IMAD.MOV.U32 R23, RZ, RZ, R34 ;  /* 0x000000ffff177224 */ /* 0x000fe200078e0022 */
[----:B------:R-:W-:-:S05]  /*1340*/  DMUL R30, R20, R16 ;  /* 0x00000010141e7228 */ /* 0x000fca0000000000 */
[----:B------:R-:W0:Y:S01]  /*1350*/  DMUL R20, R20, R22 ;  /* 0x0000001614147228 */ /* 0x000e220000000000 */
[----:B------:R-:W-:-:S05]  /*1360*/  ISETP.GE.U32.AND P2, PT, R9, 0x7ff00000, PT ;  /* 0x7ff000000900780c */ /* 0x000fca0003f46070 */
[----:B0-----:R-:W0:-:S06]  /*1370*/  DMUL R20, R20, R20 ;  /* 0x0000001414147228 */ /* 0x001e0c0000000000 */
[----:B0-----:R-:W0:-:S04]  /*1380*/  DFMA R20, R30, R30, R20 ;  /* 0x0000001e1e14722b */ /* 0x001e080000000014 */
[----:B------:R-:W1:-:S04]  /*1390*/  DSETP.NEU.AND P3, PT, R8, RZ, PT ;  /* 0x000000ff0800722a */ /* 0x000e480003f6d000 */
[----:B0-----:R-:W0:Y:S02]  /*13a0*/  DSETP.MIN.AND P5, P6, R20, c[0x2][0x0], PT ;  /* 0x008000001400762a */ /* 0x001e240003ea0000 */
[----:B-1----:R-:W-:Y:S01]  /*13b0*/  @!P2 FSEL R8, R12, R40, !P3 ;  /* 0x000000280c08a208 */ /* 0x002fe20005800000 */
[----:B------:R-:W-:Y:S01]  /*13c0*/  IMAD.MOV.U32 R12, RZ, RZ, R21 ;  /* 0x000000ffff0c7224 */ /* 0x000fe200078e0015 */
[----:B------:R0:W-:-:S04]  /*13d0*/  DSETP.NEU.AND P1, PT, R22, RZ, PT ;  /* 0x000000ff1600722a */ /* 0x0001c80003f2d000 */
[----:B0-----:R-:W-:Y:S01]  /*13e0*/  FSEL R23, R12, c[0x2][0x4], P5 ;  /* 0x008001000c177a08 */ /* 0x001fe20002800000 */
[----:B------:R-:W-:-:S05]  /*13f0*/  IMAD.MOV.U32 R12, RZ, RZ, c[0x2][0x4] ;  /* 0x00800100ff0c7624 */ /* 0x000fca00078e00ff */
[----:B------:R-:W-:-:S04]  /*1400*/  @P6 LOP3.LUT R23, R12, 0x80000, RZ, 0xfc, !PT ;  /* 0x000800000c176812 */ /* 0x000fc800078efcff */
[----:B------:R-:W0:Y:S01]  /*1410*/  MUFU.RSQ64H R31, R23 ;  /* 0x00000017001f7308 */ /* 0x000e220000001c00 */
[----:B------:R-:W-:Y:S02]  /*1420*/  IMAD.MOV.U32 R12, RZ, RZ, R20 ;  /* 0x000000ffff0c7224 */ /* 0x000fe400078e0014 */
[----:B------:R-:W-:Y:S01]  /*1430*/  IMAD.MOV.U32 R30, RZ, RZ, RZ ;  /* 0x000000ffff1e7224 */ /* 0x000fe200078e00ff */
[----:B------:R-:W-:Y:S02]  /*1440*/  @!P2 FSEL R9, R13, R41, !P3 ;  /* 0x000000290d09a208 */ /* 0x000fe40005800000 */
[----:B------:R-:W-:-:S03]  /*1450*/  SEL R22, R12, c[0x2][0x0], P5 ;  /* 0x008000000c167a07 */ /* 0x000fc60002800000 */
[----:B0-----:R-:W0:-:S06]  /*1460*/  DMUL R12, R30, R30 ;  /* 0x0000001e1e0c7228 */ /* 0x001e0c0000000000 */
[----:B0-----:R-:W0:-:S06]  /*1470*/  DFMA R12, R22, -R12, 1 ;  /* 0x3ff00000160c742b */ /* 0x001e0c000000080c */
[----:B0-----:R-:W-:-:S04]  /*1480*/  DFMA R26, R12, R26, 0.5 ;  /* 0x3fe000000c1a742b */ /* 0x001fc8000000001a */
[----:B------:R-:W0:-:S06]  /*1490*/  DMUL R12, R30, R12 ;  /* 0x0000000c1e0c7228 */ /* 0x000e0c0000000000 */
[----:B0-----:R-:W0:Y:S01]  /*14a0*/  DFMA R12, R26, R12, R30 ;  /* 0x0000000c1a0c722b */ /* 0x001e22000000001e */
[----:B------:R-:W-:-:S05]  /*14b0*/  ISETP.GE.U32.AND P2, PT, R32, 0x7ff00000, PT ;  /* 0x7ff000002000780c */ /* 0x000fca0003f46070 */
[----:B0-----:R0:W1:Y:S02]  /*14c0*/  DMUL R12, R20, R12 ;  /* 0x0000000c140c7228 */ /* 0x0010640000000000 */
[----:B0-----:R-:W-:Y:S01]  /*14d0*/  LOP3.LUT R21, R43, 0x100000, RZ, 0xfc, !PT ;  /* 0x001000002b157812 */ /* 0x001fe200078efcff */
[----:B------:R-:W-:Y:S01]  /*14e0*/  IMAD.MOV.U32 R20, RZ, RZ, RZ ;  /* 0x000000ffff147224 */ /* 0x000fe200078e00ff */
[----:B------:R-:W-:Y:S02]  /*14f0*/  ISETP.GE.U32.AND P5, PT, R34, 0x7ff00000, PT ;  /* 0x7ff000002200780c */ /* 0x000fe40003fa6070 */
[----:B------:R-:W-:Y:S01]  /*1500*/  LOP3.LUT R43, R42, 0x100000, RZ, 0xfc, !PT ;  /* 0x001000002a2b7812 */ /* 0x000fe200078efcff */
[----:B------:R-:W-:Y:S02]  /*1510*/  IMAD.MOV.U32 R42, RZ, RZ, RZ ;  /* 0x000000ffff2a7224 */ /* 0x000fe400078e00ff */
[----:B-1----:R0:W1:Y:S01]  /*1520*/  DMUL R12, R12, R20 ;  /* 0x000000140c0c7228 */ /* 0x0020620000000000 */
[----:B------:R-:W-:-:S03]  /*1530*/  ISETP.GE.U32.AND P3, PT, R37, 0x7ff00000, PT ;  /* 0x7ff000002500780c */ /* 0x000fc60003f66070 */
[----:B------:R2:W3:Y:S01]  /*1540*/  DMUL R42, R18, R42 ;  /* 0x0000002a122a7228 */ /* 0x0004e20000000000 */
[----:B0-----:R-:W-:Y:S01]  /*1550*/  IMAD.WIDE.U32 R20, R7, R5, c[0x0][0x168] ;  /* 0x00005a0007147625 */ /* 0x001fe200078e0005 */
[----:B------:R-:W-:Y:S02]  /*1560*/  @!P2 FSEL R33, R10, R38, !P4 ;  /* 0x000000260a21a208 */ /* 0x000fe40006000000 */
[----:B------:R-:W-:Y:S02]  /*1570*/  @!P2 FSEL R32, R11, R39, !P4 ;  /* 0x000000270b20a208 */ /* 0x000fe40006000000 */
[----:B-1----:R-:W-:Y:S02]  /*1580*/  @!P5 FSEL R35, R16, R12, !P1 ;  /* 0x0000000c1023d208 */ /* 0x002fe40004800000 */
[----:B------:R-:W-:Y:S01]  /*1590*/  @!P5 FSEL R34, R17, R13, !P1 ;  /* 0x0000000d1122d208 */ /* 0x000fe20004800000 */
[----:B--2---:R-:W-:Y:S01]  /*15a0*/  IMAD.WIDE R18, R6, 0x10, R20 ;  /* 0x0000001006127825 */ /* 0x004fe200078e0214 */
[----:B---3--:R-:W-:-:S02]  /*15b0*/  @!P3 FSEL R36, R14, R42, !P0 ;  /* 0x0000002a0e24b208 */ /* 0x008fc40004000000 */
[----:B------:R-:W-:Y:S01]  /*15c0*/  @!P3 FSEL R37, R15, R43, !P0 ;  /* 0x0000002b0f25b208 */ /* 0x000fe20004000000 */
[----:B------:R-:W-:Y:S02]  /*15d0*/  IMAD.MOV.U32 R5, RZ, RZ, R4 ;  /* 0x000000ffff057224 */ /* 0x000fe400078e0004 */
[----:B------:R-:W-:Y:S02]  /*15e0*/  IMAD.MOV.U32 R4, RZ, RZ, R3 ;  /* 0x000000ffff047224 */ /* 0x000fe400078e0003 */
[----:B------:R-:W-:Y:S02]  /*15f0*/  IMAD.MOV.U32 R6, RZ, RZ, R2 ;  /* 0x000000ffff067224 */ /* 0x000fe400078e0002 */
[----:B------:R-:W-:Y:S02]  /*1600*/  IMAD.MOV.U32 R7, RZ, RZ, R0 ;  /* 0x000000ffff077224 */ /* 0x000fe400078e0000 */
[----:B------:R-:W-:Y:S02]  /*1610*/  IMAD.MOV.U32 R26, RZ, RZ, R29 ;  /* 0x000000ffff1a7224 */ /* 0x000fe400078e001d */
[----:B------:R-:W-:-:S02]  /*1620*/  IMAD.MOV.U32 R27, RZ, RZ, R28 ;  /* 0x000000ffff1b7224 */ /* 0x000fc400078e001c */
[----:B------:R-:W-:Y:S02]  /*1630*/  IMAD.MOV.U32 R10, RZ, RZ, R33 ;  /* 0x000000ffff0a7224 */ /* 0x000fe400078e0021 */
[----:B------:R-:W-:Y:S02]  /*1640*/  IMAD.MOV.U32 R11, RZ, RZ, R32 ;  /* 0x000000ffff0b7224 */ /* 0x000fe400078e0020 */
[----:B------:R-:W-:Y:S02]  /*1650*/  IMAD.MOV.U32 R38, RZ, RZ, R35 ;  /* 0x000000ffff267224 */ /* 0x000fe400078e0023 */
[----:B------:R-:W-:Y:S01]  /*1660*/  IMAD.MOV.U32 R39, RZ, RZ, R34 ;  /* 0x000000ffff277224 */ /* 0x000fe200078e0022 */
[----:B------:R-:W-:Y:S04]  /*1670*/  STG.E.128 [R18.64], R4 ;  /* 0x0000000412007986 */ /* 0x000fe8000c101d04 */
[----:B------:R-:W-:Y:S04]  /*1680*/  STG.E.128 [R18.64+0x800], R24 ;  /* 0x0008001812007986 */ /* 0x000fe8000c101d04 */
[----:B------:R-:W-:Y:S04]  /*1690*/  STG.E.128 [R18.64+0x1000], R8 ;  /* 0x0010000812007986 */ /* 0x000fe8000c101d04 */
[----:B------:R-:W-:Y:S01]  /*16a0*/  STG.E.128 [R18.64+0x1800], R36 ;  /* 0x0018002412007986 */ /* 0x000fe2000c101d04 */
[----:B------:R-:W-:Y:S05]  /*16b0*/  EXIT ;  /* 0x000000000000794d */ /* 0x000fea0003800000 */
.L_x_5771:
[----:B------:R-:W0:Y:S01]  /*16c0*/  S2R R2, SR_TID.X ;  /* 0x0000000000027919 */ /* 0x000e220000002100 */
[----:B------:R-:W-:Y:S01]  /*16d0*/  CS2R R8, SRZ ;  /* 0x0000000000087805 */ /* 0x000fe2000001ff00 */
[----:B------:R-:W-:Y:S01]  /*16e0*/  CS2R R10, SRZ ;  /* 0x00000000000a7805 */ /* 0x000fe2000001ff00 */
[----:B------:R-:W-:Y:S01]  /*16f0*/  CS2R R32, SRZ ;  /* 0x0000000000207805 */ /* 0x000fe2000001ff00 */
[----:B------:R-:W-:Y:S01]  /*1700*/  CS2R R42, SRZ ;  /* 0x00000000002a7805 */ /* 0x000fe2000001ff00 */
        /* <DEDUP_REMOVED lines=9> */
[----:B------:R-:W-:-:S04]  /*17a0*/  @!P0 IMAD.WIDE.U32 R12, R14, R15, c[0x0][0x170] ;  /* 0x00005c000e0c8625 */ /* 0x000fc800078e000f */
[----:B------:R-:W-:Y:S01]  /*17b0*/  @!P0 IMAD.WIDE.U32 R14, R14, R15, c[0x0][0x178] ;  /* 0x00005e000e0e8625 */ /* 0x000fe200078e000f */
[----:B------:R0:W5:Y:S04]  /*17c0*/  @!P0 LDG.E.64 R8, [R12.64] ;  /* 0x000000040c088981 */ /* 0x000168000c1e1b00 */
[----:B------:R1:W5:Y:S03]  /*17d0*/  @!P0 LDG.E.64 R10, [R14.64] ;  /* 0x000000040e0a8981 */ /* 0x000366000c1e1b00 */
[----:B------:R-:W-:Y:S01]  /*17e0*/  @!P1 IMAD.IADD R18, R7, 0x1, R4 ;  /* 0x0000000107129824 */ /* 0x000fe200078e0204 */
[----:B------:R-:W-:Y:S01]  /*17f0*/  @!P1 IADD3 R4, R4, 0x80, RZ ;  /* 0x0000008004049810 */ /* 0x000fe20007ffe0ff */
[----:B------:R-:W-:-:S03]  /*1800*/  @!P1 IMAD.MOV.U32 R19, RZ, RZ, 0x8 ;  /* 0x00000008ff139424 */ /* 0x000fc600078e00ff */
[----:B------:R-:W-:Y:S01]  /*1810*/  ISETP.GE.AND P3, PT, R4, R0, PT ;  /* 0x000000000400720c */ /* 0x000fe20003f66270 */
[----:B------:R-:W-:Y:S01]  /*1820*/  @!P1 IMAD.WIDE.U32 R16, R18, R19, c[0x0][0x170] ;  /* 0x00005c0012109625 */ /* 0x000fe200078e0013 */
[----:B------:R-:W-:-:S03]  /*1830*/  CS2R R34, SRZ ;  /* 0x0000000000227805 */ /* 0x000fc6000001ff00 */
[----:B------:R-:W-:Y:S01]  /*1840*/  @!P1 IMAD.WIDE.U32 R18, R18, R19, c[0x0][0x178] ;  /* 0x00005e0012129625 */ /* 0x000fe200078e0013 */
[----:B------:R2:W5:Y:S04]  /*1850*/  @!P1 LDG.E.64 R42, [R16.64] ;  /* 0x00000004102a9981 */ /* 0x000568000c1e1b00 */
[----:B------:R3:W5:Y:S03]  /*1860*/  @!P1 LDG.E.64 R32, [R18.64] ;  /* 0x0000000412209981 */ /* 0x000766000c1e1b00 */
[----:B------:R-:W-:Y:S01]  /*1870*/  @!P3 IMAD.IADD R24, R7, 0x1, R4 ;  /* 0x000000010718b824 */ /* 0x000fe200078e0204 */
[----:B------:R-:W-:-:S04]  /*1880*/  @!P3 IADD3 R4, R4, 0x80, RZ ;  /* 0x000000800404b810 */ /* 0x000fc80007ffe0ff */
[----:B------:R-:W-:Y:S01]  /*1890*/  ISETP.GE.AND P4, PT, R4, R0, PT ;  /* 0x000000000400720c */ /* 0x000fe20003f86270 */
[----:B------:R-:W-:-:S12]  /*18a0*/  @!P3 IMAD.MOV.U32 R25, RZ, RZ, 0x8 ;  /* 0x00000008ff19b424 */ /* 0x000fd800078e00ff */
[----:B------:R-:W-:Y:S01]  /*18b0*/  @!P4 IMAD.IADD R5, R7, 0x1, R4 ;  /* 0x000000010705c824 */ /* 0x000fe200078e0204 */
[----:B------:R-:W-:-:S04]  /*18c0*/  @!P4 IADD3 R4, R4, 0x80, RZ ;  /* 0x000000800404c810 */ /* 0x000fc80007ffe0ff */
[----:B------:R-:W-:Y:S01]  /*18d0*/  ISETP.GE.AND P0, PT, R4, R0, PT ;  /* 0x000000000400720c */ /* 0x000fe20003f06270 */
[----:B------:R-:W-:-:S04]  /*18e0*/  @!P3 IMAD.WIDE.U32 R20, R24, R25, c[0x0][0x170] ;  /* 0x00005c001814b625 */ /* 0x000fc800078e0019 */
[----:B------:R-:W-:Y:S01]  /*18f0*/  @!P3 IMAD.WIDE.U32 R24, R24, R25, c[0x0][0x178] ;  /* 0x00005e001818b625 */ /* 0x000fe200078e0019 */
[----:B------:R-:W-:-:S04]  /*1900*/  CS2R R22, SRZ ;  /* 0x0000000000167805 */ /* 0x000fc8000001ff00 */
[----:B------:R4:W5:Y:S03]  /*1910*/  @!P3 LDG.E.64 R34, [R24.64] ;  /* 0x000000041822b981 */ /* 0x000966000c1e1b00 */
[----:B---3--:R-:W-:Y:S02]  /*1920*/  @!P0 IMAD.IADD R18, R7, 0x1, R4 ;  /* 0x0000000107128824 */ /* 0x008fe400078e0204 */
[----:B------:R-:W-:Y:S01]  /*1930*/  @!P0 IMAD.MOV.U32 R19, RZ, RZ, 0x8 ;  /* 0x00000008ff138424 */ /* 0x000fe200078e00ff */
[----:B------:R-:W-:-:S03]  /*1940*/  @!P0 IADD3 R4, R4, 0x80, RZ ;  /* 0x0000008004048810 */ /* 0x000fc60007ffe0ff */
[----:B--2---:R-:W-:Y:S01]  /*1950*/  @!P0 IMAD.WIDE.U32 R16, R18, R19, c[0x0][0x170] ;  /* 0x00005c0012108625 */ /* 0x004fe200078e0013 */
[----:B----4-:R-:W-:-:S03]  /*1960*/  CS2R R24, SRZ ;  /* 0x0000000000187805 */ /* 0x010fc6000001ff00 */
[----:B------:R-:W-:Y:S01]  /*1970*/  @!P0 IMAD.WIDE.U32 R18, R18, R19, c[0x0][0x178] ;  /* 0x00005e0012128625 */ /* 0x000fe200078e0013 */
[----:B------:R2:W5:Y:S04]  /*1980*/  @!P0 LDG.E.64 R22, [R16.64] ;  /* 0x0000000410168981 */ /* 0x000568000c1e1b00 */
[----:B------:R3:W5:Y:S01]  /*1990*/  @!P0 LDG.E.64 R24, [R18.64] ;  /* 0x0000000412188981 */ /* 0x000762000c1e1b00 */
[----:B------:R-:W-:Y:S01]  /*19a0*/  ISETP.GE.AND P0, PT, R4, R0, PT ;  /* 0x000000000400720c */ /* 0x000fe20003f06270 */
[----:B------:R-:W-:Y:S01]  /*19b0*/  @!P4 IMAD.MOV.U32 R6, RZ, RZ, 0x8 ;  /* 0x00000008ff06c424 */ /* 0x000fe200078e00ff */
[----:B------:R-:W-:Y:S01]  /*19c0*/  CS2R R36, SRZ ;  /* 0x0000000000247805 */ /* 0x000fe2000001ff00 */
[----:B------:R-:W-:Y:S01]  /*19d0*/  CS2R R40, SRZ ;  /* 0x0000000000287805 */ /* 0x000fe2000001ff00 */
[----:B------:R-:W-:Y:S01]  /*19e0*/  CS2R R38, SRZ ;  /* 0x0000000000267805 */ /* 0x000fe2000001ff00 */
[----:B0-----:R-:W-:-:S03]  /*19f0*/  @!P4 IMAD.WIDE.U32 R12, R5, R6, c[0x0][0x170] ;  /* 0x00005c00050cc625 */ /* 0x001fc600078e0006 */
[----:B------:R0:W5:Y:S01]  /*1a00*/  @!P3 LDG.E.64 R36, [R20.64] ;  /* 0x000000041424b981 */ /* 0x000162000c1e1b00 */
[----:B-1----:R-:W-:-:S03]  /*1a10*/  @!P4 IMAD.WIDE.U32 R14, R5, R6, c[0x0][0x178] ;  /* 0x00005e00050ec625 */ /* 0x002fc600078e0006 */
[----:B------:R1:W5:Y:S01]  /*1a20*/  @!P4 LDG.E.64 R40, [R12.64] ;  /* 0x000000040c28c981 */ /* 0x000362000c1e1b00 */
[----:B------:R-:W-:Y:S02]  /*1a30*/  @!P0 IMAD.IADD R26, R7, 0x1, R4 ;  /* 0x00000001071a8824 */ /* 0x000fe400078e0204 */
[----:B------:R-:W-:Y:S01]  /*1a40*/  @!P0 IMAD.MOV.U32 R27, RZ, RZ, 0x8 ;  /* 0x00000008ff1b8424 */ /* 0x000fe200078e00ff */
[----:B------:R4:W5:Y:S03]  /*1a50*/  @!P4 LDG.E.64 R38, [R14.64] ;  /* 0x000000040e26c981 */ /* 0x000966000c1e1b00 */
[----:B0-----:R-:W-:Y:S01]  /*1a60*/  @!P0 IMAD.WIDE.U32 R20, R26, R27, c[0x0][0x170] ;  /* 0x00005c001a148625 */ /* 0x001fe200078e001b */
[----:B-1----:R-:W-:-:S03]  /*1a70*/  CS2R R12, SRZ ;  /* 0x00000000000c7805 */ /* 0x002fc6000001ff00 */
[----:B------:R-:W-:Y:S01]  /*1a80*/  @!P0 IMAD.WIDE.U32 R26, R26, R27, c[0x0][0x178] ;  /* 0x00005e001a1a8625 */ /* 0x000fe200078e001b */
[----:B----4-:R-:W-:Y:S01]  /*1a90*/  CS2R R14, SRZ ;  /* 0x00000000000e7805 */ /* 0x010fe2000001ff00 */
[----:B------:R-:W-:Y:S01]  /*1aa0*/  @!P0 IADD3 R4, R4, 0x80, RZ ;  /* 0x0000008004048810 */ /* 0x000fe20007ffe0ff */
[----:B------:R0:W5:Y:S04]  /*1ab0*/  @!P0 LDG.E.64 R12, [R20.64] ;  /* 0x00000004140c8981 */ /* 0x000168000c1e1b00 */
[----:B------:R1:W5:Y:S01]  /*1ac0*/  @!P0 LDG.E.64 R14, [R26.64] ;  /* 0x000000041a0e8981 */ /* 0x000362000c1e1b00 */
[----:B------:R-:W-:Y:S01]  /*1ad0*/  ISETP.GE.AND P0, PT, R4, R0, PT ;  /* 0x000000000400720c */ /* 0x000fe20003f06270 */
[----:B--2---:R-:W-:Y:S01]  /*1ae0*/  CS2R R16, SRZ ;  /* 0x0000000000107805 */ /* 0x004fe2000001ff00 */
[----:B0-----:R-:W-:Y:S01]  /*1af0*/  @!P2 IMAD.MOV.U32 R20, RZ, RZ, 0x8 ;  /* 0x00000008ff14a424 */ /* 0x001fe200078e00ff */
[----:B---3--:R-:W-:Y:S01]  /*1b00*/  CS2R R18, SRZ ;  /* 0x0000000000127805 */ /* 0x008fe2000001ff00 */
[----:B------:R-:W-:Y:S01]  /*1b10*/  CS2R R28, SRZ ;  /* 0x00000000001c7805 */ /* 0x000fe2000001ff00 */
[----:B-1----:R-:W-:-:S08]  /*1b20*/  CS2R R26, SRZ ;  /* 0x00000000001a7805 */ /* 0x002fd0000001ff00 */
[----:B------:R-:W-:Y:S02]  /*1b30*/  @!P0 IMAD.IADD R44, R7, 0x1, R4 ;  /* 0x00000001072c8824 */ /* 0x000fe400078e0204 */
[----:B------:R-:W-:Y:S02]  /*1b40*/  @!P0 IMAD.MOV.U32 R45, RZ, RZ, 0x8 ;  /* 0x00000008ff2d8424 */ /* 0x000fe400078e00ff */
[----:B------:R-:W-:-:S04]  /*1b50*/  @!P2 IMAD.WIDE.U32 R4, R3, R20, c[0x0][0x170] ;  /* 0x00005c000304a625 */ /* 0x000fc800078e0014 */
[CC--:B------:R-:W-:Y:S01]  /*1b60*/  @!P0 IMAD.WIDE.U32 R30, R44.reuse, R45.reuse, c[0x0][0x170] ;  /* 0x00005c002c1e8625 */ /* 0x0c0fe200078e002d */
        /* <DEDUP_REMOVED lines=8> */
[----:B-----5:R-:W-:Y:S01]  /*1bf0*/  DADD R26, -RZ, |R26| ;  /* 0x00000000ff1a7229 */ /* 0x020fe2000000051a */
[----:B0-----:R-:W-:-:S02]  /*1c00*/  IMAD.MOV.U32 R44, RZ, RZ, RZ ;  /* 0x000000ffff2c7224 */ /* 0x001fc400078e00ff */
        /* <DEDUP_REMOVED lines=11> */
[----:B------:R-:W-:Y:S01]  /*1cc0*/  IMAD.MOV.U32 R26, RZ, RZ, R3 ;  /* 0x000000ffff1a7224 */ /* 0x000fe200078e0003 */
[----:B------:R-:W-:Y:S01]  /*1cd0*/  IADD3 R45, -R5, 0x7fd00000, RZ ;  /* 0x7fd00000052d7810 */ /* 0x000fe20007ffe1ff */
[----:B------:R-:W-:-:S05]  /*1ce0*/  IMAD.MOV.U32 R27, RZ, RZ, R4 ;  /* 0x000000ffff1b7224 */ /* 0x000fca00078e0004 */
        /* <DEDUP_REMOVED lines=26> */
.L_x_5773:
[----:B------:R-:W-:Y:S05]  /*1e90*/  BSYNC B0 ;  /* 0x0000000000007941 */ /* 0x000fea0003800000 */
.L_x_5772:
[----:B0-----:R-:W-:Y:S01]  /*1ea0*/  IADD3 R5, R2, 0x80, RZ ;  /* 0x0000008002057810 */ /* 0x001fe20007ffe0ff */
[----:B------:R-:W-:Y:S03]  /*1eb0*/  BSSY B0, `(.L_x_5774) ;  /* 0x000002d000007945 */ /* 0x000fe60003800000 */
[----:B------:R-:W-:-:S13]  /*1ec0*/  ISETP.GE.AND P0, PT, R5, R0, PT ;  /* 0x000000000500720c */ /* 0x000fda0003f06270 */
[----:B------:R-:W-:Y:S05]  /*1ed0*/  @P0 BRA `(.L_x_5775) ;  /* 0x000002a000000947 */ /* 0x000fea0003800000 */
[----:B-----5:R-:W-:Y:S01]  /*1ee0*/  DADD R20, -RZ, |R10| ;  /* 0x00000000ff147229 */ /* 0x020fe2000000050a */
[----:B------:R-:W-:-:S03]  /*1ef0*/  IMAD.MOV.U32 R30, RZ, RZ, RZ ;  /* 0x000000ffff1e7224 */ /* 0x000fc600078e00ff */
        /* <DEDUP_REMOVED lines=27> */
[----:B------:R-:W-:-:S05]  /*20b0*/  DSETP.NEU.AND P0, PT, R26, RZ, PT ;  /* 0x000000ff1a00722a */ /* 0x000fca0003f0d000 */
        /* <DEDUP_REMOVED lines=12> */
.L_x_5775:
[----:B------:R-:W-:Y:S05]  /*2180*/  BSYNC B0 ;  /* 0x0000000000007941 */ /* 0x000fea0003800000 */
.L_x_5774:
[----:B-----5:R-:W-:Y:S01]  /*2190*/  IADD3 R9, R2, 0x100, RZ ;  /* 0x0000010002097810 */ /* 0x020fe20007ffe0ff */
[----:B------:R-:W-:Y:S03]  /*21a0*/  BSSY B0, `(.L_x_5776) ;  /* 0x000002d000007945 */ /* 0x000fe60003800000 */
[----:B------:R-:W-:-:S13]  /*21b0*/  ISETP.GE.AND P0, PT, R9, R0, PT ;  /* 0x000000000900720c */ /* 0x000fda0003f06270 */
[----:B------:R-:W-:Y:S05]  /*21c0*/  @P0 BRA `(.L_x_5777) ;  /* 0x000002a000000947 */ /* 0x000fea0003800000 */
[----:B------:R0:W-:Y:S02]  /*21d0*/  DADD R26, -RZ, |R32| ;  /* 0x00000000ff1a7229 */ /* 0x0001e40000000520 */
[----:B0-----:R-:W-:Y:S02]  /*21e0*/  IMAD.MOV.U32 R32, RZ, RZ, RZ ;  /* 0x000000ffff207224 */ /* 0x001fe400078e00ff */
        /* <DEDUP_REMOVED lines=10> */
[----:B------:R-:W-:Y:S02]  /*2290*/  SEL R20, R26, R42, P1 ;  /* 0x0000002a1a147207 */ /* 0x000fe40000800000 */
[----:B------:R-:W-:Y:S01]  /*22a0*/  IADD3 R33, -R11, 0x7fd00000, RZ ;  /* 0x7fd000000b217810 */ /* 0x000fe20007ffe1ff */
[----:B------:R-:W-:-:S05]  /*22b0*/  IMAD.MOV.U32 R29, RZ, RZ, R10 ;  /* 0x000000ffff1d7224 */ /* 0x000fca00078e000a */
        /* <DEDUP_REMOVED lines=27> */
.L_x_5777:
[----:B------:R-:W-:Y:S05]  /*2470*/  BSYNC B0 ;  /* 0x0000000000007941 */ /* 0x000fea0003800000 */
.L_x_5776:
[----:B------:R-:W-:Y:S01]  /*2480*/  IADD3 R11, R2, 0x180, RZ ;  /* 0x00000180020b7810 */ /* 0x000fe20007ffe0ff */
[----:B------:R-:W-:Y:S03]  /*2490*/  BSSY B0, `(.L_x_5778) ;  /* 0x000002e000007945 */ /* 0x000fe60003800000 */
[----:B------:R-:W-:-:S13]  /*24a0*/  ISETP.GE.AND P0, PT, R11, R0, PT ;  /* 0x000000000b00720c */ /* 0x000fda0003f06270 */
[----:B------:R-:W-:Y:S05]  /*24b0*/  @P0 BRA `(.L_x_5779) ;  /* 0x000002b000000947 */ /* 0x000fea0003800000 */
[----:B------:R-:W-:Y:S01]  /*24c0*/  DADD R26, -RZ, |R34| ;  /* 0x00000000ff1a7229 */ /* 0x000fe20000000522 */
        /* <DEDUP_REMOVED lines=30> */
[----:B0-----:R0:W1:Y:S02]  /*26b0*/  DFMA R28, R30, -R28, 1 ;  /* 0x3ff000001e1c742b */ /* 0x001064000000081c */
[----:B0-----:R-:W-:Y:S02]  /*26c0*/  IMAD.MOV.U32 R30, RZ, RZ, 0x0 ;  /* 0x00000000ff1e7424 */ /* 0x001fe400078e00ff */
[----:B------:R-:W-:-:S06]  /*26d0*/  IMAD.MOV.U32 R31, RZ, RZ, 0x3fd80000 ;  /* 0x3fd80000ff1f7424 */ /* 0x000fcc00078e00ff */
[----:B-1----:R-:W-:-:S04]  /*26e0*/  DFMA R30, R28, R30, 0.5 ;  /* 0x3fe000001c1e742b */ /* 0x002fc8000000001e */
        /* <DEDUP_REMOVED lines=8> */
.L_x_5779:
[----:B------:R-:W-:Y:S05]  /*2770*/  BSYNC B0 ;  /* 0x0000000000007941 */ /* 0x000fea0003800000 */
.L_x_5778:
[----:B------:R-:W-:Y:S01]  /*2780*/  IADD3 R21, R2, 0x200, RZ ;  /* 0x0000020002157810 */ /* 0x000fe20007ffe0ff */
[----:B------:R-:W-:Y:S03]  /*2790*/  BSSY B0, `(.L_x_5780) ;  /* 0x000002e000007945 */ /* 0x000fe60003800000 */
[----:B------:R-:W-:-:S13]  /*27a0*/  ISETP.GE.AND P0, PT, R21, R0, PT ;  /* 0x000000001500720c */ /* 0x000fda0003f06270 */
[----:B------:R-:W-:Y:S05]  /*27b0*/  @P0 BRA `(.L_x_5781) ;  /* 0x000002b000000947 */ /* 0x000fea0003800000 */
[----:B------:R-:W-:Y:S01]  /*27c0*/  DADD R38, -RZ, |R38| ;  /* 0x00000000ff267229 */ /* 0x000fe20000000526 */
[----:B------:R-:W-:Y:S02]  /*27d0*/  IMAD.MOV.U32 R26, RZ, RZ, RZ ;  /* 0x000000ffff1a7224 */ /* 0x000fe400078e00ff */
[----:B------:R-:W-:Y:S01]  /*27e0*/  IMAD.MOV.U32 R30, RZ, RZ, c[0x2][0x4] ;  /* 0x00800100ff1e7624 */ /* 0x000fe200078e00ff */
[----:B------:R-:W0:Y:S01]  /*27f0*/  DADD R40, -RZ, |R40| ;  /* 0x00000000ff287229 */ /* 0x000e220000000528 */
[----:B------:R-:W-:-:S09]  /*2800*/  IMAD.MOV.U32 R32, RZ, RZ, RZ ;  /* 0x000000ffff207224 */ /* 0x000fd200078e00ff */
[CC--:B0-----:R-:W-:Y:S02]  /*2810*/  ISETP.GT.U32.AND P1, PT, R38.reuse, R40.reuse, PT ;  /* 0x000000282600720c */ /* 0x0c1fe40003f24070 */
[CC--:B------:R-:W-:Y:S02]  /*2820*/  ISETP.LT.U32.AND P0, PT, R38.reuse, R40.reuse, PT ;  /* 0x000000282600720c */ /* 0x0c0fe40003f01070 */
[CC--:B------:R-:W-:Y:S02]  /*2830*/  ISETP.GT.U32.AND.EX P1, PT, R39.reuse, R41.reuse, PT, P1 ;  /* 0x000000292700720c */ /* 0x0c0fe40003f24110 */
[CC--:B------:R-:W-:Y:S02]  /*2840*/  ISETP.LT.U32.AND.EX P0, PT, R39.reuse, R41.reuse, PT, P0 ;  /* 0x000000292700720c */ /* 0x0c0fe40003f01100 */
[----:B------:R-:W-:Y:S02]  /*2850*/  SEL R21, R39, R41, P1 ;  /* 0x0000002927157207 */ /* 0x000fe40000800000 */
[----:B------:R-:W-:-:S02]  /*2860*/  SEL R35, R38, R40, P0 ;  /* 0x0000002826237207 */ /* 0x000fc40000000000 */
[----:B------:R-:W-:Y:S02]  /*2870*/  SEL R36, R39, R41, P0 ;  /* 0x0000002927247207 */ /* 0x000fe40000000000 */
[----:B------:R-:W-:Y:S01]  /*2880*/  LOP3.LUT R37, R21, 0xffc00000, RZ, 0xc0, !PT ;  /* 0xffc0000015257812 */ /* 0x000fe200078ec0ff */
[----:B------:R-:W-:Y:S01]  /*2890*/  IMAD.MOV.U32 R28, RZ, RZ, R35 ;  /* 0x000000ffff1c7224 */ /* 0x000fe200078e0023 */
[----:B------:R-:W-:Y:S01]  /*28a0*/  SEL R20, R38, R40, P1 ;  /* 0x0000002826147207 */ /* 0x000fe20000800000 */
[----:B------:R-:W-:Y:S01]  /*28b0*/  IMAD.MOV.U32 R29, RZ, RZ, R36 ;  /* 0x000000ffff1d7224 */ /* 0x000fe200078e0024 */
        /* <DEDUP_REMOVED lines=27> */
.L_x_5781:
[----:B------:R-:W-:Y:S05]  /*2a70*/  BSYNC B0 ;  /* 0x0000000000007941 */ /* 0x000fea0003800000 */
.L_x_5780:
[C---:B------:R-:W-:Y:S01]  /*2a80*/  IADD3 R21, R2.reuse, 0x280, RZ ;  /* 0x0000028002157810 */ /* 0x040fe20007ffe0ff */
[----:B------:R-:W-:Y:S01]  /*2a90*/  @!P2 IMAD.IADD R20, R7, 0x1, R2 ;  /* 0x000000010714a824 */ /* 0x000fe200078e0202 */
[C---:B------:R-:W-:Y:S01]  /*2aa0*/  IADD3 R27, R2.reuse, 0x300, RZ ;  /* 0x00000300021b7810 */ /* 0x040fe20007ffe0ff */
[----:B------:R-:W-:Y:S01]  /*2ab0*/  BSSY B0, `(.L_x_5782) ;  /* 0x0000030000007945 */ /* 0x000fe20003800000 */
[-C--:B------:R-:W-:Y:S01]  /*2ac0*/  ISETP.GE.AND P0, PT, R21, R0.reuse, PT ;  /* 0x000000001500720c */ /* 0x080fe20003f06270 */
[----:B------:R-:W-:Y:S01]  /*2ad0*/  @!P2 IMAD.MOV.U32 R21, RZ, RZ, 0x8 ;  /* 0x00000008ff15a424 */ /* 0x000fe200078e00ff */
[----:B------:R-:W-:Y:S02]  /*2ae0*/  IADD3 R29, R2, 0x380, RZ ;  /* 0x00000380021d7810 */ /* 0x000fe40007ffe0ff */
[-C--:B------:R-:W-:Y:S01]  /*2af0*/  ISETP.GE.AND P4, PT, R27, R0.reuse, PT ;  /* 0x000000001b00720c */ /* 0x080fe20003f86270 */
[----:B------:R-:W-:Y:S01]  /*2b00*/  @!P2 IMAD.WIDE.U32 R20, R20, R21, c[0x0][0x168] ;  /* 0x00005a001414a625 */ /* 0x000fe200078e0015 */
[----:B------:R-:W-:-:S07]  /*2b10*/  ISETP.GE.AND P3, PT, R29, R0, PT ;  /* 0x000000001d00720c */ /* 0x000fce0003f66270 */
[----:B------:R-:W-:Y:S05]  /*2b20*/  @P0 BRA `(.L_x_5783) ;  /* 0x0000028000000947 */ /* 0x000fea0003800000 */
[----:B------:R-:W-:Y:S01]  /*2b30*/  DADD R26, -RZ, |R24| ;  /* 0x00000000ff1a7229 */ /* 0x000fe20000000518 */
        /* <DEDUP_REMOVED lines=39> */
.L_x_5783:
[----:B------:R-:W-:Y:S05]  /*2db0*/  BSYNC B0 ;  /* 0x0000000000007941 */ /* 0x000fea0003800000 */
.L_x_5782:
[----:B------:R-:W-:Y:S01]  /*2dc0*/  BSSY B0, `(.L_x_5784) ;  /* 0x000002b000007945 */ /* 0x000fe20003800000 */
        /* <DEDUP_REMOVED lines=42> */
.L_x_5785:
[----:B------:R-:W-:Y:S05]  /*3070*/  BSYNC B0 ;  /* 0x0000000000007941 */ /* 0x000fea0003800000 */
.L_x_5784:
        /* <DEDUP_REMOVED lines=43> */
.L_x_5787:
[----:B------:R-:W-:Y:S05]  /*3330*/  BSYNC B0 ;  /* 0x0000000000007941 */ /* 0x000fea0003800000 */
.L_x_5786:
[----:B------:R-:W-:Y:S01]  /*3340*/  @!P2 IMAD.MOV.U32 R12, RZ, RZ, R3 ;  /* 0x000000ffff0ca224 */ /* 0x000fe200078e0003 */
[----:B------:R-:W-:Y:S01]  /*3350*/  BSSY B0, `(.L_x_5788) ;  /* 0x0000038000007945 */ /* 0x000fe20003800000 */
[----:B------:R-:W-:Y:S01]  /*3360*/  @!P2 IMAD.MOV.U32 R13, RZ, RZ, R4 ;  /* 0x000000ffff0da224 */ /* 0x000fe200078e0004 */
[----:B------:R-:W-:Y:S01]  /*3370*/  BSSY B1, `(.L_x_5789) ;  /* 0x000002f000017945 */ /* 0x000fe20003800000 */
[----:B------:R-:W-:-:S03]  /*3380*/  @!P2 IMAD.MOV.U32 R2, RZ, RZ, R5 ;  /* 0x000000ffff02a224 */ /* 0x000fc600078e0005 */
[----:B------:R0:W-:Y:S02]  /*3390*/  @!P2 STG.E.64 [R20.64], R12 ;  /* 0x0000000c1400a986 */ /* 0x0001e4000c101b04 */
[----:B------:R-:W-:-:S13]  /*33a0*/  ISETP.GE.AND P0, PT, R2, R0, PT ;  /* 0x000000000200720c */ /* 0x000fda0003f06270 */
[----:B------:R-:W-:Y:S05]  /*33b0*/  @P0 BRA `(.L_x_5790) ;  /* 0x0000010000000947 */ /* 0x000fea0003800000 */
[----:B0-----:R-:W-:Y:S01]  /*33c0*/  IMAD.IADD R4, R7, 0x1, R2 ;  /* 0x0000000107047824 */ /* 0x001fe200078e0202 */
[----:B------:R-:W-:Y:S01]  /*33d0*/  IADD3 R2, R2, 0x80, RZ ;  /* 0x0000008002027810 */ /* 0x000fe20007ffe0ff */
[----:B------:R-:W-:Y:S02]  /*33e0*/  IMAD.MOV.U32 R5, RZ, RZ, 0x8 ;  /* 0x00000008ff057424 */ /* 0x000fe400078e00ff */
[----:B------:R-:W-:Y:S01]  /*33f0*/  IMAD.MOV.U32 R12, RZ, RZ, R6 ;  /* 0x000000ffff0c7224 */ /* 0x000fe200078e0006 */
[----:B------:R-:W-:Y:S01]  /*3400*/  ISETP.GE.AND P0, PT, R2, R0, PT ;  /* 0x000000000200720c */ /* 0x000fe20003f06270 */
[----:B------:R-:W-:-:S04]  /*3410*/  IMAD.WIDE.U32 R4, R4, R5, c[0x0][0x168] ;  /* 0x00005a0004047625 */ /* 0x000fc800078e0005 */
[----:B------:R-:W-:-:S05]  /*3420*/  IMAD.MOV.U32 R13, RZ, RZ, R8 ;  /* 0x000000ffff0d7224 */ /* 0x000fca00078e0008 */
[----:B------:R0:W-:Y:S03]  /*3430*/  STG.E.64 [R4.64], R12 ;  /* 0x0000000c04007986 */ /* 0x0001e6000c101b04 */
[----:B------:R-:W-:Y:S05]  /*3440*/  @P0 BRA `(.L_x_5791) ;  /* 0x0000010000000947 */ /* 0x000fea0003800000 */
[----:B0-----:R-:W-:Y:S01]  /*3450*/  IMAD.IADD R12, R7, 0x1, R2 ;  /* 0x00000001070c7824 */ /* 0x001fe200078e0202 */
[----:B------:R-:W-:Y:S01]  /*3460*/  IADD3 R2, R2, 0x80, RZ ;  /* 0x0000008002027810 */ /* 0x000fe20007ffe0ff */
[----:B------:R-:W-:Y:S02]  /*3470*/  IMAD.MOV.U32 R13, RZ, RZ, 0x8 ;  /* 0x00000008ff0d7424 */ /* 0x000fe400078e00ff */
[----:B------:R-:W-:Y:S02]  /*3480*/  IMAD.MOV.U32 R4, RZ, RZ, R9 ;  /* 0x000000ffff047224 */ /* 0x000fe400078e0009 */
[----:B------:R-:W-:-:S04]  /*3490*/  IMAD.WIDE.U32 R12, R12, R13, c[0x0][0x168] ;  /* 0x00005a000c0c7625 */ /* 0x000fc800078e000d */
[----:B------:R-:W-:-:S05]  /*34a0*/  IMAD.MOV.U32 R5, RZ, RZ, R10 ;  /* 0x000000ffff057224 */ /* 0x000fca00078e000a */
[----:B------:R0:W-:Y:S02]  /*34b0*/  STG.E.64 [R12.64], R4 ;  /* 0x000000040c007986 */ /* 0x0001e4000c101b04 */
.L_x_5790:
[----:B0-----:R-:W-:-:S13]  /*34c0*/  ISETP.GE.AND P0, PT, R2, R0, PT ;  /* 0x000000000200720c */ /* 0x001fda0003f06270 */
[----:B------:R-:W-:Y:S05]  /*34d0*/  @P0 BRA `(.L_x_5792) ;  /* 0x0000010000000947 */ /* 0x000fea0003800000 */
[----:B------:R-:W-:Y:S01]  /*34e0*/  IMAD.IADD R8, R7, 0x1, R2 ;  /* 0x0000000107087824 */ /* 0x000fe200078e0202 */
[----:B------:R-:W-:Y:S01]  /*34f0*/  IADD3 R2, R2, 0x80, RZ ;  /* 0x0000008002027810 */ /* 0x000fe20007ffe0ff */
[----:B------:R-:W-:Y:S02]  /*3500*/  IMAD.MOV.U32 R9, RZ, RZ, 0x8 ;  /* 0x00000008ff097424 */ /* 0x000fe400078e00ff */
[----:B------:R-:W-:Y:S02]  /*3510*/  IMAD.MOV.U32 R4, RZ, RZ, R11 ;  /* 0x000000ffff047224 */ /* 0x000fe400078e000b */
[----:B------:R-:W-:-:S04]  /*3520*/  IMAD.WIDE.U32 R8, R8, R9, c[0x0][0x168] ;  /* 0x00005a0008087625 */ /* 0x000fc800078e0009 */
[----:B------:R-:W-:-:S05]  /*3530*/  IMAD.MOV.U32 R5, RZ, RZ, R34 ;  /* 0x000000ffff057224 */ /* 0x000fca00078e0022 */
[----:B------:R0:W-:Y:S02]  /*3540*/  STG.E.64 [R8.64], R4 ;  /* 0x0000000408007986 */ /* 0x0001e4000c101b04 */
.L_x_5791:
[----:B------:R-:W-:-:S13]  /*3550*/  ISETP.GE.AND P0, PT, R2, R0, PT ;  /* 0x000000000200720c */ /* 0x000fda0003f06270 */
        /* <DEDUP_REMOVED lines=8> */
.L_x_5792:
        /* <DEDUP_REMOVED lines=8> */
.L_x_5793:
[----:B------:R-:W-:Y:S05]  /*3660*/  BSYNC B1 ;  /* 0x0000000000017941 */ /* 0x000fea0003800000 */
.L_x_5789:
[----:B------:R-:W-:-:S13]  /*3670*/  ISETP.GE.AND P0, PT, R2, R0, PT ;  /* 0x000000000200720c */ /* 0x000fda0003f06270 */
[----:B0-----:R-:W-:Y:S01]  /*3680*/  @!P0 IMAD.IADD R4, R7, 0x1, R2 ;  /* 0x0000000107048824 */ /* 0x001fe200078e0202 */
[----:B------:R-:W-:Y:S01]  /*3690*/  @!P0 IADD3 R2, R2, 0x80, RZ ;  /* 0x0000008002028810 */ /* 0x000fe20007ffe0ff */
[----:B------:R-:W-:-:S04]  /*36a0*/  @!P0 IMAD.MOV.U32 R5, RZ, RZ, 0x8 ;  /* 0x00000008ff058424 */ /* 0x000fc800078e00ff */
[----:B------:R-:W-:-:S05]  /*36b0*/  @!P0 IMAD.WIDE.U32 R4, R4, R5, c[0x0][0x168] ;  /* 0x00005a0004048625 */ /* 0x000fca00078e0005 */
[----:B------:R0:W-:Y:S02]  /*36c0*/  @!P0 STG.E.64 [R4.64], R14 ;  /* 0x0000000e04008986 */ /* 0x0001e4000c101b04 */
.L_x_5794:
[----:B------:R-:W-:Y:S05]  /*36d0*/  BSYNC B0 ;  /* 0x0000000000007941 */ /* 0x000fea0003800000 */
.L_x_5788:
        /* <DEDUP_REMOVED lines=8> */
.L_x_5795:
        /* <DEDUP_REMOVED lines=10> */
.L_x_17779:


//--------------------- .text._ZN2at6native29vectorized_elementwise_kernelILi4ENS0_13BinaryFunctorIdddZZZNS0_17hypot_kernel_cudaERNS_18TensorIteratorBaseEENKUlvE_clEvENKUlvE_clEvEUlddE_EESt5arrayIPcLm3EEEEviT0_T1_ --------------------------
	.section	.text._ZN2at6native29vectorized_elementwise_kernelILi4ENS0_13BinaryFunctorIdddZZZNS0_17hypot_kernel_cudaERNS_18TensorIteratorBaseEENKUlvE_clEvENKUlvE_clEvEUlddE_EESt5arrayIPcLm3EEEEviT0_T1_,"ax",@progbits
	.sectioninfo	@"SHI_REGISTERS=48"
	.align	128
        .global         _ZN2at6native29vectorized_elementwise_kernelILi4ENS0_13BinaryFunctorIdddZZZNS0_17hypot_kernel_cudaERNS_18TensorIteratorBaseEENKUlvE_clEvENKUlvE_clEvEUlddE_EESt5arrayIPcLm3EEEEviT0_T1_
        .type           _ZN2at6native29vectorized_elementwise_kernelILi4ENS0_13BinaryFunctorIdddZZZNS0_17hypot_kernel_cudaERNS_18TensorIteratorBaseEENKUlvE_clEvENKUlvE_clEvEUlddE_EESt5arrayIPcLm3EEEEviT0_T1_,@function
        .size           _ZN2at6native29vectorized_elementwise_kernelILi4ENS0_13BinaryFunctorIdddZZZNS0_17hypot_kernel_cudaERNS_18TensorIteratorBaseEENKUlvE_clEvENKUlvE_clEvEUlddE_EESt5arrayIPcLm3EEEEviT0_T1_,(.L_x_17780 - _ZN2at6native29vectorized_elementwise_kernelILi4ENS0_13BinaryFunctorIdddZZZNS0_17hypot_kernel_cudaERNS_18TensorIteratorBaseEENKUlvE_clEvENKUlvE_clEvEUlddE_EESt5arrayIPcLm3EEEEviT0_T1_)
        .other          _ZN2at6native29vectorized_elementwise_kernelILi4ENS0_13BinaryFunctorIdddZZZNS0_17hypot_kernel_cudaERNS_18TensorIteratorBaseEENKUlvE_clEvENKUlvE_clEvEUlddE_EESt5arrayIPcLm3EEEEviT0_T1_,@"STO_CUDA_ENTRY STV_DEFAULT"
_ZN2at6native29vectorized_elementwise_kernelILi4ENS0_13BinaryFunctorIdddZZZNS0_17hypot_kernel_cudaERNS_18TensorIteratorBaseEENKUlvE_clEvENKUlvE_clEvEUlddE_EESt5arrayIPcLm3EEEEviT0_T1_:
.text._ZN2at6native29vectorized_elementwise_kernelILi4ENS0_13BinaryFunctorIdddZZZNS0_17hypot_kernel_cudaERNS_18TensorIteratorBaseEENKUlvE_clEvENKUlvE_clEvEUlddE_EESt5arrayIPcLm3EEEEviT0_T1_:
        /* <DEDUP_REMOVED lines=364> */
.L_x_5796:
        /* <DEDUP_REMOVED lines=125> */
.L_x_5798:
[----:B------:R-:W-:Y:S05]  /*1e90*/  BSYNC B0 ;  /* 0x0000000000007941 */ /* 0x000fea0003800000 */
.L_x_5797:
        /* <DEDUP_REMOVED lines=46> */
.L_x_5800:
[----:B------:R-:W-:Y:S05]  /*2180*/  BSYNC B0 ;  /* 0x0000000000007941 */ /* 0x000fea0003800000 */
.L_x_5799:
        /* <DEDUP_REMOVED lines=46> */
.L_x_5802:
[----:B------:R-:W-:Y:S05]  /*2470*/  BSYNC B0 ;  /* 0x0000000000007941 */ /* 0x000fea0003800000 */
.L_x_5801:
        /* <DEDUP_REMOVED lines=47> */
.L_x_5804:
[----:B------:R-:W-:Y:S05]  /*2770*/  BSYNC B0 ;  /* 0x0000000000007941 */ /* 0x000fea0003800000 */
.L_x_5803:
        /* <DEDUP_REMOVED lines=47> */
.L_x_5806:
[----:B------:R-:W-:Y:S05]  /*2a70*/  BSYNC B0 ;  /* 0x0000000000007941 */ /* 0x000fea0003800000 */
.L_x_5805:
        /* <DEDUP_REMOVED lines=51> */
.L_x_5808:
[----:B------:R-:W-:Y:S05]  /*2db0*/  BSYNC B0 ;  /* 0x0000000000007941 */ /* 0x000fea0003800000 */
.L_x_5807:
        /* <DEDUP_REMOVED lines=43> */
.L_x_5810:
[----:B------:R-:W-:Y:S05]  /*3070*/  BSYNC B0 ;  /* 0x0000000000007941 */ /* 0x000fea0003800000 */
.L_x_5809:
        /* <DEDUP_REMOVED lines=43> */
.L_x_5812:
[----:B------:R-:W-:Y:S05]  /*3330*/  BSYNC B0 ;  /* 0x0000000000007941 */ /* 0x000fea0003800000 */
.L_x_5811:
        /* <DEDUP_REMOVED lines=24> */
.L_x_5815:
        /* <DEDUP_REMOVED lines=9> */
.L_x_5816:
        /* <DEDUP_REMOVED lines=9> */
.L_x_5817:
        /* <DEDUP_REMOVED lines=8> */
.L_x_5818:
[----:B------:R-:W-:Y:S05]  /*3660*/  BSYNC B1 ;  /* 0x0000000000017941 */ /* 0x000fea0003800000 */
.L_x_5814:
[----:B------:R-:W-:-:S13]  /*3670*/  ISETP.GE.AND P0, PT, R2, R0, PT ;  /* 0x000000000200720c */ /* 0x000fda0003f06270 */
[----:B0-----:R-:W-:Y:S01]  /*3680*/  @!P0 IMAD.IADD R4, R7, 0x1, R2 ;  /* 0x0000000107048824 */ /* 0x001fe200078e0202 */
[----:B------:R-:W-:Y:S01]  /*3690*/  @!P0 IADD3 R2, R2, 0x80, RZ ;  /* 0x0000008002028810 */ /* 0x000fe20007ffe0ff */
[----:B------:R-:W-:-:S04]  /*36a0*/  @!P0 IMAD.MOV.U32 R5, RZ, RZ, 0x8 ;  /* 0x00000008ff058424 */ /* 0x000fc800078e00ff */
[----:B------:R-:W-:-:S05]  /*36b0*/  @!P0 IMAD.WIDE.U32 R4, R4, R5, c[0x0][0x168] ;  /* 0x00005a0004048625 */ /* 0x000fca00078e0005 */
[----:B------:R0:W-:Y:S02]  /*36c0*/  @!P0 STG.E.64 [R4.64], R14 ;  /* 0x0000000e04008986 */ /* 0x0001e4000c101b04 */
.L_x_5819:
[----:B------:R-:W-:Y:S05]  /*36d0*/  BSYNC B0 ;  /* 0x0000000000007941 */ /* 0x000fea0003800000 */
.L_x_5813:
        /* <DEDUP_REMOVED lines=8> */
.L_x_5820:
        /* <DEDUP_REMOVED lines=10> */
.L_x_17780:


//--------------------- .text._ZN2at6native29vectorized_elementwise_kernelILi8ENS0_13BinaryFunctorIdddZZZNS0_17hypot_kernel_cudaERNS_18TensorIteratorBaseEENKUlvE_clEvENKUlvE_clEvEUlddE_EESt5arrayIPcLm3EEEEviT0_T1_ --------------------------
	.section	.text._ZN2at6native29vectorized_elementwise_kernelILi8ENS0_13BinaryFunctorIdddZZZNS0_17hypot_kernel_cudaERNS_18TensorIteratorBaseEENKUlvE_clEvENKUlvE_clEvEUlddE_EESt5arrayIPcLm3EEEEviT0_T1_,"ax",@progbits
	.sectioninfo	@"SHI_REGISTERS=4"
	.align	128
        .global         _ZN2at6native29vectorized_elementwise_kernelILi8ENS0_13BinaryFunctorIdddZZZNS0_17hypot_kernel_cudaERNS_18TensorIteratorBaseEENKUlvE_clEvENKUlvE_clEvEUlddE_EESt5arrayIPcLm3EEEEviT0_T1_
        .type           _ZN2at6native29vectorized_elementwise_kernelILi8ENS0_13BinaryFunctorIdddZZZNS0_17hypot_kernel_cudaERNS_18TensorIteratorBaseEENKUlvE_clEvENKUlvE_clEvEUlddE_EESt5arrayIPcLm3EEEEviT0_T1_,@function
        .size           _ZN2at6native29vectorized_elementwise_kernelILi8ENS0_13BinaryFunctorIdddZZZNS0_17hypot_kernel_cudaERNS_18TensorIteratorBaseEENKUlvE_clEvENKUlvE_clEvEUlddE_EESt5arrayIPcLm3EEEEviT0_T1_,(.L_x_17781 - _ZN2at6native29vectorized_elementwise_kernelILi8ENS0_13BinaryFunctorIdddZZZNS0_17hypot_kernel_cudaERNS_18TensorIteratorBaseEENKUlvE_clEvENKUlvE_clEvEUlddE_EESt5arrayIPcLm3EEEEviT0_T1_)
        .other          _ZN2at6native29vectorized_elementwise_kernelILi8ENS0_13BinaryFunctorIdddZZZNS0_17hypot_kernel_cudaERNS_18TensorIteratorBaseEENKUlvE_clEvENKUlvE_clEvEUlddE_EESt5arrayIPcLm3EEEEviT0_T1_,@"STO_CUDA_ENTRY STV_DEFAULT"
_ZN2at6native29vectorized_elementwise_kernelILi8ENS0_13BinaryFunctorIdddZZZNS0_17hypot_kernel_cudaERNS_18TensorIteratorBaseEENKUlvE_clEvENKUlvE_clEvEUlddE_EESt5arrayIPcLm3EEEEviT0_T1_:
.text._ZN2at6native29vectorized_elementwise_kernelILi8ENS0_13BinaryFunctorIdddZZZNS0_17hypot_kernel_cudaERNS_18TensorIteratorBaseEENKUlvE_clEvENKUlvE_clEvEUlddE_EESt5arrayIPcLm3EEEEviT0_T1_:
[----:B------:R-:W-:Y:S02]  /*0000*/  MOV R1, c[0x0][0x28] ;  /* 0x00000a0000017a02 */ /* 0x000fe40000000f00 */
[----:B------:R-:W-:Y:S05]  /*0010*/  EXIT ;  /* 0x000000000000794d */ /* 0x000fea0003800000 */
.L_x_5821:
        /* <DEDUP_REMOVED lines=14> */
.L_x_17781:


//--------------------- .text._ZN2at6native18elementwise_kernelILi128ELi4EZNS0_15gpu_kernel_implINS0_13BinaryFunctorIN3c108BFloat16ES5_S5_ZZZNS0_17atan2_kernel_cudaERNS_18TensorIteratorBaseEENKUlvE_clEvENKUlvE2_clEvEUlS5_S5_E_EEEEvS7_RKT_EUliE_EEviT1_ --------------------------
	.section	.text._ZN2at6native18elementwise_kernelILi128ELi4EZNS0_15gpu_kernel_implINS0_13BinaryFunctorIN3c108BFloat16ES5_S5_ZZZNS0_17atan2_kernel_cudaERNS_18TensorIteratorBaseEENKUlvE_clEvENKUlvE2_clEvEUlS5_S5_E_EEEEvS7_RKT_EUliE_EEviT1_,"ax",@progbits
	.sectioninfo	@"SHI_REGISTERS=26"
	.align	128
        .global         _ZN2at6native18elementwise_kernelILi128ELi4EZNS0_15gpu_kernel_implINS0_13BinaryFunctorIN3c108BFloat16ES5_S5_ZZZNS0_17atan2_kernel_cudaERNS_18TensorIteratorBaseEENKUlvE_clEvENKUlvE2_clEvEUlS5_S5_E_EEEEvS7_RKT_EUliE_EEviT1_
        .type           _ZN2at6native18elementwise_kernelILi128ELi4EZNS0_15gpu_kernel_implINS0_13BinaryFunctorIN3c108BFloat16ES5_S5_ZZZNS0_17atan2_kernel_cudaERNS_18TensorIteratorBaseEENKUlvE_clEvENKUlvE2_clEvEUlS5_S5_E_EEEEvS7_RKT_EUliE_EEviT1_,@function
        .size           _ZN2at6native18elementwise_kernelILi128ELi4EZNS0_15gpu_kernel_implINS0_13BinaryFunctorIN3c108BFloat16ES5_S5_ZZZNS0_17atan2_kernel_cudaERNS_18TensorIteratorBaseEENKUlvE_clEvENKUlvE2_clEvEUlS5_S5_E_EEEEvS7_RKT_EUliE_EEviT1_,(.L_x_17654 - _ZN2at6native18elementwise_kernelILi128ELi4EZNS0_15gpu_kernel_implINS0_13BinaryFunctorIN3c108BFloat16ES5_S5_ZZZNS0_17atan2_kernel_cudaERNS_18TensorIteratorBaseEENKUlvE_clEvENKUlvE2_clEvEUlS5_S5_E_EEEEvS7_RKT_EUliE_EEviT1_)
        .other          _ZN2at6native18elementwise_kernelILi128ELi4EZNS0_15gpu_kernel_implINS0_13BinaryFunctorIN3c108BFloat16ES5_S5_ZZZNS0_17atan2_kernel_cudaERNS_18TensorIteratorBaseEENKUlvE_clEvENKUlvE2_clEvEUlS5_S5_E_EEEEvS7_RKT_EUliE_EEviT1_,@"STO_CUDA_ENTRY STV_DEFAULT"
_ZN2at6native18elementwise_kernelILi128ELi4EZNS0_15gpu_kernel_implINS0_13BinaryFunctorIN3c108BFloat16ES5_S5_ZZZNS0_17atan2_kernel_cudaERNS_18TensorIteratorBaseEENKUlvE_clEvENKUlvE2_clEvEUlS5_S5_E_EEEEvS7_RKT_EUliE_EEviT1_:
.text._ZN2at6native18elementwise_kernelILi128ELi4EZNS0_15gpu_kernel_implINS0_13BinaryFunctorIN3c108BFloat16ES5_S5_ZZZNS0_17atan2_kernel_cudaERNS_18TensorIteratorBaseEENKUlvE_clEvENKUlvE2_clEvEUlS5_S5_E_EEEEvS7_RKT_EUliE_EEviT1_:
        /* <DEDUP_REMOVED lines=262> */
.L_x_5824:
        /* <DEDUP_REMOVED lines=21> */
.L_x_5828:
[----:B------:R-:W2:Y:S02]  /*11b0*/  LDG.E.U8 R2, [R2.64] ;  /* 0x0000002402027981 */ /* 0x000ea4000c1e1100 */
[----:B--2---:R-:W0:Y:S02]  /*11c0*/  I2F.U16 R0, R2 ;  /* 0x0000000200007306 */ /* 0x004e240000101000 */
[----:B0-----:R-:W-:-:S04]  /*11d0*/  F2FP.BF16.PACK_AB R0, RZ, R0 ;  /* 0x00000000ff00723e */ /* 0x001fc800000010ff */
[----:B------:R-:W-:Y:S01]  /*11e0*/  PRMT R23, R0, 0x7610, R23 ;  /* 0x0000761000177816 */ /* 0x000fe20000000017 */
[----:B------:R-:W-:Y:S05]  /*11f0*/  BRA `(.L_x_5830) ;  /* 0x00000f0000007947 */ /* 0x000fea0003800000 */
.L_x_5827:
        /* <DEDUP_REMOVED lines=11> */
.L_x_5832:
[----:B------:R-:W2:Y:S02]  /*12b0*/  LDG.E R2, [R2.64] ;  /* 0x0000002402027981 */ /* 0x000ea4000c1e1900 */
[----:B--2---:R-:W0:Y:S02]  /*12c0*/  I2F R0, R2 ;  /* 0x0000000200007306 */ /* 0x004e240000201400 */
[----:B0-----:R-:W-:-:S04]  /*12d0*/  F2FP.BF16.PACK_AB R0, RZ, R0 ;  /* 0x00000000ff00723e */ /* 0x001fc800000010ff */
[----:B------:R-:W-:Y:S01]  /*12e0*/  PRMT R23, R0, 0x7610, R23 ;  /* 0x0000761000177816 */ /* 0x000fe20000000017 */
[----:B------:R-:W-:Y:S05]  /*12f0*/  BRA `(.L_x_5830) ;  /* 0x00000e0000007947 */ /* 0x000fea0003800000 */
.L_x_5831:
[----:B------:R-:W2:Y:S02]  /*1300*/  LDG.E.U16 R2, [R2.64] ;  /* 0x0000002402027981 */ /* 0x000ea4000c1e1500 */
[----:B--2---:R-:W0:Y:S02]  /*1310*/  I2F.S16 R0, R2 ;  /* 0x0000000200007306 */ /* 0x004e240000101400 */
[----:B0-----:R-:W-:-:S04]  /*1320*/  F2FP.BF16.PACK_AB R0, RZ, R0 ;  /* 0x00000000ff00723e */ /* 0x001fc800000010ff */
[----:B------:R-:W-:Y:S01]  /*1330*/  PRMT R23, R0, 0x7610, R23 ;  /* 0x0000761000177816 */ /* 0x000fe20000000017 */
[----:B------:R-:W-:Y:S05]  /*1340*/  BRA `(.L_x_5830) ;  /* 0x00000db000007947 */ /* 0x000fea0003800000 */
.L_x_5826:
        /* <DEDUP_REMOVED lines=9> */
.L_x_5834:
[----:B------:R-:W2:Y:S02]  /*13e0*/  LDG.E.U16 R0, [R2.64] ;  /* 0x0000002402007981 */ /* 0x000ea4000c1e1500 */
[----:B--2---:R-:W-:-:S05]  /*13f0*/  HADD2.F32 R0, -RZ, R0.H0_H0 ;  /* 0x20000000ff007230 */ /* 0x004fca0000004100 */
[----:B------:R-:W-:-:S04]  /*1400*/  F2FP.BF16.PACK_AB R0, RZ, R0 ;  /* 0x00000000ff00723e */ /* 0x000fc800000010ff */
[----:B------:R-:W-:Y:S01]  /*1410*/  PRMT R23, R0, 0x7610, R23 ;  /* 0x0000761000177816 */ /* 0x000fe20000000017 */
[----:B------:R-:W-:Y:S05]  /*1420*/  BRA `(.L_x_5830) ;  /* 0x00000cd000007947 */ /* 0x000fea0003800000 */
.L_x_5833:
        /* <DEDUP_REMOVED lines=9> */
.L_x_5836:
[----:B------:R-:W2:Y:S02]  /*14c0*/  LDG.E.U16 R2, [R2.64] ;  /* 0x0000002402027981 */ /* 0x000ea4000c1e1500 */
[----:B--2---:R-:W-:-:S05]  /*14d0*/  HADD2.F32 R0, -RZ, R2.H0_H0 ;  /* 0x20000002ff007230 */ /* 0x004fca0000004100 */
[----:B------:R-:W-:-:S04]  /*14e0*/  F2FP.BF16.PACK_AB R0, RZ, R0 ;  /* 0x00000000ff00723e */ /* 0x000fc800000010ff */
[----:B------:R-:W-:Y:S01]  /*14f0*/  PRMT R23, R0, 0x7610, R23 ;  /* 0x0000761000177816 */ /* 0x000fe20000000017 */
[----:B------:R-:W-:Y:S05]  /*1500*/  BRA `(.L_x_5830) ;  /* 0x00000bf000007947 */ /* 0x000fea0003800000 */
.L_x_5835:
[----:B------:R-:W2:Y:S02]  /*1510*/  LDG.E.64 R2, [R2.64] ;  /* 0x0000002402027981 */ /* 0x000ea4000c1e1b00 */
[----:B--2---:R-:W0:Y:S01]  /*1520*/  F2F.F32.F64 R0, R2 ;  /* 0x0000000200007310 */ /* 0x004e220000301000 */
[----:B------:R-:W0:-:S14]  /*1530*/  DSETP.GEU.AND P0, PT, |R2|, c[0x2][0x0], PT ;  /* 0x008000000200762a */ /* 0x000e1c0003f0e200 */
[----:B0-----:R-:W-:-:S05]  /*1540*/  @!P0 FMUL R0, R0, 1.175494350822287508e-38 ;  /* 0x0080000000008820 */ /* 0x001fca0000400000 */
[----:B------:R-:W-:-:S04]  /*1550*/  F2FP.BF16.PACK_AB R0, RZ, R0 ;  /* 0x00000000ff00723e */ /* 0x000fc800000010ff */
[----:B------:R-:W-:Y:S01]  /*1560*/  PRMT R23, R0, 0x7610, R23 ;  /* 0x0000761000177816 */ /* 0x000fe20000000017 */
[----:B------:R-:W-:Y:S05]  /*1570*/  BRA `(.L_x_5830) ;  /* 0x00000b8000007947 */ /* 0x000fea0003800000 */
.L_x_5825:
        /* <DEDUP_REMOVED lines=14> */
.L_x_5839:
[----:B------:R-:W2:Y:S02]  /*1660*/  LDG.E.64 R2, [R2.64] ;  /* 0x0000002402027981 */ /* 0x000ea4000c1e1b00 */
[----:B--2---:R-:W0:Y:S01]  /*1670*/  F2F.F32.F64 R0, R2 ;  /* 0x0000000200007310 */ /* 0x004e220000301000 */
[----:B------:R-:W0:-:S14]  /*1680*/  DSETP.GEU.AND P0, PT, |R2|, c[0x2][0x0], PT ;  /* 0x008000000200762a */ /* 0x000e1c0003f0e200 */
[----:B0-----:R-:W-:-:S05]  /*1690*/  @!P0 FMUL R0, R0, 1.175494350822287508e-38 ;  /* 0x0080000000008820 */ /* 0x001fca0000400000 */
[----:B------:R-:W-:-:S04]  /*16a0*/  F2FP.BF16.PACK_AB R0, RZ, R0 ;  /* 0x00000000ff00723e */ /* 0x000fc800000010ff */
[----:B------:R-:W-:Y:S01]  /*16b0*/  PRMT R23, R0, 0x7610, R23 ;  /* 0x0000761000177816 */ /* 0x000fe20000000017 */
[----:B------:R-:W-:Y:S05]  /*16c0*/  BRA `(.L_x_5830) ;  /* 0x00000a3000007947 */ /* 0x000fea0003800000 */
.L_x_5838:
        /* <DEDUP_REMOVED lines=28> */
.L_x_5841:
        /* <DEDUP_REMOVED lines=15> */
.L_x_5840:
[----:B------:R0:W5:Y:S01]  /*1980*/  LDG.E.U16 R23, [R2.64] ;  /* 0x0000002402177981 */ /* 0x000162000c1e1500 */
[----:B------:R-:W-:Y:S05]  /*1990*/  BRA `(.L_x_5830) ;  /* 0x0000076000007947 */ /* 0x000fea0003800000 */
.L_x_5837:
        /* <DEDUP_REMOVED lines=12> */
.L_x_5844:
        /* <DEDUP_REMOVED lines=21> */
.L_x_5848:
[----:B------:R-:W-:Y:S05]  /*1bb0*/  BSYNC B1 ;  /* 0x0000000000017941 */ /* 0x000fea0003800000 */
.L_x_5847:
[----:B------:R-:W-:Y:S01]  /*1bc0*/  LEA R3, R0, 0x3b800000, 0x17 ;  /* 0x3b80000000037811 */ /* 0x000fe200078eb8ff */
[----:B------:R-:W-:-:S05]  /*1bd0*/  IMAD.SHL.U32 R0, R2, 0x100000, RZ ;  /* 0x0010000002007824 */ /* 0x000fca00078e00ff */
[----:B------:R-:W-:Y:S02]  /*1be0*/  LOP3.LUT R0, R3, R0, R4, 0xfe, !PT ;  /* 0x0000000003007212 */ /* 0x000fe400078efe04 */
.L_x_5846:
[----:B------:R-:W-:Y:S05]  /*1bf0*/  BSYNC B0 ;  /* 0x0000000000007941 */ /* 0x000fea0003800000 */
.L_x_5845:
[----:B------:R-:W-:-:S04]  /*1c00*/  F2FP.BF16.PACK_AB R0, RZ, R0 ;  /* 0x00000000ff00723e */ /* 0x000fc800000010ff */
[----:B------:R-:W-:Y:S01]  /*1c10*/  PRMT R23, R0, 0x7610, R23 ;  /* 0x0000761000177816 */ /* 0x000fe20000000017 */
[----:B------:R-:W-:Y:S05]  /*1c20*/  BRA `(.L_x_5830) ;  /* 0x000004d000007947 */ /* 0x000fea0003800000 */
.L_x_5843:
        /* <DEDUP_REMOVED lines=21> */
.L_x_5852:
[----:B------:R-:W-:Y:S05]  /*1d80*/  BSYNC B1 ;  /* 0x0000000000017941 */ /* 0x000fea0003800000 */
.L_x_5851:
[----:B------:R-:W-:Y:S01]  /*1d90*/  LEA R3, R0, 0x37800000, 0x17 ;  /* 0x3780000000037811 */ /* 0x000fe200078eb8ff */
[----:B------:R-:W-:-:S05]  /*1da0*/  IMAD.SHL.U32 R0, R2, 0x200000, RZ ;  /* 0x0020000002007824 */ /* 0x000fca00078e00ff */
[----:B------:R-:W-:Y:S02]  /*1db0*/  LOP3.LUT R0, R3, R0, R4, 0xfe, !PT ;  /* 0x0000000003007212 */ /* 0x000fe400078efe04 */
.L_x_5850:
[----:B------:R-:W-:Y:S05]  /*1dc0*/  BSYNC B0 ;  /* 0x0000000000007941 */ /* 0x000fea0003800000 */
.L_x_5849:
[----:B------:R-:W-:-:S04]  /*1dd0*/  F2FP.BF16.PACK_AB R0, RZ, R0 ;  /* 0x00000000ff00723e */ /* 0x000fc800000010ff */
[----:B------:R-:W-:Y:S01]  /*1de0*/  PRMT R23, R0, 0x7610, R23 ;  /* 0x0000761000177816 */ /* 0x000fe20000000017 */
[----:B------:R-:W-:Y:S05]  /*1df0*/  BRA `(.L_x_5830) ;  /* 0x0000030000007947 */ /* 0x000fea0003800000 */
.L_x_5842:
        /* <DEDUP_REMOVED lines=14> */
.L_x_5856:
[----:B------:R-:W-:Y:S05]  /*1ee0*/  BSYNC B0 ;  /* 0x0000000000007941 */ /* 0x000fea0003800000 */
.L_x_5855:
[----:B------:R-:W-:-:S04]  /*1ef0*/  F2FP.BF16.PACK_AB R0, RZ, R0 ;  /* 0x00000000ff00723e */ /* 0x000fc800000010ff */
[----:B------:R-:W-:Y:S01]  /*1f00*/  PRMT R23, R0, 0x7610, R23 ;  /* 0x0000761000177816 */ /* 0x000fe20000000017 */
[----:B------:R-:W-:Y:S05]  /*1f10*/  BRA `(.L_x_5830) ;  /* 0x000001e000007947 */ /* 0x000fea0003800000 */
.L_x_5829:
        /* <DEDUP_REMOVED lines=21> */
.L_x_5854:
[----:B------:R-:W2:Y:S02]  /*2070*/  LDG.E.64 R2, [R2.64] ;  /* 0x0000002402027981 */ /* 0x000ea4000c1e1b00 */
[----:B--2---:R-:W0:Y:S02]  /*2080*/  I2F.U64 R0, R2 ;  /* 0x0000000200007312 */ /* 0x004e240000301000 */
[----:B0-----:R-:W-:-:S04]  /*2090*/  F2FP.BF16.PACK_AB R0, RZ, R0 ;  /* 0x00000000ff00723e */ /* 0x001fc800000010ff */
[----:B------:R-:W-:Y:S01]  /*20a0*/  PRMT R23, R0, 0x7610, R23 ;  /* 0x0000761000177816 */ /* 0x000fe20000000017 */
[----:B------:R-:W-:Y:S05]  /*20b0*/  BRA `(.L_x_5830) ;  /* 0x0000004000007947 */ /* 0x000fea0003800000 */
.L_x_5853:
[----:B------:R-:W2:Y:S02]  /*20c0*/  LDG.E R2, [R2.64] ;  /* 0x0000002402027981 */ /* 0x000ea4000c1e1900 */
[----:B--2---:R-:W0:Y:S02]  /*20d0*/  I2F.U32 R0, R2 ;  /* 0x0000000200007306 */ /* 0x004e240000201000 */
[----:B0-----:R-:W-:-:S04]  /*20e0*/  F2FP.BF16.PACK_AB R0, RZ, R0 ;  /* 0x00000000ff00723e */ /* 0x001fc800000010ff */
[----:B------:R-:W-:Y:S02]  /*20f0*/  PRMT R23, R0, 0x7610, R23 ;  /* 0x0000761000177816 */ /* 0x000fe40000000017 */
.L_x_5830:
        /* <DEDUP_REMOVED lines=19> */
.L_x_5860:
[----:B------:R-:W2:Y:S02]  /*2230*/  LDG.E.U8 R2, [R2.64] ;  /* 0x0000002402027981 */ /* 0x000ea4000c1e1100 */
[----:B--2---:R-:W0:Y:S02]  /*2240*/  I2F.U16 R0, R2 ;  /* 0x0000000200007306 */ /* 0x004e240000101000 */
[----:B0-----:R-:W-:-:S04]  /*2250*/  F2FP.BF16.PACK_AB R0, RZ, R0 ;  /* 0x00000000ff00723e */ /* 0x001fc800000010ff */
[----:B------:R-:W-:Y:S01]  /*2260*/  PRMT R10, R0, 0x7610, R10 ;  /* 0x00007610000a7816 */ /* 0x000fe2000000000a */
[----:B------:R-:W-:Y:S05]  /*2270*/  BRA `(.L_x_5862) ;  /* 0x00000f0000007947 */ /* 0x000fea0003800000 */
.L_x_5859:
        /* <DEDUP_REMOVED lines=11> */
.L_x_5864:
[----:B------:R-:W2:Y:S02]  /*2330*/  LDG.E R2, [R2.64] ;  /* 0x0000002402027981 */ /* 0x000ea4000c1e1900 */
[----:B--2---:R-:W0:Y:S02]  /*2340*/  I2F R0, R2 ;  /* 0x0000000200007306 */ /* 0x004e240000201400 */
[----:B0-----:R-:W-:-:S04]  /*2350*/  F2FP.BF16.PACK_AB R0, RZ, R0 ;  /* 0x00000000ff00723e */ /* 0x001fc800000010ff */
[----:B------:R-:W-:Y:S01]  /*2360*/  PRMT R10, R0, 0x7610, R10 ;  /* 0x00007610000a7816 */ /* 0x000fe2000000000a */
[----:B------:R-:W-:Y:S05]  /*2370*/  BRA `(.L_x_5862) ;  /* 0x00000e0000007947 */ /* 0x000fea0003800000 */
.L_x_5863:
[----:B------:R-:W2:Y:S02]  /*2380*/  LDG.E.U16 R2, [R2.64] ;  /* 0x0000002402027981 */ /* 0x000ea4000c1e1500 */
[----:B--2---:R-:W0:Y:S02]  /*2390*/  I2F.S16 R0, R2 ;  /* 0x0000000200007306 */ /* 0x004e240000101400 */
[----:B0-----:R-:W-:-:S04]  /*23a0*/  F2FP.BF16.PACK_AB R0, RZ, R0 ;  /* 0x00000000ff00723e */ /* 0x001fc800000010ff */
[----:B------:R-:W-:Y:S01]  /*23b0*/  PRMT R10, R0, 0x7610, R10 ;  /* 0x00007610000a7816 */ /* 0x000fe2000000000a */
[----:B------:R-:W-:Y:S05]  /*23c0*/  BRA `(.L_x_5862) ;  /* 0x00000db000007947 */ /* 0x000fea0003800000 */
.L_x_5858:
        /* <DEDUP_REMOVED lines=9> */
.L_x_5866:
[----:B------:R-:W2:Y:S02]  /*2460*/  LDG.E.U16 R0, [R2.64] ;  /* 0x0000002402007981 */ /* 0x000ea4000c1e1500 */
[----:B--2---:R-:W-:-:S05]  /*2470*/  HADD2.F32 R0, -RZ, R0.H0_H0 ;  /* 0x20000000ff007230 */ /* 0x004fca0000004100 */
[----:B------:R-:W-:-:S04]  /*2480*/  F2FP.BF16.PACK_AB R0, RZ, R0 ;  /* 0x00000000ff00723e */ /* 0x000fc800000010ff */
[----:B------:R-:W-:Y:S01]  /*2490*/  PRMT R10, R0, 0x7610, R10 ;  /* 0x00007610000a7816 */ /* 0x000fe2000000000a */
[----:B------:R-:W-:Y:S05]  /*24a0*/  BRA `(.L_x_5862) ;  /* 0x00000cd000007947 */ /* 0x000fea0003800000 */
.L_x_5865:
        /* <DEDUP_REMOVED lines=9> */
.L_x_5868:
[----:B------:R-:W2:Y:S02]  /*2540*/  LDG.E.U16 R2, [R2.64] ;  /* 0x0000002402027981 */ /* 0x000ea4000c1e1500 */
[----:B--2---:R-:W-:-:S05]  /*2550*/  HADD2.F32 R0, -RZ, R2.H0_H0 ;  /* 0x20000002ff007230 */ /* 0x004fca0000004100 */
[----:B------:R-:W-:-:S04]  /*2560*/  F2FP.BF16.PACK_AB R0, RZ, R0 ;  /* 0x00000000ff00723e */ /* 0x000fc800000010ff */
[----:B------:R-:W-:Y:S01]  /*2570*/  PRMT R10, R0, 0x7610, R10 ;  /* 0x00007610000a7816 */ /* 0x000fe2000000000a */
[----:B------:R-:W-:Y:S05]  /*2580*/  BRA `(.L_x_5862) ;  /* 0x00000bf000007947 */ /* 0x000fea0003800000 */
.L_x_5867:
[----:B------:R-:W2:Y:S02]  /*2590*/  LDG.E.64 R2, [R2.64] ;  /* 0x0000002402027981 */ /* 0x000ea4000c1e1b00 */
[----:B--2---:R-:W0:Y:S01]  /*25a0*/  F2F.F32.F64 R0, R2 ;  /* 0x0000000200007310 */ /* 0x004e220000301000 */
[----:B------:R-:W0:-:S14]  /*25b0*/  DSETP.GEU.AND P0, PT, |R2|, c[0x2][0x0], PT ;  /* 0x008000000200762a */ /* 0x000e1c0003f0e200 */
[----:B0-----:R-:W-:-:S05]  /*25c0*/  @!P0 FMUL R0, R0, 1.175494350822287508e-38 ;  /* 0x0080000000008820 */ /* 0x001fca0000400000 */
[----:B------:R-:W-:-:S04]  /*25d0*/  F2FP.BF16.PACK_AB R0, RZ, R0 ;  /* 0x00000000ff00723e */ /* 0x000fc800000010ff */
[----:B------:R-:W-:Y:S01]  /*25e0*/  PRMT R10, R0, 0x7610, R10 ;  /* 0x00007610000a7816 */ /* 0x000fe2000000000a */
[----:B------:R-:W-:Y:S05]  /*25f0*/  BRA `(.L_x_5862) ;  /* 0x00000b8000007947 */ /* 0x000fea0003800000 */
.L_x_5857:
        /* <DEDUP_REMOVED lines=14> */
.L_x_5871:
[----:B------:R-:W2:Y:S02]  /*26e0*/  LDG.E.64 R2, [R2.64] ;  /* 0x0000002402027981 */ /* 0x000ea4000c1e1b00 */
[----:B--2---:R-:W0:Y:S01]  /*26f0*/  F2F.F32.F64 R0, R2 ;  /* 0x0000000200007310 */ /* 0x004e220000301000 */
[----:B------:R-:W0:-:S14]  /*2700*/  DSETP.GEU.AND P0, PT, |R2|, c[0x2][0x0], PT ;  /* 0x008000000200762a */ /* 0x000e1c0003f0e200 */
[----:B0-----:R-:W-:-:S05]  /*2710*/  @!P0 FMUL R0, R0, 1.175494350822287508e-38 ;  /* 0x0080000000008820 */ /* 0x001fca0000400000 */
[----:B------:R-:W-:-:S04]  /*2720*/  F2FP.BF16.PACK_AB R0, RZ, R0 ;  /* 0x00000000ff00723e */ /* 0x000fc800000010ff */
[----:B------:R-:W-:Y:S01]  /*2730*/  PRMT R10, R0, 0x7610, R10 ;  /* 0x00007610000a7816 */ /* 0x000fe2000000000a */
[----:B------:R-:W-:Y:S05]  /*2740*/  BRA `(.L_x_5862) ;  /* 0x00000a3000007947 */ /* 0x000fea0003800000 */
.L_x_5870:
        /* <DEDUP_REMOVED lines=28> */
.L_x_5873:
        /* <DEDUP_REMOVED lines=15> */
.L_x_5872:
[----:B------:R0:W5:Y:S01]  /*2a00*/  LDG.E.U16 R10, [R2.64] ;  /* 0x00000024020a7981 */ /* 0x000162000c1e1500 */
[----:B------:R-:W-:Y:S05]  /*2a10*/  BRA `(.L_x_5862) ;  /* 0x0000076000007947 */ /* 0x000fea0003800000 */
.L_x_5869:
        /* <DEDUP_REMOVED lines=12> */
.L_x_5876:
        /* <DEDUP_REMOVED lines=21> */
.L_x_5880:
[----:B------:R-:W-:Y:S05]  /*2c30*/  BSYNC B1 ;  /* 0x0000000000017941 */ /* 0x000fea0003800000 */
.L_x_5879:
[----:B------:R-:W-:Y:S01]  /*2c40*/  LEA R3, R0, 0x3b800000, 0x17 ;  /* 0x3b80000000037811 */ /* 0x000fe200078eb8ff */
[----:B------:R-:W-:-:S05]  /*2c50*/  IMAD.SHL.U32 R0, R2, 0x100000, RZ ;  /* 0x0010000002007824 */ /* 0x000fca00078e00ff */
[----:B------:R-:W-:Y:S02]  /*2c60*/  LOP3.LUT R0, R3, R0, R4, 0xfe, !PT ;  /* 0x0000000003007212 */ /* 0x000fe400078efe04 */
.L_x_5878:
[----:B------:R-:W-:Y:S05]  /*2c70*/  BSYNC B0 ;  /* 0x0000000000007941 */ /* 0x000fea0003800000 */
.L_x_5877:
[----:B------:R-:W-:-:S04]  /*2c80*/  F2FP.BF16.PACK_AB R0, RZ, R0 ;  /* 0x00000000ff00723e */ /* 0x000fc800000010ff */
[----:B------:R-:W-:Y:S01]  /*2c90*/  PRMT R10, R0, 0x7610, R10 ;  /* 0x00007610000a7816 */ /* 0x000fe2000000000a */
[----:B------:R-:W-:Y:S05]  /*2ca0*/  BRA `(.L_x_5862) ;  /* 0x000004d000007947 */ /* 0x000fea0003800000 */
.L_x_5875:
        /* <DEDUP_REMOVED lines=21> */
.L_x_5884:
[----:B------:R-:W-:Y:S05]  /*2e00*/  BSYNC B1 ;  /* 0x0000000000017941 */ /* 0x000fea0003800000 */
.L_x_5883:
[----:B------:R-:W-:Y:S01]  /*2e10*/  LEA R3, R0, 0x37800000, 0x17 ;  /* 0x3780000000037811 */ /* 0x000fe200078eb8ff */
[----:B------:R-:W-:-:S05]  /*2e20*/  IMAD.SHL.U32 R0, R2, 0x200000, RZ ;  /* 0x0020000002007824 */ /* 0x000fca00078e00ff */
[----:B------:R-:W-:Y:S02]  /*2e30*/  LOP3.LUT R0, R3, R0, R4, 0xfe, !PT ;  /* 0x0000000003007212 */ /* 0x000fe400078efe04 */
.L_x_5882:
[----:B------:R-:W-:Y:S05]  /*2e40*/  BSYNC B0 ;  /* 0x0000000000007941 */ /* 0x000fea0003800000 */
.L_x_5881:
[----:B------:R-:W-:-:S04]  /*2e50*/  F2FP.BF16.PACK_AB R0, RZ, R0 ;  /* 0x00000000ff00723e */ /* 0x000fc800000010ff */
[----:B------:R-:W-:Y:S01]  /*2e60*/  PRMT R10, R0, 0x7610, R10 ;  /* 0x00007610000a7816 */ /* 0x000fe2000000000a */
[----:B------:R-:W-:Y:S05]  /*2e70*/  BRA `(.L_x_5862) ;  /* 0x0000030000007947 */ /* 0x000fea0003800000 */
.L_x_5874:
        /* <DEDUP_REMOVED lines=14> */
.L_x_5888:
[----:B------:R-:W-:Y:S05]  /*2f60*/  BSYNC B0 ;  /* 0x0000000000007941 */ /* 0x000fea0003800000 */
.L_x_5887:
[----:B------:R-:W-:-:S04]  /*2f70*/  F2FP.BF16.PACK_AB R0, RZ, R0 ;  /* 0x00000000ff00723e */ /* 0x000fc800000010ff */
[----:B------:R-:W-:Y:S01]  /*2f80*/  PRMT R10, R0, 0x7610, R10 ;  /* 0x00007610000a7816 */ /* 0x000fe2000000000a */
[----:B------:R-:W-:Y:S05]  /*2f90*/  BRA `(.L_x_5862) ;  /* 0x000001e000007947 */ /* 0x000fea0003800000 */
.L_x_5861:
        /* <DEDUP_REMOVED lines=21> */
.L_x_5886:
[----:B------:R-:W2:Y:S02]  /*30f0*/  LDG.E.64 R2, [R2.64] ;  /* 0x0000002402027981 */ /* 0x000ea4000c1e1b00 */
[----:B--2---:R-:W0:Y:S02]  /*3100*/  I2F.U64 R0, R2 ;  /* 0x0000000200007312 */ /* 0x004e240000301000 */
[----:B0-----:R-:W-:-:S04]  /*3110*/  F2FP.BF16.PACK_AB R0, RZ, R0 ;  /* 0x00000000ff00723e */ /* 0x001fc800000010ff */
[----:B------:R-:W-:Y:S01]  /*3120*/  PRMT R10, R0, 0x7610, R10 ;  /* 0x00007610000a7816 */ /* 0x000fe2000000000a */
[----:B------:R-:W-:Y:S05]  /*3130*/  BRA `(.L_x_5862) ;  /* 0x0000004000007947 */ /* 0x000fea0003800000 */
.L_x_5885:
[----:B------:R-:W2:Y:S02]  /*3140*/  LDG.E R2, [R2.64] ;  /* 0x0000002402027981 */ /* 0x000ea4000c1e1900 */
[----:B--2---:R-:W0:Y:S02]  /*3150*/  I2F.U32 R0, R2 ;  /* 0x0000000200007306 */ /* 0x004e240000201000 */
[----:B0-----:R-:W-:-:S04]  /*3160*/  F2FP.BF16.PACK_AB R0, RZ, R0 ;  /* 0x00000000ff00723e */ /* 0x001fc800000010ff */
[----:B------:R-:W-:Y:S02]  /*3170*/  PRMT R10, R0, 0x7610, R10 ;  /* 0x00007610000a7816 */ /* 0x000fe4000000000a */
.L_x_5862:
[----:B-----5:R-:W-:Y:S01]  /*3180*/  PRMT R23, RZ, 0x5410, R23 ;  /* 0x00005410ff177816 */ /* 0x020fe20000000017 */
[----:B------:R-:W-:Y:S01]  /*3190*/  BSSY B1, `(.L_x_5889) ;  /* 0x0000012000017945 */ /* 0x000fe20003800000 */
[----:B------:R-:W-:-:S03]  /*31a0*/  PRMT R10, RZ, 0x5410, R10 ;  /* 0x00005410ff0a7816 */ /* 0x000fc6000000000a */
[C---:B0-----:R-:W-:Y:S01]  /*31b0*/  FADD.FTZ R3, |R23|.reuse, -RZ ;  /* 0x800000ff17037221 */ /* 0x041fe20000010200 */
[----:B------:R-:W-:Y:S01]  /*31c0*/  FSETP.GT.FTZ.AND P5, PT, |R23|, |R10|, PT ;  /* 0x4000000a1700720b */ /* 0x000fe20003fb4200 */
[----:B------:R-:W-:-:S05]  /*31d0*/  FADD.FTZ R0, |R10|, -RZ ;  /* 0x800000ff0a007221 */ /* 0x000fca0000010200 */
[----:B------:R-:W-:Y:S02]  /*31e0*/  FSEL R9, R3, R0, P5 ;  /* 0x0000000003097208 */ /* 0x000fe40002800000 */
[----:B------:R-:W-:Y:S02]  /*31f0*/  FSEL R4, R0, R3, P5 ;  /* 0x0000000300047208 */ /* 0x000fe40002800000 */
[----:B------:R-:W0:Y:S08]  /*3200*/  MUFU.RCP R2, R9 ;  /* 0x0000000900027308 */ /* 0x000e300000001000 */
[----:B------:R-:W1:Y:S01]  /*3210*/  FCHK P0, R4, R9 ;  /* 0x0000000904007302 */ /* 0x000e620000000000 */
[----:B0-----:R-:W-:-:S04]  /*3220*/  FFMA R5, -R9, R2, 1 ;  /* 0x3f80000009057423 */ /* 0x001fc80000000102 */
[----:B------:R-:W-:-:S04]  /*3230*/  FFMA R5, R2, R5, R2 ;  /* 0x0000000502057223 */ /* 0x000fc80000000002 */
[----:B------:R-:W-:-:S04]  /*3240*/  FFMA R0, R4, R5, RZ ;  /* 0x0000000504007223 */ /* 0x000fc800000000ff */
[----:B------:R-:W-:-:S04]  /*3250*/  FFMA R2, -R9, R0, R4 ;  /* 0x0000000009027223 */ /* 0x000fc80000000104 */
[----:B------:R-:W-:Y:S01]  /*3260*/  FFMA R0, R5, R2, R0 ;  /* 0x0000000205007223 */ /* 0x000fe20000000000 */
[----:B-1----:R-:W-:Y:S05]  /*3270*/  @!P0 BRA `(.L_x_5890) ;  /* 0x0000003000008947 */ /* 0x002fea0003800000 */
[----:B------:R-:W-:Y:S02]  /*3280*/  MOV R0, 0x32a0 ;  /* 0x000032a000007802 */ /* 0x000fe40000000f00 */
[----:B------:R-:W-:Y:S05]  /*3290*/  CALL.REL.NOINC `($__internal_0_$__cuda_sm3x_div_rn_ftz_f32_slowpath) ;  /* 0x0000de7000007944 */ /* 0x000fea0003c00000 */
[----:B0-----:R-:W-:Y:S02]  /*32a0*/  IMAD.MOV.U32 R0, RZ, RZ, R7 ;  /* 0x000000ffff007224 */ /* 0x001fe400078e0007 */
.L_x_5890:
[----:B------:R-:W-:Y:S05]  /*32b0*/  BSYNC B1 ;  /* 0x0000000000017941 */ /* 0x000fea0003800000 */
.L_x_5889:
[----:B------:R-:W-:Y:S01]  /*32c0*/  IMAD.MOV.U32 R3, RZ, RZ, 0x3b33710b ;  /* 0x3b33710bff037424 */ /* 0x000fe200078e00ff */
[----:B------:R-:W-:Y:S01]  /*32d0*/  BSSY B0, `(.L_x_5891) ;  /* 0x0000015000007945 */ /* 0x000fe20003800000 */
[----:B------:R-:W-:-:S04]  /*32e0*/  FMUL.FTZ R2, R0, R0 ;  /* 0x0000000000027220 */ /* 0x000fc80000410000 */
[----:B------:R-:W-:-:S04]  /*32f0*/  FFMA.FTZ R3, R2, R3, -0.015681877732276916504 ;  /* 0xbc80774802037423 */ /* 0x000fc80000010003 */
[----:B------:R-:W-:-:S04]  /*3300*/  FFMA.FTZ R3, R2, R3, 0.042200751602649688721 ;  /* 0x3d2cdab202037423 */ /* 0x000fc80000010003 */
[----:B------:R-:W-:-:S04]  /*3310*/  FFMA.FTZ R3, R2, R3, -0.074792981147766113281 ;  /* 0xbd992d1002037423 */ /* 0x000fc80000010003 */
[----:B------:R-:W-:-:S04]  /*3320*/  FFMA.FTZ R3, R2, R3, 0.10640415549278259277 ;  /* 0x3dd9ea6c02037423 */ /* 0x000fc80000010003 */
[----:B------:R-:W-:-:S04]  /*3330*/  FFMA.FTZ R3, R2, R3, -0.14207722246646881104 ;  /* 0xbe117cb102037423 */ /* 0x000fc80000010003 */
[----:B------:R-:W-:-:S04]  /*3340*/  FFMA.FTZ R3, R2, R3, 0.19993925094604492188 ;  /* 0x3e4cbce002037423 */ /* 0x000fc80000010003 */
[----:B------:R-:W-:-:S04]  /*3350*/  FFMA.FTZ R3, R2, R3, -0.33333197236061096191 ;  /* 0xbeaaaa7d02037423 */ /* 0x000fc80000010003 */
[----:B------:R-:W-:-:S04]  /*3360*/  FMUL.FTZ R3, R2, R3 ;  /* 0x0000000302037220 */ /* 0x000fc80000410000 */
[----:B------:R-:W-:Y:S01]  /*3370*/  FFMA.FTZ R0, R3, R0, R0 ;  /* 0x0000000003007223 */ /* 0x000fe20000010000 */
[----:B------:R-:W-:Y:S05]  /*3380*/  @P5 BRA `(.L_x_5892) ;  /* 0x0000005000005947 */ /* 0x000fea0003800000 */
[----:B------:R-:W-:-:S13]  /*3390*/  ISETP.GT.AND P0, PT, R10, -0x1, PT ;  /* 0xffffffff0a00780c */ /* 0x000fda0003f04270 */
[----:B------:R-:W-:Y:S05]  /*33a0*/  @P0 BRA `(.L_x_5893) ;  /* 0x0000007000000947 */ /* 0x000fea0003800000 */
[----:B------:R-:W-:-:S04]  /*33b0*/  IMAD.MOV.U32 R3, RZ, RZ, 0x3fd774eb ;  /* 0x3fd774ebff037424 */ /* 0x000fc800078e00ff */
[----:B------:R-:W-:Y:S01]  /*33c0*/  FFMA.FTZ R0, R3, 1.8663789033889770508, -R0 ;  /* 0x3feee58103007823 */ /* 0x000fe20000010800 */
[----:B------:R-:W-:Y:S05]  /*33d0*/  BRA `(.L_x_5893) ;  /* 0x0000004000007947 */ /* 0x000fea0003800000 */
.L_x_5892:
[----:B------:R-:W-:Y:S01]  /*33e0*/  ISETP.GE.AND P0, PT, R10, RZ, PT ;  /* 0x000000ff0a00720c */ /* 0x000fe20003f06270 */
[----:B------:R-:W-:-:S12]  /*33f0*/  IMAD.MOV.U32 R3, RZ, RZ, 0x3fd774eb ;  /* 0x3fd774ebff037424 */ /* 0x000fd800078e00ff */
[----:B------:R-:W-:-:S04]  /*3400*/  @P0 FFMA.FTZ R0, R3, 0.93318945169448852539, -R0 ;  /* 0x3f6ee58103000823 */ /* 0x000fc80000010800 */
[----:B------:R-:W-:Y:S02]  /*3410*/  @!P0 FFMA.FTZ R0, R3, 0.93318945169448852539, R0 ;  /* 0x3f6ee58103008823 */ /* 0x000fe40000010000 */
.L_x_5893:
[----:B------:R-:W-:Y:S05]  /*3420*/  BSYNC B0 ;  /* 0x0000000000007941 */ /* 0x000fea0003800000 */
.L_x_5891:
[----:B------:R-:W0:Y:S01]  /*3430*/  LDC.U8 R3, c[0x0][0x3e1] ;  /* 0x0000f840ff037b82 */ /* 0x000e220000000000 */
[C---:B------:R-:W-:Y:S01]  /*3440*/  FSETP.NEU.FTZ.AND P1, PT, |R10|.reuse, |R23|, PT ;  /* 0x400000170a00720b */ /* 0x040fe20003f3d200 */
[----:B------:R-:W-:Y:S01]  /*3450*/  IMAD.MOV.U32 R2, RZ, RZ, 0x4016cbe4 ;  /* 0x4016cbe4ff027424 */ /* 0x000fe200078e00ff */
[----:B------:R-:W-:Y:S02]  /*3460*/  FSETP.NEU.FTZ.AND P0, PT, R9, RZ, PT ;  /* 0x000000ff0900720b */ /* 0x000fe40003f1d000 */
[----:B------:R-:W-:Y:S01]  /*3470*/  ISETP.GE.AND P2, PT, R10, RZ, PT ;  /* 0x000000ff0a00720c */ /* 0x000fe20003f46270 */
[----:B------:R-:W-:-:S08]  /*3480*/  FADD.FTZ R10, |R23|, |R10| ;  /* 0x4000000a170a7221 */ /* 0x000fd00000010200 */
[----:B------:R-:W-:Y:S02]  /*3490*/  @!P1 FSEL R0, R2, 0.78539818525314331055, !P2 ;  /* 0x3f490fdb02009808 */ /* 0x000fe40005000000 */
[----:B------:R-:W-:Y:S02]  /*34a0*/  @!P0 FSEL R0, RZ, 3.1415927410125732422, P2 ;  /* 0x40490fdbff008808 */ /* 0x000fe40001000000 */
[----:B------:R-:W-:Y:S02]  /*34b0*/  FSETP.GTU.FTZ.AND P0, PT, |R10|, +INF , PT ;  /* 0x7f8000000a00780b */ /* 0x000fe40003f1c200 */
[----:B------:R-:W-:Y:S02]  /*34c0*/  LOP3.LUT R23, R0, 0x80000000, R23, 0xb8, !PT ;  /* 0x8000000000177812 */ /* 0x000fe400078eb817 */
[----:B0-----:R-:W-:Y:S02]  /*34d0*/  PRMT R2, R3, 0x9910, RZ ;  /* 0x0000991003027816 */ /* 0x001fe400000000ff */
[----:B------:R-:W-:-:S02]  /*34e0*/  FSEL R23, R10, R23, P0 ;  /* 0x000000170a177208 */ /* 0x000fc40000000000 */
[----:B------:R-:W-:Y:S02]  /*34f0*/  ISETP.GT.AND P1, PT, R2, 0x9, PT ;  /* 0x000000090200780c */ /* 0x000fe40003f24270 */
[----:B------:R-:W-:-:S11]  /*3500*/  F2FP.BF16.PACK_AB R23, RZ, R23 ;  /* 0x00000017ff17723e */ /* 0x000fd600000010ff */
        /* <DEDUP_REMOVED lines=13> */
.L_x_5897:
[----:B------:R-:W-:-:S06]  /*35e0*/  PRMT R3, RZ, 0x5410, R23 ;  /* 0x00005410ff037816 */ /* 0x000fcc0000000017 */
[----:B------:R-:W0:Y:S02]  /*35f0*/  F2I.S64.TRUNC R2, R3 ;  /* 0x0000000300027311 */ /* 0x000e24000020d900 */
[----:B0-----:R0:W-:Y:S01]  /*3600*/  STG.E.U8 [R16.64], R2 ;  /* 0x0000000210007986 */ /* 0x0011e2000c101124 */
[----:B------:R-:W-:Y:S05]  /*3610*/  BRA `(.L_x_5899) ;  /* 0x00000e4000007947 */ /* 0x000fea0003800000 */
.L_x_5896:
        /* <DEDUP_REMOVED lines=10> */
.L_x_5901:
[----:B------:R-:W-:-:S06]  /*36c0*/  PRMT R23, RZ, 0x5410, R23 ;  /* 0x00005410ff177816 */ /* 0x000fcc0000000017 */
[----:B------:R-:W0:Y:S02]  /*36d0*/  F2I.FTZ.TRUNC.NTZ R23, R23 ;  /* 0x0000001700177305 */ /* 0x000e24000021f100 */
[----:B0-----:R0:W-:Y:S01]  /*36e0*/  STG.E [R16.64], R23 ;  /* 0x0000001710007986 */ /* 0x0011e2000c101924 */
[----:B------:R-:W-:Y:S05]  /*36f0*/  BRA `(.L_x_5899) ;  /* 0x00000d6000007947 */ /* 0x000fea0003800000 */
.L_x_5900:
[----:B------:R-:W-:-:S06]  /*3700*/  PRMT R23, RZ, 0x5410, R23 ;  /* 0x00005410ff177816 */ /* 0x000fcc0000000017 */
[----:B------:R-:W0:Y:S02]  /*3710*/  F2I.FTZ.TRUNC.NTZ R23, R23 ;  /* 0x0000001700177305 */ /* 0x000e24000021f100 */
[----:B0-----:R0:W-:Y:S01]  /*3720*/  STG.E.U16 [R16.64], R23 ;  /* 0x0000001710007986 */ /* 0x0011e2000c101524 */
[----:B------:R-:W-:Y:S05]  /*3730*/  BRA `(.L_x_5899) ;  /* 0x00000d2000007947 */ /* 0x000fea0003800000 */
.L_x_5895:
        /* <DEDUP_REMOVED lines=9> */
.L_x_5903:
[----:B------:R-:W-:-:S04]  /*37d0*/  PRMT R0, RZ, 0x5410, R23 ;  /* 0x00005410ff007816 */ /* 0x000fc80000000017 */
[----:B------:R-:W-:-:S05]  /*37e0*/  F2FP.PACK_AB R0, RZ, R0 ;  /* 0x00000000ff00723e */ /* 0x000fca00000000ff */
[----:B------:R0:W-:Y:S01]  /*37f0*/  STG.E.U16 [R16.64], R0 ;  /* 0x0000000010007986 */ /* 0x0001e2000c101524 */
[----:B------:R-:W-:Y:S05]  /*3800*/  BRA `(.L_x_5899) ;  /* 0x00000c5000007947 */ /* 0x000fea0003800000 */
.L_x_5902:
        /* <DEDUP_REMOVED lines=10> */
.L_x_5905:
[----:B------:R-:W-:-:S04]  /*38b0*/  PRMT R23, RZ, 0x5410, R23 ;  /* 0x00005410ff177816 */ /* 0x000fc80000000017 */
[----:B------:R-:W-:-:S04]  /*38c0*/  F2FP.PACK_AB R3, RZ, R23 ;  /* 0x00000017ff03723e */ /* 0x000fc800000000ff */
[----:B------:R-:W-:-:S05]  /*38d0*/  PRMT R3, R3, 0x5410, RZ ;  /* 0x0000541003037816 */ /* 0x000fca00000000ff */
[----:B------:R0:W-:Y:S01]  /*38e0*/  STG.E [R16.64], R3 ;  /* 0x0000000310007986 */ /* 0x0001e2000c101924 */
[----:B------:R-:W-:Y:S05]  /*38f0*/  BRA `(.L_x_5899) ;  /* 0x00000b6000007947 */ /* 0x000fea0003800000 */
.L_x_5904:
[----:B------:R-:W-:-:S05]  /*3900*/  PRMT R2, RZ, 0x5410, R23 ;  /* 0x00005410ff027816 */ /* 0x000fca0000000017 */
[----:B------:R-:W-:-:S06]  /*3910*/  FMUL.FTZ R2, R2, 1 ;  /* 0x3f80000002027820 */ /* 0x000fcc0000410000 */
[----:B------:R-:W0:Y:S02]  /*3920*/  F2F.F64.F32 R2, R2 ;  /* 0x0000000200027310 */ /* 0x000e240000201800 */
[----:B0-----:R0:W-:Y:S01]  /*3930*/  STG.E.64 [R16.64], R2 ;  /* 0x0000000210007986 */ /* 0x0011e2000c101b24 */
[----:B------:R-:W-:Y:S05]  /*3940*/  BRA `(.L_x_5899) ;  /* 0x00000b1000007947 */ /* 0x000fea0003800000 */
.L_x_5894:
        /* <DEDUP_REMOVED lines=13> */
.L_x_5908:
[----:B------:R-:W-:Y:S01]  /*3a20*/  PRMT R23, RZ, 0x5410, R23 ;  /* 0x00005410ff177816 */ /* 0x000fe20000000017 */
[----:B------:R-:W-:-:S04]  /*3a30*/  CS2R R6, SRZ ;  /* 0x0000000000067805 */ /* 0x000fc8000001ff00 */
[----:B------:R-:W-:-:S06]  /*3a40*/  FMUL.FTZ R4, R23, 1 ;  /* 0x3f80000017047820 */ /* 0x000fcc0000410000 */
[----:B------:R-:W0:Y:S02]  /*3a50*/  F2F.F64.F32 R4, R4 ;  /* 0x0000000400047310 */ /* 0x000e240000201800 */
[----:B0-----:R0:W-:Y:S01]  /*3a60*/  STG.E.128 [R16.64], R4 ;  /* 0x0000000410007986 */ /* 0x0011e2000c101d24 */
[----:B------:R-:W-:Y:S05]  /*3a70*/  BRA `(.L_x_5899) ;  /* 0x000009e000007947 */ /* 0x000fea0003800000 */
.L_x_5907:
        /* <DEDUP_REMOVED lines=21> */
.L_x_5912:
[----:B------:R-:W-:Y:S05]  /*3bd0*/  BSYNC B0 ;  /* 0x0000000000007941 */ /* 0x000fea0003800000 */
.L_x_5911:
[----:B------:R-:W-:-:S05]  /*3be0*/  LOP3.LUT R3, R0, R3, RZ, 0xfc, !PT ;  /* 0x0000000300037212 */ /* 0x000fca00078efcff */
[----:B------:R0:W-:Y:S01]  /*3bf0*/  STG.E.U8 [R16.64], R3 ;  /* 0x0000000310007986 */ /* 0x0001e2000c101124 */
[----:B------:R-:W-:Y:S05]  /*3c00*/  BRA `(.L_x_5899) ;  /* 0x0000085000007947 */ /* 0x000fea0003800000 */
.L_x_5910:
        /* <DEDUP_REMOVED lines=13> */
.L_x_5914:
[----:B------:R-:W-:Y:S01]  /*3ce0*/  IMAD.MOV.U32 R0, RZ, RZ, 0x7f ;  /* 0x0000007fff007424 */ /* 0x000fe200078e00ff */
[----:B------:R-:W-:-:S04]  /*3cf0*/  ISETP.GT.U32.AND P0, PT, R2, 0x7f800000, PT ;  /* 0x7f8000000200780c */ /* 0x000fc80003f04070 */
[----:B------:R-:W-:-:S04]  /*3d00*/  SEL R0, R0, 0x7c, P0 ;  /* 0x0000007c00007807 */ /* 0x000fc80000000000 */
.L_x_5915:
[----:B------:R-:W-:Y:S05]  /*3d10*/  BSYNC B0 ;  /* 0x0000000000007941 */ /* 0x000fea0003800000 */
.L_x_5913:
[----:B------:R-:W-:-:S04]  /*3d20*/  LOP3.LUT R2, R23, 0x80000000, RZ, 0xc0, !PT ;  /* 0x8000000017027812 */ /* 0x000fc800078ec0ff */
[----:B------:R-:W-:-:S04]  /*3d30*/  SHF.R.U32.HI R3, RZ, 0x18, R2 ;  /* 0x00000018ff037819 */ /* 0x000fc80000011602 */
[----:B------:R-:W-:-:S05]  /*3d40*/  LOP3.LUT R3, R0, R3, RZ, 0xfc, !PT ;  /* 0x0000000300037212 */ /* 0x000fca00078efcff */
[----:B------:R0:W-:Y:S01]  /*3d50*/  STG.E.U8 [R16.64], R3 ;  /* 0x0000000310007986 */ /* 0x0001e2000c101124 */
[----:B------:R-:W-:Y:S05]  /*3d60*/  BRA `(.L_x_5899) ;  /* 0x000006f000007947 */ /* 0x000fea0003800000 */
.L_x_5909:
[----:B------:R0:W-:Y:S01]  /*3d70*/  STG.E.U16 [R16.64], R23 ;  /* 0x0000001710007986 */ /* 0x0001e2000c101524 */
[----:B------:R-:W-:Y:S05]  /*3d80*/  BRA `(.L_x_5899) ;  /* 0x000006d000007947 */ /* 0x000fea0003800000 */
.L_x_5906:
        /* <DEDUP_REMOVED lines=12> */
.L_x_5918:
        /* <DEDUP_REMOVED lines=17> */
.L_x_5921:
[----:B------:R-:W-:-:S04]  /*3f60*/  LOP3.LUT R2, R23, 0x80000000, RZ, 0xc0, !PT ;  /* 0x8000000017027812 */ /* 0x000fc800078ec0ff */
[----:B------:R-:W-:-:S04]  /*3f70*/  SHF.R.U32.HI R3, RZ, 0x18, R2 ;  /* 0x00000018ff037819 */ /* 0x000fc80000011602 */
[----:B------:R-:W-:-:S04]  /*3f80*/  LOP3.LUT R0, R0, R3, RZ, 0xfc, !PT ;  /* 0x0000000300007212 */ /* 0x000fc800078efcff */
[----:B------:R-:W-:Y:S02]  /*3f90*/  PRMT R8, R0, 0x7610, R8 ;  /* 0x0000761000087816 */ /* 0x000fe40000000008 */
.L_x_5920:
[----:B------:R-:W-:Y:S05]  /*3fa0*/  BSYNC B0 ;  /* 0x0000000000007941 */ /* 0x000fea0003800000 */
.L_x_5919:
[----:B------:R0:W-:Y:S01]  /*3fb0*/  STG.E.U8 [R16.64], R8 ;  /* 0x0000000810007986 */ /* 0x0001e2000c101124 */
[----:B------:R-:W-:Y:S05]  /*3fc0*/  BRA `(.L_x_5899) ;  /* 0x0000049000007947 */ /* 0x000fea0003800000 */
.L_x_5917:
        /* <DEDUP_REMOVED lines=17> */
.L_x_5924:
[----:B------:R-:W-:-:S04]  /*40e0*/  LOP3.LUT R2, R23, 0x80000000, RZ, 0xc0, !PT ;  /* 0x8000000017027812 */ /* 0x000fc800078ec0ff */
[----:B------:R-:W-:-:S04]  /*40f0*/  SHF.R.U32.HI R3, RZ, 0x18, R2 ;  /* 0x00000018ff037819 */ /* 0x000fc80000011602 */
[----:B------:R-:W-:-:S04]  /*4100*/  LOP3.LUT R0, R0, R3, RZ, 0xfc, !PT ;  /* 0x0000000300007212 */ /* 0x000fc800078efcff */
[----:B------:R-:W-:Y:S02]  /*4110*/  PRMT R8, R0, 0x7610, R8 ;  /* 0x0000761000087816 */ /* 0x000fe40000000008 */
.L_x_5923:
[----:B------:R-:W-:Y:S05]  /*4120*/  BSYNC B0 ;  /* 0x0000000000007941 */ /* 0x000fea0003800000 */
.L_x_5922:
[----:B------:R0:W-:Y:S01]  /*4130*/  STG.E.U8 [R16.64], R8 ;  /* 0x0000000810007986 */ /* 0x0001e2000c101124 */
[----:B------:R-:W-:Y:S05]  /*4140*/  BRA `(.L_x_5899) ;  /* 0x0000031000007947 */ /* 0x000fea0003800000 */
.L_x_5916:
        /* <DEDUP_REMOVED lines=22> */
.L_x_5898:
        /* <DEDUP_REMOVED lines=20> */
.L_x_5926:
[----:B------:R-:W-:-:S06]  /*43f0*/  PRMT R2, RZ, 0x5410, R23 ;  /* 0x00005410ff027816 */ /* 0x000fcc0000000017 */
[----:B------:R-:W0:Y:S02]  /*4400*/  F2I.U64.TRUNC R2, R2 ;  /* 0x0000000200027311 */ /* 0x000e24000020d800 */
[----:B0-----:R0:W-:Y:S01]  /*4410*/  STG.E.64 [R16.64], R2 ;  /* 0x0000000210007986 */ /* 0x0011e2000c101b24 */
[----:B------:R-:W-:Y:S05]  /*4420*/  BRA `(.L_x_5899) ;  /* 0x0000003000007947 */ /* 0x000fea0003800000 */
.L_x_5925:
[----:B------:R-:W-:-:S06]  /*4430*/  PRMT R23, RZ, 0x5410, R23 ;  /* 0x00005410ff177816 */ /* 0x000fcc0000000017 */
[----:B------:R-:W0:Y:S02]  /*4440*/  F2I.FTZ.U32.TRUNC.NTZ R23, R23 ;  /* 0x0000001700177305 */ /* 0x000e24000021f000 */
[----:B0-----:R0:W-:Y:S02]  /*4450*/  STG.E [R16.64], R23 ;  /* 0x0000001710007986 */ /* 0x0011e4000c101924 */
.L_x_5899:
[----:B------:R-:W-:-:S05]  /*4460*/  IMAD R18, R19, 0x200, R18 ;  /* 0x0000020013127824 */ /* 0x000fca00078e0212 */
[----:B0-----:R-:W-:Y:S02]  /*4470*/  IADD3 R23, R18, 0x80, RZ ;  /* 0x0000008012177810 */ /* 0x001fe40007ffe0ff */
.L_x_5823:
[----:B------:R-:W-:Y:S05]  /*4480*/  BSYNC B6 ;  /* 0x0000000000067941 */ /* 0x000fea0003800000 */
.L_x_5822:
[----:B------:R-:W-:Y:S01]  /*4490*/  ISETP.GE.AND P0, PT, R23, c[0x0][0x160], PT ;  /* 0x0000580017007a0c */ /* 0x000fe20003f06270 */
[----:B------:R-:W-:-:S12]  /*44a0*/  BSSY B6, `(.L_x_5927) ;  /* 0x0000884000067945 */ /* 0x000fd80003800000 */
[----:B------:R-:W-:Y:S05]  /*44b0*/  @P0 BRA `(.L_x_5928) ;  /* 0x0000882000000947 */ /* 0x000fea0003800000 */
[----:B------:R-:W-:Y:S01]  /*44c0*/  ISETP.NE.AND P0, PT, RZ, c[0x0][0x168], PT ;  /* 0x00005a00ff007a0c */ /* 0x000fe20003f05270 */
[----:B------:R-:W-:Y:S02]  /*44d0*/  IMAD.MOV.U32 R18, RZ, RZ, RZ ;  /* 0x000000ffff127224 */ /* 0x000fe400078e00ff */
[----:B------:R-:W-:Y:S02]  /*44e0*/  IMAD.MOV.U32 R0, RZ, RZ, RZ ;  /* 0x000000ffff007224 */ /* 0x000fe400078e00ff */
        /* <DEDUP_REMOVED lines=252> */
.L_x_5929:
        /* <DEDUP_REMOVED lines=21> */
.L_x_5933:
[----:B------:R-:W2:Y:S02]  /*5600*/  LDG.E.U8 R2, [R2.64] ;  /* 0x0000002402027981 */ /* 0x000ea4000c1e1100 */
[----:B--2---:R-:W0:Y:S02]  /*5610*/  I2F.U16 R0, R2 ;  /* 0x0000000200007306 */ /* 0x004e240000101000 */
[----:B0-----:R-:W-:-:S04]  /*5620*/  F2FP.BF16.PACK_AB R0, RZ, R0 ;  /* 0x00000000ff00723e */ /* 0x001fc800000010ff */
[----:B------:R-:W-:Y:S01]  /*5630*/  PRMT R19, R0, 0x7610, R19 ;  /* 0x0000761000137816 */ /* 0x000fe20000000013 */
[----:B------:R-:W-:Y:S05]  /*5640*/  BRA `(.L_x_5935) ;  /* 0x00000f0000007947 */ /* 0x000fea0003800000 */
.L_x_5932:
        /* <DEDUP_REMOVED lines=11> */
.L_x_5937:
[----:B------:R-:W2:Y:S02]  /*5700*/  LDG.E R2, [R2.64] ;  /* 0x0000002402027981 */ /* 0x000ea4000c1e1900 */
[----:B--2---:R-:W0:Y:S02]  /*5710*/  I2F R0, R2 ;  /* 0x0000000200007306 */ /* 0x004e240000201400 */
[----:B0-----:R-:W-:-:S04]  /*5720*/  F2FP.BF16.PACK_AB R0, RZ, R0 ;  /* 0x00000000ff00723e */ /* 0x001fc800000010ff */
[----:B------:R-:W-:Y:S01]  /*5730*/  PRMT R19, R0, 0x7610, R19 ;  /* 0x0000761000137816 */ /* 0x000fe20000000013 */
[----:B------:R-:W-:Y:S05]  /*5740*/  BRA `(.L_x_5935) ;  /* 0x00000e0000007947 */ /* 0x000fea0003800000 */
.L_x_5936:
[----:B------:R-:W2:Y:S02]  /*5750*/  LDG.E.U16 R2, [R2.64] ;  /* 0x0000002402027981 */ /* 0x000ea4000c1e1500 */
[----:B--2---:R-:W0:Y:S02]  /*5760*/  I2F.S16 R0, R2 ;  /* 0x0000000200007306 */ /* 0x004e240000101400 */
[----:B0-----:R-:W-:-:S04]  /*5770*/  F2FP.BF16.PACK_AB R0, RZ, R0 ;  /* 0x00000000ff00723e */ /* 0x001fc800000010ff */
[----:B------:R-:W-:Y:S01]  /*5780*/  PRMT R19, R0, 0x7610, R19 ;  /* 0x0000761000137816 */ /* 0x000fe20000000013 */
[----:B------:R-:W-:Y:S05]  /*5790*/  BRA `(.L_x_5935) ;  /* 0x00000db000007947 */ /* 0x000fea0003800000 */
.L_x_5931:
        /* <DEDUP_REMOVED lines=9> */
.L_x_5939:
[----:B------:R-:W2:Y:S02]  /*5830*/  LDG.E.U16 R0, [R2.64] ;  /* 0x0000002402007981 */ /* 0x000ea4000c1e1500 */
[----:B--2---:R-:W-:-:S05]  /*5840*/  HADD2.F32 R0, -RZ, R0.H0_H0 ;  /* 0x20000000ff007230 */ /* 0x004fca0000004100 */
[----:B------:R-:W-:-:S04]  /*5850*/  F2FP.BF16.PACK_AB R0, RZ, R0 ;  /* 0x00000000ff00723e */ /* 0x000fc800000010ff */
[----:B------:R-:W-:Y:S01]  /*5860*/  PRMT R19, R0, 0x7610, R19 ;  /* 0x0000761000137816 */ /* 0x000fe20000000013 */
[----:B------:R-:W-:Y:S05]  /*5870*/  BRA `(.L_x_5935) ;  /* 0x00000cd000007947 */ /* 0x000fea0003800000 */
.L_x_5938:
        /* <DEDUP_REMOVED lines=9> */
.L_x_5941:
[----:B------:R-:W2:Y:S02]  /*5910*/  LDG.E.U16 R2, [R2.64] ;  /* 0x0000002402027981 */ /* 0x000ea4000c1e1500 */
[----:B--2---:R-:W-:-:S05]  /*5920*/  HADD2.F32 R0, -RZ, R2.H0_H0 ;  /* 0x20000002ff007230 */ /* 0x004fca0000004100 */
[----:B------:R-:W-:-:S04]  /*5930*/  F2FP.BF16.PACK_AB R0, RZ, R0 ;  /* 0x00000000ff00723e */ /* 0x000fc800000010ff */
[----:B------:R-:W-:Y:S01]  /*5940*/  PRMT R19, R0, 0x7610, R19 ;  /* 0x0000761000137816 */ /* 0x000fe20000000013 */
[----:B------:R-:W-:Y:S05]  /*5950*/  BRA `(.L_x_5935) ;  /* 0x00000bf000007947 */ /* 0x000fea0003800000 */
.L_x_5940:
[----:B------:R-:W2:Y:S02]  /*5960*/  LDG.E.64 R2, [R2.64] ;  /* 0x0000002402027981 */ /* 0x000ea4000c1e1b00 */
[----:B--2---:R-:W0:Y:S01]  /*5970*/  F2F.F32.F64 R0, R2 ;  /* 0x0000000200007310 */ /* 0x004e220000301000 */
[----:B------:R-:W0:-:S14]  /*5980*/  DSETP.GEU.AND P0, PT, |R2|, c[0x2][0x0], PT ;  /* 0x008000000200762a */ /* 0x000e1c0003f0e200 */
[----:B0-----:R-:W-:-:S05]  /*5990*/  @!P0 FMUL R0, R0, 1.175494350822287508e-38 ;  /* 0x0080000000008820 */ /* 0x001fca0000400000 */
[----:B------:R-:W-:-:S04]  /*59a0*/  F2FP.BF16.PACK_AB R0, RZ, R0 ;  /* 0x00000000ff00723e */ /* 0x000fc800000010ff */
[----:B------:R-:W-:Y:S01]  /*59b0*/  PRMT R19, R0, 0x7610, R19 ;  /* 0x0000761000137816 */ /* 0x000fe20000000013 */
[----:B------:R-:W-:Y:S05]  /*59c0*/  BRA `(.L_x_5935) ;  /* 0x00000b8000007947 */ /* 0x000fea0003800000 */
.L_x_5930:
        /* <DEDUP_REMOVED lines=14> */
.L_x_5944:
[----:B------:R-:W2:Y:S02]  /*5ab0*/  LDG.E.64 R2, [R2.64] ;  /* 0x0000002402027981 */ /* 0x000ea4000c1e1b00 */
[----:B--2---:R-:W0:Y:S01]  /*5ac0*/  F2F.F32.F64 R0, R2 ;  /* 0x0000000200007310 */ /* 0x004e220000301000 */
[----:B------:R-:W0:-:S14]  /*5ad0*/  DSETP.GEU.AND P0, PT, |R2|, c[0x2][0x0], PT ;  /* 0x008000000200762a */ /* 0x000e1c0003f0e200 */
[----:B0-----:R-:W-:-:S05]  /*5ae0*/  @!P0 FMUL R0, R0, 1.175494350822287508e-38 ;  /* 0x0080000000008820 */ /* 0x001fca0000400000 */
[----:B------:R-:W-:-:S04]  /*5af0*/  F2FP.BF16.PACK_AB R0, RZ, R0 ;  /* 0x00000000ff00723e */ /* 0x000fc800000010ff */
[----:B------:R-:W-:Y:S01]  /*5b00*/  PRMT R19, R0, 0x7610, R19 ;  /* 0x0000761000137816 */ /* 0x000fe20000000013 */
[----:B------:R-:W-:Y:S05]  /*5b10*/  BRA `(.L_x_5935) ;  /* 0x00000a3000007947 */ /* 0x000fea0003800000 */
.L_x_5943:
        /* <DEDUP_REMOVED lines=28> */
.L_x_5946:
        /* <DEDUP_REMOVED lines=15> */
.L_x_5945:
[----:B------:R0:W5:Y:S01]  /*5dd0*/  LDG.E.U16 R19, [R2.64] ;  /* 0x0000002402137981 */ /* 0x000162000c1e1500 */
[----:B------:R-:W-:Y:S05]  /*5de0*/  BRA `(.L_x_5935) ;  /* 0x0000076000007947 */ /* 0x000fea0003800000 */
.L_x_5942:
        /* <DEDUP_REMOVED lines=12> */
.L_x_5949:
        /* <DEDUP_REMOVED lines=21> */
.L_x_5953:
[----:B------:R-:W-:Y:S05]  /*6000*/  BSYNC B1 ;  /* 0x0000000000017941 */ /* 0x000fea0003800000 */
.L_x_5952:
[----:B------:R-:W-:Y:S01]  /*6010*/  LEA R3, R0, 0x3b800000, 0x17 ;  /* 0x3b80000000037811 */ /* 0x000fe200078eb8ff */
[----:B------:R-:W-:-:S05]  /*6020*/  IMAD.SHL.U32 R0, R2, 0x100000, RZ ;  /* 0x0010000002007824 */ /* 0x000fca00078e00ff */
[----:B------:R-:W-:Y:S02]  /*6030*/  LOP3.LUT R0, R3, R0, R4, 0xfe, !PT ;  /* 0x0000000003007212 */ /* 0x000fe400078efe04 */
.L_x_5951:
[----:B------:R-:W-:Y:S05]  /*6040*/  BSYNC B0 ;  /* 0x0000000000007941 */ /* 0x000fea0003800000 */
.L_x_5950:
[----:B------:R-:W-:-:S04]  /*6050*/  F2FP.BF16.PACK_AB R0, RZ, R0 ;  /* 0x00000000ff00723e */ /* 0x000fc800000010ff */
[----:B------:R-:W-:Y:S01]  /*6060*/  PRMT R19, R0, 0x7610, R19 ;  /* 0x0000761000137816 */ /* 0x000fe20000000013 */
[----:B------:R-:W-:Y:S05]  /*6070*/  BRA `(.L_x_5935) ;  /* 0x000004d000007947 */ /* 0x000fea0003800000 */
.L_x_5948:
        /* <DEDUP_REMOVED lines=21> */
.L_x_5957:
[----:B------:R-:W-:Y:S05]  /*61d0*/  BSYNC B1 ;  /* 0x0000000000017941 */ /* 0x000fea0003800000 */
.L_x_5956:
[----:B------:R-:W-:Y:S01]  /*61e0*/  LEA R3, R0, 0x37800000, 0x17 ;  /* 0x3780000000037811 */ /* 0x000fe200078eb8ff */
[----:B------:R-:W-:-:S05]  /*61f0*/  IMAD.SHL.U32 R0, R2, 0x200000, RZ ;  /* 0x0020000002007824 */ /* 0x000fca00078e00ff */
[----:B------:R-:W-:Y:S02]  /*6200*/  LOP3.LUT R0, R3, R0, R4, 0xfe, !PT ;  /* 0x0000000003007212 */ /* 0x000fe400078efe04 */
.L_x_5955:
[----:B------:R-:W-:Y:S05]  /*6210*/  BSYNC B0 ;  /* 0x0000000000007941 */ /* 0x000fea0003800000 */
.L_x_5954:
[----:B------:R-:W-:-:S04]  /*6220*/  F2FP.BF16.PACK_AB R0, RZ, R0 ;  /* 0x00000000ff00723e */ /* 0x000fc800000010ff */
[----:B------:R-:W-:Y:S01]  /*6230*/  PRMT R19, R0, 0x7610, R19 ;  /* 0x0000761000137816 */ /* 0x000fe20000000013 */
[----:B------:R-:W-:Y:S05]  /*6240*/  BRA `(.L_x_5935) ;  /* 0x0000030000007947 */ /* 0x000fea0003800000 */
.L_x_5947:
        /* <DEDUP_REMOVED lines=14> */
.L_x_5961:
[----:B------:R-:W-:Y:S05]  /*6330*/  BSYNC B0 ;  /* 0x0000000000007941 */ /* 0x000fea0003800000 */
.L_x_5960:
[----:B------:R-:W-:-:S04]  /*6340*/  F2FP.BF16.PACK_AB R0, RZ, R0 ;  /* 0x00000000ff00723e */ /* 0x000fc800000010ff */
[----:B------:R-:W-:Y:S01]  /*6350*/  PRMT R19, R0, 0x7610, R19 ;  /* 0x0000761000137816 */ /* 0x000fe20000000013 */
[----:B------:R-:W-:Y:S05]  /*6360*/  BRA `(.L_x_5935) ;  /* 0x000001e000007947 */ /* 0x000fea0003800000 */
.L_x_5934:
        /* <DEDUP_REMOVED lines=21> */
.L_x_5959:
[----:B------:R-:W2:Y:S02]  /*64c0*/  LDG.E.64 R2, [R2.64] ;  /* 0x0000002402027981 */ /* 0x000ea4000c1e1b00 */
[----:B--2---:R-:W0:Y:S02]  /*64d0*/  I2F.U64 R0, R2 ;  /* 0x0000000200007312 */ /* 0x004e240000301000 */
[----:B0-----:R-:W-:-:S04]  /*64e0*/  F2FP.BF16.PACK_AB R0, RZ, R0 ;  /* 0x00000000ff00723e */ /* 0x001fc800000010ff */
[----:B------:R-:W-:Y:S01]  /*64f0*/  PRMT R19, R0, 0x7610, R19 ;  /* 0x0000761000137816 */ /* 0x000fe20000000013 */
[----:B------:R-:W-:Y:S05]  /*6500*/  BRA `(.L_x_5935) ;  /* 0x0000004000007947 */ /* 0x000fea0003800000 */
.L_x_5958:
[----:B------:R-:W2:Y:S02]  /*6510*/  LDG.E R2, [R2.64] ;  /* 0x0000002402027981 */ /* 0x000ea4000c1e1900 */
[----:B--2---:R-:W0:Y:S02]  /*6520*/  I2F.U32 R0, R2 ;  /* 0x0000000200007306 */ /* 0x004e240000201000 */
[----:B0-----:R-:W-:-:S04]  /*6530*/  F2FP.BF16.PACK_AB R0, RZ, R0 ;  /* 0x00000000ff00723e */ /* 0x001fc800000010ff */
[----:B------:R-:W-:Y:S02]  /*6540*/  PRMT R19, R0, 0x7610, R19 ;  /* 0x0000761000137816 */ /* 0x000fe40000000013 */
.L_x_5935:
        /* <DEDUP_REMOVED lines=19> */
.L_x_5965:
[----:B------:R-:W2:Y:S02]  /*6680*/  LDG.E.U8 R2, [R2.64] ;  /* 0x0000002402027981 */ /* 0x000ea4000c1e1100 */
[----:B--2---:R-:W0:Y:S02]  /*6690*/  I2F.U16 R0, R2 ;  /* 0x0000000200007306 */ /* 0x004e240000101000 */
[----:B0-----:R-:W-:-:S04]  /*66a0*/  F2FP.BF16.PACK_AB R0, RZ, R0 ;  /* 0x00000000ff00723e */ /* 0x001fc800000010ff */
[----:B------:R-:W-:Y:S01]  /*66b0*/  PRMT R10, R0, 0x7610, R10 ;  /* 0x00007610000a7816 */ /* 0x000fe2000000000a */
[----:B------:R-:W-:Y:S05]  /*66c0*/  BRA `(.L_x_5967) ;  /* 0x00000f0000007947 */ /* 0x000fea0003800000 */
.L_x_5964:
        /* <DEDUP_REMOVED lines=11> */
.L_x_5969:
[----:B------:R-:W2:Y:S02]  /*6780*/  LDG.E R2, [R2.64] ;  /* 0x0000002402027981 */ /* 0x000ea4000c1e1900 */
[----:B--2---:R-:W0:Y:S02]  /*6790*/  I2F R0, R2 ;  /* 0x0000000200007306 */ /* 0x004e240000201400 */
[----:B0-----:R-:W-:-:S04]  /*67a0*/  F2FP.BF16.PACK_AB R0, RZ, R0 ;  /* 0x00000000ff00723e */ /* 0x001fc800000010ff */
[----:B------:R-:W-:Y:S01]  /*67b0*/  PRMT R10, R0, 0x7610, R10 ;  /* 0x00007610000a7816 */ /* 0x000fe2000000000a */
[----:B------:R-:W-:Y:S05]  /*67c0*/  BRA `(.L_x_5967) ;  /* 0x00000e0000007947 */ /* 0x000fea0003800000 */
.L_x_5968:
[----:B------:R-:W2:Y:S02]  /*67d0*/  LDG.E.U16 R2, [R2.64] ;  /* 0x0000002402027981 */ /* 0x000ea4000c1e1500 */
[----:B--2---:R-:W0:Y:S02]  /*67e0*/  I2F.S16 R0, R2 ;  /* 0x0000000200007306 */ /* 0x004e240000101400 */
[----:B0-----:R-:W-:-:S04]  /*67f0*/  F2FP.BF16.PACK_AB R0, RZ, R0 ;  /* 0x00000000ff00723e */ /* 0x001fc800000010ff */
[----:B------:R-:W-:Y:S01]  /*6800*/  PRMT R10, R0, 0x7610, R10 ;  /* 0x00007610000a7816 */ /* 0x000fe2000000000a */
[----:B------:R-:W-:Y:S05]  /*6810*/  BRA `(.L_x_5967) ;  /* 0x00000db000007947 */ /* 0x000fea0003800000 */
.L_x_5963:
        /* <DEDUP_REMOVED lines=9> */
.L_x_5971:
[----:B------:R-:W2:Y:S02]  /*68b0*/  LDG.E.U16 R0, [R2.64] ;  /* 0x0000002402007981 */ /* 0x000ea4000c1e1500 */
[----:B--2---:R-:W-:-:S05]  /*68c0*/  HADD2.F32 R0, -RZ, R0.H0_H0 ;  /* 0x20000000ff007230 */ /* 0x004fca0000004100 */
[----:B------:R-:W-:-:S04]  /*68d0*/  F2FP.BF16.PACK_AB R0, RZ, R0 ;  /* 0x00000000ff00723e */ /* 0x000fc800000010ff */
[----:B------:R-:W-:Y:S01]  /*68e0*/  PRMT R10, R0, 0x7610, R10 ;  /* 0x00007610000a7816 */ /* 0x000fe2000000000a */
[----:B------:R-:W-:Y:S05]  /*68f0*/  BRA `(.L_x_5967) ;  /* 0x00000cd000007947 */ /* 0x000fea0003800000 */
.L_x_5970:
        /* <DEDUP_REMOVED lines=9> */
.L_x_5973:
[----:B------:R-:W2:Y:S02]  /*6990*/  LDG.E.U16 R2, [R2.64] ;  /* 0x0000002402027981 */ /* 0x000ea4000c1e1500 */
[----:B--2---:R-:W-:-:S05]  /*69a0*/  HADD2.F32 R0, -RZ, R2.H0_H0 ;  /* 0x20000002ff007230 */ /* 0x004fca0000004100 */
[----:B------:R-:W-:-:S04]  /*69b0*/  F2FP.BF16.PACK_AB R0, RZ, R0 ;  /* 0x00000000ff00723e */ /* 0x000fc800000010ff */
[----:B------:R-:W-:Y:S01]  /*69c0*/  PRMT R10, R0, 0x7610, R10 ;  /* 0x00007610000a7816 */ /* 0x000fe2000000000a */
[----:B------:R-:W-:Y:S05]  /*69d0*/  BRA `(.L_x_5967) ;  /* 0x00000bf000007947 */ /* 0x000fea0003800000 */
.L_x_5972:
[----:B------:R-:W2:Y:S02]  /*69e0*/  LDG.E.64 R2, [R2.64] ;  /* 0x0000002402027981 */ /* 0x000ea4000c1e1b00 */
[----:B--2---:R-:W0:Y:S01]  /*69f0*/  F2F.F32.F64 R0, R2 ;  /* 0x0000000200007310 */ /* 0x004e220000301000 */
[----:B------:R-:W0:-:S14]  /*6a00*/  DSETP.GEU.AND P0, PT, |R2|, c[0x2][0x0], PT ;  /* 0x008000000200762a */ /* 0x000e1c0003f0e200 */
[----:B0-----:R-:W-:-:S05]  /*6a10*/  @!P0 FMUL R0, R0, 1.175494350822287508e-38 ;  /* 0x0080000000008820 */ /* 0x001fca0000400000 */
[----:B------:R-:W-:-:S04]  /*6a20*/  F2FP.BF16.PACK_AB R0, RZ, R0 ;  /* 0x00000000ff00723e */ /* 0x000fc800000010ff */
[----:B------:R-:W-:Y:S01]  /*6a30*/  PRMT R10, R0, 0x7610, R10 ;  /* 0x00007610000a7816 */ /* 0x000fe2000000000a */
[----:B------:R-:W-:Y:S05]  /*6a40*/  BRA `(.L_x_5967) ;  /* 0x00000b8000007947 */ /* 0x000fea0003800000 */
.L_x_5962:
        /* <DEDUP_REMOVED lines=14> */
.L_x_5976:
[----:B------:R-:W2:Y:S02]  /*6b30*/  LDG.E.64 R2, [R2.64] ;  /* 0x0000002402027981 */ /* 0x000ea4000c1e1b00 */
[----:B--2---:R-:W0:Y:S01]  /*6b40*/  F2F.F32.F64 R0, R2 ;  /* 0x0000000200007310 */ /* 0x004e220000301000 */
[----:B------:R-:W0:-:S14]  /*6b50*/  DSETP.GEU.AND P0, PT, |R2|, c[0x2][0x0], PT ;  /* 0x008000000200762a */ /* 0x000e1c0003f0e200 */
[----:B0-----:R-:W-:-:S05]  /*6b60*/  @!P0 FMUL R0, R0, 1.175494350822287508e-38 ;  /* 0x0080000000008820 */ /* 0x001fca0000400000 */
[----:B------:R-:W-:-:S04]  /*6b70*/  F2FP.BF16.PACK_AB R0, RZ, R0 ;  /* 0x00000000ff00723e */ /* 0x000fc800000010ff */
[----:B------:R-:W-:Y:S01]  /*6b80*/  PRMT R10, R0, 0x7610, R10 ;  /* 0x00007610000a7816 */ /* 0x000fe2000000000a */
[----:B------:R-:W-:Y:S05]  /*6b90*/  BRA `(.L_x_5967) ;  /* 0x00000a3000007947 */ /* 0x000fea0003800000 */
.L_x_5975:
        /* <DEDUP_REMOVED lines=28> */
.L_x_5978:
        /* <DEDUP_REMOVED lines=15> */
.L_x_5977:
[----:B------:R0:W5:Y:S01]  /*6e50*/  LDG.E.U16 R10, [R2.64] ;  /* 0x00000024020a7981 */ /* 0x000162000c1e1500 */
[----:B------:R-:W-:Y:S05]  /*6e60*/  BRA `(.L_x_5967) ;  /* 0x0000076000007947 */ /* 0x000fea0003800000 */
.L_x_5974:
        /* <DEDUP_REMOVED lines=12> */
.L_x_5981:
        /* <DEDUP_REMOVED lines=21> */
.L_x_5985:
[----:B------:R-:W-:Y:S05]  /*7080*/  BSYNC B1 ;  /* 0x0000000000017941 */ /* 0x000fea0003800000 */
.L_x_5984:
[----:B------:R-:W-:Y:S01]  /*7090*/  LEA R3, R0, 0x3b800000, 0x17 ;  /* 0x3b80000000037811 */ /* 0x000fe200078eb8ff */
[----:B------:R-:W-:-:S05]  /*70a0*/  IMAD.SHL.U32 R0, R2, 0x100000, RZ ;  /* 0x0010000002007824 */ /* 0x000fca00078e00ff */
[----:B------:R-:W-:Y:S02]  /*70b0*/  LOP3.LUT R0, R3, R0, R4, 0xfe, !PT ;  /* 0x0000000003007212 */ /* 0x000fe400078efe04 */
.L_x_5983:
[----:B------:R-:W-:Y:S05]  /*70c0*/  BSYNC B0 ;  /* 0x0000000000007941 */ /* 0x000fea0003800000 */
.L_x_5982:
[----:B------:R-:W-:-:S04]  /*70d0*/  F2FP.BF16.PACK_AB R0, RZ, R0 ;  /* 0x00000000ff00723e */ /* 0x000fc800000010ff */
[----:B------:R-:W-:Y:S01]  /*70e0*/  PRMT R10, R0, 0x7610, R10 ;  /* 0x00007610000a7816 */ /* 0x000fe2000000000a */
[----:B------:R-:W-:Y:S05]  /*70f0*/  BRA `(.L_x_5967) ;  /* 0x000004d000007947 */ /* 0x000fea0003800000 */
.L_x_5980:
        /* <DEDUP_REMOVED lines=21> */
.L_x_5989:
[----:B------:R-:W-:Y:S05]  /*7250*/  BSYNC B1 ;  /* 0x0000000000017941 */ /* 0x000fea0003800000 */
.L_x_5988:
[----:B------:R-:W-:Y:S01]  /*7260*/  LEA R3, R0, 0x37800000, 0x17 ;  /* 0x3780000000037811 */ /* 0x000fe200078eb8ff */
[----:B------:R-:W-:-:S05]  /*7270*/  IMAD.SHL.U32 R0, R2, 0x200000, RZ ;  /* 0x0020000002007824 */ /* 0x000fca00078e00ff */
[----:B------:R-:W-:Y:S02]  /*7280*/  LOP3.LUT R0, R3, R0, R4, 0xfe, !PT ;  /* 0x0000000003007212 */ /* 0x000fe400078efe04 */
.L_x_5987:
[----:B------:R-:W-:Y:S05]  /*7290*/  BSYNC B0 ;  /* 0x0000000000007941 */ /* 0x000fea0003800000 */
.L_x_5986:
[----:B------:R-:W-:-:S04]  /*72a0*/  F2FP.BF16.PACK_AB R0, RZ, R0 ;  /* 0x00000000ff00723e */ /* 0x000fc800000010ff */
[----:B------:R-:W-:Y:S01]  /*72b0*/  PRMT R10, R0, 0x7610, R10 ;  /* 0x00007610000a7816 */ /* 0x000fe2000000000a */
[----:B------:R-:W-:Y:S05]  /*72c0*/  BRA `(.L_x_5967) ;  /* 0x0000030000007947 */ /* 0x000fea0003800000 */
.L_x_5979:
        /* <DEDUP_REMOVED lines=14> */
.L_x_5993:
[----:B------:R-:W-:Y:S05]  /*73b0*/  BSYNC B0 ;  /* 0x0000000000007941 */ /* 0x000fea0003800000 */
.L_x_5992:
[----:B------:R-:W-:-:S04]  /*73c0*/  F2FP.BF16.PACK_AB R0, RZ, R0 ;  /* 0x00000000ff00723e */ /* 0x000fc800000010ff */
[----:B------:R-:W-:Y:S01]  /*73d0*/  PRMT R10, R0, 0x7610, R10 ;  /* 0x00007610000a7816 */ /* 0x000fe2000000000a */
[----:B------:R-:W-:Y:S05]  /*73e0*/  BRA `(.L_x_5967) ;  /* 0x000001e000007947 */ /* 0x000fea0003800000 */
.L_x_5966:
        /* <DEDUP_REMOVED lines=21> */
.L_x_5991:
[----:B------:R-:W2:Y:S02]  /*7540*/  LDG.E.64 R2, [R2.64] ;  /* 0x0000002402027981 */ /* 0x000ea4000c1e1b00 */
[----:B--2---:R-:W0:Y:S02]  /*7550*/  I2F.U64 R0, R2 ;  /* 0x0000000200007312 */ /* 0x004e240000301000 */
[----:B0-----:R-:W-:-:S04]  /*7560*/  F2FP.BF16.PACK_AB R0, RZ, R0 ;  /* 0x00000000ff00723e */ /* 0x001fc800000010ff */
[----:B------:R-:W-:Y:S01]  /*7570*/  PRMT R10, R0, 0x7610, R10 ;  /* 0x00007610000a7816 */ /* 0x000fe2000000000a */
[----:B------:R-:W-:Y:S05]  /*7580*/  BRA `(.L_x_5967) ;  /* 0x0000004000007947 */ /* 0x000fea0003800000 */
.L_x_5990:
[----:B------:R-:W2:Y:S02]  /*7590*/  LDG.E R2, [R2.64] ;  /* 0x0000002402027981 */ /* 0x000ea4000c1e1900 */
[----:B--2---:R-:W0:Y:S02]  /*75a0*/  I2F.U32 R0, R2 ;  /* 0x0000000200007306 */ /* 0x004e240000201000 */
[----:B0-----:R-:W-:-:S04]  /*75b0*/  F2FP.BF16.PACK_AB R0, RZ, R0 ;  /* 0x00000000ff00723e */ /* 0x001fc800000010ff */
[----:B------:R-:W-:Y:S02]  /*75c0*/  PRMT R10, R0, 0x7610, R10 ;  /* 0x00007610000a7816 */ /* 0x000fe4000000000a */
.L_x_5967:
        /* <DEDUP_REMOVED lines=19> */
.L_x_5995:
[----:B------:R-:W-:Y:S05]  /*7700*/  BSYNC B1 ;  /* 0x0000000000017941 */ /* 0x000fea0003800000 */
.L_x_5994:
        /* <DEDUP_REMOVED lines=18> */
.L_x_5997:
[----:B------:R-:W-:Y:S01]  /*7830*/  ISETP.GE.AND P0, PT, R10, RZ, PT ;  /* 0x000000ff0a00720c */ /* 0x000fe20003f06270 */
[----:B------:R-:W-:-:S12]  /*7840*/  IMAD.MOV.U32 R3, RZ, RZ, 0x3fd774eb ;  /* 0x3fd774ebff037424 */ /* 0x000fd800078e00ff */
[----:B------:R-:W-:-:S04]  /*7850*/  @P0 FFMA.FTZ R0, R3, 0.93318945169448852539, -R0 ;  /* 0x3f6ee58103000823 */ /* 0x000fc80000010800 */
[----:B------:R-:W-:Y:S02]  /*7860*/  @!P0 FFMA.FTZ R0, R3, 0.93318945169448852539, R0 ;  /* 0x3f6ee58103008823 */ /* 0x000fe40000010000 */
.L_x_5998:
[----:B------:R-:W-:Y:S05]  /*7870*/  BSYNC B0 ;  /* 0x0000000000007941 */ /* 0x000fea0003800000 */
.L_x_5996:
        /* <DEDUP_REMOVED lines=27> */
.L_x_6002:
[----:B------:R-:W-:-:S06]  /*7a30*/  PRMT R3, RZ, 0x5410, R19 ;  /* 0x00005410ff037816 */ /* 0x000fcc0000000013 */
[----:B------:R-:W0:Y:S02]  /*7a40*/  F2I.S64.TRUNC R2, R3 ;  /* 0x0000000300027311 */ /* 0x000e24000020d900 */
[----:B0-----:R0:W-:Y:S01]  /*7a50*/  STG.E.U8 [R16.64], R2 ;  /* 0x0000000210007986 */ /* 0x0011e2000c101124 */
[----:B------:R-:W-:Y:S05]  /*7a60*/  BRA `(.L_x_6004) ;  /* 0x00000e4000007947 */ /* 0x000fea0003800000 */
.L_x_6001:
        /* <DEDUP_REMOVED lines=10> */
.L_x_6006:
[----:B------:R-:W-:-:S06]  /*7b10*/  PRMT R19, RZ, 0x5410, R19 ;  /* 0x00005410ff137816 */ /* 0x000fcc0000000013 */
[----:B------:R-:W0:Y:S02]  /*7b20*/  F2I.FTZ.TRUNC.NTZ R19, R19 ;  /* 0x0000001300137305 */ /* 0x000e24000021f100 */
[----:B0-----:R0:W-:Y:S01]  /*7b30*/  STG.E [R16.64], R19 ;  /* 0x0000001310007986 */ /* 0x0011e2000c101924 */
[----:B------:R-:W-:Y:S05]  /*7b40*/  BRA `(.L_x_6004) ;  /* 0x00000d6000007947 */ /* 0x000fea0003800000 */
.L_x_6005:
[----:B------:R-:W-:-:S06]  /*7b50*/  PRMT R19, RZ, 0x5410, R19 ;  /* 0x00005410ff137816 */ /* 0x000fcc0000000013 */
[----:B------:R-:W0:Y:S02]  /*7b60*/  F2I.FTZ.TRUNC.NTZ R19, R19 ;  /* 0x0000001300137305 */ /* 0x000e24000021f100 */
[----:B0-----:R0:W-:Y:S01]  /*7b70*/  STG.E.U16 [R16.64], R19 ;  /* 0x0000001310007986 */ /* 0x0011e2000c101524 */
[----:B------:R-:W-:Y:S05]  /*7b80*/  BRA `(.L_x_6004) ;  /* 0x00000d2000007947 */ /* 0x000fea0003800000 */
.L_x_6000:
        /* <DEDUP_REMOVED lines=9> */
.L_x_6008:
[----:B------:R-:W-:-:S04]  /*7c20*/  PRMT R0, RZ, 0x5410, R19 ;  /* 0x00005410ff007816 */ /* 0x000fc80000000013 */
[----:B------:R-:W-:-:S05]  /*7c30*/  F2FP.PACK_AB R0, RZ, R0 ;  /* 0x00000000ff00723e */ /* 0x000fca00000000ff */
[----:B------:R0:W-:Y:S01]  /*7c40*/  STG.E.U16 [R16.64], R0 ;  /* 0x0000000010007986 */ /* 0x0001e2000c101524 */
[----:B------:R-:W-:Y:S05]  /*7c50*/  BRA `(.L_x_6004) ;  /* 0x00000c5000007947 */ /* 0x000fea0003800000 */
.L_x_6007:
        /* <DEDUP_REMOVED lines=10> */
.L_x_6010:
[----:B------:R-:W-:-:S04]  /*7d00*/  PRMT R19, RZ, 0x5410, R19 ;  /* 0x00005410ff137816 */ /* 0x000fc80000000013 */
[----:B------:R-:W-:-:S04]  /*7d10*/  F2FP.PACK_AB R3, RZ, R19 ;  /* 0x00000013ff03723e */ /* 0x000fc800000000ff */
[----:B------:R-:W-:-:S05]  /*7d20*/  PRMT R3, R3, 0x5410, RZ ;  /* 0x0000541003037816 */ /* 0x000fca00000000ff */
[----:B------:R0:W-:Y:S01]  /*7d30*/  STG.E [R16.64], R3 ;  /* 0x0000000310007986 */ /* 0x0001e2000c101924 */
[----:B------:R-:W-:Y:S05]  /*7d40*/  BRA `(.L_x_6004) ;  /* 0x00000b6000007947 */ /* 0x000fea0003800000 */
.L_x_6009:
[----:B------:R-:W-:-:S05]  /*7d50*/  PRMT R2, RZ, 0x5410, R19 ;  /* 0x00005410ff027816 */ /* 0x000fca0000000013 */
[----:B------:R-:W-:-:S06]  /*7d60*/  FMUL.FTZ R2, R2, 1 ;  /* 0x3f80000002027820 */ /* 0x000fcc0000410000 */
[----:B------:R-:W0:Y:S02]  /*7d70*/  F2F.F64.F32 R2, R2 ;  /* 0x0000000200027310 */ /* 0x000e240000201800 */
[----:B0-----:R0:W-:Y:S01]  /*7d80*/  STG.E.64 [R16.64], R2 ;  /* 0x0000000210007986 */ /* 0x0011e2000c101b24 */
[----:B------:R-:W-:Y:S05]  /*7d90*/  BRA `(.L_x_6004) ;  /* 0x00000b1000007947 */ /* 0x000fea0003800000 */
.L_x_5999:
        /* <DEDUP_REMOVED lines=13> */
.L_x_6013:
[----:B------:R-:W-:Y:S01]  /*7e70*/  PRMT R19, RZ, 0x5410, R19 ;  /* 0x00005410ff137816 */ /* 0x000fe20000000013 */
[----:B------:R-:W-:-:S04]  /*7e80*/  CS2R R6, SRZ ;  /* 0x0000000000067805 */ /* 0x000fc8000001ff00 */
[----:B------:R-:W-:-:S06]  /*7e90*/  FMUL.FTZ R4, R19, 1 ;  /* 0x3f80000013047820 */ /* 0x000fcc0000410000 */
[----:B------:R-:W0:Y:S02]  /*7ea0*/  F2F.F64.F32 R4, R4 ;  /* 0x0000000400047310 */ /* 0x000e240000201800 */
[----:B0-----:R0:W-:Y:S01]  /*7eb0*/  STG.E.128 [R16.64], R4 ;  /* 0x0000000410007986 */ /* 0x0011e2000c101d24 */
[----:B------:R-:W-:Y:S05]  /*7ec0*/  BRA `(.L_x_6004) ;  /* 0x000009e000007947 */ /* 0x000fea0003800000 */
.L_x_6012:
        /* <DEDUP_REMOVED lines=21> */
.L_x_6017:
[----:B------:R-:W-:Y:S05]  /*8020*/  BSYNC B0 ;  /* 0x0000000000007941 */ /* 0x000fea0003800000 */
.L_x_6016:
[----:B------:R-:W-:-:S05]  /*8030*/  LOP3.LUT R3, R0, R3, RZ, 0xfc, !PT ;  /* 0x0000000300037212 */ /* 0x000fca00078efcff */
[----:B------:R0:W-:Y:S01]  /*8040*/  STG.E.U8 [R16.64], R3 ;  /* 0x0000000310007986 */ /* 0x0001e2000c101124 */
[----:B------:R-:W-:Y:S05]  /*8050*/  BRA `(.L_x_6004) ;  /* 0x0000085000007947 */ /* 0x000fea0003800000 */
.L_x_6015:
        /* <DEDUP_REMOVED lines=13> */
.L_x_6019:
[----:B------:R-:W-:Y:S01]  /*8130*/  IMAD.MOV.U32 R0, RZ, RZ, 0x7f ;  /* 0x0000007fff007424 */ /* 0x000fe200078e00ff */
[----:B------:R-:W-:-:S04]  /*8140*/  ISETP.GT.U32.AND P0, PT, R2, 0x7f800000, PT ;  /* 0x7f8000000200780c */ /* 0x000fc80003f04070 */
[----:B------:R-:W-:-:S04]  /*8150*/  SEL R0, R0, 0x7c, P0 ;  /* 0x0000007c00007807 */ /* 0x000fc80000000000 */
.L_x_6020:
[----:B------:R-:W-:Y:S05]  /*8160*/  BSYNC B0 ;  /* 0x0000000000007941 */ /* 0x000fea0003800000 */
.L_x_6018:
[----:B------:R-:W-:-:S04]  /*8170*/  LOP3.LUT R2, R19, 0x80000000, RZ, 0xc0, !PT ;  /* 0x8000000013027812 */ /* 0x000fc800078ec0ff */
[----:B------:R-:W-:-:S04]  /*8180*/  SHF.R.U32.HI R3, RZ, 0x18, R2 ;  /* 0x00000018ff037819 */ /* 0x000fc80000011602 */
[----:B------:R-:W-:-:S05]  /*8190*/  LOP3.LUT R3, R0, R3, RZ, 0xfc, !PT ;  /* 0x0000000300037212 */ /* 0x000fca00078efcff */
[----:B------:R0:W-:Y:S01]  /*81a0*/  STG.E.U8 [R16.64], R3 ;  /* 0x0000000310007986 */ /* 0x0001e2000c101124 */
[----:B------:R-:W-:Y:S05]  /*81b0*/  BRA `(.L_x_6004) ;  /* 0x000006f000007947 */ /* 0x000fea0003800000 */
.L_x_6014:
[----:B------:R0:W-:Y:S01]  /*81c0*/  STG.E.U16 [R16.64], R19 ;  /* 0x0000001310007986 */ /* 0x0001e2000c101524 */
[----:B------:R-:W-:Y:S05]  /*81d0*/  BRA `(.L_x_6004) ;  /* 0x000006d000007947 */ /* 0x000fea0003800000 */
.L_x_6011:
        /* <DEDUP_REMOVED lines=12> */
.L_x_6023:
        /* <DEDUP_REMOVED lines=17> */
.L_x_6026:
[----:B------:R-:W-:-:S04]  /*83b0*/  LOP3.LUT R2, R19, 0x80000000, RZ, 0xc0, !PT ;  /* 0x8000000013027812 */ /* 0x000fc800078ec0ff */
[----:B------:R-:W-:-:S04]  /*83c0*/  SHF.R.U32.HI R3, RZ, 0x18, R2 ;  /* 0x00000018ff037819 */ /* 0x000fc80000011602 */
[----:B------:R-:W-:-:S04]  /*83d0*/  LOP3.LUT R0, R0, R3, RZ, 0xfc, !PT ;  /* 0x0000000300007212 */ /* 0x000fc800078efcff */
[----:B------:R-:W-:Y:S02]  /*83e0*/  PRMT R8, R0, 0x7610, R8 ;  /* 0x0000761000087816 */ /* 0x000fe40000000008 */
.L_x_6025:
[----:B------:R-:W-:Y:S05]  /*83f0*/  BSYNC B0 ;  /* 0x0000000000007941 */ /* 0x000fea0003800000 */
.L_x_6024:
[----:B------:R0:W-:Y:S01]  /*8400*/  STG.E.U8 [R16.64], R8 ;  /* 0x0000000810007986 */ /* 0x0001e2000c101124 */
[----:B------:R-:W-:Y:S05]  /*8410*/  BRA `(.L_x_6004) ;  /* 0x0000049000007947 */ /* 0x000fea0003800000 */
.L_x_6022:
        /* <DEDUP_REMOVED lines=17> */
.L_x_6029:
[----:B------:R-:W-:-:S04]  /*8530*/  LOP3.LUT R2, R19, 0x80000000, RZ, 0xc0, !PT ;  /* 0x8000000013027812 */ /* 0x000fc800078ec0ff */
[----:B------:R-:W-:-:S04]  /*8540*/  SHF.R.U32.HI R3, RZ, 0x18, R2 ;  /* 0x00000018ff037819 */ /* 0x000fc80000011602 */
[----:B------:R-:W-:-:S04]  /*8550*/  LOP3.LUT R0, R0, R3, RZ, 0xfc, !PT ;  /* 0x0000000300007212 */ /* 0x000fc800078efcff */
[----:B------:R-:W-:Y:S02]  /*8560*/  PRMT R8, R0, 0x7610, R8 ;  /* 0x0000761000087816 */ /* 0x000fe40000000008 */
.L_x_6028:
[----:B------:R-:W-:Y:S05]  /*8570*/  BSYNC B0 ;  /* 0x0000000000007941 */ /* 0x000fea0003800000 */
.L_x_6027:
[----:B------:R0:W-:Y:S01]  /*8580*/  STG.E.U8 [R16.64], R8 ;  /* 0x0000000810007986 */ /* 0x0001e2000c101124 */
[----:B------:R-:W-:Y:S05]  /*8590*/  BRA `(.L_x_6004) ;  /* 0x0000031000007947 */ /* 0x000fea0003800000 */
.L_x_6021:
        /* <DEDUP_REMOVED lines=22> */
.L_x_6003:
        /* <DEDUP_REMOVED lines=20> */
.L_x_6031:
[----:B------:R-:W-:-:S06]  /*8840*/  PRMT R2, RZ, 0x5410, R19 ;  /* 0x00005410ff027816 */ /* 0x000fcc0000000013 */
[----:B------:R-:W0:Y:S02]  /*8850*/  F2I.U64.TRUNC R2, R2 ;  /* 0x0000000200027311 */ /* 0x000e24000020d800 */
[----:B0-----:R0:W-:Y:S01]  /*8860*/  STG.E.64 [R16.64], R2 ;  /* 0x0000000210007986 */ /* 0x0011e2000c101b24 */
[----:B------:R-:W-:Y:S05]  /*8870*/  BRA `(.L_x_6004) ;  /* 0x0000003000007947 */ /* 0x000fea0003800000 */
.L_x_6030:
[----:B------:R-:W-:-:S06]  /*8880*/  PRMT R19, RZ, 0x5410, R19 ;  /* 0x00005410ff137816 */ /* 0x000fcc0000000013 */
[----:B------:R-:W0:Y:S02]  /*8890*/  F2I.FTZ.U32.TRUNC.NTZ R19, R19 ;  /* 0x0000001300137305 */ /* 0x000e24000021f000 */
[----:B0-----:R0:W-:Y:S02]  /*88a0*/  STG.E [R16.64], R19 ;  /* 0x0000001310007986 */ /* 0x0011e4000c101924 */
.L_x_6004:
        /* <DEDUP_REMOVED lines=258> */
.L_x_6032:
        /* <DEDUP_REMOVED lines=21> */
.L_x_6036:
[----:B------:R-:W2:Y:S02]  /*9a20*/  LDG.E.U8 R2, [R2.64] ;  /* 0x0000002402027981 */ /* 0x000ea4000c1e1100 */
[----:B--2---:R-:W0:Y:S02]  /*9a30*/  I2F.U16 R0, R2 ;  /* 0x0000000200007306 */ /* 0x004e240000101000 */
[----:B0-----:R-:W-:-:S04]  /*9a40*/  F2FP.BF16.PACK_AB R0, RZ, R0 ;  /* 0x00000000ff00723e */ /* 0x001fc800000010ff */
[----:B------:R-:W-:Y:S01]  /*9a50*/  PRMT R19, R0, 0x7610, R19 ;  /* 0x0000761000137816 */ /* 0x000fe20000000013 */
[----:B------:R-:W-:Y:S05]  /*9a60*/  BRA `(.L_x_6038) ;  /* 0x00000f0000007947 */ /* 0x000fea0003800000 */
.L_x_6035:
        /* <DEDUP_REMOVED lines=11> */
.L_x_6040:
[----:B------:R-:W2:Y:S02]  /*9b20*/  LDG.E R2, [R2.64] ;  /* 0x0000002402027981 */ /* 0x000ea4000c1e1900 */
[----:B--2---:R-:W0:Y:S02]  /*9b30*/  I2F R0, R2 ;  /* 0x0000000200007306 */ /* 0x004e240000201400 */
[----:B0-----:R-:W-:-:S04]  /*9b40*/  F2FP.BF16.PACK_AB R0, RZ, R0 ;  /* 0x00000000ff00723e */ /* 0x001fc800000010ff */
[----:B------:R-:W-:Y:S01]  /*9b50*/  PRMT R19, R0, 0x7610, R19 ;  /* 0x0000761000137816 */ /* 0x000fe20000000013 */
[----:B------:R-:W-:Y:S05]  /*9b60*/  BRA `(.L_x_6038) ;  /* 0x00000e0000007947 */ /* 0x000fea0003800000 */
.L_x_6039:
[----:B------:R-:W2:Y:S02]  /*9b70*/  LDG.E.U16 R2, [R2.64] ;  /* 0x0000002402027981 */ /* 0x000ea4000c1e1500 */
[----:B--2---:R-:W0:Y:S02]  /*9b80*/  I2F.S16 R0, R2 ;  /* 0x0000000200007306 */ /* 0x004e240000101400 */
[----:B0-----:R-:W-:-:S04]  /*9b90*/  F2FP.BF16.PACK_AB R0, RZ, R0 ;  /* 0x00000000ff00723e */ /* 0x001fc800000010ff */
[----:B------:R-:W-:Y:S01]  /*9ba0*/  PRMT R19, R0, 0x7610, R19 ;  /* 0x0000761000137816 */ /* 0x000fe20000000013 */
[----:B------:R-:W-:Y:S05]  /*9bb0*/  BRA `(.L_x_6038) ;  /* 0x00000db000007947 */ /* 0x000fea0003800000 */
.L_x_6034:
        /* <DEDUP_REMOVED lines=9> */
.L_x_6042:
[----:B------:R-:W2:Y:S02]  /*9c50*/  LDG.E.U16 R0, [R2.64] ;  /* 0x0000002402007981 */ /* 0x000ea4000c1e1500 */
[----:B--2---:R-:W-:-:S05]  /*9c60*/  HADD2.F32 R0, -RZ, R0.H0_H0 ;  /* 0x20000000ff007230 */ /* 0x004fca0000004100 */
[----:B------:R-:W-:-:S04]  /*9c70*/  F2FP.BF16.PACK_AB R0, RZ, R0 ;  /* 0x00000000ff00723e */ /* 0x000fc800000010ff */
[----:B------:R-:W-:Y:S01]  /*9c80*/  PRMT R19, R0, 0x7610, R19 ;  /* 0x0000761000137816 */ /* 0x000fe20000000013 */
[----:B------:R-:W-:Y:S05]  /*9c90*/  BRA `(.L_x_6038) ;  /* 0x00000cd000007947 */ /* 0x000fea0003800000 */
.L_x_6041:
        /* <DEDUP_REMOVED lines=9> */
.L_x_6044:
[----:B------:R-:W2:Y:S02]  /*9d30*/  LDG.E.U16 R2, [R2.64] ;  /* 0x0000002402027981 */ /* 0x000ea4000c1e1500 */
[----:B--2---:R-:W-:-:S05]  /*9d40*/  HADD2.F32 R0, -RZ, R2.H0_H0 ;  /* 0x20000002ff007230 */ /* 0x004fca0000004100 */
[----:B------:R-:W-:-:S04]  /*9d50*/  F2FP.BF16.PACK_AB R0, RZ, R0 ;  /* 0x00000000ff00723e */ /* 0x000fc800000010ff */
[----:B------:R-:W-:Y:S01]  /*9d60*/  PRMT R19, R0, 0x7610, R19 ;  /* 0x0000761000137816 */ /* 0x000fe20000000013 */
[----:B------:R-:W-:Y:S05]  /*9d70*/  BRA `(.L_x_6038) ;  /* 0x00000bf000007947 */ /* 0x000fea0003800000 */
.L_x_6043:
[----:B------:R-:W2:Y:S02]  /*9d80*/  LDG.E.64 R2, [R2.64] ;  /* 0x0000002402027981 */ /* 0x000ea4000c1e1b00 */
[----:B--2---:R-:W0:Y:S01]  /*9d90*/  F2F.F32.F64 R0, R2 ;  /* 0x0000000200007310 */ /* 0x004e220000301000 */
[----:B------:R-:W0:-:S14]  /*9da0*/  DSETP.GEU.AND P0, PT, |R2|, c[0x2][0x0], PT ;  /* 0x008000000200762a */ /* 0x000e1c0003f0e200 */
[----:B0-----:R-:W-:-:S05]  /*9db0*/  @!P0 FMUL R0, R0, 1.175494350822287508e-38 ;  /* 0x0080000000008820 */ /* 0x001fca0000400000 */
[----:B------:R-:W-:-:S04]  /*9dc0*/  F2FP.BF16.PACK_AB R0, RZ, R0 ;  /* 0x00000000ff00723e */ /* 0x000fc800000010ff */
[----:B------:R-:W-:Y:S01]  /*9dd0*/  PRMT R19, R0, 0x7610, R19 ;  /* 0x0000761000137816 */ /* 0x000fe20000000013 */
[----:B------:R-:W-:Y:S05]  /*9de0*/  BRA `(.L_x_6038) ;  /* 0x00000b8000007947 */ /* 0x000fea0003800000 */
.L_x_6033:
        /* <DEDUP_REMOVED lines=14> */
.L_x_6047:
[----:B------:R-:W2:Y:S02]  /*9ed0*/  LDG.E.64 R2, [R2.64] ;  /* 0x0000002402027981 */ /* 0x000ea4000c1e1b00 */
[----:B--2---:R-:W0:Y:S01]  /*9ee0*/  F2F.F32.F64 R0, R2 ;  /* 0x0000000200007310 */ /* 0x004e220000301000 */
[----:B------:R-:W0:-:S14]  /*9ef0*/  DSETP.GEU.AND P0, PT, |R2|, c[0x2][0x0], PT ;  /* 0x008000000200762a */ /* 0x000e1c0003f0e200 */
[----:B0-----:R-:W-:-:S05]  /*9f00*/  @!P0 FMUL R0, R0, 1.175494350822287508e-38 ;  /* 0x0080000000008820 */ /* 0x001fca0000400000 */
[----:B------:R-:W-:-:S04]  /*9f10*/  F2FP.BF16.PACK_AB R0, RZ, R0 ;  /* 0x00000000ff00723e */ /* 0x000fc800000010ff */
[----:B------:R-:W-:Y:S01]  /*9f20*/  PRMT R19, R0, 0x7610, R19 ;  /* 0x0000761000137816 */ /* 0x000fe20000000013 */
[----:B------:R-:W-:Y:S05]  /*9f30*/  BRA `(.L_x_6038) ;  /* 0x00000a3000007947 */ /* 0x000fea0003800000 */
.L_x_6046:
        /* <DEDUP_REMOVED lines=28> */
.L_x_6049:
        /* <DEDUP_REMOVED lines=15> */
.L_x_6048:
[----:B------:R0:W5:Y:S01]  /*a1f0*/  LDG.E.U16 R19, [R2.64] ;  /* 0x0000002402137981 */ /* 0x000162000c1e1500 */
[----:B------:R-:W-:Y:S05]  /*a200*/  BRA `(.L_x_6038) ;  /* 0x0000076000007947 */ /* 0x000fea0003800000 */
.L_x_6045:
        /* <DEDUP_REMOVED lines=12> */
.L_x_6052:
        /* <DEDUP_REMOVED lines=21> */
.L_x_6056:
[----:B------:R-:W-:Y:S05]  /*a420*/  BSYNC B1 ;  /* 0x0000000000017941 */ /* 0x000fea0003800000 */
.L_x_6055:
[----:B------:R-:W-:Y:S01]  /*a430*/  LEA R3, R0, 0x3b800000, 0x17 ;  /* 0x3b80000000037811 */ /* 0x000fe200078eb8ff */
[----:B------:R-:W-:-:S05]  /*a440*/  IMAD.SHL.U32 R0, R2, 0x100000, RZ ;  /* 0x0010000002007824 */ /* 0x000fca00078e00ff */
[----:B------:R-:W-:Y:S02]  /*a450*/  LOP3.LUT R0, R3, R0, R4, 0xfe, !PT ;  /* 0x0000000003007212 */ /* 0x000fe400078efe04 */
.L_x_6054:
[----:B------:R-:W-:Y:S05]  /*a460*/  BSYNC B0 ;  /* 0x0000000000007941 */ /* 0x000fea0003800000 */
.L_x_6053:
[----:B------:R-:W-:-:S04]  /*a470*/  F2FP.BF16.PACK_AB R0, RZ, R0 ;  /* 0x00000000ff00723e */ /* 0x000fc800000010ff */
[----:B------:R-:W-:Y:S01]  /*a480*/  PRMT R19, R0, 0x7610, R19 ;  /* 0x0000761000137816 */ /* 0x000fe20000000013 */
[----:B------:R-:W-:Y:S05]  /*a490*/  BRA `(.L_x_6038) ;  /* 0x000004d000007947 */ /* 0x000fea0003800000 */
.L_x_6051:
        /* <DEDUP_REMOVED lines=21> */
.L_x_6060:
[----:B------:R-:W-:Y:S05]  /*a5f0*/  BSYNC B1 ;  /* 0x0000000000017941 */ /* 0x000fea0003800000 */
.L_x_6059:
[----:B------:R-:W-:Y:S01]  /*a600*/  LEA R3, R0, 0x37800000, 0x17 ;  /* 0x3780000000037811 */ /* 0x000fe200078eb8ff */
[----:B------:R-:W-:-:S05]  /*a610*/  IMAD.SHL.U32 R0, R2, 0x200000, RZ ;  /* 0x0020000002007824 */ /* 0x000fca00078e00ff */
[----:B------:R-:W-:Y:S02]  /*a620*/  LOP3.LUT R0, R3, R0, R4, 0xfe, !PT ;  /* 0x0000000003007212 */ /* 0x000fe400078efe04 */
.L_x_6058:
[----:B------:R-:W-:Y:S05]  /*a630*/  BSYNC B0 ;  /* 0x0000000000007941 */ /* 0x000fea0003800000 */
.L_x_6057:
[----:B------:R-:W-:-:S04]  /*a640*/  F2FP.BF16.PACK_AB R0, RZ, R0 ;  /* 0x00000000ff00723e */ /* 0x000fc800000010ff */
[----:B------:R-:W-:Y:S01]  /*a650*/  PRMT R19, R0, 0x7610, R19 ;  /* 0x0000761000137816 */ /* 0x000fe20000000013 */
[----:B------:R-:W-:Y:S05]  /*a660*/  BRA `(.L_x_6038) ;  /* 0x0000030000007947 */ /* 0x000fea0003800000 */
.L_x_6050:
        /* <DEDUP_REMOVED lines=14> */
.L_x_6064:
[----:B------:R-:W-:Y:S05]  /*a750*/  BSYNC B0 ;  /* 0x0000000000007941 */ /* 0x000fea0003800000 */
.L_x_6063:
[----:B------:R-:W-:-:S04]  /*a760*/  F2FP.BF16.PACK_AB R0, RZ, R0 ;  /* 0x00000000ff00723e */ /* 0x000fc800000010ff */
[----:B------:R-:W-:Y:S01]  /*a770*/  PRMT R19, R0, 0x7610, R19 ;  /* 0x0000761000137816 */ /* 0x000fe20000000013 */
[----:B------:R-:W-:Y:S05]  /*a780*/  BRA `(.L_x_6038) ;  /* 0x000001e000007947 */ /* 0x000fea0003800000 */
.L_x_6037:
        /* <DEDUP_REMOVED lines=21> */
.L_x_6062:
[----:B------:R-:W2:Y:S02]  /*a8e0*/  LDG.E.64 R2, [R2.64] ;  /* 0x0000002402027981 */ /* 0x000ea4000c1e1b00 */
[----:B--2---:R-:W0:Y:S02]  /*a8f0*/  I2F.U64 R0, R2 ;  /* 0x0000000200007312 */ /* 0x004e240000301000 */
[----:B0-----:R-:W-:-:S04]  /*a900*/  F2FP.BF16.PACK_AB R0, RZ, R0 ;  /* 0x00000000ff00723e */ /* 0x001fc800000010ff */
[----:B------:R-:W-:Y:S01]  /*a910*/  PRMT R19, R0, 0x7610, R19 ;  /* 0x0000761000137816 */ /* 0x000fe20000000013 */
[----:B------:R-:W-:Y:S05]  /*a920*/  BRA `(.L_x_6038) ;  /* 0x0000004000007947 */ /* 0x000fea0003800000 */
.L_x_6061:
[----:B------:R-:W2:Y:S02]  /*a930*/  LDG.E R2, [R2.64] ;  /* 0x0000002402027981 */ /* 0x000ea4000c1e1900 */
[----:B--2---:R-:W0:Y:S02]  /*a940*/  I2F.U32 R0, R2 ;  /* 0x0000000200007306 */ /* 0x004e240000201000 */
[----:B0-----:R-:W-:-:S04]  /*a950*/  F2FP.BF16.PACK_AB R0, RZ, R0 ;  /* 0x00000000ff00723e */ /* 0x001fc800000010ff */
[----:B------:R-:W-:Y:S02]  /*a960*/  PRMT R19, R0, 0x7610, R19 ;  /* 0x0000761000137816 */ /* 0x000fe40000000013 */
.L_x_6038:
        /* <DEDUP_REMOVED lines=19> */
.L_x_6068:
[----:B------:R-:W2:Y:S02]  /*aaa0*/  LDG.E.U8 R2, [R2.64] ;  /* 0x0000002402027981 */ /* 0x000ea4000c1e1100 */
[----:B--2---:R-:W0:Y:S02]  /*aab0*/  I2F.U16 R0, R2 ;  /* 0x0000000200007306 */ /* 0x004e240000101000 */
[----:B0-----:R-:W-:-:S04]  /*aac0*/  F2FP.BF16.PACK_AB R0, RZ, R0 ;  /* 0x00000000ff00723e */ /* 0x001fc800000010ff */
[----:B------:R-:W-:Y:S01]  /*aad0*/  PRMT R10, R0, 0x7610, R10 ;  /* 0x00007610000a7816 */ /* 0x000fe2000000000a */
[----:B------:R-:W-:Y:S05]  /*aae0*/  BRA `(.L_x_6070) ;  /* 0x00000f0000007947 */ /* 0x000fea0003800000 */
.L_x_6067:
        /* <DEDUP_REMOVED lines=11> */
.L_x_6072:
[----:B------:R-:W2:Y:S02]  /*aba0*/  LDG.E R2, [R2.64] ;  /* 0x0000002402027981 */ /* 0x000ea4000c1e1900 */
[----:B--2---:R-:W0:Y:S02]  /*abb0*/  I2F R0, R2 ;  /* 0x0000000200007306 */ /* 0x004e240000201400 */
[----:B0-----:R-:W-:-:S04]  /*abc0*/  F2FP.BF16.PACK_AB R0, RZ, R0 ;  /* 0x00000000ff00723e */ /* 0x001fc800000010ff */
[----:B------:R-:W-:Y:S01]  /*abd0*/  PRMT R10, R0, 0x7610, R10 ;  /* 0x00007610000a7816 */ /* 0x000fe2000000000a */
[----:B------:R-:W-:Y:S05]  /*abe0*/  BRA `(.L_x_6070) ;  /* 0x00000e0000007947 */ /* 0x000fea0003800000 */
.L_x_6071:
[----:B------:R-:W2:Y:S02]  /*abf0*/  LDG.E.U16 R2, [R2.64] ;  /* 0x0000002402027981 */ /* 0x000ea4000c1e1500 */
[----:B--2---:R-:W0:Y:S02]  /*ac00*/  I2F.S16 R0, R2 ;  /* 0x0000000200007306 */ /* 0x004e240000101400 */
[----:B0-----:R-:W-:-:S04]  /*ac10*/  F2FP.BF16.PACK_AB R0, RZ, R0 ;  /* 0x00000000ff00723e */ /* 0x001fc800000010ff */
[----:B------:R-:W-:Y:S01]  /*ac20*/  PRMT R10, R0, 0x7610, R10 ;  /* 0x00007610000a7816 */ /* 0x000fe2000000000a */
[----:B------:R-:W-:Y:S05]  /*ac30*/  BRA `(.L_x_6070) ;  /* 0x00000db000007947 */ /* 0x000fea0003800000 */
.L_x_6066:
        /* <DEDUP_REMOVED lines=9> */
.L_x_6074:
[----:B------:R-:W2:Y:S02]  /*acd0*/  LDG.E.U16 R0, [R2.64] ;  /* 0x0000002402007981 */ /* 0x000ea4000c1e1500 */
[----:B--2---:R-:W-:-:S05]  /*ace0*/  HADD2.F32 R0, -RZ, R0.H0_H0 ;  /* 0x20000000ff007230 */ /* 0x004fca0000004100 */
[----:B------:R-:W-:-:S04]  /*acf0*/  F2FP.BF16.PACK_AB R0, RZ, R0 ;  /* 0x00000000ff00723e */ /* 0x000fc800000010ff */
[----:B------:R-:W-:Y:S01]  /*ad00*/  PRMT R10, R0, 0x7610, R10 ;  /* 0x00007610000a7816 */ /* 0x000fe2000000000a */
[----:B------:R-:W-:Y:S05]  /*ad10*/  BRA `(.L_x_6070) ;  /* 0x00000cd000007947 */ /* 0x000fea0003800000 */
.L_x_6073:
        /* <DEDUP_REMOVED lines=9> */
.L_x_6076:
[----:B------:R-:W2:Y:S02]  /*adb0*/  LDG.E.U16 R2, [R2.64] ;  /* 0x0000002402027981 */ /* 0x000ea4000c1e1500 */
[----:B--2---:R-:W-:-:S05]  /*adc0*/  HADD2.F32 R0, -RZ, R2.H0_H0 ;  /* 0x20000002ff007230 */ /* 0x004fca0000004100 */
[----:B------:R-:W-:-:S04]  /*add0*/  F2FP.BF16.PACK_AB R0, RZ, R0 ;  /* 0x00000000ff00723e */ /* 0x000fc800000010ff */
[----:B------:R-:W-:Y:S01]  /*ade0*/  PRMT R10, R0, 0x7610, R10 ;  /* 0x00007610000a7816 */ /* 0x000fe2000000000a */
[----:B------:R-:W-:Y:S05]  /*adf0*/  BRA `(.L_x_6070) ;  /* 0x00000bf000007947 */ /* 0x000fea0003800000 */
.L_x_6075:
[----:B------:R-:W2:Y:S02]  /*ae00*/  LDG.E.64 R2, [R2.64] ;  /* 0x0000002402027981 */ /* 0x000ea4000c1e1b00 */
[----:B--2---:R-:W0:Y:S01]  /*ae10*/  F2F.F32.F64 R0, R2 ;  /* 0x0000000200007310 */ /* 0x004e220000301000 */
[----:B------:R-:W0:-:S14]  /*ae20*/  DSETP.GEU.AND P0, PT, |R2|, c[0x2][0x0], PT ;  /* 0x008000000200762a */ /* 0x000e1c0003f0e200 */
[----:B0-----:R-:W-:-:S05]  /*ae30*/  @!P0 FMUL R0, R0, 1.175494350822287508e-38 ;  /* 0x0080000000008820 */ /* 0x001fca0000400000 */
[----:B------:R-:W-:-:S04]  /*ae40*/  F2FP.BF16.PACK_AB R0, RZ, R0 ;  /* 0x00000000ff00723e */ /* 0x000fc800000010ff */
[----:B------:R-:W-:Y:S01]  /*ae50*/  PRMT R10, R0, 0x7610, R10 ;  /* 0x00007610000a7816 */ /* 0x000fe2000000000a */
[----:B------:R-:W-:Y:S05]  /*ae60*/  BRA `(.L_x_6070) ;  /* 0x00000b8000007947 */ /* 0x000fea0003800000 */
.L_x_6065:
        /* <DEDUP_REMOVED lines=14> */
.L_x_6079:
[----:B------:R-:W2:Y:S02]  /*af50*/  LDG.E.64 R2, [R2.64] ;  /* 0x0000002402027981 */ /* 0x000ea4000c1e1b00 */
[----:B--2---:R-:W0:Y:S01]  /*af60*/  F2F.F32.F64 R0, R2 ;  /* 0x0000000200007310 */ /* 0x004e220000301000 */
[----:B------:R-:W0:-:S14]  /*af70*/  DSETP.GEU.AND P0, PT, |R2|, c[0x2][0x0], PT ;  /* 0x008000000200762a */ /* 0x000e1c0003f0e200 */
[----:B0-----:R-:W-:-:S05]  /*af80*/  @!P0 FMUL R0, R0, 1.175494350822287508e-38 ;  /* 0x0080000000008820 */ /* 0x001fca0000400000 */
[----:B------:R-:W-:-:S04]  /*af90*/  F2FP.BF16.PACK_AB R0, RZ, R0 ;  /* 0x00000000ff00723e */ /* 0x000fc800000010ff */
[----:B------:R-:W-:Y:S01]  /*afa0*/  PRMT R10, R0, 0x7610, R10 ;  /* 0x00007610000a7816 */ /* 0x000fe2000000000a */
[----:B------:R-:W-:Y:S05]  /*afb0*/  BRA `(.L_x_6070) ;  /* 0x00000a3000007947 */ /* 0x000fea0003800000 */
.L_x_6078:
        /* <DEDUP_REMOVED lines=28> */
.L_x_6081:
        /* <DEDUP_REMOVED lines=15> */
.L_x_6080:
[----:B------:R0:W5:Y:S01]  /*b270*/  LDG.E.U16 R10, [R2.64] ;  /* 0x00000024020a7981 */ /* 0x000162000c1e1500 */
[----:B------:R-:W-:Y:S05]  /*b280*/  BRA `(.L_x_6070) ;  /* 0x0000076000007947 */ /* 0x000fea0003800000 */
.L_x_6077:
        /* <DEDUP_REMOVED lines=12> */
.L_x_6084:
        /* <DEDUP_REMOVED lines=21> */
.L_x_6088:
[----:B------:R-:W-:Y:S05]  /*b4a0*/  BSYNC B1 ;  /* 0x0000000000017941 */ /* 0x000fea0003800000 */
.L_x_6087:
[----:B------:R-:W-:Y:S01]  /*b4b0*/  LEA R3, R0, 0x3b800000, 0x17 ;  /* 0x3b80000000037811 */ /* 0x000fe200078eb8ff */
[----:B------:R-:W-:-:S05]  /*b4c0*/  IMAD.SHL.U32 R0, R2, 0x100000, RZ ;  /* 0x0010000002007824 */ /* 0x000fca00078e00ff */
[----:B------:R-:W-:Y:S02]  /*b4d0*/  LOP3.LUT R0, R3, R0, R4, 0xfe, !PT ;  /* 0x0000000003007212 */ /* 0x000fe400078efe04 */
.L_x_6086:
[----:B------:R-:W-:Y:S05]  /*b4e0*/  BSYNC B0 ;  /* 0x0000000000007941 */ /* 0x000fea0003800000 */
.L_x_6085:
[----:B------:R-:W-:-:S04]  /*b4f0*/  F2FP.BF16.PACK_AB R0, RZ, R0 ;  /* 0x00000000ff00723e */ /* 0x000fc800000010ff */
[----:B------:R-:W-:Y:S01]  /*b500*/  PRMT R10, R0, 0x7610, R10 ;  /* 0x00007610000a7816 */ /* 0x000fe2000000000a */
[----:B------:R-:W-:Y:S05]  /*b510*/  BRA `(.L_x_6070) ;  /* 0x000004d000007947 */ /* 0x000fea0003800000 */
.L_x_6083:
        /* <DEDUP_REMOVED lines=21> */
.L_x_6092:
[----:B------:R-:W-:Y:S05]  /*b670*/  BSYNC B1 ;  /* 0x0000000000017941 */ /* 0x000fea0003800000 */
.L_x_6091:
[----:B------:R-:W-:Y:S01]  /*b680*/  LEA R3, R0, 0x37800000, 0x17 ;  /* 0x3780000000037811 */ /* 0x000fe200078eb8ff */
[----:B------:R-:W-:-:S05]  /*b690*/  IMAD.SHL.U32 R0, R2, 0x200000, RZ ;  /* 0x0020000002007824 */ /* 0x000fca00078e00ff */
[----:B------:R-:W-:Y:S02]  /*b6a0*/  LOP3.LUT R0, R3, R0, R4, 0xfe, !PT ;  /* 0x0000000003007212 */ /* 0x000fe400078efe04 */
.L_x_6090:
[----:B------:R-:W-:Y:S05]  /*b6b0*/  BSYNC B0 ;  /* 0x0000000000007941 */ /* 0x000fea0003800000 */
.L_x_6089:
[----:B------:R-:W-:-:S04]  /*b6c0*/  F2FP.BF16.PACK_AB R0, RZ, R0 ;  /* 0x00000000ff00723e */ /* 0x000fc800000010ff */
[----:B------:R-:W-:Y:S01]  /*b6d0*/  PRMT R10, R0, 0x7610, R10 ;  /* 0x00007610000a7816 */ /* 0x000fe2000000000a */
[----:B------:R-:W-:Y:S05]  /*b6e0*/  BRA `(.L_x_6070) ;  /* 0x0000030000007947 */ /* 0x000fea0003800000 */
.L_x_6082:
        /* <DEDUP_REMOVED lines=14> */
.L_x_6096:
[----:B------:R-:W-:Y:S05]  /*b7d0*/  BSYNC B0 ;  /* 0x0000000000007941 */ /* 0x000fea0003800000 */
.L_x_6095:
[----:B------:R-:W-:-:S04]  /*b7e0*/  F2FP.BF16.PACK_AB R0, RZ, R0 ;  /* 0x00000000ff00723e */ /* 0x000fc800000010ff */
[----:B------:R-:W-:Y:S01]  /*b7f0*/  PRMT R10, R0, 0x7610, R10 ;  /* 0x00007610000a7816 */ /* 0x000fe2000000000a */
[----:B------:R-:W-:Y:S05]  /*b800*/  BRA `(.L_x_6070) ;  /* 0x000001e000007947 */ /* 0x000fea0003800000 */
.L_x_6069:
        /* <DEDUP_REMOVED lines=21> */
.L_x_6094:
[----:B------:R-:W2:Y:S02]  /*b960*/  LDG.E.64 R2, [R2.64] ;  /* 0x0000002402027981 */ /* 0x000ea4000c1e1b00 */
[----:B--2---:R-:W0:Y:S02]  /*b970*/  I2F.U64 R0, R2 ;  /* 0x0000000200007312 */ /* 0x004e240000301000 */
[----:B0-----:R-:W-:-:S04]  /*b980*/  F2FP.BF16.PACK_AB R0, RZ, R0 ;  /* 0x00000000ff00723e */ /* 0x001fc800000010ff */
[----:B------:R-:W-:Y:S01]  /*b990*/  PRMT R10, R0, 0x7610, R10 ;  /* 0x00007610000a7816 */ /* 0x000fe2000000000a */
[----:B------:R-:W-:Y:S05]  /*b9a0*/  BRA `(.L_x_6070) ;  /* 0x0000004000007947 */ /* 0x000fea0003800000 */
.L_x_6093:
[----:B------:R-:W2:Y:S02]  /*b9b0*/  LDG.E R2, [R2.64] ;  /* 0x0000002402027981 */ /* 0x000ea4000c1e1900 */
[----:B--2---:R-:W0:Y:S02]  /*b9c0*/  I2F.U32 R0, R2 ;  /* 0x0000000200007306 */ /* 0x004e240000201000 */
[----:B0-----:R-:W-:-:S04]  /*b9d0*/  F2FP.BF16.PACK_AB R0, RZ, R0 ;  /* 0x00000000ff00723e */ /* 0x001fc800000010ff */
[----:B------:R-:W-:Y:S02]  /*b9e0*/  PRMT R10, R0, 0x7610, R10 ;  /* 0x00007610000a7816 */ /* 0x000fe4000000000a */
.L_x_6070:
        /* <DEDUP_REMOVED lines=19> */
.L_x_6098:
[----:B------:R-:W-:Y:S05]  /*bb20*/  BSYNC B1 ;  /* 0x0000000000017941 */ /* 0x000fea0003800000 */
.L_x_6097:
        /* <DEDUP_REMOVED lines=18> */
.L_x_6100:
[----:B------:R-:W-:Y:S01]  /*bc50*/  ISETP.GE.AND P0, PT, R10, RZ, PT ;  /* 0x000000ff0a00720c */ /* 0x000fe20003f06270 */
[----:B------:R-:W-:-:S12]  /*bc60*/  IMAD.MOV.U32 R3, RZ, RZ, 0x3fd774eb ;  /* 0x3fd774ebff037424 */ /* 0x000fd800078e00ff */
[----:B------:R-:W-:-:S04]  /*bc70*/  @P0 FFMA.FTZ R0, R3, 0.93318945169448852539, -R0 ;  /* 0x3f6ee58103000823 */ /* 0x000fc80000010800 */
[----:B------:R-:W-:Y:S02]  /*bc80*/  @!P0 FFMA.FTZ R0, R3, 0.93318945169448852539, R0 ;  /* 0x3f6ee58103008823 */ /* 0x000fe40000010000 */
.L_x_6101:
[----:B------:R-:W-:Y:S05]  /*bc90*/  BSYNC B0 ;  /* 0x0000000000007941 */ /* 0x000fea0003800000 */
.L_x_6099:
        /* <DEDUP_REMOVED lines=27> */
.L_x_6105:
[----:B------:R-:W-:-:S06]  /*be50*/  PRMT R3, RZ, 0x5410, R19 ;  /* 0x00005410ff037816 */ /* 0x000fcc0000000013 */
[----:B------:R-:W0:Y:S02]  /*be60*/  F2I.S64.TRUNC R2, R3 ;  /* 0x0000000300027311 */ /* 0x000e24000020d900 */
[----:B0-----:R0:W-:Y:S01]  /*be70*/  STG.E.U8 [R16.64], R2 ;  /* 0x0000000210007986 */ /* 0x0011e2000c101124 */
[----:B------:R-:W-:Y:S05]  /*be80*/  BRA `(.L_x_6107) ;  /* 0x00000e4000007947 */ /* 0x000fea0003800000 */
.L_x_6104:
        /* <DEDUP_REMOVED lines=10> */
.L_x_6109:
[----:B------:R-:W-:-:S06]  /*bf30*/  PRMT R19, RZ, 0x5410, R19 ;  /* 0x00005410ff137816 */ /* 0x000fcc0000000013 */
[----:B------:R-:W0:Y:S02]  /*bf40*/  F2I.FTZ.TRUNC.NTZ R19, R19 ;  /* 0x0000001300137305 */ /* 0x000e24000021f100 */
[----:B0-----:R0:W-:Y:S01]  /*bf50*/  STG.E [R16.64], R19 ;  /* 0x0000001310007986 */ /* 0x0011e2000c101924 */
[----:B------:R-:W-:Y:S05]  /*bf60*/  BRA `(.L_x_6107) ;  /* 0x00000d6000007947 */ /* 0x000fea0003800000 */
.L_x_6108:
[----:B------:R-:W-:-:S06]  /*bf70*/  PRMT R19, RZ, 0x5410, R19 ;  /* 0x00005410ff137816 */ /* 0x000fcc0000000013 */
[----:B------:R-:W0:Y:S02]  /*bf80*/  F2I.FTZ.TRUNC.NTZ R19, R19 ;  /* 0x0000001300137305 */ /* 0x000e24000021f100 */
[----:B0-----:R0:W-:Y:S01]  /*bf90*/  STG.E.U16 [R16.64], R19 ;  /* 0x0000001310007986 */ /* 0x0011e2000c101524 */
[----:B------:R-:W-:Y:S05]  /*bfa0*/  BRA `(.L_x_6107) ;  /* 0x00000d2000007947 */ /* 0x000fea0003800000 */
.L_x_6103:
        /* <DEDUP_REMOVED lines=9> */
.L_x_6111:
[----:B------:R-:W-:-:S04]  /*c040*/  PRMT R0, RZ, 0x5410, R19 ;  /* 0x00005410ff007816 */ /* 0x000fc80000000013 */
[----:B------:R-:W-:-:S05]  /*c050*/  F2FP.PACK_AB R0, RZ, R0 ;  /* 0x00000000ff00723e */ /* 0x000fca00000000ff */
[----:B------:R0:W-:Y:S01]  /*c060*/  STG.E.U16 [R16.64], R0 ;  /* 0x0000000010007986 */ /* 0x0001e2000c101524 */
[----:B------:R-:W-:Y:S05]  /*c070*/  BRA `(.L_x_6107) ;  /* 0x00000c5000007947 */ /* 0x000fea0003800000 */
.L_x_6110:
        /* <DEDUP_REMOVED lines=10> */
.L_x_6113:
[----:B------:R-:W-:-:S04]  /*c120*/  PRMT R19, RZ, 0x5410, R19 ;  /* 0x00005410ff137816 */ /* 0x000fc80000000013 */
[----:B------:R-:W-:-:S04]  /*c130*/  F2FP.PACK_AB R3, RZ, R19 ;  /* 0x00000013ff03723e */ /* 0x000fc800000000ff */
[----:B------:R-:W-:-:S05]  /*c140*/  PRMT R3, R3, 0x5410, RZ ;  /* 0x0000541003037816 */ /* 0x000fca00000000ff */
[----:B------:R0:W-:Y:S01]  /*c150*/  STG.E [R16.64], R3 ;  /* 0x0000000310007986 */ /* 0x0001e2000c101924 */
[----:B------:R-:W-:Y:S05]  /*c160*/  BRA `(.L_x_6107) ;  /* 0x00000b6000007947 */ /* 0x000fea0003800000 */
.L_x_6112:
[----:B------:R-:W-:-:S05]  /*c170*/  PRMT R2, RZ, 0x5410, R19 ;  /* 0x00005410ff027816 */ /* 0x000fca0000000013 */
[----:B------:R-:W-:-:S06]  /*c180*/  FMUL.FTZ R2, R2, 1 ;  /* 0x3f80000002027820 */ /* 0x000fcc0000410000 */
[----:B------:R-:W0:Y:S02]  /*c190*/  F2F.F64.F32 R2, R2 ;  /* 0x0000000200027310 */ /* 0x000e240000201800 */
[----:B0-----:R0:W-:Y:S01]  /*c1a0*/  STG.E.64 [R16.64], R2 ;  /* 0x0000000210007986 */ /* 0x0011e2000c101b24 */
[----:B------:R-:W-:Y:S05]  /*c1b0*/  BRA `(.L_x_6107) ;  /* 0x00000b1000007947 */ /* 0x000fea0003800000 */
.L_x_6102:
        /* <DEDUP_REMOVED lines=13> */
.L_x_6116:
[----:B------:R-:W-:Y:S01]  /*c290*/  PRMT R19, RZ, 0x5410, R19 ;  /* 0x00005410ff137816 */ /* 0x000fe20000000013 */
[----:B------:R-:W-:-:S04]  /*c2a0*/  CS2R R6, SRZ ;  /* 0x0000000000067805 */ /* 0x000fc8000001ff00 */
[----:B------:R-:W-:-:S06]  /*c2b0*/  FMUL.FTZ R4, R19, 1 ;  /* 0x3f80000013047820 */ /* 0x000fcc0000410000 */
[----:B------:R-:W0:Y:S02]  /*c2c0*/  F2F.F64.F32 R4, R4 ;  /* 0x0000000400047310 */ /* 0x000e240000201800 */
[----:B0-----:R0:W-:Y:S01]  /*c2d0*/  STG.E.128 [R16.64], R4 ;  /* 0x0000000410007986 */ /* 0x0011e2000c101d24 */
[----:B------:R-:W-:Y:S05]  /*c2e0*/  BRA `(.L_x_6107) ;  /* 0x000009e000007947 */ /* 0x000fea0003800000 */
.L_x_6115:
        /* <DEDUP_REMOVED lines=21> */
.L_x_6120:
[----:B------:R-:W-:Y:S05]  /*c440*/  BSYNC B0 ;  /* 0x0000000000007941 */ /* 0x000fea0003800000 */
.L_x_6119:
[----:B------:R-:W-:-:S05]  /*c450*/  LOP3.LUT R3, R0, R3, RZ, 0xfc, !PT ;  /* 0x0000000300037212 */ /* 0x000fca00078efcff */
[----:B------:R0:W-:Y:S01]  /*c460*/  STG.E.U8 [R16.64], R3 ;  /* 0x0000000310007986 */ /* 0x0001e2000c101124 */
[----:B------:R-:W-:Y:S05]  /*c470*/  BRA `(.L_x_6107) ;  /* 0x0000085000007947 */ /* 0x000fea0003800000 */
.L_x_6118:
        /* <DEDUP_REMOVED lines=13> */
.L_x_6122:
[----:B------:R-:W-:Y:S01]  /*c550*/  IMAD.MOV.U32 R0, RZ, RZ, 0x7f ;  /* 0x0000007fff007424 */ /* 0x000fe200078e00ff */
[----:B------:R-:W-:-:S04]  /*c560*/  ISETP.GT.U32.AND P0, PT, R2, 0x7f800000, PT ;  /* 0x7f8000000200780c */ /* 0x000fc80003f04070 */
[----:B------:R-:W-:-:S04]  /*c570*/  SEL R0, R0, 0x7c, P0 ;  /* 0x0000007c00007807 */ /* 0x000fc80000000000 */
.L_x_6123:
[----:B------:R-:W-:Y:S05]  /*c580*/  BSYNC B0 ;  /* 0x0000000000007941 */ /* 0x000fea0003800000 */
.L_x_6121:
[----:B------:R-:W-:-:S04]  /*c590*/  LOP3.LUT R2, R19, 0x80000000, RZ, 0xc0, !PT ;  /* 0x8000000013027812 */ /* 0x000fc800078ec0ff */
[----:B------:R-:W-:-:S04]  /*c5a0*/  SHF.R.U32.HI R3, RZ, 0x18, R2 ;  /* 0x00000018ff037819 */ /* 0x000fc80000011602 */
[----:B------:R-:W-:-:S05]  /*c5b0*/  LOP3.LUT R3, R0, R3, RZ, 0xfc, !PT ;  /* 0x0000000300037212 */ /* 0x000fca00078efcff */
[----:B------:R0:W-:Y:S01]  /*c5c0*/  STG.E.U8 [R16.64], R3 ;  /* 0x0000000310007986 */ /* 0x0001e2000c101124 */
[----:B------:R-:W-:Y:S05]  /*c5d0*/  BRA `(.L_x_6107) ;  /* 0x000006f000007947 */ /* 0x000fea0003800000 */
.L_x_6117:
[----:B------:R0:W-:Y:S01]  /*c5e0*/  STG.E.U16 [R16.64], R19 ;  /* 0x0000001310007986 */ /* 0x0001e2000c101524 */
[----:B------:R-:W-:Y:S05]  /*c5f0*/  BRA `(.L_x_6107) ;  /* 0x000006d000007947 */ /* 0x000fea0003800000 */
.L_x_6114:
        /* <DEDUP_REMOVED lines=12> */
.L_x_6126:
        /* <DEDUP_REMOVED lines=17> */
.L_x_6129:
[----:B------:R-:W-:-:S04]  /*c7d0*/  LOP3.LUT R2, R19, 0x80000000, RZ, 0xc0, !PT ;  /* 0x8000000013027812 */ /* 0x000fc800078ec0ff */
[----:B------:R-:W-:-:S04]  /*c7e0*/  SHF.R.U32.HI R3, RZ, 0x18, R2 ;  /* 0x00000018ff037819 */ /* 0x000fc80000011602 */
[----:B------:R-:W-:-:S04]  /*c7f0*/  LOP3.LUT R0, R0, R3, RZ, 0xfc, !PT ;  /* 0x0000000300007212 */ /* 0x000fc800078efcff */
[----:B------:R-:W-:Y:S02]  /*c800*/  PRMT R8, R0, 0x7610, R8 ;  /* 0x0000761000087816 */ /* 0x000fe40000000008 */
.L_x_6128:
[----:B------:R-:W-:Y:S05]  /*c810*/  BSYNC B0 ;  /* 0x0000000000007941 */ /* 0x000fea0003800000 */
.L_x_6127:
[----:B------:R0:W-:Y:S01]  /*c820*/  STG.E.U8 [R16.64], R8 ;  /* 0x0000000810007986 */ /* 0x0001e2000c101124 */
[----:B------:R-:W-:Y:S05]  /*c830*/  BRA `(.L_x_6107) ;  /* 0x0000049000007947 */ /* 0x000fea0003800000 */
.L_x_6125:
        /* <DEDUP_REMOVED lines=17> */
.L_x_6132:
[----:B------:R-:W-:-:S04]  /*c950*/  LOP3.LUT R2, R19, 0x80000000, RZ, 0xc0, !PT ;  /* 0x8000000013027812 */ /* 0x000fc800078ec0ff */
[----:B------:R-:W-:-:S04]  /*c960*/  SHF.R.U32.HI R3, RZ, 0x18, R2 ;  /* 0x00000018ff037819 */ /* 0x000fc80000011602 */
[----:B------:R-:W-:-:S04]  /*c970*/  LOP3.LUT R0, R0, R3, RZ, 0xfc, !PT ;  /* 0x0000000300007212 */ /* 0x000fc800078efcff */
[----:B------:R-:W-:Y:S02]  /*c980*/  PRMT R8, R0, 0x7610, R8 ;  /* 0x0000761000087816 */ /* 0x000fe40000000008 */
.L_x_6131:
[----:B------:R-:W-:Y:S05]  /*c990*/  BSYNC B0 ;  /* 0x0000000000007941 */ /* 0x000fea0003800000 */
.L_x_6130:
[----:B------:R0:W-:Y:S01]  /*c9a0*/  STG.E.U8 [R16.64], R8 ;  /* 0x0000000810007986 */ /* 0x0001e2000c101124 */
[----:B------:R-:W-:Y:S05]  /*c9b0*/  BRA `(.L_x_6107) ;  /* 0x0000031000007947 */ /* 0x000fea0003800000 */
.L_x_6124:
        /* <DEDUP_REMOVED lines=22> */
.L_x_6106:
        /* <DEDUP_REMOVED lines=20> */
.L_x_6134:
[----:B------:R-:W-:-:S06]  /*cc60*/  PRMT R2, RZ, 0x5410, R19 ;  /* 0x00005410ff027816 */ /* 0x000fcc0000000013 */
[----:B------:R-:W0:Y:S02]  /*cc70*/  F2I.U64.TRUNC R2, R2 ;  /* 0x0000000200027311 */ /* 0x000e24000020d800 */
[----:B0-----:R0:W-:Y:S01]  /*cc80*/  STG.E.64 [R16.64], R2 ;  /* 0x0000000210007986 */ /* 0x0011e2000c101b24 */
[----:B------:R-:W-:Y:S05]  /*cc90*/  BRA `(.L_x_6107) ;  /* 0x0000003000007947 */ /* 0x000fea0003800000 */
.L_x_6133:
[----:B------:R-:W-:-:S06]  /*cca0*/  PRMT R19, RZ, 0x5410, R19 ;  /* 0x00005410ff137816 */ /* 0x000fcc0000000013 */
[----:B------:R-:W0:Y:S02]  /*ccb0*/  F2I.FTZ.U32.TRUNC.NTZ R19, R19 ;  /* 0x0000001300137305 */ /* 0x000e24000021f000 */
[----:B0-----:R0:W-:Y:S02]  /*ccc0*/  STG.E [R16.64], R19 ;  /* 0x0000001310007986 */ /* 0x0011e4000c101924 */
.L_x_6107:
[----:B------:R-:W-:Y:S02]  /*ccd0*/  IADD3 R23, R23, 0x80, RZ ;  /* 0x0000008017177810 */ /* 0x000fe40007ffe0ff */
.L_x_5928:
[----:B------:R-:W-:Y:S05]  /*cce0*/  BSYNC B6 ;  /* 0x0000000000067941 */ /* 0x000fea0003800000 */
.L_x_5927:
        /* <DEDUP_REMOVED lines=257> */
.L_x_6135:
        /* <DEDUP_REMOVED lines=21> */
.L_x_6139:
[----:B------:R-:W2:Y:S02]  /*de50*/  LDG.E.U8 R2, [R2.64] ;  /* 0x0000002402027981 */ /* 0x000ea4000c1e1100 */
[----:B--2---:R-:W0:Y:S02]  /*de60*/  I2F.U16 R0, R2 ;  /* 0x0000000200007306 */ /* 0x004e240000101000 */
[----:B0-----:R-:W-:-:S04]  /*de70*/  F2FP.BF16.PACK_AB R0, RZ, R0 ;  /* 0x00000000ff00723e */ /* 0x001fc800000010ff */
[----:B------:R-:W-:Y:S01]  /*de80*/  PRMT R19, R0, 0x7610, R19 ;  /* 0x0000761000137816 */ /* 0x000fe20000000013 */
[----:B------:R-:W-:Y:S05]  /*de90*/  BRA `(.L_x_6141) ;  /* 0x00000f0000007947 */ /* 0x000fea0003800000 */
.L_x_6138:
        /* <DEDUP_REMOVED lines=11> */
.L_x_6143:
[----:B------:R-:W2:Y:S02]  /*df50*/  LDG.E R2, [R2.64] ;  /* 0x0000002402027981 */ /* 0x000ea4000c1e1900 */
[----:B--2---:R-:W0:Y:S02]  /*df60*/  I2F R0, R2 ;  /* 0x0000000200007306 */ /* 0x004e240000201400 */
[----:B0-----:R-:W-:-:S04]  /*df70*/  F2FP.BF16.PACK_AB R0, RZ, R0 ;  /* 0x00000000ff00723e */ /* 0x001fc800000010ff */
[----:B------:R-:W-:Y:S01]  /*df80*/  PRMT R19, R0, 0x7610, R19 ;  /* 0x0000761000137816 */ /* 0x000fe20000000013 */
[----:B------:R-:W-:Y:S05]  /*df90*/  BRA `(.L_x_6141) ;  /* 0x00000e0000007947 */ /* 0x000fea0003800000 */
.L_x_6142:
[----:B------:R-:W2:Y:S02]  /*dfa0*/  LDG.E.U16 R2, [R2.64] ;  /* 0x0000002402027981 */ /* 0x000ea4000c1e1500 */
[----:B--2---:R-:W0:Y:S02]  /*dfb0*/  I2F.S16 R0, R2 ;  /* 0x0000000200007306 */ /* 0x004e240000101400 */
[----:B0-----:R-:W-:-:S04]  /*dfc0*/  F2FP.BF16.PACK_AB R0, RZ, R0 ;  /* 0x00000000ff00723e */ /* 0x001fc800000010ff */
[----:B------:R-:W-:Y:S01]  /*dfd0*/  PRMT R19, R0, 0x7610, R19 ;  /* 0x0000761000137816 */ /* 0x000fe20000000013 */
[----:B------:R-:W-:Y:S05]  /*dfe0*/  BRA `(.L_x_6141) ;  /* 0x00000db000007947 */ /* 0x000fea0003800000 */
.L_x_6137:
        /* <DEDUP_REMOVED lines=9> */
.L_x_6145:
[----:B------:R-:W2:Y:S02]  /*e080*/  LDG.E.U16 R0, [R2.64] ;  /* 0x0000002402007981 */ /* 0x000ea4000c1e1500 */
[----:B--2---:R-:W-:-:S05]  /*e090*/  HADD2.F32 R0, -RZ, R0.H0_H0 ;  /* 0x20000000ff007230 */ /* 0x004fca0000004100 */
[----:B------:R-:W-:-:S04]  /*e0a0*/  F2FP.BF16.PACK_AB R0, RZ, R0 ;  /* 0x00000000ff00723e */ /* 0x000fc800000010ff */
[----:B------:R-:W-:Y:S01]  /*e0b0*/  PRMT R19, R0, 0x7610, R19 ;  /* 0x0000761000137816 */ /* 0x000fe20000000013 */
[----:B------:R-:W-:Y:S05]  /*e0c0*/  BRA `(.L_x_6141) ;  /* 0x00000cd000007947 */ /* 0x000fea0003800000 */
.L_x_6144:
        /* <DEDUP_REMOVED lines=9> */
.L_x_6147:
[----:B------:R-:W2:Y:S02]  /*e160*/  LDG.E.U16 R2, [R2.64] ;  /* 0x0000002402027981 */ /* 0x000ea4000c1e1500 */
[----:B--2---:R-:W-:-:S05]  /*e170*/  HADD2.F32 R0, -RZ, R2.H0_H0 ;  /* 0x20000002ff007230 */ /* 0x004fca0000004100 */
[----:B------:R-:W-:-:S04]  /*e180*/  F2FP.BF16.PACK_AB R0, RZ, R0 ;  /* 0x00000000ff00723e */ /* 0x000fc800000010ff */
[----:B------:R-:W-:Y:S01]  /*e190*/  PRMT R19, R0, 0x7610, R19 ;  /* 0x0000761000137816 */ /* 0x000fe20000000013 */
[----:B------:R-:W-:Y:S05]  /*e1a0*/  BRA `(.L_x_6141) ;  /* 0x00000bf000007947 */ /* 0x000fea0003800000 */
.L_x_6146:
[----:B------:R-:W2:Y:S02]  /*e1b0*/  LDG.E.64 R2, [R2.64] ;  /* 0x0000002402027981 */ /* 0x000ea4000c1e1b00 */
[----:B--2---:R-:W0:Y:S01]  /*e1c0*/  F2F.F32.F64 R0, R2 ;  /* 0x0000000200007310 */ /* 0x004e220000301000 */
[----:B------:R-:W0:-:S14]  /*e1d0*/  DSETP.GEU.AND P0, PT, |R2|, c[0x2][0x0], PT ;  /* 0x008000000200762a */ /* 0x000e1c0003f0e200 */
[----:B0-----:R-:W-:-:S05]  /*e1e0*/  @!P0 FMUL R0, R0, 1.175494350822287508e-38 ;  /* 0x0080000000008820 */ /* 0x001fca0000400000 */
[----:B------:R-:W-:-:S04]  /*e1f0*/  F2FP.BF16.PACK_AB R0, RZ, R0 ;  /* 0x00000000ff00723e */ /* 0x000fc800000010ff */
[----:B------:R-:W-:Y:S01]  /*e200*/  PRMT R19, R0, 0x7610, R19 ;  /* 0x0000761000137816 */ /* 0x000fe20000000013 */
[----:B------:R-:W-:Y:S05]  /*e210*/  BRA `(.L_x_6141) ;  /* 0x00000b8000007947 */ /* 0x000fea0003800000 */
.L_x_6136:
        /* <DEDUP_REMOVED lines=14> */
.L_x_6150:
[----:B------:R-:W2:Y:S02]  /*e300*/  LDG.E.64 R2, [R2.64] ;  /* 0x0000002402027981 */ /* 0x000ea4000c1e1b00 */
[----:B--2---:R-:W0:Y:S01]  /*e310*/  F2F.F32.F64 R0, R2 ;  /* 0x0000000200007310 */ /* 0x004e220000301000 */
[----:B------:R-:W0:-:S14]  /*e320*/  DSETP.GEU.AND P0, PT, |R2|, c[0x2][0x0], PT ;  /* 0x008000000200762a */ /* 0x000e1c0003f0e200 */
[----:B0-----:R-:W-:-:S05]  /*e330*/  @!P0 FMUL R0, R0, 1.175494350822287508e-38 ;  /* 0x0080000000008820 */ /* 0x001fca0000400000 */
[----:B------:R-:W-:-:S04]  /*e340*/  F2FP.BF16.PACK_AB R0, RZ, R0 ;  /* 0x00000000ff00723e */ /* 0x000fc800000010ff */
[----:B------:R-:W-:Y:S01]  /*e350*/  PRMT R19, R0, 0x7610, R19 ;  /* 0x0000761000137816 */ /* 0x000fe20000000013 */
[----:B------:R-:W-:Y:S05]  /*e360*/  BRA `(.L_x_6141) ;  /* 0x00000a3000007947 */ /* 0x000fea0003800000 */
.L_x_6149:
        /* <DEDUP_REMOVED lines=28> */
.L_x_6152:
        /* <DEDUP_REMOVED lines=15> */
.L_x_6151:
[----:B------:R0:W5:Y:S01]  /*e620*/  LDG.E.U16 R19, [R2.64] ;  /* 0x0000002402137981 */ /* 0x000162000c1e1500 */
[----:B------:R-:W-:Y:S05]  /*e630*/  BRA `(.L_x_6141) ;  /* 0x0000076000007947 */ /* 0x000fea0003800000 */
.L_x_6148:
        /* <DEDUP_REMOVED lines=12> */
.L_x_6155:
        /* <DEDUP_REMOVED lines=21> */
.L_x_6159:
[----:B------:R-:W-:Y:S05]  /*e850*/  BSYNC B1 ;  /* 0x0000000000017941 */ /* 0x000fea0003800000 */
.L_x_6158:
[----:B------:R-:W-:Y:S01]  /*e860*/  LEA R3, R0, 0x3b800000, 0x17 ;  /* 0x3b80000000037811 */ /* 0x000fe200078eb8ff */
[----:B------:R-:W-:-:S05]  /*e870*/  IMAD.SHL.U32 R0, R2, 0x100000, RZ ;  /* 0x0010000002007824 */ /* 0x000fca00078e00ff */
[----:B------:R-:W-:Y:S02]  /*e880*/  LOP3.LUT R0, R3, R0, R4, 0xfe, !PT ;  /* 0x0000000003007212 */ /* 0x000fe400078efe04 */
.L_x_6157:
[----:B------:R-:W-:Y:S05]  /*e890*/  BSYNC B0 ;  /* 0x0000000000007941 */ /* 0x000fea0003800000 */
.L_x_6156:
[----:B------:R-:W-:-:S04]  /*e8a0*/  F2FP.BF16.PACK_AB R0, RZ, R0 ;  /* 0x00000000ff00723e */ /* 0x000fc800000010ff */
[----:B------:R-:W-:Y:S01]  /*e8b0*/  PRMT R19, R0, 0x7610, R19 ;  /* 0x0000761000137816 */ /* 0x000fe20000000013 */
[----:B------:R-:W-:Y:S05]  /*e8c0*/  BRA `(.L_x_6141) ;  /* 0x000004d000007947 */ /* 0x000fea0003800000 */
.L_x_6154:
        /* <DEDUP_REMOVED lines=21> */
.L_x_6163:
[----:B------:R-:W-:Y:S05]  /*ea20*/  BSYNC B1 ;  /* 0x0000000000017941 */ /* 0x000fea0003800000 */
.L_x_6162:
[----:B------:R-:W-:Y:S01]  /*ea30*/  LEA R3, R0, 0x37800000, 0x17 ;  /* 0x3780000000037811 */ /* 0x000fe200078eb8ff */
[----:B------:R-:W-:-:S05]  /*ea40*/  IMAD.SHL.U32 R0, R2, 0x200000, RZ ;  /* 0x0020000002007824 */ /* 0x000fca00078e00ff */
[----:B------:R-:W-:Y:S02]  /*ea50*/  LOP3.LUT R0, R3, R0, R4, 0xfe, !PT ;  /* 0x0000000003007212 */ /* 0x000fe400078efe04 */
.L_x_6161:
[----:B------:R-:W-:Y:S05]  /*ea60*/  BSYNC B0 ;  /* 0x0000000000007941 */ /* 0x000fea0003800000 */
.L_x_6160:
[----:B------:R-:W-:-:S04]  /*ea70*/  F2FP.BF16.PACK_AB R0, RZ, R0 ;  /* 0x00000000ff00723e */ /* 0x000fc800000010ff */
[----:B------:R-:W-:Y:S01]  /*ea80*/  PRMT R19, R0, 0x7610, R19 ;  /* 0x0000761000137816 */ /* 0x000fe20000000013 */
[----:B------:R-:W-:Y:S05]  /*ea90*/  BRA `(.L_x_6141) ;  /* 0x0000030000007947 */ /* 0x000fea0003800000 */
.L_x_6153:
        /* <DEDUP_REMOVED lines=14> */
.L_x_6167:
[----:B------:R-:W-:Y:S05]  /*eb80*/  BSYNC B0 ;  /* 0x0000000000007941 */ /* 0x000fea0003800000 */
.L_x_6166:
[----:B------:R-:W-:-:S04]  /*eb90*/  F2FP.BF16.PACK_AB R0, RZ, R0 ;  /* 0x00000000ff00723e */ /* 0x000fc800000010ff */
[----:B------:R-:W-:Y:S01]  /*eba0*/  PRMT R19, R0, 0x7610, R19 ;  /* 0x0000761000137816 */ /* 0x000fe20000000013 */
[----:B------:R-:W-:Y:S05]  /*ebb0*/  BRA `(.L_x_6141) ;  /* 0x000001e000007947 */ /* 0x000fea0003800000 */
.L_x_6140:
        /* <DEDUP_REMOVED lines=21> */
.L_x_6165:
[----:B------:R-:W2:Y:S02]  /*ed10*/  LDG.E.64 R2, [R2.64] ;  /* 0x0000002402027981 */ /* 0x000ea4000c1e1b00 */
[----:B--2---:R-:W0:Y:S02]  /*ed20*/  I2F.U64 R0, R2 ;  /* 0x0000000200007312 */ /* 0x004e240000301000 */
[----:B0-----:R-:W-:-:S04]  /*ed30*/  F2FP.BF16.PACK_AB R0, RZ, R0 ;  /* 0x00000000ff00723e */ /* 0x001fc800000010ff */
[----:B------:R-:W-:Y:S01]  /*ed40*/  PRMT R19, R0, 0x7610, R19 ;  /* 0x0000761000137816 */ /* 0x000fe20000000013 */
[----:B------:R-:W-:Y:S05]  /*ed50*/  BRA `(.L_x_6141) ;  /* 0x0000004000007947 */ /* 0x000fea0003800000 */
.L_x_6164:
[----:B------:R-:W2:Y:S02]  /*ed60*/  LDG.E R2, [R2.64] ;  /* 0x0000002402027981 */ /* 0x000ea4000c1e1900 */
[----:B--2---:R-:W0:Y:S02]  /*ed70*/  I2F.U32 R0, R2 ;  /* 0x0000000200007306 */ /* 0x004e240000201000 */
[----:B0-----:R-:W-:-:S04]  /*ed80*/  F2FP.BF16.PACK_AB R0, RZ, R0 ;  /* 0x00000000ff00723e */ /* 0x001fc800000010ff */
[----:B------:R-:W-:Y:S02]  /*ed90*/  PRMT R19, R0, 0x7610, R19 ;  /* 0x0000761000137816 */ /* 0x000fe40000000013 */
.L_x_6141:
        /* <DEDUP_REMOVED lines=19> */
.L_x_6171:
[----:B------:R-:W2:Y:S02]  /*eed0*/  LDG.E.U8 R2, [R2.64] ;  /* 0x0000002402027981 */ /* 0x000ea4000c1e1100 */
[----:B--2---:R-:W0:Y:S02]  /*eee0*/  I2F.U16 R0, R2 ;  /* 0x0000000200007306 */ /* 0x004e240000101000 */
[----:B0-----:R-:W-:-:S04]  /*eef0*/  F2FP.BF16.PACK_AB R0, RZ, R0 ;  /* 0x00000000ff00723e */ /* 0x001fc800000010ff */
[----:B------:R-:W-:Y:S01]  /*ef00*/  PRMT R10, R0, 0x7610, R10 ;  /* 0x00007610000a7816 */ /* 0x000fe2000000000a */
[----:B------:R-:W-:Y:S05]  /*ef10*/  BRA `(.L_x_6173) ;  /* 0x00000f0000007947 */ /* 0x000fea0003800000 */
.L_x_6170:
        /* <DEDUP_REMOVED lines=11> */
.L_x_6175:
[----:B------:R-:W2:Y:S02]  /*efd0*/  LDG.E R2, [R2.64] ;  /* 0x0000002402027981 */ /* 0x000ea4000c1e1900 */
[----:B--2---:R-:W0:Y:S02]  /*efe0*/  I2F R0, R2 ;  /* 0x0000000200007306 */ /* 0x004e240000201400 */
[----:B0-----:R-:W-:-:S04]  /*eff0*/  F2FP.BF16.PACK_AB R0, RZ, R0 ;  /* 0x00000000ff00723e */ /* 0x001fc800000010ff */
[----:B------:R-:W-:Y:S01]  /*f000*/  PRMT R10, R0, 0x7610, R10 ;  /* 0x00007610000a7816 */ /* 0x000fe2000000000a */
[----:B------:R-:W-:Y:S05]  /*f010*/  BRA `(.L_x_6173) ;  /* 0x00000e0000007947 */ /* 0x000fea0003800000 */
.L_x_6174:
[----:B------:R-:W2:Y:S02]  /*f020*/  LDG.E.U16 R2, [R2.64] ;  /* 0x0000002402027981 */ /* 0x000ea4000c1e1500 */
[----:B--2---:R-:W0:Y:S02]  /*f030*/  I2F.S16 R0, R2 ;  /* 0x0000000200007306 */ /* 0x004e240000101400 */
[----:B0-----:R-:W-:-:S04]  /*f040*/  F2FP.BF16.PACK_AB R0, RZ, R0 ;  /* 0x00000000ff00723e */ /* 0x001fc800000010ff */
[----:B------:R-:W-:Y:S01]  /*f050*/  PRMT R10, R0, 0x7610, R10 ;  /* 0x00007610000a7816 */ /* 0x000fe2000000000a */
[----:B------:R-:W-:Y:S05]  /*f060*/  BRA `(.L_x_6173) ;  /* 0x00000db000007947 */ /* 0x000fea0003800000 */
.L_x_6169:
        /* <DEDUP_REMOVED lines=9> */
.L_x_6177:
[----:B------:R-:W2:Y:S02]  /*f100*/  LDG.E.U16 R0, [R2.64] ;  /* 0x0000002402007981 */ /* 0x000ea4000c1e1500 */
[----:B--2---:R-:W-:-:S05]  /*f110*/  HADD2.F32 R0, -RZ, R0.H0_H0 ;  /* 0x20000000ff007230 */ /* 0x004fca0000004100 */
[----:B------:R-:W-:-:S04]  /*f120*/  F2FP.BF16.PACK_AB R0, RZ, R0 ;  /* 0x00000000ff00723e */ /* 0x000fc800000010ff */
[----:B------:R-:W-:Y:S01]  /*f130*/  PRMT R10, R0, 0x7610, R10 ;  /* 0x00007610000a7816 */ /* 0x000fe2000000000a */
[----:B------:R-:W-:Y:S05]  /*f140*/  BRA `(.L_x_6173) ;  /* 0x00000cd000007947 */ /* 0x000fea0003800000 */
.L_x_6176:
        /* <DEDUP_REMOVED lines=9> */
.L_x_6179:
[----:B------:R-:W2:Y:S02]  /*f1e0*/  LDG.E.U16 R2, [R2.64] ;  /* 0x0000002402027981 */ /* 0x000ea4000c1e1500 */
[----:B--2---:R-:W-:-:S05]  /*f1f0*/  HADD2.F32 R0, -RZ, R2.H0_H0 ;  /* 0x20000002ff007230 */ /* 0x004fca0000004100 */
[----:B------:R-:W-:-:S04]  /*f200*/  F2FP.BF16.PACK_AB R0, RZ, R0 ;  /* 0x00000000ff00723e */ /* 0x000fc800000010ff */
[----:B------:R-:W-:Y:S01]  /*f210*/  PRMT R10, R0, 0x7610, R10 ;  /* 0x00007610000a7816 */ /* 0x000fe2000000000a */
[----:B------:R-:W-:Y:S05]  /*f220*/  BRA `(.L_x_6173) ;  /* 0x00000bf000007947 */ /* 0x000fea0003800000 */
.L_x_6178:
[----:B------:R-:W2:Y:S02]  /*f230*/  LDG.E.64 R2, [R2.64] ;  /* 0x0000002402027981 */ /* 0x000ea4000c1e1b00 */
[----:B--2---:R-:W0:Y:S01]  /*f240*/  F2F.F32.F64 R0, R2 ;  /* 0x0000000200007310 */ /* 0x004e220000301000 */
[----:B------:R-:W0:-:S14]  /*f250*/  DSETP.GEU.AND P0, PT, |R2|, c[0x2][0x0], PT ;  /* 0x008000000200762a */ /* 0x000e1c0003f0e200 */
[----:B0-----:R-:W-:-:S05]  /*f260*/  @!P0 FMUL R0, R0, 1.175494350822287508e-38 ;  /* 0x0080000000008820 */ /* 0x001fca0000400000 */
[----:B------:R-:W-:-:S04]  /*f270*/  F2FP.BF16.PACK_AB R0, RZ, R0 ;  /* 0x00000000ff00723e */ /* 0x000fc800000010ff */
[----:B------:R-:W-:Y:S01]  /*f280*/  PRMT R10, R0, 0x7610, R10 ;  /* 0x00007610000a7816 */ /* 0x000fe2000000000a */
[----:B------:R-:W-:Y:S05]  /*f290*/  BRA `(.L_x_6173) ;  /* 0x00000b8000007947 */ /* 0x000fea0003800000 */
.L_x_6168:
        /* <DEDUP_REMOVED lines=14> */
.L_x_6182:
[----:B------:R-:W2:Y:S02]  /*f380*/  LDG.E.64 R2, [R2.64] ;  /* 0x0000002402027981 */ /* 0x000ea4000c1e1b00 */
[----:B--2---:R-:W0:Y:S01]  /*f390*/  F2F.F32.F64 R0, R2 ;  /* 0x0000000200007310 */ /* 0x004e220000301000 */
[----:B------:R-:W0:-:S14]  /*f3a0*/  DSETP.GEU.AND P0, PT, |R2|, c[0x2][0x0], PT ;  /* 0x008000000200762a */ /* 0x000e1c0003f0e200 */
[----:B0-----:R-:W-:-:S05]  /*f3b0*/  @!P0 FMUL R0, R0, 1.175494350822287508e-38 ;  /* 0x0080000000008820 */ /* 0x001fca0000400000 */
[----:B------:R-:W-:-:S04]  /*f3c0*/  F2FP.BF16.PACK_AB R0, RZ, R0 ;  /* 0x00000000ff00723e */ /* 0x000fc800000010ff */
[----:B------:R-:W-:Y:S01]  /*f3d0*/  PRMT R10, R0, 0x7610, R10 ;  /* 0x00007610000a7816 */ /* 0x000fe2000000000a */
[----:B------:R-:W-:Y:S05]  /*f3e0*/  BRA `(.L_x_6173) ;  /* 0x00000a3000007947 */ /* 0x000fea0003800000 */
.L_x_6181:
        /* <DEDUP_REMOVED lines=28> */
.L_x_6184:
        /* <DEDUP_REMOVED lines=15> */
.L_x_6183:
[----:B------:R0:W5:Y:S01]  /*f6a0*/  LDG.E.U16 R10, [R2.64] ;  /* 0x00000024020a7981 */ /* 0x000162000c1e1500 */
[----:B------:R-:W-:Y:S05]  /*f6b0*/  BRA `(.L_x_6173) ;  /* 0x0000076000007947 */ /* 0x000fea0003800000 */
.L_x_6180:
        /* <DEDUP_REMOVED lines=12> */
.L_x_6187:
        /* <DEDUP_REMOVED lines=21> */
.L_x_6191:
[----:B------:R-:W-:Y:S05]  /*f8d0*/  BSYNC B1 ;  /* 0x0000000000017941 */ /* 0x000fea0003800000 */
.L_x_6190:
[----:B------:R-:W-:Y:S01]  /*f8e0*/  LEA R3, R0, 0x3b800000, 0x17 ;  /* 0x3b80000000037811 */ /* 0x000fe200078eb8ff */
[----:B------:R-:W-:-:S05]  /*f8f0*/  IMAD.SHL.U32 R0, R2, 0x100000, RZ ;  /* 0x0010000002007824 */ /* 0x000fca00078e00ff */
[----:B------:R-:W-:Y:S02]  /*f900*/  LOP3.LUT R0, R3, R0, R4, 0xfe, !PT ;  /* 0x0000000003007212 */ /* 0x000fe400078efe04 */
.L_x_6189:
[----:B------:R-:W-:Y:S05]  /*f910*/  BSYNC B0 ;  /* 0x0000000000007941 */ /* 0x000fea0003800000 */
.L_x_6188:
[----:B------:R-:W-:-:S04]  /*f920*/  F2FP.BF16.PACK_AB R0, RZ, R0 ;  /* 0x00000000ff00723e */ /* 0x000fc800000010ff */
[----:B------:R-:W-:Y:S01]  /*f930*/  PRMT R10, R0, 0x7610, R10 ;  /* 0x00007610000a7816 */ /* 0x000fe2000000000a */
[----:B------:R-:W-:Y:S05]  /*f940*/  BRA `(.L_x_6173) ;  /* 0x000004d000007947 */ /* 0x000fea0003800000 */
.L_x_6186:
        /* <DEDUP_REMOVED lines=21> */
.L_x_6195:
[----:B------:R-:W-:Y:S05]  /*faa0*/  BSYNC B1 ;  /* 0x0000000000017941 */ /* 0x000fea0003800000 */
.L_x_6194:
[----:B------:R-:W-:Y:S01]  /*fab0*/  LEA R3, R0, 0x37800000, 0x17 ;  /* 0x3780000000037811 */ /* 0x000fe200078eb8ff */
[----:B------:R-:W-:-:S05]  /*fac0*/  IMAD.SHL.U32 R0, R2, 0x200000, RZ ;  /* 0x0020000002007824 */ /* 0x000fca00078e00ff */
[----:B------:R-:W-:Y:S02]  /*fad0*/  LOP3.LUT R0, R3, R0, R4, 0xfe, !PT ;  /* 0x0000000003007212 */ /* 0x000fe400078efe04 */
.L_x_6193:
[----:B------:R-:W-:Y:S05]  /*fae0*/  BSYNC B0 ;  /* 0x0000000000007941 */ /* 0x000fea0003800000 */
.L_x_6192:
[----:B------:R-:W-:-:S04]  /*faf0*/  F2FP.BF16.PACK_AB R0, RZ, R0 ;  /* 0x00000000ff00723e */ /* 0x000fc800000010ff */
[----:B------:R-:W-:Y:S01]  /*fb00*/  PRMT R10, R0, 0x7610, R10 ;  /* 0x00007610000a7816 */ /* 0x000fe2000000000a */
[----:B------:R-:W-:Y:S05]  /*fb10*/  BRA `(.L_x_6173) ;  /* 0x0000030000007947 */ /* 0x000fea0003800000 */
.L_x_6185:
        /* <DEDUP_REMOVED lines=14> */
.L_x_6199:
[----:B------:R-:W-:Y:S05]  /*fc00*/  BSYNC B0 ;  /* 0x0000000000007941 */ /* 0x000fea0003800000 */
.L_x_6198:
[----:B------:R-:W-:-:S04]  /*fc10*/  F2FP.BF16.PACK_AB R0, RZ, R0 ;  /* 0x00000000ff00723e */ /* 0x000fc800000010ff */
[----:B------:R-:W-:Y:S01]  /*fc20*/  PRMT R10, R0, 0x7610, R10 ;  /* 0x00007610000a7816 */ /* 0x000fe2000000000a */
[----:B------:R-:W-:Y:S05]  /*fc30*/  BRA `(.L_x_6173) ;  /* 0x000001e000007947 */ /* 0x000fea0003800000 */
.L_x_6172:
        /* <DEDUP_REMOVED lines=21> */
.L_x_6197:
[----:B------:R-:W2:Y:S02]  /*fd90*/  LDG.E.64 R2, [R2.64] ;  /* 0x0000002402027981 */ /* 0x000ea4000c1e1b00 */
[----:B--2---:R-:W0:Y:S02]  /*fda0*/  I2F.U64 R0, R2 ;  /* 0x0000000200007312 */ /* 0x004e240000301000 */
[----:B0-----:R-:W-:-:S04]  /*fdb0*/  F2FP.BF16.PACK_AB R0, RZ, R0 ;  /* 0x00000000ff00723e */ /* 0x001fc800000010ff */
[----:B------:R-:W-:Y:S01]  /*fdc0*/  PRMT R10, R0, 0x7610, R10 ;  /* 0x00007610000a7816 */ /* 0x000fe2000000000a */
[----:B------:R-:W-:Y:S05]  /*fdd0*/  BRA `(.L_x_6173) ;  /* 0x0000004000007947 */ /* 0x000fea0003800000 */
.L_x_6196:
[----:B------:R-:W2:Y:S02]  /*fde0*/  LDG.E R2, [R2.64] ;  /* 0x0000002402027981 */ /* 0x000ea4000c1e1900 */
[----:B--2---:R-:W0:Y:S02]  /*fdf0*/  I2F.U32 R0, R2 ;  /* 0x0000000200007306 */ /* 0x004e240000201000 */
[----:B0-----:R-:W-:-:S04]  /*fe00*/  F2FP.BF16.PACK_AB R0, RZ, R0 ;  /* 0x00000000ff00723e */ /* 0x001fc800000010ff */
[----:B------:R-:W-:Y:S02]  /*fe10*/  PRMT R10, R0, 0x7610, R10 ;  /* 0x00007610000a7816 */ /* 0x000fe4000000000a */
.L_x_6173:
        /* <DEDUP_REMOVED lines=19> */
.L_x_6201:
[----:B------:R-:W-:Y:S05]  /*ff50*/  BSYNC B1 ;  /* 0x0000000000017941 */ /* 0x000fea0003800000 */
.L_x_6200:
        /* <DEDUP_REMOVED lines=18> */
.L_x_6203:
[----:B------:R-:W-:Y:S01]  /*10080*/  ISETP.GE.AND P0, PT, R10, RZ, PT ;  /* 0x000000ff0a00720c */ /* 0x000fe20003f06270 */
[----:B------:R-:W-:-:S12]  /*10090*/  IMAD.MOV.U32 R3, RZ, RZ, 0x3fd774eb ;  /* 0x3fd774ebff037424 */ /* 0x000fd800078e00ff */
[----:B------:R-:W-:-:S04]  /*100a0*/  @P0 FFMA.FTZ R0, R3, 0.93318945169448852539, -R0 ;  /* 0x3f6ee58103000823 */ /* 0x000fc80000010800 */
[----:B------:R-:W-:Y:S02]  /*100b0*/  @!P0 FFMA.FTZ R0, R3, 0.93318945169448852539, R0 ;  /* 0x3f6ee58103008823 */ /* 0x000fe40000010000 */
.L_x_6204:
[----:B------:R-:W-:Y:S05]  /*100c0*/  BSYNC B0 ;  /* 0x0000000000007941 */ /* 0x000fea0003800000 */
.L_x_6202:
        /* <DEDUP_REMOVED lines=27> */
.L_x_6208:
[----:B------:R-:W-:-:S06]  /*10280*/  PRMT R3, RZ, 0x5410, R19 ;  /* 0x00005410ff037816 */ /* 0x000fcc0000000013 */
[----:B------:R-:W0:Y:S02]  /*10290*/  F2I.S64.TRUNC R2, R3 ;  /* 0x0000000300027311 */ /* 0x000e24000020d900 */
[----:B0-----:R-:W-:Y:S01]  /*102a0*/  STG.E.U8 [R16.64], R2 ;  /* 0x0000000210007986 */ /* 0x001fe2000c101124 */
[----:B------:R-:W-:Y:S05]  /*102b0*/  EXIT ;  /* 0x000000000000794d */ /* 0x000fea0003800000 */
.L_x_6207:
        /* <DEDUP_REMOVED lines=10> */
.L_x_6211:
[----:B------:R-:W-:-:S06]  /*10360*/  PRMT R19, RZ, 0x5410, R19 ;  /* 0x00005410ff137816 */ /* 0x000fcc0000000013 */
[----:B------:R-:W0:Y:S02]  /*10370*/  F2I.FTZ.TRUNC.NTZ R19, R19 ;  /* 0x0000001300137305 */ /* 0x000e24000021f100 */
[----:B0-----:R-:W-:Y:S01]  /*10380*/  STG.E [R16.64], R19 ;  /* 0x0000001310007986 */ /* 0x001fe2000c101924 */
[----:B------:R-:W-:Y:S05]  /*10390*/  EXIT ;  /* 0x000000000000794d */ /* 0x000fea0003800000 */
.L_x_6210:
[----:B------:R-:W-:-:S06]  /*103a0*/  PRMT R19, RZ, 0x5410, R19 ;  /* 0x00005410ff137816 */ /* 0x000fcc0000000013 */
[----:B------:R-:W0:Y:S02]  /*103b0*/  F2I.FTZ.TRUNC.NTZ R19, R19 ;  /* 0x0000001300137305 */ /* 0x000e24000021f100 */
[----:B0-----:R-:W-:Y:S01]  /*103c0*/  STG.E.U16 [R16.64], R19 ;  /* 0x0000001310007986 */ /* 0x001fe2000c101524 */
[----:B------:R-:W-:Y:S05]  /*103d0*/  EXIT ;  /* 0x000000000000794d */ /* 0x000fea0003800000 */
.L_x_6206:
        /* <DEDUP_REMOVED lines=9> */
.L_x_6213:
[----:B------:R-:W-:-:S04]  /*10470*/  PRMT R0, RZ, 0x5410, R19 ;  /* 0x00005410ff007816 */ /* 0x000fc80000000013 */
[----:B------:R-:W-:-:S05]  /*10480*/  F2FP.PACK_AB R0, RZ, R0 ;  /* 0x00000000ff00723e */ /* 0x000fca00000000ff */
[----:B------:R-:W-:Y:S01]  /*10490*/  STG.E.U16 [R16.64], R0 ;  /* 0x0000000010007986 */ /* 0x000fe2000c101524 */
[----:B------:R-:W-:Y:S05]  /*104a0*/  EXIT ;  /* 0x000000000000794d */ /* 0x000fea0003800000 */
.L_x_6212:
        /* <DEDUP_REMOVED lines=10> */
.L_x_6215:
[----:B------:R-:W-:-:S04]  /*10550*/  PRMT R19, RZ, 0x5410, R19 ;  /* 0x00005410ff137816 */ /* 0x000fc80000000013 */
[----:B------:R-:W-:-:S04]  /*10560*/  F2FP.PACK_AB R3, RZ, R19 ;  /* 0x00000013ff03723e */ /* 0x000fc800000000ff */
[----:B------:R-:W-:-:S05]  /*10570*/  PRMT R3, R3, 0x5410, RZ ;  /* 0x0000541003037816 */ /* 0x000fca00000000ff */
[----:B------:R-:W-:Y:S01]  /*10580*/  STG.E [R16.64], R3 ;  /* 0x0000000310007986 */ /* 0x000fe2000c101924 */
[----:B------:R-:W-:Y:S05]  /*10590*/  EXIT ;  /* 0x000000000000794d */ /* 0x000fea0003800000 */
.L_x_6214:
[----:B------:R-:W-:-:S05]  /*105a0*/  PRMT R2, RZ, 0x5410, R19 ;  /* 0x00005410ff027816 */ /* 0x000fca0000000013 */
[----:B------:R-:W-:-:S06]  /*105b0*/  FMUL.FTZ R2, R2, 1 ;  /* 0x3f80000002027820 */ /* 0x000fcc0000410000 */
[----:B------:R-:W0:Y:S02]  /*105c0*/  F2F.F64.F32 R2, R2 ;  /* 0x0000000200027310 */ /* 0x000e240000201800 */
[----:B0-----:R-:W-:Y:S01]  /*105d0*/  STG.E.64 [R16.64], R2 ;  /* 0x0000000210007986 */ /* 0x001fe2000c101b24 */
[----:B------:R-:W-:Y:S05]  /*105e0*/  EXIT ;  /* 0x000000000000794d */ /* 0x000fea0003800000 */
.L_x_6205:
        /* <DEDUP_REMOVED lines=13> */
.L_x_6218:
[----:B------:R-:W-:Y:S01]  /*106c0*/  PRMT R19, RZ, 0x5410, R19 ;  /* 0x00005410ff137816 */ /* 0x000fe20000000013 */
[----:B------:R-:W-:-:S04]  /*106d0*/  CS2R R6, SRZ ;  /* 0x0000000000067805 */ /* 0x000fc8000001ff00 */
[----:B------:R-:W-:-:S06]  /*106e0*/  FMUL.FTZ R4, R19, 1 ;  /* 0x3f80000013047820 */ /* 0x000fcc0000410000 */
[----:B------:R-:W0:Y:S02]  /*106f0*/  F2F.F64.F32 R4, R4 ;  /* 0x0000000400047310 */ /* 0x000e240000201800 */
[----:B0-----:R-:W-:Y:S01]  /*10700*/  STG.E.128 [R16.64], R4 ;  /* 0x0000000410007986 */ /* 0x001fe2000c101d24 */
[----:B------:R-:W-:Y:S05]  /*10710*/  EXIT ;  /* 0x000000000000794d */ /* 0x000fea0003800000 */
.L_x_6217:
        /* <DEDUP_REMOVED lines=21> */
.L_x_6222:
[----:B------:R-:W-:Y:S05]  /*10870*/  BSYNC B0 ;  /* 0x0000000000007941 */ /* 0x000fea0003800000 */
.L_x_6221:
[----:B------:R-:W-:-:S05]  /*10880*/  LOP3.LUT R3, R0, R3, RZ, 0xfc, !PT ;  /* 0x0000000300037212 */ /* 0x000fca00078efcff */
[----:B------:R-:W-:Y:S01]  /*10890*/  STG.E.U8 [R16.64], R3 ;  /* 0x0000000310007986 */ /* 0x000fe2000c101124 */
[----:B------:R-:W-:Y:S05]  /*108a0*/  EXIT ;  /* 0x000000000000794d */ /* 0x000fea0003800000 */
.L_x_6220:
        /* <DEDUP_REMOVED lines=13> */
.L_x_6224:
[----:B------:R-:W-:Y:S01]  /*10980*/  IMAD.MOV.U32 R0, RZ, RZ, 0x7f ;  /* 0x0000007fff007424 */ /* 0x000fe200078e00ff */
[----:B------:R-:W-:-:S04]  /*10990*/  ISETP.GT.U32.AND P0, PT, R2, 0x7f800000, PT ;  /* 0x7f8000000200780c */ /* 0x000fc80003f04070 */
[----:B------:R-:W-:-:S04]  /*109a0*/  SEL R0, R0, 0x7c, P0 ;  /* 0x0000007c00007807 */ /* 0x000fc80000000000 */
.L_x_6225:
[----:B------:R-:W-:Y:S05]  /*109b0*/  BSYNC B0 ;  /* 0x0000000000007941 */ /* 0x000fea0003800000 */
.L_x_6223:
[----:B------:R-:W-:-:S04]  /*109c0*/  LOP3.LUT R2, R19, 0x80000000, RZ, 0xc0, !PT ;  /* 0x8000000013027812 */ /* 0x000fc800078ec0ff */
[----:B------:R-:W-:-:S04]  /*109d0*/  SHF.R.U32.HI R3, RZ, 0x18, R2 ;  /* 0x00000018ff037819 */ /* 0x000fc80000011602 */
[----:B------:R-:W-:-:S05]  /*109e0*/  LOP3.LUT R3, R0, R3, RZ, 0xfc, !PT ;  /* 0x0000000300037212 */ /* 0x000fca00078efcff */
[----:B------:R-:W-:Y:S01]  /*109f0*/  STG.E.U8 [R16.64], R3 ;  /* 0x0000000310007986 */ /* 0x000fe2000c101124 */
[----:B------:R-:W-:Y:S05]  /*10a00*/  EXIT ;  /* 0x000000000000794d */ /* 0x000fea0003800000 */
.L_x_6219:
[----:B------:R-:W-:Y:S01]  /*10a10*/  STG.E.U16 [R16.64], R19 ;  /* 0x0000001310007986 */ /* 0x000fe2000c101524 */
[----:B------:R-:W-:Y:S05]  /*10a20*/  EXIT ;  /* 0x000000000000794d */ /* 0x000fea0003800000 */
.L_x_6216:
        /* <DEDUP_REMOVED lines=12> */
.L_x_6228:
        /* <DEDUP_REMOVED lines=17> */
.L_x_6231:
[----:B------:R-:W-:-:S04]  /*10c00*/  LOP3.LUT R2, R19, 0x80000000, RZ, 0xc0, !PT ;  /* 0x8000000013027812 */ /* 0x000fc800078ec0ff */
[----:B------:R-:W-:-:S04]  /*10c10*/  SHF.R.U32.HI R3, RZ, 0x18, R2 ;  /* 0x00000018ff037819 */ /* 0x000fc80000011602 */
[----:B------:R-:W-:-:S04]  /*10c20*/  LOP3.LUT R0, R0, R3, RZ, 0xfc, !PT ;  /* 0x0000000300007212 */ /* 0x000fc800078efcff */
[----:B------:R-:W-:Y:S02]  /*10c30*/  PRMT R8, R0, 0x7610, R8 ;  /* 0x0000761000087816 */ /* 0x000fe40000000008 */
.L_x_6230:
[----:B------:R-:W-:Y:S05]  /*10c40*/  BSYNC B0 ;  /* 0x0000000000007941 */ /* 0x000fea0003800000 */
.L_x_6229:
[----:B------:R-:W-:Y:S01]  /*10c50*/  STG.E.U8 [R16.64], R8 ;  /* 0x0000000810007986 */ /* 0x000fe2000c101124 */
[----:B------:R-:W-:Y:S05]  /*10c60*/  EXIT ;  /* 0x000000000000794d */ /* 0x000fea0003800000 */
.L_x_6227:
        /* <DEDUP_REMOVED lines=17> */
.L_x_6234:
[----:B------:R-:W-:-:S04]  /*10d80*/  LOP3.LUT R2, R19, 0x80000000, RZ, 0xc0, !PT ;  /* 0x8000000013027812 */ /* 0x000fc800078ec0ff */
[----:B------:R-:W-:-:S04]  /*10d90*/  SHF.R.U32.HI R3, RZ, 0x18, R2 ;  /* 0x00000018ff037819 */ /* 0x000fc80000011602 */
[----:B------:R-:W-:-:S04]  /*10da0*/  LOP3.LUT R0, R0, R3, RZ, 0xfc, !PT ;  /* 0x0000000300007212 */ /* 0x000fc800078efcff */
[----:B------:R-:W-:Y:S02]  /*10db0*/  PRMT R8, R0, 0x7610, R8 ;  /* 0x0000761000087816 */ /* 0x000fe40000000008 */
.L_x_6233:
[----:B------:R-:W-:Y:S05]  /*10dc0*/  BSYNC B0 ;  /* 0x0000000000007941 */ /* 0x000fea0003800000 */
.L_x_6232:
[----:B------:R-:W-:Y:S01]  /*10dd0*/  STG.E.U8 [R16.64], R8 ;  /* 0x0000000810007986 */ /* 0x000fe2000c101124 */
[----:B------:R-:W-:Y:S05]  /*10de0*/  EXIT ;  /* 0x000000000000794d */ /* 0x000fea0003800000 */
.L_x_6226:
        /* <DEDUP_REMOVED lines=22> */
.L_x_6209:
        /* <DEDUP_REMOVED lines=20> */
.L_x_6236:
[----:B------:R-:W-:-:S06]  /*11090*/  PRMT R2, RZ, 0x5410, R19 ;  /* 0x00005410ff027816 */ /* 0x000fcc0000000013 */
[----:B------:R-:W0:Y:S02]  /*110a0*/  F2I.U64.TRUNC R2, R2 ;  /* 0x0000000200027311 */ /* 0x000e24000020d800 */
[----:B0-----:R-:W-:Y:S01]  /*110b0*/  STG.E.64 [R16.64], R2 ;  /* 0x0000000210007986 */ /* 0x001fe2000c101b24 */
[----:B------:R-:W-:Y:S05]  /*110c0*/  EXIT ;  /* 0x000000000000794d */ /* 0x000fea0003800000 */
.L_x_6235:
[----:B------:R-:W-:-:S06]  /*110d0*/  PRMT R19, RZ, 0x5410, R19 ;  /* 0x00005410ff137816 */ /* 0x000fcc0000000013 */
[----:B------:R-:W0:Y:S02]  /*110e0*/  F2I.FTZ.U32.TRUNC.NTZ R19, R19 ;  /* 0x0000001300137305 */ /* 0x000e24000021f000 */
[----:B0-----:R-:W-:Y:S01]  /*110f0*/  STG.E [R16.64], R19 ;  /* 0x0000001310007986 */ /* 0x001fe2000c101924 */
[----:B------:R-:W-:Y:S05]  /*11100*/  EXIT ;  /* 0x000000000000794d */ /* 0x000fea0003800000 */
        .weak           $__internal_0_$__cuda_sm3x_div_rn_ftz_f32_slowpath
        .type           $__internal_0_$__cuda_sm3x_div_rn_ftz_f32_slowpath,@function
        .size           $__internal_0_$__cuda_sm3x_div_rn_ftz_f32_slowpath,(.L_x_17654 - $__internal_0_$__cuda_sm3x_div_rn_ftz_f32_slowpath)
$__internal_0_$__cuda_sm3x_div_rn_ftz_f32_slowpath:
[----:B------:R-:W-:Y:S01]  /*11110*/  SHF.R.U32.HI R2, RZ, 0x17, R9 ;  /* 0x00000017ff027819 */ /* 0x000fe20000011609 */
[----:B------:R-:W-:Y:S01]  /*11120*/  BSSY B0, `(.L_x_6237) ;  /* 0x0000046000007945 */ /* 0x000fe20003800000 */
[----:B------:R-:W-:Y:S01]  /*11130*/  SHF.R.U32.HI R5, RZ, 0x17, R4 ;  /* 0x00000017ff057819 */ /* 0x000fe20000011604 */
[----:B------:R-:W-:Y:S01]  /*11140*/  BSSY B2, `(.L_x_6238) ;  /* 0x000001d000027945 */ /* 0x000fe20003800000 */
[----:B------:R-:W-:Y:S02]  /*11150*/  LOP3.LUT R2, R2, 0xff, RZ, 0xc0, !PT ;  /* 0x000000ff02027812 */ /* 0x000fe400078ec0ff */
[----:B------:R-:W-:Y:S02]  /*11160*/  LOP3.LUT R5, R5, 0xff, RZ, 0xc0, !PT ;  /* 0x000000ff05057812 */ /* 0x000fe400078ec0ff */
[----:B------:R-:W-:-:S02]  /*11170*/  IADD3 R3, R2, -0x1, RZ ;  /* 0xffffffff02037810 */ /* 0x000fc40007ffe0ff */
[----:B------:R-:W-:Y:S02]  /*11180*/  IADD3 R6, R5, -0x1, RZ ;  /* 0xffffffff05067810 */ /* 0x000fe40007ffe0ff */
[----:B------:R-:W-:-:S04]  /*11190*/  ISETP.GT.U32.AND P0, PT, R3, 0xfd, PT ;  /* 0x000000fd0300780c */ /* 0x000fc80003f04070 */
[----:B------:R-:W-:-:S13]  /*111a0*/  ISETP.GT.U32.OR P0, PT, R6, 0xfd, P0 ;  /* 0x000000fd0600780c */ /* 0x000fda0000704470 */
[----:B------:R-:W-:Y:S05]  /*111b0*/  @!P0 BRA `(.L_x_6239) ;  /* 0x0000015000008947 */ /* 0x000fea0003800000 */
[----:B------:R-:W-:Y:S02]  /*111c0*/  FSETP.GTU.FTZ.AND P0, PT, |R4|, +INF , PT ;  /* 0x7f8000000400780b */ /* 0x000fe40003f1c200 */
[----:B------:R-:W-:-:S04]  /*111d0*/  FSETP.GTU.FTZ.AND P1, PT, |R9|, +INF , PT ;  /* 0x7f8000000900780b */ /* 0x000fc80003f3c200 */
[----:B------:R-:W-:-:S13]  /*111e0*/  PLOP3.LUT P0, PT, P0, P1, PT, 0xa8, 0x0 ;  /* 0x000000000000781c */ /* 0x000fda0000703570 */
[----:B------:R-:W-:Y:S01]  /*111f0*/  @P0 BREAK B2 ;  /* 0x0000000000020942 */ /* 0x000fe20003800000 */
[----:B------:R-:W-:Y:S05]  /*11200*/  @P0 BRA `(.L_x_6240) ;  /* 0x0000036000000947 */ /* 0x000fea0003800000 */
[C---:B------:R-:W-:Y:S02]  /*11210*/  FSETP.NEU.FTZ.AND P0, PT, R4.reuse, RZ, PT ;  /* 0x000000ff0400720b */ /* 0x040fe40003f1d000 */
[----:B------:R-:W-:Y:S02]  /*11220*/  FSETP.NEU.FTZ.AND P1, PT, R9, RZ, PT ;  /* 0x000000ff0900720b */ /* 0x000fe40003f3d000 */
[----:B------:R-:W-:-:S11]  /*11230*/  FSETP.NEU.FTZ.AND P6, PT, R4, RZ, PT ;  /* 0x000000ff0400720b */ /* 0x000fd60003fdd000 */
[----:B------:R-:W-:Y:S01]  /*11240*/  @!P1 BREAK !P0, B2 ;  /* 0x0000000000029942 */ /* 0x000fe20004000000 */
[----:B------:R-:W-:Y:S05]  /*11250*/  @!P1 BRA !P0, `(.L_x_6241) ;  /* 0x000002f000009947 */ /* 0x000fea0004000000 */
[C---:B------:R-:W-:Y:S02]  /*11260*/  FSETP.NEU.FTZ.AND P3, PT, |R4|.reuse, +INF , PT ;  /* 0x7f8000000400780b */ /* 0x040fe40003f7d200 */
[----:B------:R-:W-:Y:S02]  /*11270*/  FSETP.NEU.FTZ.AND P0, PT, |R9|, +INF , PT ;  /* 0x7f8000000900780b */ /* 0x000fe40003f1d200 */
[----:B------:R-:W-:-:S11]  /*11280*/  FSETP.NEU.FTZ.AND P2, PT, |R4|, +INF , PT ;  /* 0x7f8000000400780b */ /* 0x000fd60003f5d200 */
[----:B------:R-:W-:Y:S01]  /*11290*/  @!P0 BREAK !P3, B2 ;  /* 0x0000000000028942 */ /* 0x000fe20005800000 */
[----:B------:R-:W-:Y:S05]  /*112a0*/  @!P0 BRA !P3, `(.L_x_6241) ;  /* 0x000002a000008947 */ /* 0x000fea0005800000 */
[----:B------:R-:W-:-:S13]  /*112b0*/  PLOP3.LUT P6, PT, P0, P6, PT, 0x2a, 0x0 ;  /* 0x000000000000781c */ /* 0x000fda00007cc572 */
[----:B------:R-:W-:Y:S01]  /*112c0*/  @P6 BREAK B2 ;  /* 0x0000000000026942 */ /* 0x000fe20003800000 */
[----:B------:R-:W-:Y:S05]  /*112d0*/  @P6 BRA `(.L_x_6242) ;  /* 0x0000025000006947 */ /* 0x000fea0003800000 */
[----:B------:R-:W-:-:S13]  /*112e0*/  PLOP3.LUT P2, PT, P2, P1, PT, 0x2a, 0x0 ;  /* 0x000000000000781c */ /* 0x000fda0001742572 */
[----:B------:R-:W-:Y:S01]  /*112f0*/  @P2 BREAK B2 ;  /* 0x0000000000022942 */ /* 0x000fe20003800000 */
[----:B------:R-:W-:Y:S05]  /*11300*/  @P2 BRA `(.L_x_6243) ;  /* 0x000001f000002947 */ /* 0x000fea0003800000 */
.L_x_6239:
[----:B------:R-:W-:Y:S05]  /*11310*/  BSYNC B2 ;  /* 0x0000000000027941 */ /* 0x000fea0003800000 */
.L_x_6238:
[----:B------:R-:W-:Y:S01]  /*11320*/  IADD3 R2, R2, -0x7f, RZ ;  /* 0xffffff8102027810 */ /* 0x000fe20007ffe0ff */
[----:B------:R-:W-:Y:S01]  /*11330*/  BSSY B2, `(.L_x_6244) ;  /* 0x000001b000027945 */ /* 0x000fe20003800000 */
[----:B------:R-:W-:-:S03]  /*11340*/  IADD3 R5, R5, -0x7f, RZ ;  /* 0xffffff8105057810 */ /* 0x000fc60007ffe0ff */
[----:B------:R-:W-:Y:S02]  /*11350*/  IMAD R11, R2, -0x800000, R9 ;  /* 0xff800000020b7824 */ /* 0x000fe400078e0209 */
[----:B------:R-:W-:Y:S02]  /*11360*/  IMAD R4, R5, -0x800000, R4 ;  /* 0xff80000005047824 */ /* 0x000fe400078e0204 */
[----:B------:R-:W0:Y:S01]  /*11370*/  MUFU.RCP R6, R11 ;  /* 0x0000000b00067308 */ /* 0x000e220000001000 */
[----:B------:R-:W-:Y:S02]  /*11380*/  FADD.FTZ R3, -R11, -RZ ;  /* 0x800000ff0b037221 */ /* 0x000fe40000010100 */
[----:B------:R-:W-:Y:S02]  /*11390*/  IMAD.IADD R2, R5, 0x1, -R2 ;  /* 0x0000000105027824 */ /* 0x000fe400078e0a02 */
[----:B0-----:R-:W-:-:S04]  /*113a0*/  FFMA R7, R6, R3, 1 ;  /* 0x3f80000006077423 */ /* 0x001fc80000000003 */
[----:B------:R-:W-:-:S04]  /*113b0*/  FFMA R7, R6, R7, R6 ;  /* 0x0000000706077223 */ /* 0x000fc80000000006 */
[----:B------:R-:W-:-:S04]  /*113c0*/  FFMA R6, R4, R7, RZ ;  /* 0x0000000704067223 */ /* 0x000fc800000000ff */
[----:B------:R-:W-:-:S04]  /*113d0*/  FFMA R8, R3, R6, R4 ;  /* 0x0000000603087223 */ /* 0x000fc80000000004 */
[----:B------:R-:W-:-:S04]  /*113e0*/  FFMA R8, R7, R8, R6 ;  /* 0x0000000807087223 */ /* 0x000fc80000000006 */
[----:B------:R-:W-:-:S04]  /*113f0*/  FFMA R3, R3, R8, R4 ;  /* 0x0000000803037223 */ /* 0x000fc80000000004 */
[----:B------:R-:W-:-:S05]  /*11400*/  FFMA.FTZ R7, R7, R3, R8 ;  /* 0x0000000307077223 */ /* 0x000fca0000010008 */
[----:B------:R-:W-:-:S04]  /*11410*/  SHF.R.U32.HI R3, RZ, 0x17, R7 ;  /* 0x00000017ff037819 */ /* 0x000fc80000011607 */
[----:B------:R-:W-:-:S05]  /*11420*/  LOP3.LUT R3, R3, 0xff, RZ, 0xc0, !PT ;  /* 0x000000ff03037812 */ /* 0x000fca00078ec0ff */
[----:B------:R-:W-:-:S05]  /*11430*/  IMAD.IADD R3, R3, 0x1, R2 ;  /* 0x0000000103037824 */ /* 0x000fca00078e0202 */
[----:B------:R-:W-:-:S04]  /*11440*/  IADD3 R4, R3, -0x1, RZ ;  /* 0xffffffff03047810 */ /* 0x000fc80007ffe0ff */
[----:B------:R-:W-:-:S13]  /*11450*/  ISETP.GE.U32.AND P0, PT, R4, 0xfe, PT ;  /* 0x000000fe0400780c */ /* 0x000fda0003f06070 */
[----:B------:R-:W-:Y:S05]  /*11460*/  @!P0 BRA `(.L_x_6245) ;  /* 0x0000006000008947 */ /* 0x000fea0003800000 */
[----:B------:R-:W-:Y:S02]  /*11470*/  ISETP.GT.AND P0, PT, R3, 0xfe, PT ;  /* 0x000000fe0300780c */ /* 0x000fe40003f04270 */
[----:B------:R-:W-:-:S11]  /*11480*/  LOP3.LUT R2, R7, 0x80000000, RZ, 0xc0, !PT ;  /* 0x8000000007027812 */ /* 0x000fd600078ec0ff */
[----:B------:R-:W-:-:S04]  /*11490*/  @!P0 ISETP.GE.AND P1, PT, R3, 0x1, PT ;  /* 0x000000010300880c */ /* 0x000fc80003f26270 */
[C---:B------:R-:W-:Y:S02]  /*114a0*/  @!P0 SEL R7, R2.reuse, R7, !P1 ;  /* 0x0000000702078207 */ /* 0x040fe40004800000 */
[----:B------:R-:W-:Y:S01]  /*114b0*/  @P0 LOP3.LUT R7, R2, 0x7f800000, RZ, 0xfc, !PT ;  /* 0x7f80000002070812 */ /* 0x000fe200078efcff */
[----:B------:R-:W-:Y:S05]  /*114c0*/  BRA `(.L_x_6246) ;  /* 0x0000001000007947 */ /* 0x000fea0003800000 */
.L_x_6245:
[----:B------:R-:W-:Y:S02]  /*114d0*/  IMAD R7, R2, 0x800000, R7 ;  /* 0x0080000002077824 */ /* 0x000fe400078e0207 */
.L_x_6246:
[----:B------:R-:W-:Y:S05]  /*114e0*/  BSYNC B2 ;  /* 0x0000000000027941 */ /* 0x000fea0003800000 */
.L_x_6244:
[----:B------:R-:W-:Y:S05]  /*114f0*/  BRA `(.L_x_6247) ;  /* 0x0000008000007947 */ /* 0x000fea0003800000 */
.L_x_6243:
[----:B------:R-:W-:-:S04]  /*11500*/  LOP3.LUT R4, R9, 0x80000000, R4, 0x48, !PT ;  /* 0x8000000009047812 */ /* 0x000fc800078e4804 */
[----:B------:R-:W-:Y:S01]  /*11510*/  LOP3.LUT R7, R4, 0x7f800000, RZ, 0xfc, !PT ;  /* 0x7f80000004077812 */ /* 0x000fe200078efcff */
[----:B------:R-:W-:Y:S05]  /*11520*/  BRA `(.L_x_6247) ;  /* 0x0000005000007947 */ /* 0x000fea0003800000 */
.L_x_6242:
[----:B------:R-:W-:Y:S01]  /*11530*/  LOP3.LUT R7, R9, 0x80000000, R4, 0x48, !PT ;  /* 0x8000000009077812 */ /* 0x000fe200078e4804 */
[----:B------:R-:W-:Y:S05]  /*11540*/  BRA `(.L_x_6247) ;  /* 0x0000003000007947 */ /* 0x000fea0003800000 */
.L_x_6241:
[----:B------:R-:W0:Y:S01]  /*11550*/  MUFU.RSQ R7, -QNAN ;  /* 0xffc0000000077908 */ /* 0x000e220000001400 */
[----:B------:R-:W-:Y:S05]  /*11560*/  BRA `(.L_x_6247) ;  /* 0x0000001000007947 */ /* 0x000fea0003800000 */
.L_x_6240:
[----:B------:R-:W-:Y:S02]  /*11570*/  FADD.FTZ R7, R4, R9 ;  /* 0x0000000904077221 */ /* 0x000fe40000010000 */
.L_x_6247:
[----:B------:R-:W-:Y:S05]  /*11580*/  BSYNC B0 ;  /* 0x0000000000007941 */ /* 0x000fea0003800000 */
.L_x_6237:
[----:B------:R-:W-:Y:S02]  /*11590*/  IMAD.MOV.U32 R2, RZ, RZ, R0 ;  /* 0x000000ffff027224 */ /* 0x000fe400078e0000 */
[----:B------:R-:W-:-:S04]  /*115a0*/  IMAD.MOV.U32 R3, RZ, RZ, 0x0 ;  /* 0x00000000ff037424 */ /* 0x000fc800078e00ff */
[----:B------:R-:W-:Y:S05]  /*115b0*/  RET.REL.NODEC R2 `(_ZN2at6native18elementwise_kernelILi128ELi4EZNS0_15gpu_kernel_implINS0_13BinaryFunctorIN3c108BFloat16ES5_S5_ZZZNS0_17atan2_kernel_cudaERNS_18TensorIteratorBaseEENKUlvE_clEvENKUlvE2_clEvEUlS5_S5_E_EEEEvS7_RKT_EUliE_EEviT1_) ;  /* 0xfffeea4002007950 */ /* 0x000fea0003c3ffff */
.L_x_6248:
        /* <DEDUP_REMOVED lines=12> */
.L_x_17654:


//--------------------- .text._ZN2at6native27unrolled_elementwise_kernelINS0_13BinaryFunctorIN3c108BFloat16ES4_S4_ZZZNS0_17atan2_kernel_cudaERNS_18TensorIteratorBaseEENKUlvE_clEvENKUlvE2_clEvEUlS4_S4_E_EESt5arrayIPcLm3EELi4E23TrivialOffsetCalculatorILi2EjESE_ILi1EjENS0_6memory12LoadWithCastILi2EEENSH_13StoreWithCastILi1EEEEEviT_T0_T2_T3_T4_T5_ --------------------------
	.section	.text._ZN2at6native27unrolled_elementwise_kernelINS0_13BinaryFunctorIN3c108BFloat16ES4_S4_ZZZNS0_17atan2_kernel_cudaERNS_18TensorIteratorBaseEENKUlvE_clEvENKUlvE2_clEvEUlS4_S4_E_EESt5arrayIPcLm3EELi4E23TrivialOffsetCalculatorILi2EjESE_ILi1EjENS0_6memory12LoadWithCastILi2EEENSH_13StoreWithCastILi1EEEEEviT_T0_T2_T3_T4_T5_,"ax",@progbits
	.sectioninfo	@"SHI_REGISTERS=32"
	.align	128
        .global         _ZN2at6native27unrolled_elementwise_kernelINS0_13BinaryFunctorIN3c108BFloat16ES4_S4_ZZZNS0_17atan2_kernel_cudaERNS_18TensorIteratorBaseEENKUlvE_clEvENKUlvE2_clEvEUlS4_S4_E_EESt5arrayIPcLm3EELi4E23TrivialOffsetCalculatorILi2EjESE_ILi1EjENS0_6memory12LoadWithCastILi2EEENSH_13StoreWithCastILi1EEEEEviT_T0_T2_T3_T4_T5_
        .type           _ZN2at6native27unrolled_elementwise_kernelINS0_13BinaryFunctorIN3c108BFloat16ES4_S4_ZZZNS0_17atan2_kernel_cudaERNS_18TensorIteratorBaseEENKUlvE_clEvENKUlvE2_clEvEUlS4_S4_E_EESt5arrayIPcLm3EELi4E23TrivialOffsetCalculatorILi2EjESE_ILi1EjENS0_6memory12LoadWithCastILi2EEENSH_13StoreWithCastILi1EEEEEviT_T0_T2_T3_T4_T5_,@function
        .size           _ZN2at6native27unrolled_elementwise_kernelINS0_13BinaryFunctorIN3c108BFloat16ES4_S4_ZZZNS0_17atan2_kernel_cudaERNS_18TensorIteratorBaseEENKUlvE_clEvENKUlvE2_clEvEUlS4_S4_E_EESt5arrayIPcLm3EELi4E23TrivialOffsetCalculatorILi2EjESE_ILi1EjENS0_6memory12LoadWithCastILi2EEENSH_13StoreWithCastILi1EEEEEviT_T0_T2_T3_T4_T5_,(.L_x_17655 - _ZN2at6native27unrolled_elementwise_kernelINS0_13BinaryFunctorIN3c108BFloat16ES4_S4_ZZZNS0_17atan2_kernel_cudaERNS_18TensorIteratorBaseEENKUlvE_clEvENKUlvE2_clEvEUlS4_S4_E_EESt5arrayIPcLm3EELi4E23TrivialOffsetCalculatorILi2EjESE_ILi1EjENS0_6memory12LoadWithCastILi2EEENSH_13StoreWithCastILi1EEEEEviT_T0_T2_T3_T4_T5_)
        .other          _ZN2at6native27unrolled_elementwise_kernelINS0_13BinaryFunctorIN3c108BFloat16ES4_S4_ZZZNS0_17atan2_kernel_cudaERNS_18TensorIteratorBaseEENKUlvE_clEvENKUlvE2_clEvEUlS4_S4_E_EESt5arrayIPcLm3EELi4E23TrivialOffsetCalculatorILi2EjESE_ILi1EjENS0_6memory12LoadWithCastILi2EEENSH_13StoreWithCastILi1EEEEEviT_T0_T2_T3_T4_T5_,@"STO_CUDA_ENTRY STV_DEFAULT"
_ZN2at6native27unrolled_elementwise_kernelINS0_13BinaryFunctorIN3c108BFloat16ES4_S4_ZZZNS0_17atan2_kernel_cudaERNS_18TensorIteratorBaseEENKUlvE_clEvENKUlvE2_clEvEUlS4_S4_E_EESt5arrayIPcLm3EELi4E23TrivialOffsetCalculatorILi2EjESE_ILi1EjENS0_6memory12LoadWithCastILi2EEENSH_13StoreWithCastILi1EEEEEviT_T0_T2_T3_T4_T5_:
.text._ZN2at6native27unrolled_elementwise_kernelINS0_13BinaryFunctorIN3c108BFloat16ES4_S4_ZZZNS0_17atan2_kernel_cudaERNS_18TensorIteratorBaseEENKUlvE_clEvENKUlvE2_clEvEUlS4_S4_E_EESt5arrayIPcLm3EELi4E23TrivialOffsetCalculatorILi2EjESE_ILi1EjENS0_6memory12LoadWithCastILi2EEENSH_13StoreWithCastILi1EEEEEviT_T0_T2_T3_T4_T5_:
        /* <DEDUP_REMOVED lines=34> */
.L_x_6254:
[----:B------:R-:W2:Y:S02]  /*0220*/  LDG.E.U8 R4, [R4.64] ;  /* 0x0000002404047981 */ /* 0x000ea4000c1e1100 */
[----:B--2---:R-:W0:Y:S02]  /*0230*/  I2F.U16 R0, R4 ;  /* 0x0000000400007306 */ /* 0x004e240000101000 */
[----:B0-----:R-:W-:-:S04]  /*0240*/  F2FP.BF16.PACK_AB R0, RZ, R0 ;  /* 0x00000000ff00723e */ /* 0x001fc800000010ff */
[----:B------:R-:W-:Y:S01]  /*0250*/  PRMT R26, R0, 0x7610, R26 ;  /* 0x00007610001a7816 */ /* 0x000fe2000000001a */
[----:B------:R-:W-:Y:S05]  /*0260*/  BRA `(.L_x_6256) ;  /* 0x00000f0000007947 */ /* 0x000fea0003800000 */
.L_x_6253:
        /* <DEDUP_REMOVED lines=11> */
.L_x_6258:
[----:B------:R-:W2:Y:S02]  /*0320*/  LDG.E R4, [R4.64] ;  /* 0x0000002404047981 */ /* 0x000ea4000c1e1900 */
[----:B--2---:R-:W0:Y:S02]  /*0330*/  I2F R0, R4 ;  /* 0x0000000400007306 */ /* 0x004e240000201400 */
[----:B0-----:R-:W-:-:S04]  /*0340*/  F2FP.BF16.PACK_AB R0, RZ, R0 ;  /* 0x00000000ff00723e */ /* 0x001fc800000010ff */
[----:B------:R-:W-:Y:S01]  /*0350*/  PRMT R26, R0, 0x7610, R26 ;  /* 0x00007610001a7816 */ /* 0x000fe2000000001a */
[----:B------:R-:W-:Y:S05]  /*0360*/  BRA `(.L_x_6256) ;  /* 0x00000e0000007947 */ /* 0x000fea0003800000 */
.L_x_6257:
[----:B------:R-:W2:Y:S02]  /*0370*/  LDG.E.U16 R4, [R4.64] ;  /* 0x0000002404047981 */ /* 0x000ea4000c1e1500 */
[----:B--2---:R-:W0:Y:S02]  /*0380*/  I2F.S16 R0, R4 ;  /* 0x0000000400007306 */ /* 0x004e240000101400 */
[----:B0-----:R-:W-:-:S04]  /*0390*/  F2FP.BF16.PACK_AB R0, RZ, R0 ;  /* 0x00000000ff00723e */ /* 0x001fc800000010ff */
[----:B------:R-:W-:Y:S01]  /*03a0*/  PRMT R26, R0, 0x7610, R26 ;  /* 0x00007610001a7816 */ /* 0x000fe2000000001a */
[----:B------:R-:W-:Y:S05]  /*03b0*/  BRA `(.L_x_6256) ;  /* 0x00000db000007947 */ /* 0x000fea0003800000 */
.L_x_6252:
        /* <DEDUP_REMOVED lines=9> */
.L_x_6260:
[----:B------:R-:W2:Y:S02]  /*0450*/  LDG.E.U16 R0, [R4.64] ;  /* 0x0000002404007981 */ /* 0x000ea4000c1e1500 */
[----:B--2---:R-:W-:-:S05]  /*0460*/  HADD2.F32 R0, -RZ, R0.H0_H0 ;  /* 0x20000000ff007230 */ /* 0x004fca0000004100 */
[----:B------:R-:W-:-:S04]  /*0470*/  F2FP.BF16.PACK_AB R0, RZ, R0 ;  /* 0x00000000ff00723e */ /* 0x000fc800000010ff */
[----:B------:R-:W-:Y:S01]  /*0480*/  PRMT R26, R0, 0x7610, R26 ;  /* 0x00007610001a7816 */ /* 0x000fe2000000001a */
[----:B------:R-:W-:Y:S05]  /*0490*/  BRA `(.L_x_6256) ;  /* 0x00000cd000007947 */ /* 0x000fea0003800000 */
.L_x_6259:
        /* <DEDUP_REMOVED lines=9> */
.L_x_6262:
[----:B------:R-:W2:Y:S02]  /*0530*/  LDG.E.U16 R4, [R4.64] ;  /* 0x0000002404047981 */ /* 0x000ea4000c1e1500 */
[----:B--2---:R-:W-:-:S05]  /*0540*/  HADD2.F32 R0, -RZ, R4.H0_H0 ;  /* 0x20000004ff007230 */ /* 0x004fca0000004100 */
[----:B------:R-:W-:-:S04]  /*0550*/  F2FP.BF16.PACK_AB R0, RZ, R0 ;  /* 0x00000000ff00723e */ /* 0x000fc800000010ff */
[----:B------:R-:W-:Y:S01]  /*0560*/  PRMT R26, R0, 0x7610, R26 ;  /* 0x00007610001a7816 */ /* 0x000fe2000000001a */
[----:B------:R-:W-:Y:S05]  /*0570*/  BRA `(.L_x_6256) ;  /* 0x00000bf000007947 */ /* 0x000fea0003800000 */
.L_x_6261:
[----:B------:R-:W2:Y:S02]  /*0580*/  LDG.E.64 R4, [R4.64] ;  /* 0x0000002404047981 */ /* 0x000ea4000c1e1b00 */
[----:B--2---:R-:W0:Y:S01]  /*0590*/  F2F.F32.F64 R0, R4 ;  /* 0x0000000400007310 */ /* 0x004e220000301000 */
[----:B------:R-:W0:-:S14]  /*05a0*/  DSETP.GEU.AND P0, PT, |R4|, c[0x2][0x0], PT ;  /* 0x008000000400762a */ /* 0x000e1c0003f0e200 */
[----:B0-----:R-:W-:-:S05]  /*05b0*/  @!P0 FMUL R0, R0, 1.175494350822287508e-38 ;  /* 0x0080000000008820 */ /* 0x001fca0000400000 */
[----:B------:R-:W-:-:S04]  /*05c0*/  F2FP.BF16.PACK_AB R0, RZ, R0 ;  /* 0x00000000ff00723e */ /* 0x000fc800000010ff */
[----:B------:R-:W-:Y:S01]  /*05d0*/  PRMT R26, R0, 0x7610, R26 ;  /* 0x00007610001a7816 */ /* 0x000fe2000000001a */
[----:B------:R-:W-:Y:S05]  /*05e0*/  BRA `(.L_x_6256) ;  /* 0x00000b8000007947 */ /* 0x000fea0003800000 */
.L_x_6251:
        /* <DEDUP_REMOVED lines=14> */
.L_x_6265:
[----:B------:R-:W2:Y:S02]  /*06d0*/  LDG.E.64 R4, [R4.64] ;  /* 0x0000002404047981 */ /* 0x000ea4000c1e1b00 */
[----:B--2---:R-:W0:Y:S01]  /*06e0*/  F2F.F32.F64 R0, R4 ;  /* 0x0000000400007310 */ /* 0x004e220000301000 */
[----:B------:R-:W0:-:S14]  /*06f0*/  DSETP.GEU.AND P0, PT, |R4|, c[0x2][0x0], PT ;  /* 0x008000000400762a */ /* 0x000e1c0003f0e200 */
[----:B0-----:R-:W-:-:S05]  /*0700*/  @!P0 FMUL R0, R0, 1.175494350822287508e-38 ;  /* 0x0080000000008820 */ /* 0x001fca0000400000 */
[----:B------:R-:W-:-:S04]  /*0710*/  F2FP.BF16.PACK_AB R0, RZ, R0 ;  /* 0x00000000ff00723e */ /* 0x000fc800000010ff */
[----:B------:R-:W-:Y:S01]  /*0720*/  PRMT R26, R0, 0x7610, R26 ;  /* 0x00007610001a7816 */ /* 0x000fe2000000001a */
[----:B------:R-:W-:Y:S05]  /*0730*/  BRA `(.L_x_6256) ;  /* 0x00000a3000007947 */ /* 0x000fea0003800000 */
.L_x_6264:
        /* <DEDUP_REMOVED lines=28> */
.L_x_6267:
        /* <DEDUP_REMOVED lines=15> */
.L_x_6266:
[----:B------:R0:W5:Y:S01]  /*09f0*/  LDG.E.U16 R26, [R4.64] ;  /* 0x00000024041a7981 */ /* 0x000162000c1e1500 */
[----:B------:R-:W-:Y:S05]  /*0a00*/  BRA `(.L_x_6256) ;  /* 0x0000076000007947 */ /* 0x000fea0003800000 */
.L_x_6263:
        /* <DEDUP_REMOVED lines=12> */
.L_x_6270:
        /* <DEDUP_REMOVED lines=21> */
.L_x_6274:
[----:B------:R-:W-:Y:S05]  /*0c20*/  BSYNC B1 ;  /* 0x0000000000017941 */ /* 0x000fea0003800000 */
.L_x_6273:
[----:B------:R-:W-:Y:S01]  /*0c30*/  LEA R5, R0, 0x3b800000, 0x17 ;  /* 0x3b80000000057811 */ /* 0x000fe200078eb8ff */
[----:B------:R-:W-:-:S05]  /*0c40*/  IMAD.SHL.U32 R0, R3, 0x100000, RZ ;  /* 0x0010000003007824 */ /* 0x000fca00078e00ff */
[----:B------:R-:W-:Y:S02]  /*0c50*/  LOP3.LUT R0, R5, R0, R6, 0xfe, !PT ;  /* 0x0000000005007212 */ /* 0x000fe400078efe06 */
.L_x_6272:
[----:B------:R-:W-:Y:S05]  /*0c60*/  BSYNC B0 ;  /* 0x0000000000007941 */ /* 0x000fea0003800000 */
.L_x_6271:
[----:B------:R-:W-:-:S04]  /*0c70*/  F2FP.BF16.PACK_AB R0, RZ, R0 ;  /* 0x00000000ff00723e */ /* 0x000fc800000010ff */
[----:B------:R-:W-:Y:S01]  /*0c80*/  PRMT R26, R0, 0x7610, R26 ;  /* 0x00007610001a7816 */ /* 0x000fe2000000001a */
[----:B------:R-:W-:Y:S05]  /*0c90*/  BRA `(.L_x_6256) ;  /* 0x000004d000007947 */ /* 0x000fea0003800000 */
.L_x_6269:
        /* <DEDUP_REMOVED lines=21> */
.L_x_6278:
[----:B------:R-:W-:Y:S05]  /*0df0*/  BSYNC B1 ;  /* 0x0000000000017941 */ /* 0x000fea0003800000 */
.L_x_6277:
[----:B------:R-:W-:Y:S01]  /*0e00*/  LEA R5, R0, 0x37800000, 0x17 ;  /* 0x3780000000057811 */ /* 0x000fe200078eb8ff */
[----:B------:R-:W-:-:S05]  /*0e10*/  IMAD.SHL.U32 R0, R3, 0x200000, RZ ;  /* 0x0020000003007824 */ /* 0x000fca00078e00ff */
[----:B------:R-:W-:Y:S02]  /*0e20*/  LOP3.LUT R0, R5, R0, R6, 0xfe, !PT ;  /* 0x0000000005007212 */ /* 0x000fe400078efe06 */
.L_x_6276:
[----:B------:R-:W-:Y:S05]  /*0e30*/  BSYNC B0 ;  /* 0x0000000000007941 */ /* 0x000fea0003800000 */
.L_x_6275:
[----:B------:R-:W-:-:S04]  /*0e40*/  F2FP.BF16.PACK_AB R0, RZ, R0 ;  /* 0x00000000ff00723e */ /* 0x000fc800000010ff */
[----:B------:R-:W-:Y:S01]  /*0e50*/  PRMT R26, R0, 0x7610, R26 ;  /* 0x00007610001a7816 */ /* 0x000fe2000000001a */
[----:B------:R-:W-:Y:S05]  /*0e60*/  BRA `(.L_x_6256) ;  /* 0x0000030000007947 */ /* 0x000fea0003800000 */
.L_x_6268:
        /* <DEDUP_REMOVED lines=14> */
.L_x_6282:
[----:B------:R-:W-:Y:S05]  /*0f50*/  BSYNC B0 ;  /* 0x0000000000007941 */ /* 0x000fea0003800000 */
.L_x_6281:
[----:B------:R-:W-:-:S04]  /*0f60*/  F2FP.BF16.PACK_AB R0, RZ, R0 ;  /* 0x00000000ff00723e */ /* 0x000fc800000010ff */
[----:B------:R-:W-:Y:S01]  /*0f70*/  PRMT R26, R0, 0x7610, R26 ;  /* 0x00007610001a7816 */ /* 0x000fe2000000001a */
[----:B------:R-:W-:Y:S05]  /*0f80*/  BRA `(.L_x_6256) ;  /* 0x000001e000007947 */ /* 0x000fea0003800000 */
.L_x_6255:
        /* <DEDUP_REMOVED lines=21> */
.L_x_6280:
[----:B------:R-:W2:Y:S02]  /*10e0*/  LDG.E.64 R4, [R4.64] ;  /* 0x0000002404047981 */ /* 0x000ea4000c1e1b00 */
[----:B--2---:R-:W0:Y:S02]  /*10f0*/  I2F.U64 R0, R4 ;  /* 0x0000000400007312 */ /* 0x004e240000301000 */
[----:B0-----:R-:W-:-:S04]  /*1100*/  F2FP.BF16.PACK_AB R0, RZ, R0 ;  /* 0x00000000ff00723e */ /* 0x001fc800000010ff */
[----:B------:R-:W-:Y:S01]  /*1110*/  PRMT R26, R0, 0x7610, R26 ;  /* 0x00007610001a7816 */ /* 0x000fe2000000001a */
[----:B------:R-:W-:Y:S05]  /*1120*/  BRA `(.L_x_6256) ;  /* 0x0000004000007947 */ /* 0x000fea0003800000 */
.L_x_6279:
[----:B------:R-:W2:Y:S02]  /*1130*/  LDG.E R4, [R4.64] ;  /* 0x0000002404047981 */ /* 0x000ea4000c1e1900 */
[----:B--2---:R-:W0:Y:S02]  /*1140*/  I2F.U32 R0, R4 ;  /* 0x0000000400007306 */ /* 0x004e240000201000 */
[----:B0-----:R-:W-:-:S04]  /*1150*/  F2FP.BF16.PACK_AB R0, RZ, R0 ;  /* 0x00000000ff00723e */ /* 0x001fc800000010ff */
[----:B------:R-:W-:Y:S02]  /*1160*/  PRMT R26, R0, 0x7610, R26 ;  /* 0x00007610001a7816 */ /* 0x000fe4000000001a */
.L_x_6256:
        /* <DEDUP_REMOVED lines=19> */
.L_x_6286:
[----:B------:R-:W2:Y:S02]  /*12a0*/  LDG.E.U8 R4, [R4.64] ;  /* 0x0000002404047981 */ /* 0x000ea4000c1e1100 */
[----:B--2---:R-:W0:Y:S02]  /*12b0*/  I2F.U16 R0, R4 ;  /* 0x0000000400007306 */ /* 0x004e240000101000 */
[----:B0-----:R-:W-:-:S04]  /*12c0*/  F2FP.BF16.PACK_AB R0, RZ, R0 ;  /* 0x00000000ff00723e */ /* 0x001fc800000010ff */
[----:B------:R-:W-:Y:S01]  /*12d0*/  PRMT R23, R0, 0x7610, R23 ;  /* 0x0000761000177816 */ /* 0x000fe20000000017 */
[----:B------:R-:W-:Y:S05]  /*12e0*/  BRA `(.L_x_6288) ;  /* 0x00000f0000007947 */ /* 0x000fea0003800000 */
.L_x_6285:
        /* <DEDUP_REMOVED lines=11> */
.L_x_6290:
[----:B------:R-:W2:Y:S02]  /*13a0*/  LDG.E R4, [R4.64] ;  /* 0x0000002404047981 */ /* 0x000ea4000c1e1900 */
[----:B--2---:R-:W0:Y:S02]  /*13b0*/  I2F R0, R4 ;  /* 0x0000000400007306 */ /* 0x004e240000201400 */
[----:B0-----:R-:W-:-:S04]  /*13c0*/  F2FP.BF16.PACK_AB R0, RZ, R0 ;  /* 0x00000000ff00723e */ /* 0x001fc800000010ff */
[----:B------:R-:W-:Y:S01]  /*13d0*/  PRMT R23, R0, 0x7610, R23 ;  /* 0x0000761000177816 */ /* 0x000fe20000000017 */
[----:B------:R-:W-:Y:S05]  /*13e0*/  BRA `(.L_x_6288) ;  /* 0x00000e0000007947 */ /* 0x000fea0003800000 */
.L_x_6289:
[----:B------:R-:W2:Y:S02]  /*13f0*/  LDG.E.U16 R4, [R4.64] ;  /* 0x0000002404047981 */ /* 0x000ea4000c1e1500 */
[----:B--2---:R-:W0:Y:S02]  /*1400*/  I2F.S16 R0, R4 ;  /* 0x0000000400007306 */ /* 0x004e240000101400 */
[----:B0-----:R-:W-:-:S04]  /*1410*/  F2FP.BF16.PACK_AB R0, RZ, R0 ;  /* 0x00000000ff00723e */ /* 0x001fc800000010ff */
[----:B------:R-:W-:Y:S01]  /*1420*/  PRMT R23, R0, 0x7610, R23 ;  /* 0x0000761000177816 */ /* 0x000fe20000000017 */
[----:B------:R-:W-:Y:S05]  /*1430*/  BRA `(.L_x_6288) ;  /* 0x00000db000007947 */ /* 0x000fea0003800000 */
.L_x_6284:
        /* <DEDUP_REMOVED lines=9> */
.L_x_6292:
[----:B------:R-:W2:Y:S02]  /*14d0*/  LDG.E.U16 R0, [R4.64] ;  /* 0x0000002404007981 */ /* 0x000ea4000c1e1500 */
[----:B--2---:R-:W-:-:S05]  /*14e0*/  HADD2.F32 R0, -RZ, R0.H0_H0 ;  /* 0x20000000ff007230 */ /* 0x004fca0000004100 */
[----:B------:R-:W-:-:S04]  /*14f0*/  F2FP.BF16.PACK_AB R0, RZ, R0 ;  /* 0x00000000ff00723e */ /* 0x000fc800000010ff */
[----:B------:R-:W-:Y:S01]  /*1500*/  PRMT R23, R0, 0x7610, R23 ;  /* 0x0000761000177816 */ /* 0x000fe20000000017 */
[----:B------:R-:W-:Y:S05]  /*1510*/  BRA `(.L_x_6288) ;  /* 0x00000cd000007947 */ /* 0x000fea0003800000 */
.L_x_6291:
        /* <DEDUP_REMOVED lines=9> */
.L_x_6294:
[----:B------:R-:W2:Y:S02]  /*15b0*/  LDG.E.U16 R4, [R4.64] ;  /* 0x0000002404047981 */ /* 0x000ea4000c1e1500 */
[----:B--2---:R-:W-:-:S05]  /*15c0*/  HADD2.F32 R0, -RZ, R4.H0_H0 ;  /* 0x20000004ff007230 */ /* 0x004fca0000004100 */
[----:B------:R-:W-:-:S04]  /*15d0*/  F2FP.BF16.PACK_AB R0, RZ, R0 ;  /* 0x00000000ff00723e */ /* 0x000fc800000010ff */
[----:B------:R-:W-:Y:S01]  /*15e0*/  PRMT R23, R0, 0x7610, R23 ;  /* 0x0000761000177816 */ /* 0x000fe20000000017 */
[----:B------:R-:W-:Y:S05]  /*15f0*/  BRA `(.L_x_6288) ;  /* 0x00000bf000007947 */ /* 0x000fea0003800000 */
.L_x_6293:
[----:B------:R-:W2:Y:S02]  /*1600*/  LDG.E.64 R4, [R4.64] ;  /* 0x0000002404047981 */ /* 0x000ea4000c1e1b00 */
[----:B--2---:R-:W0:Y:S01]  /*1610*/  F2F.F32.F64 R0, R4 ;  /* 0x0000000400007310 */ /* 0x004e220000301000 */
[----:B------:R-:W0:-:S14]  /*1620*/  DSETP.GEU.AND P0, PT, |R4|, c[0x2][0x0], PT ;  /* 0x008000000400762a */ /* 0x000e1c0003f0e200 */
[----:B0-----:R-:W-:-:S05]  /*1630*/  @!P0 FMUL R0, R0, 1.175494350822287508e-38 ;  /* 0x0080000000008820 */ /* 0x001fca0000400000 */
[----:B------:R-:W-:-:S04]  /*1640*/  F2FP.BF16.PACK_AB R0, RZ, R0 ;  /* 0x00000000ff00723e */ /* 0x000fc800000010ff */
[----:B------:R-:W-:Y:S01]  /*1650*/  PRMT R23, R0, 0x7610, R23 ;  /* 0x0000761000177816 */ /* 0x000fe20000000017 */
[----:B------:R-:W-:Y:S05]  /*1660*/  BRA `(.L_x_6288) ;  /* 0x00000b8000007947 */ /* 0x000fea0003800000 */
.L_x_6283:
        /* <DEDUP_REMOVED lines=14> */
.L_x_6297:
[----:B------:R-:W2:Y:S02]  /*1750*/  LDG.E.64 R4, [R4.64] ;  /* 0x0000002404047981 */ /* 0x000ea4000c1e1b00 */
[----:B--2---:R-:W0:Y:S01]  /*1760*/  F2F.F32.F64 R0, R4 ;  /* 0x0000000400007310 */ /* 0x004e220000301000 */
[----:B------:R-:W0:-:S14]  /*1770*/  DSETP.GEU.AND P0, PT, |R4|, c[0x2][0x0], PT ;  /* 0x008000000400762a */ /* 0x000e1c0003f0e200 */
[----:B0-----:R-:W-:-:S05]  /*1780*/  @!P0 FMUL R0, R0, 1.175494350822287508e-38 ;  /* 0x0080000000008820 */ /* 0x001fca0000400000 */
[----:B------:R-:W-:-:S04]  /*1790*/  F2FP.BF16.PACK_AB R0, RZ, R0 ;  /* 0x00000000ff00723e */ /* 0x000fc800000010ff */
[----:B------:R-:W-:Y:S01]  /*17a0*/  PRMT R23, R0, 0x7610, R23 ;  /* 0x0000761000177816 */ /* 0x000fe20000000017 */
[----:B------:R-:W-:Y:S05]  /*17b0*/  BRA `(.L_x_6288) ;  /* 0x00000a3000007947 */ /* 0x000fea0003800000 */
.L_x_6296:
        /* <DEDUP_REMOVED lines=28> */
.L_x_6299:
        /* <DEDUP_REMOVED lines=15> */
.L_x_6298:
[----:B------:R0:W5:Y:S01]  /*1a70*/  LDG.E.U16 R23, [R4.64] ;  /* 0x0000002404177981 */ /* 0x000162000c1e1500 */
[----:B------:R-:W-:Y:S05]  /*1a80*/  BRA `(.L_x_6288) ;  /* 0x0000076000007947 */ /* 0x000fea0003800000 */
.L_x_6295:
        /* <DEDUP_REMOVED lines=12> */
.L_x_6302:
        /* <DEDUP_REMOVED lines=21> */
.L_x_6306:
[----:B------:R-:W-:Y:S05]  /*1ca0*/  BSYNC B1 ;  /* 0x0000000000017941 */ /* 0x000fea0003800000 */
.L_x_6305:
[----:B------:R-:W-:Y:S01]  /*1cb0*/  LEA R5, R0, 0x3b800000, 0x17 ;  /* 0x3b80000000057811 */ /* 0x000fe200078eb8ff */
[----:B------:R-:W-:-:S05]  /*1cc0*/  IMAD.SHL.U32 R0, R3, 0x100000, RZ ;  /* 0x0010000003007824 */ /* 0x000fca00078e00ff */
[----:B------:R-:W-:Y:S02]  /*1cd0*/  LOP3.LUT R0, R5, R0, R6, 0xfe, !PT ;  /* 0x0000000005007212 */ /* 0x000fe400078efe06 */
.L_x_6304:
[----:B------:R-:W-:Y:S05]  /*1ce0*/  BSYNC B0 ;  /* 0x0000000000007941 */ /* 0x000fea0003800000 */
.L_x_6303:
[----:B------:R-:W-:-:S04]  /*1cf0*/  F2FP.BF16.PACK_AB R0, RZ, R0 ;  /* 0x00000000ff00723e */ /* 0x000fc800000010ff */
[----:B------:R-:W-:Y:S01]  /*1d00*/  PRMT R23, R0, 0x7610, R23 ;  /* 0x0000761000177816 */ /* 0x000fe20000000017 */
[----:B------:R-:W-:Y:S05]  /*1d10*/  BRA `(.L_x_6288) ;  /* 0x000004d000007947 */ /* 0x000fea0003800000 */
.L_x_6301:
        /* <DEDUP_REMOVED lines=21> */
.L_x_6310:
[----:B------:R-:W-:Y:S05]  /*1e70*/  BSYNC B1 ;  /* 0x0000000000017941 */ /* 0x000fea0003800000 */
.L_x_6309:
[----:B------:R-:W-:Y:S01]  /*1e80*/  LEA R5, R0, 0x37800000, 0x17 ;  /* 0x3780000000057811 */ /* 0x000fe200078eb8ff */
[----:B------:R-:W-:-:S05]  /*1e90*/  IMAD.SHL.U32 R0, R3, 0x200000, RZ ;  /* 0x0020000003007824 */ /* 0x000fca00078e00ff */
[----:B------:R-:W-:Y:S02]  /*1ea0*/  LOP3.LUT R0, R5, R0, R6, 0xfe, !PT ;  /* 0x0000000005007212 */ /* 0x000fe400078efe06 */
.L_x_6308:
[----:B------:R-:W-:Y:S05]  /*1eb0*/  BSYNC B0 ;  /* 0x0000000000007941 */ /* 0x000fea0003800000 */
.L_x_6307:
[----:B------:R-:W-:-:S04]  /*1ec0*/  F2FP.BF16.PACK_AB R0, RZ, R0 ;  /* 0x00000000ff00723e */ /* 0x000fc800000010ff */
[----:B------:R-:W-:Y:S01]  /*1ed0*/  PRMT R23, R0, 0x7610, R23 ;  /* 0x0000761000177816 */ /* 0x000fe20000000017 */
[----:B------:R-:W-:Y:S05]  /*1ee0*/  BRA `(.L_x_6288) ;  /* 0x0000030000007947 */ /* 0x000fea0003800000 */
.L_x_6300:
        /* <DEDUP_REMOVED lines=14> */
.L_x_6314:
[----:B------:R-:W-:Y:S05]  /*1fd0*/  BSYNC B0 ;  /* 0x0000000000007941 */ /* 0x000fea0003800000 */
.L_x_6313:
[----:B------:R-:W-:-:S04]  /*1fe0*/  F2FP.BF16.PACK_AB R0, RZ, R0 ;  /* 0x00000000ff00723e */ /* 0x000fc800000010ff */
[----:B------:R-:W-:Y:S01]  /*1ff0*/  PRMT R23, R0, 0x7610, R23 ;  /* 0x0000761000177816 */ /* 0x000fe20000000017 */
[----:B------:R-:W-:Y:S05]  /*2000*/  BRA `(.L_x_6288) ;  /* 0x000001e000007947 */ /* 0x000fea0003800000 */
.L_x_6287:
        /* <DEDUP_REMOVED lines=21> */
.L_x_6312:
[----:B------:R-:W2:Y:S02]  /*2160*/  LDG.E.64 R4, [R4.64] ;  /* 0x0000002404047981 */ /* 0x000ea4000c1e1b00 */
[----:B--2---:R-:W0:Y:S02]  /*2170*/  I2F.U64 R0, R4 ;  /* 0x0000000400007312 */ /* 0x004e240000301000 */
[----:B0-----:R-:W-:-:S04]  /*2180*/  F2FP.BF16.PACK_AB R0, RZ, R0 ;  /* 0x00000000ff00723e */ /* 0x001fc800000010ff */
[----:B------:R-:W-:Y:S01]  /*2190*/  PRMT R23, R0, 0x7610, R23 ;  /* 0x0000761000177816 */ /* 0x000fe20000000017 */
[----:B------:R-:W-:Y:S05]  /*21a0*/  BRA `(.L_x_6288) ;  /* 0x0000004000007947 */ /* 0x000fea0003800000 */
.L_x_6311:
[----:B------:R-:W2:Y:S02]  /*21b0*/  LDG.E R4, [R4.64] ;  /* 0x0000002404047981 */ /* 0x000ea4000c1e1900 */
[----:B--2---:R-:W0:Y:S02]  /*21c0*/  I2F.U32 R0, R4 ;  /* 0x0000000400007306 */ /* 0x004e240000201000 */
[----:B0-----:R-:W-:-:S04]  /*21d0*/  F2FP.BF16.PACK_AB R0, RZ, R0 ;  /* 0x00000000ff00723e */ /* 0x001fc800000010ff */
[----:B------:R-:W-:Y:S02]  /*21e0*/  PRMT R23, R0, 0x7610, R23 ;  /* 0x0000761000177816 */ /* 0x000fe40000000017 */
.L_x_6288:
[----:B------:R-:W-:-:S05]  /*21f0*/  IADD3 R29, R29, 0x80, RZ ;  /* 0x000000801d1d7810 */ /* 0x000fca0007ffe0ff */
.L_x_6250:
[----:B-1-3--:R-:W-:Y:S05]  /*2200*/  BSYNC B6 ;  /* 0x0000000000067941 */ /* 0x00afea0003800000 */
.L_x_6249:
        /* <DEDUP_REMOVED lines=24> */
.L_x_6320:
[----:B------:R-:W2:Y:S02]  /*2390*/  LDG.E.U8 R4, [R4.64] ;  /* 0x0000002404047981 */ /* 0x000ea4000c1e1100 */
[----:B--2---:R-:W0:Y:S02]  /*23a0*/  I2F.U16 R0, R4 ;  /* 0x0000000400007306 */ /* 0x004e240000101000 */
[----:B0-----:R-:W-:-:S04]  /*23b0*/  F2FP.BF16.PACK_AB R0, RZ, R0 ;  /* 0x00000000ff00723e */ /* 0x001fc800000010ff */
[----:B------:R-:W-:Y:S01]  /*23c0*/  PRMT R24, R0, 0x7610, R24 ;  /* 0x0000761000187816 */ /* 0x000fe20000000018 */
[----:B------:R-:W-:Y:S05]  /*23d0*/  BRA `(.L_x_6322) ;  /* 0x00000f1000007947 */ /* 0x000fea0003800000 */
.L_x_6319:
        /* <DEDUP_REMOVED lines=11> */
.L_x_6324:
[----:B------:R-:W2:Y:S02]  /*2490*/  LDG.E R4, [R4.64] ;  /* 0x0000002404047981 */ /* 0x000ea4000c1e1900 */
[----:B--2---:R-:W0:Y:S02]  /*24a0*/  I2F R0, R4 ;  /* 0x0000000400007306 */ /* 0x004e240000201400 */
[----:B0-----:R-:W-:-:S04]  /*24b0*/  F2FP.BF16.PACK_AB R0, RZ, R0 ;  /* 0x00000000ff00723e */ /* 0x001fc800000010ff */
[----:B------:R-:W-:Y:S01]  /*24c0*/  PRMT R24, R0, 0x7610, R24 ;  /* 0x0000761000187816 */ /* 0x000fe20000000018 */
[----:B------:R-:W-:Y:S05]  /*24d0*/  BRA `(.L_x_6322) ;  /* 0x00000e1000007947 */ /* 0x000fea0003800000 */
.L_x_6323:
[----:B------:R-:W2:Y:S02]  /*24e0*/  LDG.E.U16 R4, [R4.64] ;  /* 0x0000002404047981 */ /* 0x000ea4000c1e1500 */
[----:B--2---:R-:W0:Y:S02]  /*24f0*/  I2F.S16 R0, R4 ;  /* 0x0000000400007306 */ /* 0x004e240000101400 */
[----:B0-----:R-:W-:-:S04]  /*2500*/  F2FP.BF16.PACK_AB R0, RZ, R0 ;  /* 0x00000000ff00723e */ /* 0x001fc800000010ff */
[----:B------:R-:W-:Y:S01]  /*2510*/  PRMT R24, R0, 0x7610, R24 ;  /* 0x0000761000187816 */ /* 0x000fe20000000018 */
[----:B------:R-:W-:Y:S05]  /*2520*/  BRA `(.L_x_6322) ;  /* 0x00000dc000007947 */ /* 0x000fea0003800000 */
.L_x_6318:
        /* <DEDUP_REMOVED lines=9> */
.L_x_6326:
[----:B------:R-:W2:Y:S02]  /*25c0*/  LDG.E.U16 R0, [R4.64] ;  /* 0x0000002404007981 */ /* 0x000ea4000c1e1500 */
[----:B--2---:R-:W-:-:S05]  /*25d0*/  HADD2.F32 R0, -RZ, R0.H0_H0 ;  /* 0x20000000ff007230 */ /* 0x004fca0000004100 */
[----:B------:R-:W-:-:S04]  /*25e0*/  F2FP.BF16.PACK_AB R0, RZ, R0 ;  /* 0x00000000ff00723e */ /* 0x000fc800000010ff */
[----:B------:R-:W-:Y:S01]  /*25f0*/  PRMT R24, R0, 0x7610, R24 ;  /* 0x0000761000187816 */ /* 0x000fe20000000018 */
[----:B------:R-:W-:Y:S05]  /*2600*/  BRA `(.L_x_6322) ;  /* 0x00000ce000007947 */ /* 0x000fea0003800000 */
.L_x_6325:
        /* <DEDUP_REMOVED lines=9> */
.L_x_6328:
[----:B------:R-:W2:Y:S02]  /*26a0*/  LDG.E.U16 R4, [R4.64] ;  /* 0x0000002404047981 */ /* 0x000ea4000c1e1500 */
[----:B--2---:R-:W-:-:S05]  /*26b0*/  HADD2.F32 R0, -RZ, R4.H0_H0 ;  /* 0x20000004ff007230 */ /* 0x004fca0000004100 */
[----:B------:R-:W-:-:S04]  /*26c0*/  F2FP.BF16.PACK_AB R0, RZ, R0 ;  /* 0x00000000ff00723e */ /* 0x000fc800000010ff */
[----:B------:R-:W-:Y:S01]  /*26d0*/  PRMT R24, R0, 0x7610, R24 ;  /* 0x0000761000187816 */ /* 0x000fe20000000018 */
[----:B------:R-:W-:Y:S05]  /*26e0*/  BRA `(.L_x_6322) ;  /* 0x00000c0000007947 */ /* 0x000fea0003800000 */
.L_x_6327:
[----:B------:R-:W2:Y:S02]  /*26f0*/  LDG.E.64 R4, [R4.64] ;  /* 0x0000002404047981 */ /* 0x000ea4000c1e1b00 */
[----:B--2---:R-:W0:Y:S01]  /*2700*/  F2F.F32.F64 R0, R4 ;  /* 0x0000000400007310 */ /* 0x004e220000301000 */
[----:B------:R-:W0:-:S14]  /*2710*/  DSETP.GEU.AND P0, PT, |R4|, c[0x2][0x0], PT ;  /* 0x008000000400762a */ /* 0x000e1c0003f0e200 */
[----:B0-----:R-:W-:-:S05]  /*2720*/  @!P0 FMUL R0, R0, 1.175494350822287508e-38 ;  /* 0x0080000000008820 */ /* 0x001fca0000400000 */
[----:B------:R-:W-:-:S04]  /*2730*/  F2FP.BF16.PACK_AB R0, RZ, R0 ;  /* 0x00000000ff00723e */ /* 0x000fc800000010ff */
[----:B------:R-:W-:Y:S01]  /*2740*/  PRMT R24, R0, 0x7610, R24 ;  /* 0x0000761000187816 */ /* 0x000fe20000000018 */
[----:B------:R-:W-:Y:S05]  /*2750*/  BRA `(.L_x_6322) ;  /* 0x00000b9000007947 */ /* 0x000fea0003800000 */
.L_x_6317:
        /* <DEDUP_REMOVED lines=14> */
.L_x_6331:
[----:B------:R-:W2:Y:S02]  /*2840*/  LDG.E.64 R4, [R4.64] ;  /* 0x0000002404047981 */ /* 0x000ea4000c1e1b00 */
[----:B--2---:R-:W0:Y:S01]  /*2850*/  F2F.F32.F64 R0, R4 ;  /* 0x0000000400007310 */ /* 0x004e220000301000 */
[----:B------:R-:W0:-:S14]  /*2860*/  DSETP.GEU.AND P0, PT, |R4|, c[0x2][0x0], PT ;  /* 0x008000000400762a */ /* 0x000e1c0003f0e200 */
[----:B0-----:R-:W-:-:S05]  /*2870*/  @!P0 FMUL R0, R0, 1.175494350822287508e-38 ;  /* 0x0080000000008820 */ /* 0x001fca0000400000 */
[----:B------:R-:W-:-:S04]  /*2880*/  F2FP.BF16.PACK_AB R0, RZ, R0 ;  /* 0x00000000ff00723e */ /* 0x000fc800000010ff */
[----:B------:R-:W-:Y:S01]  /*2890*/  PRMT R24, R0, 0x7610, R24 ;  /* 0x0000761000187816 */ /* 0x000fe20000000018 */
[----:B------:R-:W-:Y:S05]  /*28a0*/  BRA `(.L_x_6322) ;  /* 0x00000a4000007947 */ /* 0x000fea0003800000 */
.L_x_6330:
        /* <DEDUP_REMOVED lines=28> */
.L_x_6333:
        /* <DEDUP_REMOVED lines=16> */
.L_x_6332:
[----:B------:R0:W5:Y:S01]  /*2b70*/  LDG.E.U16 R24, [R4.64] ;  /* 0x0000002404187981 */ /* 0x000162000c1e1500 */
[----:B------:R-:W-:Y:S05]  /*2b80*/  BRA `(.L_x_6322) ;  /* 0x0000076000007947 */ /* 0x000fea0003800000 */
.L_x_6329:
        /* <DEDUP_REMOVED lines=12> */
.L_x_6336:
        /* <DEDUP_REMOVED lines=21> */
.L_x_6340:
[----:B------:R-:W-:Y:S05]  /*2da0*/  BSYNC B1 ;  /* 0x0000000000017941 */ /* 0x000fea0003800000 */
.L_x_6339:
[----:B------:R-:W-:Y:S01]  /*2db0*/  LEA R5, R0, 0x3b800000, 0x17 ;  /* 0x3b80000000057811 */ /* 0x000fe200078eb8ff */
[----:B------:R-:W-:-:S05]  /*2dc0*/  IMAD.SHL.U32 R0, R3, 0x100000, RZ ;  /* 0x0010000003007824 */ /* 0x000fca00078e00ff */
[----:B------:R-:W-:Y:S02]  /*2dd0*/  LOP3.LUT R0, R5, R0, R6, 0xfe, !PT ;  /* 0x0000000005007212 */ /* 0x000fe400078efe06 */
.L_x_6338:
[----:B------:R-:W-:Y:S05]  /*2de0*/  BSYNC B0 ;  /* 0x0000000000007941 */ /* 0x000fea0003800000 */
.L_x_6337:
[----:B------:R-:W-:-:S04]  /*2df0*/  F2FP.BF16.PACK_AB R0, RZ, R0 ;  /* 0x00000000ff00723e */ /* 0x000fc800000010ff */
[----:B------:R-:W-:Y:S01]  /*2e00*/  PRMT R24, R0, 0x7610, R24 ;  /* 0x0000761000187816 */ /* 0x000fe20000000018 */
[----:B------:R-:W-:Y:S05]  /*2e10*/  BRA `(.L_x_6322) ;  /* 0x000004d000007947 */ /* 0x000fea0003800000 */
.L_x_6335:
        /* <DEDUP_REMOVED lines=21> */
.L_x_6344:
[----:B------:R-:W-:Y:S05]  /*2f70*/  BSYNC B1 ;  /* 0x0000000000017941 */ /* 0x000fea0003800000 */
.L_x_6343:
[----:B------:R-:W-:Y:S01]  /*2f80*/  LEA R5, R0, 0x37800000, 0x17 ;  /* 0x3780000000057811 */ /* 0x000fe200078eb8ff */
[----:B------:R-:W-:-:S05]  /*2f90*/  IMAD.SHL.U32 R0, R3, 0x200000, RZ ;  /* 0x0020000003007824 */ /* 0x000fca00078e00ff */
[----:B------:R-:W-:Y:S02]  /*2fa0*/  LOP3.LUT R0, R5, R0, R6, 0xfe, !PT ;  /* 0x0000000005007212 */ /* 0x000fe400078efe06 */
.L_x_6342:
[----:B------:R-:W-:Y:S05]  /*2fb0*/  BSYNC B0 ;  /* 0x0000000000007941 */ /* 0x000fea0003800000 */
.L_x_6341:
[----:B------:R-:W-:-:S04]  /*2fc0*/  F2FP.BF16.PACK_AB R0, RZ, R0 ;  /* 0x00000000ff00723e */ /* 0x000fc800000010ff */
[----:B------:R-:W-:Y:S01]  /*2fd0*/  PRMT R24, R0, 0x7610, R24 ;  /* 0x0000761000187816 */ /* 0x000fe20000000018 */
[----:B------:R-:W-:Y:S05]  /*2fe0*/  BRA `(.L_x_6322) ;  /* 0x0000030000007947 */ /* 0x000fea0003800000 */
.L_x_6334:
        /* <DEDUP_REMOVED lines=14> */
.L_x_6348:
[----:B------:R-:W-:Y:S05]  /*30d0*/  BSYNC B0 ;  /* 0x0000000000007941 */ /* 0x000fea0003800000 */
.L_x_6347:
[----:B------:R-:W-:-:S04]  /*30e0*/  F2FP.BF16.PACK_AB R0, RZ, R0 ;  /* 0x00000000ff00723e */ /* 0x000fc800000010ff */
[----:B------:R-:W-:Y:S01]  /*30f0*/  PRMT R24, R0, 0x7610, R24 ;  /* 0x0000761000187816 */ /* 0x000fe20000000018 */
[----:B------:R-:W-:Y:S05]  /*3100*/  BRA `(.L_x_6322) ;  /* 0x000001e000007947 */ /* 0x000fea0003800000 */
.L_x_6321:
        /* <DEDUP_REMOVED lines=21> */
.L_x_6346:
[----:B------:R-:W2:Y:S02]  /*3260*/  LDG.E.64 R4, [R4.64] ;  /* 0x0000002404047981 */ /* 0x000ea4000c1e1b00 */
[----:B--2---:R-:W0:Y:S02]  /*3270*/  I2F.U64 R0, R4 ;  /* 0x0000000400007312 */ /* 0x004e240000301000 */
[----:B0-----:R-:W-:-:S04]  /*3280*/  F2FP.BF16.PACK_AB R0, RZ, R0 ;  /* 0x00000000ff00723e */ /* 0x001fc800000010ff */
[----:B------:R-:W-:Y:S01]  /*3290*/  PRMT R24, R0, 0x7610, R24 ;  /* 0x0000761000187816 */ /* 0x000fe20000000018 */
[----:B------:R-:W-:Y:S05]  /*32a0*/  BRA `(.L_x_6322) ;  /* 0x0000004000007947 */ /* 0x000fea0003800000 */
.L_x_6345:
[----:B------:R-:W2:Y:S02]  /*32b0*/  LDG.E R4, [R4.64] ;  /* 0x0000002404047981 */ /* 0x000ea4000c1e1900 */
[----:B--2---:R-:W0:Y:S02]  /*32c0*/  I2F.U32 R0, R4 ;  /* 0x0000000400007306 */ /* 0x004e240000201000 */
[----:B0-----:R-:W-:-:S04]  /*32d0*/  F2FP.BF16.PACK_AB R0, RZ, R0 ;  /* 0x00000000ff00723e */ /* 0x001fc800000010ff */
[----:B------:R-:W-:Y:S02]  /*32e0*/  PRMT R24, R0, 0x7610, R24 ;  /* 0x0000761000187816 */ /* 0x000fe40000000018 */
.L_x_6322:
        /* <DEDUP_REMOVED lines=19> */
.L_x_6352:
[----:B------:R-:W2:Y:S02]  /*3420*/  LDG.E.U8 R4, [R4.64] ;  /* 0x0000002404047981 */ /* 0x000ea4000c1e1100 */
[----:B--2---:R-:W0:Y:S02]  /*3430*/  I2F.U16 R0, R4 ;  /* 0x0000000400007306 */ /* 0x004e240000101000 */
[----:B0-----:R-:W-:-:S04]  /*3440*/  F2FP.BF16.PACK_AB R0, RZ, R0 ;  /* 0x00000000ff00723e */ /* 0x001fc800000010ff */
[----:B------:R-:W-:Y:S01]  /*3450*/  PRMT R25, R0, 0x7610, R25 ;  /* 0x0000761000197816 */ /* 0x000fe20000000019 */
[----:B------:R-:W-:Y:S05]  /*3460*/  BRA `(.L_x_6354) ;  /* 0x00000f0000007947 */ /* 0x000fea0003800000 */
.L_x_6351:
        /* <DEDUP_REMOVED lines=11> */
.L_x_6356:
[----:B------:R-:W2:Y:S02]  /*3520*/  LDG.E R4, [R4.64] ;  /* 0x0000002404047981 */ /* 0x000ea4000c1e1900 */
[----:B--2---:R-:W0:Y:S02]  /*3530*/  I2F R0, R4 ;  /* 0x0000000400007306 */ /* 0x004e240000201400 */
[----:B0-----:R-:W-:-:S04]  /*3540*/  F2FP.BF16.PACK_AB R0, RZ, R0 ;  /* 0x00000000ff00723e */ /* 0x001fc800000010ff */
[----:B------:R-:W-:Y:S01]  /*3550*/  PRMT R25, R0, 0x7610, R25 ;  /* 0x0000761000197816 */ /* 0x000fe20000000019 */
[----:B------:R-:W-:Y:S05]  /*3560*/  BRA `(.L_x_6354) ;  /* 0x00000e0000007947 */ /* 0x000fea0003800000 */
.L_x_6355:
[----:B------:R-:W2:Y:S02]  /*3570*/  LDG.E.U16 R4, [R4.64] ;  /* 0x0000002404047981 */ /* 0x000ea4000c1e1500 */
[----:B--2---:R-:W0:Y:S02]  /*3580*/  I2F.S16 R0, R4 ;  /* 0x0000000400007306 */ /* 0x004e240000101400 */
[----:B0-----:R-:W-:-:S04]  /*3590*/  F2FP.BF16.PACK_AB R0, RZ, R0 ;  /* 0x00000000ff00723e */ /* 0x001fc800000010ff */
[----:B------:R-:W-:Y:S01]  /*35a0*/  PRMT R25, R0, 0x7610, R25 ;  /* 0x0000761000197816 */ /* 0x000fe20000000019 */
[----:B------:R-:W-:Y:S05]  /*35b0*/  BRA `(.L_x_6354) ;  /* 0x00000db000007947 */ /* 0x000fea0003800000 */
.L_x_6350:
        /* <DEDUP_REMOVED lines=9> */
.L_x_6358:
[----:B------:R-:W2:Y:S02]  /*3650*/  LDG.E.U16 R0, [R4.64] ;  /* 0x0000002404007981 */ /* 0x000ea4000c1e1500 */
[----:B--2---:R-:W-:-:S05]  /*3660*/  HADD2.F32 R0, -RZ, R0.H0_H0 ;  /* 0x20000000ff007230 */ /* 0x004fca0000004100 */
[----:B------:R-:W-:-:S04]  /*3670*/  F2FP.BF16.PACK_AB R0, RZ, R0 ;  /* 0x00000000ff00723e */ /* 0x000fc800000010ff */
[----:B------:R-:W-:Y:S01]  /*3680*/  PRMT R25, R0, 0x7610, R25 ;  /* 0x0000761000197816 */ /* 0x000fe20000000019 */
[----:B------:R-:W-:Y:S05]  /*3690*/  BRA `(.L_x_6354) ;  /* 0x00000cd000007947 */ /* 0x000fea0003800000 */
.L_x_6357:
        /* <DEDUP_REMOVED lines=9> */
.L_x_6360:
[----:B------:R-:W2:Y:S02]  /*3730*/  LDG.E.U16 R4, [R4.64] ;  /* 0x0000002404047981 */ /* 0x000ea4000c1e1500 */
[----:B--2---:R-:W-:-:S05]  /*3740*/  HADD2.F32 R0, -RZ, R4.H0_H0 ;  /* 0x20000004ff007230 */ /* 0x004fca0000004100 */
[----:B------:R-:W-:-:S04]  /*3750*/  F2FP.BF16.PACK_AB R0, RZ, R0 ;  /* 0x00000000ff00723e */ /* 0x000fc800000010ff */
[----:B------:R-:W-:Y:S01]  /*3760*/  PRMT R25, R0, 0x7610, R25 ;  /* 0x0000761000197816 */ /* 0x000fe20000000019 */
[----:B------:R-:W-:Y:S05]  /*3770*/  BRA `(.L_x_6354) ;  /* 0x00000bf000007947 */ /* 0x000fea0003800000 */
.L_x_6359:
[----:B------:R-:W2:Y:S02]  /*3780*/  LDG.E.64 R4, [R4.64] ;  /* 0x0000002404047981 */ /* 0x000ea4000c1e1b00 */
[----:B--2---:R-:W0:Y:S01]  /*3790*/  F2F.F32.F64 R0, R4 ;  /* 0x0000000400007310 */ /* 0x004e220000301000 */
[----:B------:R-:W0:-:S14]  /*37a0*/  DSETP.GEU.AND P0, PT, |R4|, c[0x2][0x0], PT ;  /* 0x008000000400762a */ /* 0x000e1c0003f0e200 */
[----:B0-----:R-:W-:-:S05]  /*37b0*/  @!P0 FMUL R0, R0, 1.175494350822287508e-38 ;  /* 0x0080000000008820 */ /* 0x001fca0000400000 */
[----:B------:R-:W-:-:S04]  /*37c0*/  F2FP.BF16.PACK_AB R0, RZ, R0 ;  /* 0x00000000ff00723e */ /* 0x000fc800000010ff */
[----:B------:R-:W-:Y:S01]  /*37d0*/  PRMT R25, R0, 0x7610, R25 ;  /* 0x0000761000197816 */ /* 0x000fe20000000019 */
[----:B------:R-:W-:Y:S05]  /*37e0*/  BRA `(.L_x_6354) ;  /* 0x00000b8000007947 */ /* 0x000fea0003800000 */
.L_x_6349:
        /* <DEDUP_REMOVED lines=14> */
.L_x_6363:
[----:B------:R-:W2:Y:S02]  /*38d0*/  LDG.E.64 R4, [R4.64] ;  /* 0x0000002404047981 */ /* 0x000ea4000c1e1b00 */
[----:B--2---:R-:W0:Y:S01]  /*38e0*/  F2F.F32.F64 R0, R4 ;  /* 0x0000000400007310 */ /* 0x004e220000301000 */
[----:B------:R-:W0:-:S14]  /*38f0*/  DSETP.GEU.AND P0, PT, |R4|, c[0x2][0x0], PT ;  /* 0x008000000400762a */ /* 0x000e1c0003f0e200 */
[----:B0-----:R-:W-:-:S05]  /*3900*/  @!P0 FMUL R0, R0, 1.175494350822287508e-38 ;  /* 0x0080000000008820 */ /* 0x001fca0000400000 */
[----:B------:R-:W-:-:S04]  /*3910*/  F2FP.BF16.PACK_AB R0, RZ, R0 ;  /* 0x00000000ff00723e */ /* 0x000fc800000010ff */
[----:B------:R-:W-:Y:S01]  /*3920*/  PRMT R25, R0, 0x7610, R25 ;  /* 0x0000761000197816 */ /* 0x000fe20000000019 */
[----:B------:R-:W-:Y:S05]  /*3930*/  BRA `(.L_x_6354) ;  /* 0x00000a3000007947 */ /* 0x000fea0003800000 */
.L_x_6362:
        /* <DEDUP_REMOVED lines=28> */
.L_x_6365:
        /* <DEDUP_REMOVED lines=15> */
.L_x_6364:
[----:B------:R0:W5:Y:S01]  /*3bf0*/  LDG.E.U16 R25, [R4.64] ;  /* 0x0000002404197981 */ /* 0x000162000c1e1500 */
[----:B------:R-:W-:Y:S05]  /*3c00*/  BRA `(.L_x_6354) ;  /* 0x0000076000007947 */ /* 0x000fea0003800000 */
.L_x_6361:
        /* <DEDUP_REMOVED lines=12> */
.L_x_6368:
        /* <DEDUP_REMOVED lines=21> */
.L_x_6372:
[----:B------:R-:W-:Y:S05]  /*3e20*/  BSYNC B1 ;  /* 0x0000000000017941 */ /* 0x000fea0003800000 */
.L_x_6371:
[----:B------:R-:W-:Y:S01]  /*3e30*/  LEA R5, R0, 0x3b800000, 0x17 ;  /* 0x3b80000000057811 */ /* 0x000fe200078eb8ff */
[----:B------:R-:W-:-:S05]  /*3e40*/  IMAD.SHL.U32 R0, R3, 0x100000, RZ ;  /* 0x0010000003007824 */ /* 0x000fca00078e00ff */
[----:B------:R-:W-:Y:S02]  /*3e50*/  LOP3.LUT R0, R5, R0, R6, 0xfe, !PT ;  /* 0x0000000005007212 */ /* 0x000fe400078efe06 */
.L_x_6370:
[----:B------:R-:W-:Y:S05]  /*3e60*/  BSYNC B0 ;  /* 0x0000000000007941 */ /* 0x000fea0003800000 */
.L_x_6369:
[----:B------:R-:W-:-:S04]  /*3e70*/  F2FP.BF16.PACK_AB R0, RZ, R0 ;  /* 0x00000000ff00723e */ /* 0x000fc800000010ff */
[----:B------:R-:W-:Y:S01]  /*3e80*/  PRMT R25, R0, 0x7610, R25 ;  /* 0x0000761000197816 */ /* 0x000fe20000000019 */
[----:B------:R-:W-:Y:S05]  /*3e90*/  BRA `(.L_x_6354) ;  /* 0x000004d000007947 */ /* 0x000fea0003800000 */
.L_x_6367:
        /* <DEDUP_REMOVED lines=21> */
.L_x_6376:
[----:B------:R-:W-:Y:S05]  /*3ff0*/  BSYNC B1 ;  /* 0x0000000000017941 */ /* 0x000fea0003800000 */
.L_x_6375:
[----:B------:R-:W-:Y:S01]  /*4000*/  LEA R5, R0, 0x37800000, 0x17 ;  /* 0x3780000000057811 */ /* 0x000fe200078eb8ff */
[----:B------:R-:W-:-:S05]  /*4010*/  IMAD.SHL.U32 R0, R3, 0x200000, RZ ;  /* 0x0020000003007824 */ /* 0x000fca00078e00ff */
[----:B------:R-:W-:Y:S02]  /*4020*/  LOP3.LUT R0, R5, R0, R6, 0xfe, !PT ;  /* 0x0000000005007212 */ /* 0x000fe400078efe06 */
.L_x_6374:
[----:B------:R-:W-:Y:S05]  /*4030*/  BSYNC B0 ;  /* 0x0000000000007941 */ /* 0x000fea0003800000 */
.L_x_6373:
[----:B------:R-:W-:-:S04]  /*4040*/  F2FP.BF16.PACK_AB R0, RZ, R0 ;  /* 0x00000000ff00723e */ /* 0x000fc800000010ff */
[----:B------:R-:W-:Y:S01]  /*4050*/  PRMT R25, R0, 0x7610, R25 ;  /* 0x0000761000197816 */ /* 0x000fe20000000019 */
[----:B------:R-:W-:Y:S05]  /*4060*/  BRA `(.L_x_6354) ;  /* 0x0000030000007947 */ /* 0x000fea0003800000 */
.L_x_6366:
        /* <DEDUP_REMOVED lines=14> */
.L_x_6380:
[----:B------:R-:W-:Y:S05]  /*4150*/  BSYNC B0 ;  /* 0x0000000000007941 */ /* 0x000fea0003800000 */
.L_x_6379:
[----:B------:R-:W-:-:S04]  /*4160*/  F2FP.BF16.PACK_AB R0, RZ, R0 ;  /* 0x00000000ff00723e */ /* 0x000fc800000010ff */
[----:B------:R-:W-:Y:S01]  /*4170*/  PRMT R25, R0, 0x7610, R25 ;  /* 0x0000761000197816 */ /* 0x000fe20000000019 */
[----:B------:R-:W-:Y:S05]  /*4180*/  BRA `(.L_x_6354) ;  /* 0x000001e000007947 */ /* 0x000fea0003800000 */
.L_x_6353:
        /* <DEDUP_REMOVED lines=21> */
.L_x_6378:
[----:B------:R-:W2:Y:S02]  /*42e0*/  LDG.E.64 R4, [R4.64] ;  /* 0x0000002404047981 */ /* 0x000ea4000c1e1b00 */
[----:B--2---:R-:W0:Y:S02]  /*42f0*/  I2F.U64 R0, R4 ;  /* 0x0000000400007312 */ /* 0x004e240000301000 */
[----:B0-----:R-:W-:-:S04]  /*4300*/  F2FP.BF16.PACK_AB R0, RZ, R0 ;  /* 0x00000000ff00723e */ /* 0x001fc800000010ff */
[----:B------:R-:W-:Y:S01]  /*4310*/  PRMT R25, R0, 0x7610, R25 ;  /* 0x0000761000197816 */ /* 0x000fe20000000019 */
[----:B------:R-:W-:Y:S05]  /*4320*/  BRA `(.L_x_6354) ;  /* 0x0000004000007947 */ /* 0x000fea0003800000 */
.L_x_6377:
[----:B------:R-:W2:Y:S02]  /*4330*/  LDG.E R4, [R4.64] ;  /* 0x0000002404047981 */ /* 0x000ea4000c1e1900 */
[----:B--2---:R-:W0:Y:S02]  /*4340*/  I2F.U32 R0, R4 ;  /* 0x0000000400007306 */ /* 0x004e240000201000 */
[----:B0-----:R-:W-:-:S04]  /*4350*/  F2FP.BF16.PACK_AB R0, RZ, R0 ;  /* 0x00000000ff00723e */ /* 0x001fc800000010ff */
[----:B------:R-:W-:Y:S02]  /*4360*/  PRMT R25, R0, 0x7610, R25 ;  /* 0x0000761000197816 */ /* 0x000fe40000000019 */
.L_x_6354:
[----:B------:R-:W-:-:S05]  /*4370*/  IADD3 R29, R29, 0x80, RZ ;  /* 0x000000801d1d7810 */ /* 0x000fca0007ffe0ff */
.L_x_6316:
[----:B------:R-:W-:Y:S05]  /*4380*/  BSYNC B6 ;  /* 0x0000000000067941 */ /* 0x000fea0003800000 */
.L_x_6315:
[----:B------:R-:W-:Y:S01]  /*4390*/  ISETP.GE.AND P0, PT, R29, R16, PT ;  /* 0x000000101d00720c */ /* 0x000fe20003f06270 */
[----:B------:R-:W-:Y:S01]  /*43a0*/  BSSY B6, `(.L_x_6381) ;  /* 0x0000217000067945 */ /* 0x000fe20003800000 */
[----:B------:R-:W-:Y:S02]  /*43b0*/  PRMT R17, RZ, 0x7610, R17 ;  /* 0x00007610ff117816 */ /* 0x000fe40000000011 */
[----:B------:R-:W-:Y:S02]  /*43c0*/  PRMT R18, RZ, 0x7610, R18 ;  /* 0x00007610ff127816 */ /* 0x000fe40000000012 */
[----:B------:R-:W-:-:S07]  /*43d0*/  PRMT R22, RZ, 0x7610, R22 ;  /* 0x00007610ff167816 */ /* 0x000fce0000000016 */
        /* <DEDUP_REMOVED lines=21> */
.L_x_6386:
[----:B------:R-:W2:Y:S02]  /*4530*/  LDG.E.U8 R4, [R4.64] ;  /* 0x0000002404047981 */ /* 0x000ea4000c1e1100 */
[----:B--2---:R-:W0:Y:S02]  /*4540*/  I2F.U16 R0, R4 ;  /* 0x0000000400007306 */ /* 0x004e240000101000 */
[----:B0-----:R-:W-:-:S04]  /*4550*/  F2FP.BF16.PACK_AB R0, RZ, R0 ;  /* 0x00000000ff00723e */ /* 0x001fc800000010ff */
[----:B------:R-:W-:Y:S01]  /*4560*/  PRMT R18, R0, 0x7610, R18 ;  /* 0x0000761000127816 */ /* 0x000fe20000000012 */
[----:B------:R-:W-:Y:S05]  /*4570*/  BRA `(.L_x_6388) ;  /* 0x00000f0000007947 */ /* 0x000fea0003800000 */
.L_x_6385:
        /* <DEDUP_REMOVED lines=11> */
.L_x_6390:
[----:B------:R-:W2:Y:S02]  /*4630*/  LDG.E R4, [R4.64] ;  /* 0x0000002404047981 */ /* 0x000ea4000c1e1900 */
[----:B--2---:R-:W0:Y:S02]  /*4640*/  I2F R0, R4 ;  /* 0x0000000400007306 */ /* 0x004e240000201400 */
[----:B0-----:R-:W-:-:S04]  /*4650*/  F2FP.BF16.PACK_AB R0, RZ, R0 ;  /* 0x00000000ff00723e */ /* 0x001fc800000010ff */
[----:B------:R-:W-:Y:S01]  /*4660*/  PRMT R18, R0, 0x7610, R18 ;  /* 0x0000761000127816 */ /* 0x000fe20000000012 */
[----:B------:R-:W-:Y:S05]  /*4670*/  BRA `(.L_x_6388) ;  /* 0x00000e0000007947 */ /* 0x000fea0003800000 */
.L_x_6389:
[----:B------:R-:W2:Y:S02]  /*4680*/  LDG.E.U16 R4, [R4.64] ;  /* 0x0000002404047981 */ /* 0x000ea4000c1e1500 */
[----:B--2---:R-:W0:Y:S02]  /*4690*/  I2F.S16 R0, R4 ;  /* 0x0000000400007306 */ /* 0x004e240000101400 */
[----:B0-----:R-:W-:-:S04]  /*46a0*/  F2FP.BF16.PACK_AB R0, RZ, R0 ;  /* 0x00000000ff00723e */ /* 0x001fc800000010ff */
[----:B------:R-:W-:Y:S01]  /*46b0*/  PRMT R18, R0, 0x7610, R18 ;  /* 0x0000761000127816 */ /* 0x000fe20000000012 */
[----:B------:R-:W-:Y:S05]  /*46c0*/  BRA `(.L_x_6388) ;  /* 0x00000db000007947 */ /* 0x000fea0003800000 */
.L_x_6384:
        /* <DEDUP_REMOVED lines=9> */
.L_x_6392:
[----:B------:R-:W2:Y:S02]  /*4760*/  LDG.E.U16 R0, [R4.64] ;  /* 0x0000002404007981 */ /* 0x000ea4000c1e1500 */
[----:B--2---:R-:W-:-:S05]  /*4770*/  HADD2.F32 R0, -RZ, R0.H0_H0 ;  /* 0x20000000ff007230 */ /* 0x004fca0000004100 */
[----:B------:R-:W-:-:S04]  /*4780*/  F2FP.BF16.PACK_AB R0, RZ, R0 ;  /* 0x00000000ff00723e */ /* 0x000fc800000010ff */
[----:B------:R-:W-:Y:S01]  /*4790*/  PRMT R18, R0, 0x7610, R18 ;  /* 0x0000761000127816 */ /* 0x000fe20000000012 */
[----:B------:R-:W-:Y:S05]  /*47a0*/  BRA `(.L_x_6388) ;  /* 0x00000cd000007947 */ /* 0x000fea0003800000 */
.L_x_6391:
        /* <DEDUP_REMOVED lines=9> */
.L_x_6394:
[----:B------:R-:W2:Y:S02]  /*4840*/  LDG.E.U16 R4, [R4.64] ;  /* 0x0000002404047981 */ /* 0x000ea4000c1e1500 */
[----:B--2---:R-:W-:-:S05]  /*4850*/  HADD2.F32 R0, -RZ, R4.H0_H0 ;  /* 0x20000004ff007230 */ /* 0x004fca0000004100 */
[----:B------:R-:W-:-:S04]  /*4860*/  F2FP.BF16.PACK_AB R0, RZ, R0 ;  /* 0x00000000ff00723e */ /* 0x000fc800000010ff */
[----:B------:R-:W-:Y:S01]  /*4870*/  PRMT R18, R0, 0x7610, R18 ;  /* 0x0000761000127816 */ /* 0x000fe20000000012 */
[----:B------:R-:W-:Y:S05]  /*4880*/  BRA `(.L_x_6388) ;  /* 0x00000bf000007947 */ /* 0x000fea0003800000 */
.L_x_6393:
[----:B------:R-:W2:Y:S02]  /*4890*/  LDG.E.64 R4, [R4.64] ;  /* 0x0000002404047981 */ /* 0x000ea4000c1e1b00 */
[----:B--2---:R-:W0:Y:S01]  /*48a0*/  F2F.F32.F64 R0, R4 ;  /* 0x0000000400007310 */ /* 0x004e220000301000 */
[----:B------:R-:W0:-:S14]  /*48b0*/  DSETP.GEU.AND P0, PT, |R4|, c[0x2][0x0], PT ;  /* 0x008000000400762a */ /* 0x000e1c0003f0e200 */
[----:B0-----:R-:W-:-:S05]  /*48c0*/  @!P0 FMUL R0, R0, 1.175494350822287508e-38 ;  /* 0x0080000000008820 */ /* 0x001fca0000400000 */
[----:B------:R-:W-:-:S04]  /*48d0*/  F2FP.BF16.PACK_AB R0, RZ, R0 ;  /* 0x00000000ff00723e */ /* 0x000fc800000010ff */
[----:B------:R-:W-:Y:S01]  /*48e0*/  PRMT R18, R0, 0x7610, R18 ;  /* 0x0000761000127816 */ /* 0x000fe20000000012 */
[----:B------:R-:W-:Y:S05]  /*48f0*/  BRA `(.L_x_6388) ;  /* 0x00000b8000007947 */ /* 0x000fea0003800000 */
.L_x_6383:
        /* <DEDUP_REMOVED lines=14> */
.L_x_6397:
[----:B------:R-:W2:Y:S02]  /*49e0*/  LDG.E.64 R4, [R4.64] ;  /* 0x0000002404047981 */ /* 0x000ea4000c1e1b00 */
[----:B--2---:R-:W0:Y:S01]  /*49f0*/  F2F.F32.F64 R0, R4 ;  /* 0x0000000400007310 */ /* 0x004e220000301000 */
[----:B------:R-:W0:-:S14]  /*4a00*/  DSETP.GEU.AND P0, PT, |R4|, c[0x2][0x0], PT ;  /* 0x008000000400762a */ /* 0x000e1c0003f0e200 */
[----:B0-----:R-:W-:-:S05]  /*4a10*/  @!P0 FMUL R0, R0, 1.175494350822287508e-38 ;  /* 0x0080000000008820 */ /* 0x001fca0000400000 */
[----:B------:R-:W-:-:S04]  /*4a20*/  F2FP.BF16.PACK_AB R0, RZ, R0 ;  /* 0x00000000ff00723e */ /* 0x000fc800000010ff */
[----:B------:R-:W-:Y:S01]  /*4a30*/  PRMT R18, R0, 0x7610, R18 ;  /* 0x0000761000127816 */ /* 0x000fe20000000012 */
[----:B------:R-:W-:Y:S05]  /*4a40*/  BRA `(.L_x_6388) ;  /* 0x00000a3000007947 */ /* 0x000fea0003800000 */
.L_x_6396:
        /* <DEDUP_REMOVED lines=28> */
.L_x_6399:
        /* <DEDUP_REMOVED lines=15> */
.L_x_6398:
[----:B------:R0:W5:Y:S01]  /*4d00*/  LDG.E.U16 R18, [R4.64] ;  /* 0x0000002404127981 */ /* 0x000162000c1e1500 */
[----:B------:R-:W-:Y:S05]  /*4d10*/  BRA `(.L_x_6388) ;  /* 0x0000076000007947 */ /* 0x000fea0003800000 */
.L_x_6395:
        /* <DEDUP_REMOVED lines=12> */
.L_x_6402:
        /* <DEDUP_REMOVED lines=21> */
.L_x_6406:
[----:B------:R-:W-:Y:S05]  /*4f30*/  BSYNC B1 ;  /* 0x0000000000017941 */ /* 0x000fea0003800000 */
.L_x_6405:
[----:B------:R-:W-:Y:S01]  /*4f40*/  LEA R5, R0, 0x3b800000, 0x17 ;  /* 0x3b80000000057811 */ /* 0x000fe200078eb8ff */
[----:B------:R-:W-:-:S05]  /*4f50*/  IMAD.SHL.U32 R0, R3, 0x100000, RZ ;  /* 0x0010000003007824 */ /* 0x000fca00078e00ff */
[----:B------:R-:W-:Y:S02]  /*4f60*/  LOP3.LUT R0, R5, R0, R6, 0xfe, !PT ;  /* 0x0000000005007212 */ /* 0x000fe400078efe06 */
.L_x_6404:
[----:B------:R-:W-:Y:S05]  /*4f70*/  BSYNC B0 ;  /* 0x0000000000007941 */ /* 0x000fea0003800000 */
.L_x_6403:
[----:B------:R-:W-:-:S04]  /*4f80*/  F2FP.BF16.PACK_AB R0, RZ, R0 ;  /* 0x00000000ff00723e */ /* 0x000fc800000010ff */
[----:B------:R-:W-:Y:S01]  /*4f90*/  PRMT R18, R0, 0x7610, R18 ;  /* 0x0000761000127816 */ /* 0x000fe20000000012 */
[----:B------:R-:W-:Y:S05]  /*4fa0*/  BRA `(.L_x_6388) ;  /* 0x000004d000007947 */ /* 0x000fea0003800000 */
.L_x_6401:
        /* <DEDUP_REMOVED lines=21> */
.L_x_6410:
[----:B------:R-:W-:Y:S05]  /*5100*/  BSYNC B1 ;  /* 0x0000000000017941 */ /* 0x000fea0003800000 */
.L_x_6409:
[----:B------:R-:W-:Y:S01]  /*5110*/  LEA R5, R0, 0x37800000, 0x17 ;  /* 0x3780000000057811 */ /* 0x000fe200078eb8ff */
[----:B------:R-:W-:-:S05]  /*5120*/  IMAD.SHL.U32 R0, R3, 0x200000, RZ ;  /* 0x0020000003007824 */ /* 0x000fca00078e00ff */
[----:B------:R-:W-:Y:S02]  /*5130*/  LOP3.LUT R0, R5, R0, R6, 0xfe, !PT ;  /* 0x0000000005007212 */ /* 0x000fe400078efe06 */
.L_x_6408:
[----:B------:R-:W-:Y:S05]  /*5140*/  BSYNC B0 ;  /* 0x0000000000007941 */ /* 0x000fea0003800000 */
.L_x_6407:
[----:B------:R-:W-:-:S04]  /*5150*/  F2FP.BF16.PACK_AB R0, RZ, R0 ;  /* 0x00000000ff00723e */ /* 0x000fc800000010ff */
[----:B------:R-:W-:Y:S01]  /*5160*/  PRMT R18, R0, 0x7610, R18 ;  /* 0x0000761000127816 */ /* 0x000fe20000000012 */
[----:B------:R-:W-:Y:S05]  /*5170*/  BRA `(.L_x_6388) ;  /* 0x0000030000007947 */ /* 0x000fea0003800000 */
.L_x_6400:
        /* <DEDUP_REMOVED lines=14> */
.L_x_6414:
[----:B------:R-:W-:Y:S05]  /*5260*/  BSYNC B0 ;  /* 0x0000000000007941 */ /* 0x000fea0003800000 */
.L_x_6413:
[----:B------:R-:W-:-:S04]  /*5270*/  F2FP.BF16.PACK_AB R0, RZ, R0 ;  /* 0x00000000ff00723e */ /* 0x000fc800000010ff */
[----:B------:R-:W-:Y:S01]  /*5280*/  PRMT R18, R0, 0x7610, R18 ;  /* 0x0000761000127816 */ /* 0x000fe20000000012 */
[----:B------:R-:W-:Y:S05]  /*5290*/  BRA `(.L_x_6388) ;  /* 0x000001e000007947 */ /* 0x000fea0003800000 */
.L_x_6387:
        /* <DEDUP_REMOVED lines=21> */
.L_x_6412:
[----:B------:R-:W2:Y:S02]  /*53f0*/  LDG.E.64 R4, [R4.64] ;  /* 0x0000002404047981 */ /* 0x000ea4000c1e1b00 */
[----:B--2---:R-:W0:Y:S02]  /*5400*/  I2F.U64 R0, R4 ;  /* 0x0000000400007312 */ /* 0x004e240000301000 */
[----:B0-----:R-:W-:-:S04]  /*5410*/  F2FP.BF16.PACK_AB R0, RZ, R0 ;  /* 0x00000000ff00723e */ /* 0x001fc800000010ff */
[----:B------:R-:W-:Y:S01]  /*5420*/  PRMT R18, R0, 0x7610, R18 ;  /* 0x0000761000127816 */ /* 0x000fe20000000012 */
[----:B------:R-:W-:Y:S05]  /*5430*/  BRA `(.L_x_6388) ;  /* 0x0000004000007947 */ /* 0x000fea0003800000 */
.L_x_6411:
[----:B------:R-:W2:Y:S02]  /*5440*/  LDG.E R4, [R4.64] ;  /* 0x0000002404047981 */ /* 0x000ea4000c1e1900 */
[----:B--2---:R-:W0:Y:S02]  /*5450*/  I2F.U32 R0, R4 ;  /* 0x0000000400007306 */ /* 0x004e240000201000 */
[----:B0-----:R-:W-:-:S04]  /*5460*/  F2FP.BF16.PACK_AB R0, RZ, R0 ;  /* 0x00000000ff00723e */ /* 0x001fc800000010ff */
[----:B------:R-:W-:Y:S02]  /*5470*/  PRMT R18, R0, 0x7610, R18 ;  /* 0x0000761000127816 */ /* 0x000fe40000000012 */
.L_x_6388:
        /* <DEDUP_REMOVED lines=19> */
.L_x_6418:
[----:B------:R-:W2:Y:S02]  /*55b0*/  LDG.E.U8 R4, [R4.64] ;  /* 0x0000002404047981 */ /* 0x000ea4000c1e1100 */
[----:B--2---:R-:W0:Y:S02]  /*55c0*/  I2F.U16 R0, R4 ;  /* 0x0000000400007306 */ /* 0x004e240000101000 */
[----:B0-----:R-:W-:-:S04]  /*55d0*/  F2FP.BF16.PACK_AB R0, RZ, R0 ;  /* 0x00000000ff00723e */ /* 0x001fc800000010ff */
[----:B------:R-:W-:Y:S01]  /*55e0*/  PRMT R22, R0, 0x7610, R22 ;  /* 0x0000761000167816 */ /* 0x000fe20000000016 */
[----:B------:R-:W-:Y:S05]  /*55f0*/  BRA `(.L_x_6420) ;  /* 0x00000f0000007947 */ /* 0x000fea0003800000 */
.L_x_6417:
        /* <DEDUP_REMOVED lines=11> */
.L_x_6422:
[----:B------:R-:W2:Y:S02]  /*56b0*/  LDG.E R4, [R4.64] ;  /* 0x0000002404047981 */ /* 0x000ea4000c1e1900 */
[----:B--2---:R-:W0:Y:S02]  /*56c0*/  I2F R0, R4 ;  /* 0x0000000400007306 */ /* 0x004e240000201400 */
[----:B0-----:R-:W-:-:S04]  /*56d0*/  F2FP.BF16.PACK_AB R0, RZ, R0 ;  /* 0x00000000ff00723e */ /* 0x001fc800000010ff */
[----:B------:R-:W-:Y:S01]  /*56e0*/  PRMT R22, R0, 0x7610, R22 ;  /* 0x0000761000167816 */ /* 0x000fe20000000016 */
[----:B------:R-:W-:Y:S05]  /*56f0*/  BRA `(.L_x_6420) ;  /* 0x00000e0000007947 */ /* 0x000fea0003800000 */
.L_x_6421:
[----:B------:R-:W2:Y:S02]  /*5700*/  LDG.E.U16 R4, [R4.64] ;  /* 0x0000002404047981 */ /* 0x000ea4000c1e1500 */
[----:B--2---:R-:W0:Y:S02]  /*5710*/  I2F.S16 R0, R4 ;  /* 0x0000000400007306 */ /* 0x004e240000101400 */
[----:B0-----:R-:W-:-:S04]  /*5720*/  F2FP.BF16.PACK_AB R0, RZ, R0 ;  /* 0x00000000ff00723e */ /* 0x001fc800000010ff */
[----:B------:R-:W-:Y:S01]  /*5730*/  PRMT R22, R0, 0x7610, R22 ;  /* 0x0000761000167816 */ /* 0x000fe20000000016 */
[----:B------:R-:W-:Y:S05]  /*5740*/  BRA `(.L_x_6420) ;  /* 0x00000db000007947 */ /* 0x000fea0003800000 */
.L_x_6416:
        /* <DEDUP_REMOVED lines=9> */
.L_x_6424:
[----:B------:R-:W2:Y:S02]  /*57e0*/  LDG.E.U16 R0, [R4.64] ;  /* 0x0000002404007981 */ /* 0x000ea4000c1e1500 */
[----:B--2---:R-:W-:-:S05]  /*57f0*/  HADD2.F32 R0, -RZ, R0.H0_H0 ;  /* 0x20000000ff007230 */ /* 0x004fca0000004100 */
[----:B------:R-:W-:-:S04]  /*5800*/  F2FP.BF16.PACK_AB R0, RZ, R0 ;  /* 0x00000000ff00723e */ /* 0x000fc800000010ff */
[----:B------:R-:W-:Y:S01]  /*5810*/  PRMT R22, R0, 0x7610, R22 ;  /* 0x0000761000167816 */ /* 0x000fe20000000016 */
[----:B------:R-:W-:Y:S05]  /*5820*/  BRA `(.L_x_6420) ;  /* 0x00000cd000007947 */ /* 0x000fea0003800000 */
.L_x_6423:
        /* <DEDUP_REMOVED lines=9> */
.L_x_6426:
[----:B------:R-:W2:Y:S02]  /*58c0*/  LDG.E.U16 R4, [R4.64] ;  /* 0x0000002404047981 */ /* 0x000ea4000c1e1500 */
[----:B--2---:R-:W-:-:S05]  /*58d0*/  HADD2.F32 R0, -RZ, R4.H0_H0 ;  /* 0x20000004ff007230 */ /* 0x004fca0000004100 */
[----:B------:R-:W-:-:S04]  /*58e0*/  F2FP.BF16.PACK_AB R0, RZ, R0 ;  /* 0x00000000ff00723e */ /* 0x000fc800000010ff */
[----:B------:R-:W-:Y:S01]  /*58f0*/  PRMT R22, R0, 0x7610, R22 ;  /* 0x0000761000167816 */ /* 0x000fe20000000016 */
[----:B------:R-:W-:Y:S05]  /*5900*/  BRA `(.L_x_6420) ;  /* 0x00000bf000007947 */ /* 0x000fea0003800000 */
.L_x_6425:
[----:B------:R-:W2:Y:S02]  /*5910*/  LDG.E.64 R4, [R4.64] ;  /* 0x0000002404047981 */ /* 0x000ea4000c1e1b00 */
[----:B--2---:R-:W0:Y:S01]  /*5920*/  F2F.F32.F64 R0, R4 ;  /* 0x0000000400007310 */ /* 0x004e220000301000 */
[----:B------:R-:W0:-:S14]  /*5930*/  DSETP.GEU.AND P0, PT, |R4|, c[0x2][0x0], PT ;  /* 0x008000000400762a */ /* 0x000e1c0003f0e200 */
[----:B0-----:R-:W-:-:S05]  /*5940*/  @!P0 FMUL R0, R0, 1.175494350822287508e-38 ;  /* 0x0080000000008820 */ /* 0x001fca0000400000 */
[----:B------:R-:W-:-:S04]  /*5950*/  F2FP.BF16.PACK_AB R0, RZ, R0 ;  /* 0x00000000ff00723e */ /* 0x000fc800000010ff */
[----:B------:R-:W-:Y:S01]  /*5960*/  PRMT R22, R0, 0x7610, R22 ;  /* 0x0000761000167816 */ /* 0x000fe20000000016 */
[----:B------:R-:W-:Y:S05]  /*5970*/  BRA `(.L_x_6420) ;  /* 0x00000b8000007947 */ /* 0x000fea0003800000 */
.L_x_6415:
        /* <DEDUP_REMOVED lines=14> */
.L_x_6429:
[----:B------:R-:W2:Y:S02]  /*5a60*/  LDG.E.64 R4, [R4.64] ;  /* 0x0000002404047981 */ /* 0x000ea4000c1e1b00 */
[----:B--2---:R-:W0:Y:S01]  /*5a70*/  F2F.F32.F64 R0, R4 ;  /* 0x0000000400007310 */ /* 0x004e220000301000 */
[----:B------:R-:W0:-:S14]  /*5a80*/  DSETP.GEU.AND P0, PT, |R4|, c[0x2][0x0], PT ;  /* 0x008000000400762a */ /* 0x000e1c0003f0e200 */
[----:B0-----:R-:W-:-:S05]  /*5a90*/  @!P0 FMUL R0, R0, 1.175494350822287508e-38 ;  /* 0x0080000000008820 */ /* 0x001fca0000400000 */
[----:B------:R-:W-:-:S04]  /*5aa0*/  F2FP.BF16.PACK_AB R0, RZ, R0 ;  /* 0x00000000ff00723e */ /* 0x000fc800000010ff */
[----:B------:R-:W-:Y:S01]  /*5ab0*/  PRMT R22, R0, 0x7610, R22 ;  /* 0x0000761000167816 */ /* 0x000fe20000000016 */
[----:B------:R-:W-:Y:S05]  /*5ac0*/  BRA `(.L_x_6420) ;  /* 0x00000a3000007947 */ /* 0x000fea0003800000 */
.L_x_6428:
        /* <DEDUP_REMOVED lines=28> */
.L_x_6431:
        /* <DEDUP_REMOVED lines=15> */
.L_x_6430:
[----:B------:R0:W5:Y:S01]  /*5d80*/  LDG.E.U16 R22, [R4.64] ;  /* 0x0000002404167981 */ /* 0x000162000c1e1500 */
[----:B------:R-:W-:Y:S05]  /*5d90*/  BRA `(.L_x_6420) ;  /* 0x0000076000007947 */ /* 0x000fea0003800000 */
.L_x_6427:
        /* <DEDUP_REMOVED lines=12> */
.L_x_6434:
        /* <DEDUP_REMOVED lines=21> */
.L_x_6438:
[----:B------:R-:W-:Y:S05]  /*5fb0*/  BSYNC B1 ;  /* 0x0000000000017941 */ /* 0x000fea0003800000 */
.L_x_6437:
[----:B------:R-:W-:Y:S01]  /*5fc0*/  LEA R5, R0, 0x3b800000, 0x17 ;  /* 0x3b80000000057811 */ /* 0x000fe200078eb8ff */
[----:B------:R-:W-:-:S05]  /*5fd0*/  IMAD.SHL.U32 R0, R3, 0x100000, RZ ;  /* 0x0010000003007824 */ /* 0x000fca00078e00ff */
[----:B------:R-:W-:Y:S02]  /*5fe0*/  LOP3.LUT R0, R5, R0, R6, 0xfe, !PT ;  /* 0x0000000005007212 */ /* 0x000fe400078efe06 */
.L_x_6436:
[----:B------:R-:W-:Y:S05]  /*5ff0*/  BSYNC B0 ;  /* 0x0000000000007941 */ /* 0x000fea0003800000 */
.L_x_6435:
[----:B------:R-:W-:-:S04]  /*6000*/  F2FP.BF16.PACK_AB R0, RZ, R0 ;  /* 0x00000000ff00723e */ /* 0x000fc800000010ff */
[----:B------:R-:W-:Y:S01]  /*6010*/  PRMT R22, R0, 0x7610, R22 ;  /* 0x0000761000167816 */ /* 0x000fe20000000016 */
[----:B------:R-:W-:Y:S05]  /*6020*/  BRA `(.L_x_6420) ;  /* 0x000004d000007947 */ /* 0x000fea0003800000 */
.L_x_6433:
        /* <DEDUP_REMOVED lines=21> */
.L_x_6442:
[----:B------:R-:W-:Y:S05]  /*6180*/  BSYNC B1 ;  /* 0x0000000000017941 */ /* 0x000fea0003800000 */
.L_x_6441:
[----:B------:R-:W-:Y:S01]  /*6190*/  LEA R5, R0, 0x37800000, 0x17 ;  /* 0x3780000000057811 */ /* 0x000fe200078eb8ff */
[----:B------:R-:W-:-:S05]  /*61a0*/  IMAD.SHL.U32 R0, R3, 0x200000, RZ ;  /* 0x0020000003007824 */ /* 0x000fca00078e00ff */
[----:B------:R-:W-:Y:S02]  /*61b0*/  LOP3.LUT R0, R5, R0, R6, 0xfe, !PT ;  /* 0x0000000005007212 */ /* 0x000fe400078efe06 */
.L_x_6440:
[----:B------:R-:W-:Y:S05]  /*61c0*/  BSYNC B0 ;  /* 0x0000000000007941 */ /* 0x000fea0003800000 */
.L_x_6439:
[----:B------:R-:W-:-:S04]  /*61d0*/  F2FP.BF16.PACK_AB R0, RZ, R0 ;  /* 0x00000000ff00723e */ /* 0x000fc800000010ff */
[----:B------:R-:W-:Y:S01]  /*61e0*/  PRMT R22, R0, 0x7610, R22 ;  /* 0x0000761000167816 */ /* 0x000fe20000000016 */
[----:B------:R-:W-:Y:S05]  /*61f0*/  BRA `(.L_x_6420) ;  /* 0x0000030000007947 */ /* 0x000fea0003800000 */
.L_x_6432:
        /* <DEDUP_REMOVED lines=14> */
.L_x_6446:
[----:B------:R-:W-:Y:S05]  /*62e0*/  BSYNC B0 ;  /* 0x0000000000007941 */ /* 0x000fea0003800000 */
.L_x_6445:
[----:B------:R-:W-:-:S04]  /*62f0*/  F2FP.BF16.PACK_AB R0, RZ, R0 ;  /* 0x00000000ff00723e */ /* 0x000fc800000010ff */
[----:B------:R-:W-:Y:S01]  /*6300*/  PRMT R22, R0, 0x7610, R22 ;  /* 0x0000761000167816 */ /* 0x000fe20000000016 */
[----:B------:R-:W-:Y:S05]  /*6310*/  BRA `(.L_x_6420) ;  /* 0x000001e000007947 */ /* 0x000fea0003800000 */
.L_x_6419:
        /* <DEDUP_REMOVED lines=21> */
.L_x_6444:
[----:B------:R-:W2:Y:S02]  /*6470*/  LDG.E.64 R4, [R4.64] ;  /* 0x0000002404047981 */ /* 0x000ea4000c1e1b00 */
[----:B--2---:R-:W0:Y:S02]  /*6480*/  I2F.U64 R0, R4 ;  /* 0x0000000400007312 */ /* 0x004e240000301000 */
[----:B0-----:R-:W-:-:S04]  /*6490*/  F2FP.BF16.PACK_AB R0, RZ, R0 ;  /* 0x00000000ff00723e */ /* 0x001fc800000010ff */
[----:B------:R-:W-:Y:S01]  /*64a0*/  PRMT R22, R0, 0x7610, R22 ;  /* 0x0000761000167816 */ /* 0x000fe20000000016 */
[----:B------:R-:W-:Y:S05]  /*64b0*/  BRA `(.L_x_6420) ;  /* 0x0000004000007947 */ /* 0x000fea0003800000 */
.L_x_6443:
[----:B------:R-:W2:Y:S02]  /*64c0*/  LDG.E R4, [R4.64] ;  /* 0x0000002404047981 */ /* 0x000ea4000c1e1900 */
[----:B--2---:R-:W0:Y:S02]  /*64d0*/  I2F.U32 R0, R4 ;  /* 0x0000000400007306 */ /* 0x004e240000201000 */
[----:B0-----:R-:W-:-:S04]  /*64e0*/  F2FP.BF16.PACK_AB R0, RZ, R0 ;  /* 0x00000000ff00723e */ /* 0x001fc800000010ff */
[----:B------:R-:W-:Y:S02]  /*64f0*/  PRMT R22, R0, 0x7610, R22 ;  /* 0x0000761000167816 */ /* 0x000fe40000000016 */
.L_x_6420:
[----:B------:R-:W-:-:S05]  /*6500*/  IADD3 R29, R29, 0x80, RZ ;  /* 0x000000801d1d7810 */ /* 0x000fca0007ffe0ff */
.L_x_6382:
[----:B------:R-:W-:Y:S05]  /*6510*/  BSYNC B6 ;  /* 0x0000000000067941 */ /* 0x000fea0003800000 */
.L_x_6381:
        /* <DEDUP_REMOVED lines=24> */
.L_x_6452:
[----:B------:R-:W2:Y:S02]  /*66a0*/  LDG.E.U8 R4, [R4.64] ;  /* 0x0000002404047981 */ /* 0x000ea4000c1e1100 */
[----:B--2---:R-:W0:Y:S02]  /*66b0*/  I2F.U16 R0, R4 ;  /* 0x0000000400007306 */ /* 0x004e240000101000 */
[----:B0-----:R-:W-:-:S04]  /*66c0*/  F2FP.BF16.PACK_AB R0, RZ, R0 ;  /* 0x00000000ff00723e */ /* 0x001fc800000010ff */
[----:B------:R-:W-:Y:S01]  /*66d0*/  PRMT R17, R0, 0x7610, R17 ;  /* 0x0000761000117816 */ /* 0x000fe20000000011 */
[----:B------:R-:W-:Y:S05]  /*66e0*/  BRA `(.L_x_6454) ;  /* 0x00000f0000007947 */ /* 0x000fea0003800000 */
.L_x_6451:
        /* <DEDUP_REMOVED lines=11> */
.L_x_6456:
[----:B------:R-:W2:Y:S02]  /*67a0*/  LDG.E R4, [R4.64] ;  /* 0x0000002404047981 */ /* 0x000ea4000c1e1900 */
[----:B--2---:R-:W0:Y:S02]  /*67b0*/  I2F R0, R4 ;  /* 0x0000000400007306 */ /* 0x004e240000201400 */
[----:B0-----:R-:W-:-:S04]  /*67c0*/  F2FP.BF16.PACK_AB R0, RZ, R0 ;  /* 0x00000000ff00723e */ /* 0x001fc800000010ff */
[----:B------:R-:W-:Y:S01]  /*67d0*/  PRMT R17, R0, 0x7610, R17 ;  /* 0x0000761000117816 */ /* 0x000fe20000000011 */
[----:B------:R-:W-:Y:S05]  /*67e0*/  BRA `(.L_x_6454) ;  /* 0x00000e0000007947 */ /* 0x000fea0003800000 */
.L_x_6455:
[----:B------:R-:W2:Y:S02]  /*67f0*/  LDG.E.U16 R4, [R4.64] ;  /* 0x0000002404047981 */ /* 0x000ea4000c1e1500 */
[----:B--2---:R-:W0:Y:S02]  /*6800*/  I2F.S16 R0, R4 ;  /* 0x0000000400007306 */ /* 0x004e240000101400 */
[----:B0-----:R-:W-:-:S04]  /*6810*/  F2FP.BF16.PACK_AB R0, RZ, R0 ;  /* 0x00000000ff00723e */ /* 0x001fc800000010ff */
[----:B------:R-:W-:Y:S01]  /*6820*/  PRMT R17, R0, 0x7610, R17 ;  /* 0x0000761000117816 */ /* 0x000fe20000000011 */
[----:B------:R-:W-:Y:S05]  /*6830*/  BRA `(.L_x_6454) ;  /* 0x00000db000007947 */ /* 0x000fea0003800000 */
.L_x_6450:
        /* <DEDUP_REMOVED lines=9> */
.L_x_6458:
[----:B------:R-:W2:Y:S02]  /*68d0*/  LDG.E.U16 R0, [R4.64] ;  /* 0x0000002404007981 */ /* 0x000ea4000c1e1500 */
[----:B--2---:R-:W-:-:S05]  /*68e0*/  HADD2.F32 R0, -RZ, R0.H0_H0 ;  /* 0x20000000ff007230 */ /* 0x004fca0000004100 */
[----:B------:R-:W-:-:S04]  /*68f0*/  F2FP.BF16.PACK_AB R0, RZ, R0 ;  /* 0x00000000ff00723e */ /* 0x000fc800000010ff */
[----:B------:R-:W-:Y:S01]  /*6900*/  PRMT R17, R0, 0x7610, R17 ;  /* 0x0000761000117816 */ /* 0x000fe20000000011 */
[----:B------:R-:W-:Y:S05]  /*6910*/  BRA `(.L_x_6454) ;  /* 0x00000cd000007947 */ /* 0x000fea0003800000 */
.L_x_6457:
        /* <DEDUP_REMOVED lines=9> */
.L_x_6460:
[----:B------:R-:W2:Y:S02]  /*69b0*/  LDG.E.U16 R4, [R4.64] ;  /* 0x0000002404047981 */ /* 0x000ea4000c1e1500 */
[----:B--2---:R-:W-:-:S05]  /*69c0*/  HADD2.F32 R0, -RZ, R4.H0_H0 ;  /* 0x20000004ff007230 */ /* 0x004fca0000004100 */
[----:B------:R-:W-:-:S04]  /*69d0*/  F2FP.BF16.PACK_AB R0, RZ, R0 ;  /* 0x00000000ff00723e */ /* 0x000fc800000010ff */
[----:B------:R-:W-:Y:S01]  /*69e0*/  PRMT R17, R0, 0x7610, R17 ;  /* 0x0000761000117816 */ /* 0x000fe20000000011 */
[----:B------:R-:W-:Y:S05]  /*69f0*/  BRA `(.L_x_6454) ;  /* 0x00000bf000007947 */ /* 0x000fea0003800000 */
.L_x_6459:
[----:B------:R-:W2:Y:S02]  /*6a00*/  LDG.E.64 R4, [R4.64] ;  /* 0x0000002404047981 */ /* 0x000ea4000c1e1b00 */
[----:B--2---:R-:W0:Y:S01]  /*6a10*/  F2F.F32.F64 R0, R4 ;  /* 0x0000000400007310 */ /* 0x004e220000301000 */
[----:B------:R-:W0:-:S14]  /*6a20*/  DSETP.GEU.AND P0, PT, |R4|, c[0x2][0x0], PT ;  /* 0x008000000400762a */ /* 0x000e1c0003f0e200 */
[----:B0-----:R-:W-:-:S05]  /*6a30*/  @!P0 FMUL R0, R0, 1.175494350822287508e-38 ;  /* 0x0080000000008820 */ /* 0x001fca0000400000 */
[----:B------:R-:W-:-:S04]  /*6a40*/  F2FP.BF16.PACK_AB R0, RZ, R0 ;  /* 0x00000000ff00723e */ /* 0x000fc800000010ff */
[----:B------:R-:W-:Y:S01]  /*6a50*/  PRMT R17, R0, 0x7610, R17 ;  /* 0x0000761000117816 */ /* 0x000fe20000000011 */
[----:B------:R-:W-:Y:S05]  /*6a60*/  BRA `(.L_x_6454) ;  /* 0x00000b8000007947 */ /* 0x000fea0003800000 */
.L_x_6449:
        /* <DEDUP_REMOVED lines=14> */
.L_x_6463:
[----:B------:R-:W2:Y:S02]  /*6b50*/  LDG.E.64 R4, [R4.64] ;  /* 0x0000002404047981 */ /* 0x000ea4000c1e1b00 */
[----:B--2---:R-:W0:Y:S01]  /*6b60*/  F2F.F32.F64 R0, R4 ;  /* 0x0000000400007310 */ /* 0x004e220000301000 */
[----:B------:R-:W0:-:S14]  /*6b70*/  DSETP.GEU.AND P0, PT, |R4|, c[0x2][0x0], PT ;  /* 0x008000000400762a */ /* 0x000e1c0003f0e200 */
[----:B0-----:R-:W-:-:S05]  /*6b80*/  @!P0 FMUL R0, R0, 1.175494350822287508e-38 ;  /* 0x0080000000008820 */ /* 0x001fca0000400000 */
[----:B------:R-:W-:-:S04]  /*6b90*/  F2FP.BF16.PACK_AB R0, RZ, R0 ;  /* 0x00000000ff00723e */ /* 0x000fc800000010ff */
[----:B------:R-:W-:Y:S01]  /*6ba0*/  PRMT R17, R0, 0x7610, R17 ;  /* 0x0000761000117816 */ /* 0x000fe20000000011 */
[----:B------:R-:W-:Y:S05]  /*6bb0*/  BRA `(.L_x_6454) ;  /* 0x00000a3000007947 */ /* 0x000fea0003800000 */
.L_x_6462:
        /* <DEDUP_REMOVED lines=28> */
.L_x_6465:
        /* <DEDUP_REMOVED lines=15> */
.L_x_6464:
[----:B------:R0:W5:Y:S01]  /*6e70*/  LDG.E.U16 R17, [R4.64] ;  /* 0x0000002404117981 */ /* 0x000162000c1e1500 */
[----:B------:R-:W-:Y:S05]  /*6e80*/  BRA `(.L_x_6454) ;  /* 0x0000076000007947 */ /* 0x000fea0003800000 */
.L_x_6461:
        /* <DEDUP_REMOVED lines=12> */
.L_x_6468:
        /* <DEDUP_REMOVED lines=21> */
.L_x_6472:
[----:B------:R-:W-:Y:S05]  /*70a0*/  BSYNC B1 ;  /* 0x0000000000017941 */ /* 0x000fea0003800000 */
.L_x_6471:
[----:B------:R-:W-:Y:S01]  /*70b0*/  LEA R5, R0, 0x3b800000, 0x17 ;  /* 0x3b80000000057811 */ /* 0x000fe200078eb8ff */
[----:B------:R-:W-:-:S05]  /*70c0*/  IMAD.SHL.U32 R0, R3, 0x100000, RZ ;  /* 0x0010000003007824 */ /* 0x000fca00078e00ff */
[----:B------:R-:W-:Y:S02]  /*70d0*/  LOP3.LUT R0, R5, R0, R6, 0xfe, !PT ;  /* 0x0000000005007212 */ /* 0x000fe400078efe06 */
.L_x_6470:
[----:B------:R-:W-:Y:S05]  /*70e0*/  BSYNC B0 ;  /* 0x0000000000007941 */ /* 0x000fea0003800000 */
.L_x_6469:
[----:B------:R-:W-:-:S04]  /*70f0*/  F2FP.BF16.PACK_AB R0, RZ, R0 ;  /* 0x00000000ff00723e */ /* 0x000fc800000010ff */
[----:B------:R-:W-:Y:S01]  /*7100*/  PRMT R17, R0, 0x7610, R17 ;  /* 0x0000761000117816 */ /* 0x000fe20000000011 */
[----:B------:R-:W-:Y:S05]  /*7110*/  BRA `(.L_x_6454) ;  /* 0x000004d000007947 */ /* 0x000fea0003800000 */
.L_x_6467:
        /* <DEDUP_REMOVED lines=21> */
.L_x_6476:
[----:B------:R-:W-:Y:S05]  /*7270*/  BSYNC B1 ;  /* 0x0000000000017941 */ /* 0x000fea0003800000 */
.L_x_6475:
[----:B------:R-:W-:Y:S01]  /*7280*/  LEA R5, R0, 0x37800000, 0x17 ;  /* 0x3780000000057811 */ /* 0x000fe200078eb8ff */
[----:B------:R-:W-:-:S05]  /*7290*/  IMAD.SHL.U32 R0, R3, 0x200000, RZ ;  /* 0x0020000003007824 */ /* 0x000fca00078e00ff */
[----:B------:R-:W-:Y:S02]  /*72a0*/  LOP3.LUT R0, R5, R0, R6, 0xfe, !PT ;  /* 0x0000000005007212 */ /* 0x000fe400078efe06 */
.L_x_6474:
[----:B------:R-:W-:Y:S05]  /*72b0*/  BSYNC B0 ;  /* 0x0000000000007941 */ /* 0x000fea0003800000 */
.L_x_6473:
[----:B------:R-:W-:-:S04]  /*72c0*/  F2FP.BF16.PACK_AB R0, RZ, R0 ;  /* 0x00000000ff00723e */ /* 0x000fc800000010ff */
[----:B------:R-:W-:Y:S01]  /*72d0*/  PRMT R17, R0, 0x7610, R17 ;  /* 0x0000761000117816 */ /* 0x000fe20000000011 */
[----:B------:R-:W-:Y:S05]  /*72e0*/  BRA `(.L_x_6454) ;  /* 0x0000030000007947 */ /* 0x000fea0003800000 */
.L_x_6466:
        /* <DEDUP_REMOVED lines=14> */
.L_x_6480:
[----:B------:R-:W-:Y:S05]  /*73d0*/  BSYNC B0 ;  /* 0x0000000000007941 */ /* 0x000fea0003800000 */
.L_x_6479:
[----:B------:R-:W-:-:S04]  /*73e0*/  F2FP.BF16.PACK_AB R0, RZ, R0 ;  /* 0x00000000ff00723e */ /* 0x000fc800000010ff */
[----:B------:R-:W-:Y:S01]  /*73f0*/  PRMT R17, R0, 0x7610, R17 ;  /* 0x0000761000117816 */ /* 0x000fe20000000011 */
[----:B------:R-:W-:Y:S05]  /*7400*/  BRA `(.L_x_6454) ;  /* 0x000001e000007947 */ /* 0x000fea0003800000 */
.L_x_6453:
        /* <DEDUP_REMOVED lines=21> */
.L_x_6478:
[----:B------:R-:W2:Y:S02]  /*7560*/  LDG.E.64 R4, [R4.64] ;  /* 0x0000002404047981 */ /* 0x000ea4000c1e1b00 */
[----:B--2---:R-:W0:Y:S02]  /*7570*/  I2F.U64 R0, R4 ;  /* 0x0000000400007312 */ /* 0x004e240000301000 */
[----:B0-----:R-:W-:-:S04]  /*7580*/  F2FP.BF16.PACK_AB R0, RZ, R0 ;  /* 0x00000000ff00723e */ /* 0x001fc800000010ff */
[----:B------:R-:W-:Y:S01]  /*7590*/  PRMT R17, R0, 0x7610, R17 ;  /* 0x0000761000117816 */ /* 0x000fe20000000011 */
[----:B------:R-:W-:Y:S05]  /*75a0*/  BRA `(.L_x_6454) ;  /* 0x0000004000007947 */ /* 0x000fea0003800000 */
.L_x_6477:
[----:B------:R-:W2:Y:S02]  /*75b0*/  LDG.E R4, [R4.64] ;  /* 0x0000002404047981 */ /* 0x000ea4000c1e1900 */
[----:B--2---:R-:W0:Y:S02]  /*75c0*/  I2F.U32 R0, R4 ;  /* 0x0000000400007306 */ /* 0x004e240000201000 */
[----:B0-----:R-:W-:-:S04]  /*75d0*/  F2FP.BF16.PACK_AB R0, RZ, R0 ;  /* 0x00000000ff00723e */ /* 0x001fc800000010ff */
[----:B------:R-:W-:Y:S02]  /*75e0*/  PRMT R17, R0, 0x7610, R17 ;  /* 0x0000761000117816 */ /* 0x000fe40000000011 */
.L_x_6454:
        /* <DEDUP_REMOVED lines=18> */
.L_x_6484:
[----:B------:R-:W2:Y:S02]  /*7710*/  LDG.E.U8 R4, [R4.64] ;  /* 0x0000002404047981 */ /* 0x000ea4000c1e1100 */
[----:B--2---:R-:W0:Y:S02]  /*7720*/  I2F.U16 R0, R4 ;  /* 0x0000000400007306 */ /* 0x004e240000101000 */
[----:B0-----:R-:W-:Y:S01]  /*7730*/  F2FP.BF16.PACK_AB R0, RZ, R0 ;  /* 0x00000000ff00723e */ /* 0x001fe200000010ff */
[----:B------:R-:W-:Y:S05]  /*7740*/  BRA `(.L_x_6448) ;  /* 0x00000e2000007947 */ /* 0x000fea0003800000 */
.L_x_6483:
        /* <DEDUP_REMOVED lines=10> */
.L_x_6487:
[----:B------:R-:W2:Y:S02]  /*77f0*/  LDG.E R4, [R4.64] ;  /* 0x0000002404047981 */ /* 0x000ea4000c1e1900 */
[----:B--2---:R-:W0:Y:S02]  /*7800*/  I2F R0, R4 ;  /* 0x0000000400007306 */ /* 0x004e240000201400 */
[----:B0-----:R-:W-:Y:S01]  /*7810*/  F2FP.BF16.PACK_AB R0, RZ, R0 ;  /* 0x00000000ff00723e */ /* 0x001fe200000010ff */
[----:B------:R-:W-:Y:S05]  /*7820*/  BRA `(.L_x_6448) ;  /* 0x00000d4000007947 */ /* 0x000fea0003800000 */
.L_x_6486:
[----:B------:R-:W2:Y:S02]  /*7830*/  LDG.E.U16 R4, [R4.64] ;  /* 0x0000002404047981 */ /* 0x000ea4000c1e1500 */
[----:B--2---:R-:W0:Y:S02]  /*7840*/  I2F.S16 R0, R4 ;  /* 0x0000000400007306 */ /* 0x004e240000101400 */
[----:B0-----:R-:W-:Y:S01]  /*7850*/  F2FP.BF16.PACK_AB R0, RZ, R0 ;  /* 0x00000000ff00723e */ /* 0x001fe200000010ff */
[----:B------:R-:W-:Y:S05]  /*7860*/  BRA `(.L_x_6448) ;  /* 0x00000d0000007947 */ /* 0x000fea0003800000 */
.L_x_6482:
        /* <DEDUP_REMOVED lines=9> */
.L_x_6489:
[----:B------:R-:W2:Y:S02]  /*7900*/  LDG.E.U16 R0, [R4.64] ;  /* 0x0000002404007981 */ /* 0x000ea4000c1e1500 */
[----:B--2---:R-:W-:-:S05]  /*7910*/  HADD2.F32 R0, -RZ, R0.H0_H0 ;  /* 0x20000000ff007230 */ /* 0x004fca0000004100 */
[----:B------:R-:W-:Y:S01]  /*7920*/  F2FP.BF16.PACK_AB R0, RZ, R0 ;  /* 0x00000000ff00723e */ /* 0x000fe200000010ff */
[----:B------:R-:W-:Y:S05]  /*7930*/  BRA `(.L_x_6448) ;  /* 0x00000c3000007947 */ /* 0x000fea0003800000 */
.L_x_6488:
        /* <DEDUP_REMOVED lines=9> */
.L_x_6491:
[----:B------:R-:W2:Y:S02]  /*79d0*/  LDG.E.U16 R4, [R4.64] ;  /* 0x0000002404047981 */ /* 0x000ea4000c1e1500 */
[----:B--2---:R-:W-:-:S05]  /*79e0*/  HADD2.F32 R0, -RZ, R4.H0_H0 ;  /* 0x20000004ff007230 */ /* 0x004fca0000004100 */
[----:B------:R-:W-:Y:S01]  /*79f0*/  F2FP.BF16.PACK_AB R0, RZ, R0 ;  /* 0x00000000ff00723e */ /* 0x000fe200000010ff */
[----:B------:R-:W-:Y:S05]  /*7a00*/  BRA `(.L_x_6448) ;  /* 0x00000b6000007947 */ /* 0x000fea0003800000 */
.L_x_6490:
[----:B------:R-:W2:Y:S02]  /*7a10*/  LDG.E.64 R4, [R4.64] ;  /* 0x0000002404047981 */ /* 0x000ea4000c1e1b00 */
[----:B--2---:R-:W0:Y:S01]  /*7a20*/  F2F.F32.F64 R0, R4 ;  /* 0x0000000400007310 */ /* 0x004e220000301000 */
[----:B------:R-:W0:-:S14]  /*7a30*/  DSETP.GEU.AND P0, PT, |R4|, c[0x2][0x0], PT ;  /* 0x008000000400762a */ /* 0x000e1c0003f0e200 */
[----:B0-----:R-:W-:-:S05]  /*7a40*/  @!P0 FMUL R0, R0, 1.175494350822287508e-38 ;  /* 0x0080000000008820 */ /* 0x001fca0000400000 */
[----:B------:R-:W-:Y:S01]  /*7a50*/  F2FP.BF16.PACK_AB R0, RZ, R0 ;  /* 0x00000000ff00723e */ /* 0x000fe200000010ff */
[----:B------:R-:W-:Y:S05]  /*7a60*/  BRA `(.L_x_6448) ;  /* 0x00000b0000007947 */ /* 0x000fea0003800000 */
.L_x_6481:
        /* <DEDUP_REMOVED lines=13> */
.L_x_6494:
[----:B------:R-:W2:Y:S02]  /*7b40*/  LDG.E.64 R4, [R4.64] ;  /* 0x0000002404047981 */ /* 0x000ea4000c1e1b00 */
[----:B--2---:R-:W0:Y:S01]  /*7b50*/  F2F.F32.F64 R0, R4 ;  /* 0x0000000400007310 */ /* 0x004e220000301000 */
[----:B------:R-:W0:-:S14]  /*7b60*/  DSETP.GEU.AND P0, PT, |R4|, c[0x2][0x0], PT ;  /* 0x008000000400762a */ /* 0x000e1c0003f0e200 */
[----:B0-----:R-:W-:-:S05]  /*7b70*/  @!P0 FMUL R0, R0, 1.175494350822287508e-38 ;  /* 0x0080000000008820 */ /* 0x001fca0000400000 */
[----:B------:R-:W-:Y:S01]  /*7b80*/  F2FP.BF16.PACK_AB R0, RZ, R0 ;  /* 0x00000000ff00723e */ /* 0x000fe200000010ff */
[----:B------:R-:W-:Y:S05]  /*7b90*/  BRA `(.L_x_6448) ;  /* 0x000009d000007947 */ /* 0x000fea0003800000 */
.L_x_6493:
        /* <DEDUP_REMOVED lines=28> */
.L_x_6496:
        /* <DEDUP_REMOVED lines=14> */
.L_x_6495:
[----:B------:R0:W5:Y:S01]  /*7e40*/  LDG.E.U16 R0, [R4.64] ;  /* 0x0000002404007981 */ /* 0x000162000c1e1500 */
[----:B------:R-:W-:Y:S05]  /*7e50*/  BRA `(.L_x_6448) ;  /* 0x0000071000007947 */ /* 0x000fea0003800000 */
.L_x_6492:
        /* <DEDUP_REMOVED lines=12> */
.L_x_6499:
        /* <DEDUP_REMOVED lines=21> */
.L_x_6503:
[----:B------:R-:W-:Y:S05]  /*8070*/  BSYNC B1 ;  /* 0x0000000000017941 */ /* 0x000fea0003800000 */
.L_x_6502:
[----:B------:R-:W-:Y:S01]  /*8080*/  LEA R5, R0, 0x3b800000, 0x17 ;  /* 0x3b80000000057811 */ /* 0x000fe200078eb8ff */
[----:B------:R-:W-:-:S05]  /*8090*/  IMAD.SHL.U32 R0, R3, 0x100000, RZ ;  /* 0x0010000003007824 */ /* 0x000fca00078e00ff */
[----:B------:R-:W-:Y:S02]  /*80a0*/  LOP3.LUT R0, R5, R0, R6, 0xfe, !PT ;  /* 0x0000000005007212 */ /* 0x000fe400078efe06 */
.L_x_6501:
[----:B------:R-:W-:Y:S05]  /*80b0*/  BSYNC B0 ;  /* 0x0000000000007941 */ /* 0x000fea0003800000 */
.L_x_6500:
[----:B------:R-:W-:Y:S01]  /*80c0*/  F2FP.BF16.PACK_AB R0, RZ, R0 ;  /* 0x00000000ff00723e */ /* 0x000fe200000010ff */
[----:B------:R-:W-:Y:S05]  /*80d0*/  BRA `(.L_x_6448) ;  /* 0x0000049000007947 */ /* 0x000fea0003800000 */
.L_x_6498:
        /* <DEDUP_REMOVED lines=21> */
.L_x_6507:
[----:B------:R-:W-:Y:S05]  /*8230*/  BSYNC B1 ;  /* 0x0000000000017941 */ /* 0x000fea0003800000 */
.L_x_6506:
[----:B------:R-:W-:Y:S01]  /*8240*/  LEA R5, R0, 0x37800000, 0x17 ;  /* 0x3780000000057811 */ /* 0x000fe200078eb8ff */
[----:B------:R-:W-:-:S05]  /*8250*/  IMAD.SHL.U32 R0, R3, 0x200000, RZ ;  /* 0x0020000003007824 */ /* 0x000fca00078e00ff */
[----:B------:R-:W-:Y:S02]  /*8260*/  LOP3.LUT R0, R5, R0, R6, 0xfe, !PT ;  /* 0x0000000005007212 */ /* 0x000fe400078efe06 */
.L_x_6505:
[----:B------:R-:W-:Y:S05]  /*8270*/  BSYNC B0 ;  /* 0x0000000000007941 */ /* 0x000fea0003800000 */
.L_x_6504:
[----:B------:R-:W-:Y:S01]  /*8280*/  F2FP.BF16.PACK_AB R0, RZ, R0 ;  /* 0x00000000ff00723e */ /* 0x000fe200000010ff */
[----:B------:R-:W-:Y:S05]  /*8290*/  BRA `(.L_x_6448) ;  /* 0x000002d000007947 */ /* 0x000fea0003800000 */
.L_x_6497:
        /* <DEDUP_REMOVED lines=14> */
.L_x_6511:
[----:B------:R-:W-:Y:S05]  /*8380*/  BSYNC B0 ;  /* 0x0000000000007941 */ /* 0x000fea0003800000 */
.L_x_6510:
[----:B------:R-:W-:Y:S01]  /*8390*/  F2FP.BF16.PACK_AB R0, RZ, R0 ;  /* 0x00000000ff00723e */ /* 0x000fe200000010ff */
[----:B------:R-:W-:Y:S05]  /*83a0*/  BRA `(.L_x_6448) ;  /* 0x000001c000007947 */ /* 0x000fea0003800000 */
.L_x_6485:
        /* <DEDUP_REMOVED lines=21> */
.L_x_6509:
[----:B------:R-:W2:Y:S02]  /*8500*/  LDG.E.64 R4, [R4.64] ;  /* 0x0000002404047981 */ /* 0x000ea4000c1e1b00 */
[----:B--2---:R-:W0:Y:S02]  /*8510*/  I2F.U64 R0, R4 ;  /* 0x0000000400007312 */ /* 0x004e240000301000 */
[----:B0-----:R-:W-:Y:S01]  /*8520*/  F2FP.BF16.PACK_AB R0, RZ, R0 ;  /* 0x00000000ff00723e */ /* 0x001fe200000010ff */
[----:B------:R-:W-:Y:S05]  /*8530*/  BRA `(.L_x_6448) ;  /* 0x0000003000007947 */ /* 0x000fea0003800000 */
.L_x_6508:
[----:B------:R-:W2:Y:S02]  /*8540*/  LDG.E R4, [R4.64] ;  /* 0x0000002404047981 */ /* 0x000ea4000c1e1900 */
[----:B--2---:R-:W0:Y:S02]  /*8550*/  I2F.U32 R0, R4 ;  /* 0x0000000400007306 */ /* 0x004e240000201000 */
[----:B0-----:R-:W-:-:S06]  /*8560*/  F2FP.BF16.PACK_AB R0, RZ, R0 ;  /* 0x00000000ff00723e */ /* 0x001fcc00000010ff */
.L_x_6448:
[----:B------:R-:W-:Y:S05]  /*8570*/  BSYNC B6 ;  /* 0x0000000000067941 */ /* 0x000fea0003800000 */
.L_x_6447:
[----:B------:R-:W1:Y:S01]  /*8580*/  S2R R19, SR_TID.X ;  /* 0x0000000000137919 */ /* 0x000e620000002100 */
[----:B------:R-:W-:Y:S01]  /*8590*/  BSSY B1, `(.L_x_6512) ;  /* 0x0000039000017945 */ /* 0x000fe20003800000 */
[----:B-1----:R-:W-:-:S13]  /*85a0*/  ISETP.GE.AND P1, PT, R19, R16, PT ;  /* 0x000000101300720c */ /* 0x002fda0003f26270 */
[----:B------:R-:W-:Y:S05]  /*85b0*/  @P1 BRA `(.L_x_6513) ;  /* 0x0000036000001947 */ /* 0x000fea0003800000 */
        /* <DEDUP_REMOVED lines=16> */
[----:B------:R-:W-:Y:S01]  /*86c0*/  IMAD.MOV.U32 R10, RZ, RZ, R13 ;  /* 0x000000ffff0a7224 */ /* 0x000fe200078e000d */
[----:B------:R-:W-:Y:S02]  /*86d0*/  MOV R4, 0x86f0 ;  /* 0x000086f000047802 */ /* 0x000fe40000000f00 */
[----:B------:R-:W-:Y:S05]  /*86e0*/  CALL.REL.NOINC `($__internal_1_$__cuda_sm3x_div_rn_ftz_f32_slowpath) ;  /* 0x00004ea000007944 */ /* 0x000fea0003c00000 */
.L_x_6515:
[----:B------:R-:W-:Y:S05]  /*86f0*/  BSYNC B2 ;  /* 0x0000000000027941 */ /* 0x000fea0003800000 */
.L_x_6514:
[----:B------:R-:W-:Y:S01]  /*8700*/  IMAD.MOV.U32 R5, RZ, RZ, 0x3b33710b ;  /* 0x3b33710bff057424 */ /* 0x000fe200078e00ff */
[----:B------:R-:W-:Y:S01]  /*8710*/  BSSY B0, `(.L_x_6516) ;  /* 0x0000015000007945 */ /* 0x000fe20003800000 */
[----:B0-----:R-:W-:-:S04]  /*8720*/  FMUL.FTZ R4, R3, R3 ;  /* 0x0000000303047220 */ /* 0x001fc80000410000 */
        /* <DEDUP_REMOVED lines=15> */
.L_x_6517:
[----:B------:R-:W-:Y:S01]  /*8820*/  ISETP.GE.AND P0, PT, R12, RZ, PT ;  /* 0x000000ff0c00720c */ /* 0x000fe20003f06270 */
[----:B------:R-:W-:-:S12]  /*8830*/  IMAD.MOV.U32 R4, RZ, RZ, 0x3fd774eb ;  /* 0x3fd774ebff047424 */ /* 0x000fd800078e00ff */
[----:B------:R-:W-:-:S04]  /*8840*/  @P0 FFMA.FTZ R3, R4, 0.93318945169448852539, -R3 ;  /* 0x3f6ee58104030823 */ /* 0x000fc80000010803 */
[----:B------:R-:W-:Y:S02]  /*8850*/  @!P0 FFMA.FTZ R3, R4, 0.93318945169448852539, R3 ;  /* 0x3f6ee58104038823 */ /* 0x000fe40000010003 */
.L_x_6518:
[----:B------:R-:W-:Y:S05]  /*8860*/  BSYNC B0 ;  /* 0x0000000000007941 */ /* 0x000fea0003800000 */
.L_x_6516:
        /* <DEDUP_REMOVED lines=8> */
[----:B------:R-:W-:-:S04]  /*88f0*/  LOP3.LUT R3, R3, 0x80000000, R7, 0xb8, !PT ;  /* 0x8000000003037812 */ /* 0x000fc800078eb807 */
[----:B------:R-:W-:-:S04]  /*8900*/  FSEL R7, R12, R3, P0 ;  /* 0x000000030c077208 */ /* 0x000fc80000000000 */
[----:B------:R-:W-:Y:S02]  /*8910*/  F2FP.BF16.PACK_AB R7, RZ, R7 ;  /* 0x00000007ff07723e */ /* 0x000fe400000010ff */
.L_x_6513:
[----:B------:R-:W-:Y:S05]  /*8920*/  BSYNC B1 ;  /* 0x0000000000017941 */ /* 0x000fea0003800000 */
.L_x_6512:
[----:B-----5:R-:W-:Y:S01]  /*8930*/  IADD3 R23, R19, 0x80, RZ ;  /* 0x0000008013177810 */ /* 0x020fe20007ffe0ff */
[----:B------:R-:W-:Y:S03]  /*8940*/  BSSY B1, `(.L_x_6519) ;  /* 0x0000039000017945 */ /* 0x000fe60003800000 */
[----:B------:R-:W-:-:S13]  /*8950*/  ISETP.GE.AND P0, PT, R23, R16, PT ;  /* 0x000000101700720c */ /* 0x000fda0003f06270 */
[----:B------:R-:W-:Y:S05]  /*8960*/  @P0 BRA `(.L_x_6520) ;  /* 0x0000036000000947 */ /* 0x000fea0003800000 */
[----:B------:R-:W-:Y:S01]  /*8970*/  PRMT R24, RZ, 0x5410, R24 ;  /* 0x00005410ff187816 */ /* 0x000fe20000000018 */
        /* <DEDUP_REMOVED lines=18> */
.L_x_6522:
[----:B------:R-:W-:Y:S05]  /*8aa0*/  BSYNC B2 ;  /* 0x0000000000027941 */ /* 0x000fea0003800000 */
.L_x_6521:
        /* <DEDUP_REMOVED lines=18> */
.L_x_6524:
[----:B------:R-:W-:Y:S01]  /*8bd0*/  ISETP.GE.AND P0, PT, R25, RZ, PT ;  /* 0x000000ff1900720c */ /* 0x000fe20003f06270 */
[----:B------:R-:W-:-:S12]  /*8be0*/  IMAD.MOV.U32 R4, RZ, RZ, 0x3fd774eb ;  /* 0x3fd774ebff047424 */ /* 0x000fd800078e00ff */
[----:B------:R-:W-:-:S04]  /*8bf0*/  @P0 FFMA.FTZ R3, R4, 0.93318945169448852539, -R3 ;  /* 0x3f6ee58104030823 */ /* 0x000fc80000010803 */
[----:B------:R-:W-:Y:S02]  /*8c00*/  @!P0 FFMA.FTZ R3, R4, 0.93318945169448852539, R3 ;  /* 0x3f6ee58104038823 */ /* 0x000fe40000010003 */
.L_x_6525:
[----:B------:R-:W-:Y:S05]  /*8c10*/  BSYNC B0 ;  /* 0x0000000000007941 */ /* 0x000fea0003800000 */
.L_x_6523:
        /* <DEDUP_REMOVED lines=11> */
.L_x_6520:
[----:B------:R-:W-:Y:S05]  /*8cd0*/  BSYNC B1 ;  /* 0x0000000000017941 */ /* 0x000fea0003800000 */
.L_x_6519:
[----:B------:R-:W-:Y:S01]  /*8ce0*/  IADD3 R3, R19, 0x100, RZ ;  /* 0x0000010013037810 */ /* 0x000fe20007ffe0ff */
        /* <DEDUP_REMOVED lines=22> */
.L_x_6529:
[----:B------:R-:W-:Y:S05]  /*8e50*/  BSYNC B2 ;  /* 0x0000000000027941 */ /* 0x000fea0003800000 */
.L_x_6528:
        /* <DEDUP_REMOVED lines=18> */
.L_x_6531:
[----:B------:R-:W-:Y:S01]  /*8f80*/  ISETP.GE.AND P0, PT, R13, RZ, PT ;  /* 0x000000ff0d00720c */ /* 0x000fe20003f06270 */
[----:B------:R-:W-:-:S12]  /*8f90*/  IMAD.MOV.U32 R4, RZ, RZ, 0x3fd774eb ;  /* 0x3fd774ebff047424 */ /* 0x000fd800078e00ff */
[----:B------:R-:W-:-:S04]  /*8fa0*/  @P0 FFMA.FTZ R3, R4, 0.93318945169448852539, -R3 ;  /* 0x3f6ee58104030823 */ /* 0x000fc80000010803 */
[----:B------:R-:W-:Y:S02]  /*8fb0*/  @!P0 FFMA.FTZ R3, R4, 0.93318945169448852539, R3 ;  /* 0x3f6ee58104038823 */ /* 0x000fe40000010003 */
.L_x_6532:
[----:B------:R-:W-:Y:S05]  /*8fc0*/  BSYNC B0 ;  /* 0x0000000000007941 */ /* 0x000fea0003800000 */
.L_x_6530:
        /* <DEDUP_REMOVED lines=11> */
.L_x_6527:
[----:B------:R-:W-:Y:S05]  /*9080*/  BSYNC B1 ;  /* 0x0000000000017941 */ /* 0x000fea0003800000 */
.L_x_6526:
        /* <DEDUP_REMOVED lines=23> */
.L_x_6536:
[----:B------:R-:W-:Y:S05]  /*9200*/  BSYNC B2 ;  /* 0x0000000000027941 */ /* 0x000fea0003800000 */
.L_x_6535:
        /* <DEDUP_REMOVED lines=18> */
.L_x_6538:
[----:B------:R-:W-:Y:S01]  /*9330*/  ISETP.GE.AND P0, PT, R0, RZ, PT ;  /* 0x000000ff0000720c */ /* 0x000fe20003f06270 */
[----:B------:R-:W-:-:S12]  /*9340*/  IMAD.MOV.U32 R4, RZ, RZ, 0x3fd774eb ;  /* 0x3fd774ebff047424 */ /* 0x000fd800078e00ff */
[----:B------:R-:W-:-:S04]  /*9350*/  @P0 FFMA.FTZ R3, R4, 0.93318945169448852539, -R3 ;  /* 0x3f6ee58104030823 */ /* 0x000fc80000010803 */
[----:B------:R-:W-:Y:S02]  /*9360*/  @!P0 FFMA.FTZ R3, R4, 0.93318945169448852539, R3 ;  /* 0x3f6ee58104038823 */ /* 0x000fe40000010003 */
.L_x_6539:
[----:B------:R-:W-:Y:S05]  /*9370*/  BSYNC B0 ;  /* 0x0000000000007941 */ /* 0x000fea0003800000 */
.L_x_6537:
[----:B------:R-:W-:Y:S01]  /*9380*/  FSETP.NEU.FTZ.AND P0, PT, |R0|, |R17|, PT ;  /* 0x400000110000720b */ /* 0x000fe20003f1d200 */
        /* <DEDUP_REMOVED lines=10> */
.L_x_6534:
[----:B------:R-:W-:Y:S05]  /*9430*/  BSYNC B1 ;  /* 0x0000000000017941 */ /* 0x000fea0003800000 */
.L_x_6533:
[----:B------:R-:W1:Y:S01]  /*9440*/  LDC.U8 R17, c[0x0][0x190] ;  /* 0x00006400ff117b82 */ /* 0x000e620000000000 */
[----:B------:R-:W-:Y:S01]  /*9450*/  BSSY B6, `(.L_x_6540) ;  /* 0x0000115000067945 */ /* 0x000fe20003800000 */
[----:B------:R-:W-:Y:S05]  /*9460*/  @P1 BRA `(.L_x_6541) ;  /* 0x0000113000001947 */ /* 0x000fea0003800000 */
[----:B------:R-:W2:Y:S02]  /*9470*/  S2R R3, SR_TID.X ;  /* 0x0000000000037919 */ /* 0x000ea40000002100 */
[----:B--2---:R-:W-:Y:S01]  /*9480*/  IMAD R0, R2, 0x200, R3 ;  /* 0x0000020002007824 */ /* 0x004fe200078e0203 */
[----:B-1----:R-:W-:-:S03]  /*9490*/  PRMT R3, R17, 0x9910, RZ ;  /* 0x0000991011037816 */ /* 0x002fc600000000ff */
        /* <DEDUP_REMOVED lines=15> */
[----:B------:R-:W-:-:S05]  /*9590*/  IMAD.MOV.U32 R19, RZ, RZ, R23 ;  /* 0x000000ffff137224 */ /* 0x000fca00078e0017 */
[----:B------:R-:W1:Y:S02]  /*95a0*/  F2I.FTZ.TRUNC.NTZ R7, R7 ;  /* 0x0000000700077305 */ /* 0x000e64000021f100 */
[----:B-1----:R1:W-:Y:S01]  /*95b0*/  STG.E.U8 [R8.64], R7 ;  /* 0x0000000708007986 */ /* 0x0023e2000c101124 */
[----:B------:R-:W-:Y:S05]  /*95c0*/  BRA `(.L_x_6541) ;  /* 0x00000fd000007947 */ /* 0x000fea0003800000 */
.L_x_6545:
[----:B0-----:R-:W-:Y:S01]  /*95d0*/  PRMT R5, RZ, 0x5410, R7 ;  /* 0x00005410ff057816 */ /* 0x001fe20000000007 */
[----:B------:R-:W-:-:S05]  /*95e0*/  IMAD.MOV.U32 R19, RZ, RZ, R23 ;  /* 0x000000ffff137224 */ /* 0x000fca00078e0017 */
[----:B------:R-:W0:Y:S02]  /*95f0*/  F2I.S64.TRUNC R4, R5 ;  /* 0x0000000500047311 */ /* 0x000e24000020d900 */
[----:B0-----:R0:W-:Y:S01]  /*9600*/  STG.E.U8 [R8.64], R4 ;  /* 0x0000000408007986 */ /* 0x0011e2000c101124 */
[----:B------:R-:W-:Y:S05]  /*9610*/  BRA `(.L_x_6541) ;  /* 0x00000f8000007947 */ /* 0x000fea0003800000 */
.L_x_6544:
[----:B------:R-:W-:-:S13]  /*9620*/  ISETP.NE.AND P0, PT, R0, 0x2, PT ;  /* 0x000000020000780c */ /* 0x000fda0003f05270 */
[----:B------:R-:W-:Y:S05]  /*9630*/  @!P0 BRA `(.L_x_6547) ;  /* 0x000000e000008947 */ /* 0x000fea0003800000 */
[----:B------:R-:W-:-:S13]  /*9640*/  ISETP.NE.AND P0, PT, R0, 0x3, PT ;  /* 0x000000030000780c */ /* 0x000fda0003f05270 */
[----:B------:R-:W-:Y:S05]  /*9650*/  @!P0 BRA `(.L_x_6548) ;  /* 0x0000007000008947 */ /* 0x000fea0003800000 */
[----:B------:R-:W-:-:S13]  /*9660*/  ISETP.NE.AND P0, PT, R0, 0x4, PT ;  /* 0x000000040000780c */ /* 0x000fda0003f05270 */
[----:B------:R-:W-:Y:S05]  /*9670*/  @P0 BRA `(.L_x_6546) ;  /* 0x00000d4000000947 */ /* 0x000fea0003800000 */
[----:B0-----:R-:W-:Y:S01]  /*9680*/  PRMT R4, RZ, 0x5410, R7 ;  /* 0x00005410ff047816 */ /* 0x001fe20000000007 */
[----:B------:R-:W-:-:S05]  /*9690*/  IMAD.MOV.U32 R19, RZ, RZ, R23 ;  /* 0x000000ffff137224 */ /* 0x000fca00078e0017 */
[----:B------:R-:W0:Y:S02]  /*96a0*/  F2I.S64.TRUNC R4, R4 ;  /* 0x0000000400047311 */ /* 0x000e24000020d900 */
[----:B0-----:R0:W-:Y:S01]  /*96b0*/  STG.E.64 [R8.64], R4 ;  /* 0x0000000408007986 */ /* 0x0011e2000c101b24 */
[----:B------:R-:W-:Y:S05]  /*96c0*/  BRA `(.L_x_6541) ;  /* 0x00000ed000007947 */ /* 0x000fea0003800000 */
.L_x_6548:
[----:B------:R-:W-:Y:S01]  /*96d0*/  PRMT R7, RZ, 0x5410, R7 ;  /* 0x00005410ff077816 */ /* 0x000fe20000000007 */
[----:B------:R-:W-:-:S05]  /*96e0*/  IMAD.MOV.U32 R19, RZ, RZ, R23 ;  /* 0x000000ffff137224 */ /* 0x000fca00078e0017 */
[----:B------:R-:W1:Y:S02]  /*96f0*/  F2I.FTZ.TRUNC.NTZ R7, R7 ;  /* 0x0000000700077305 */ /* 0x000e64000021f100 */
[----:B-1----:R1:W-:Y:S01]  /*9700*/  STG.E [R8.64], R7 ;  /* 0x0000000708007986 */ /* 0x0023e2000c101924 */
[----:B------:R-:W-:Y:S05]  /*9710*/  BRA `(.L_x_6541) ;  /* 0x00000e8000007947 */ /* 0x000fea0003800000 */
.L_x_6547:
[----:B------:R-:W-:Y:S01]  /*9720*/  PRMT R7, RZ, 0x5410, R7 ;  /* 0x00005410ff077816 */ /* 0x000fe20000000007 */
[----:B------:R-:W-:-:S05]  /*9730*/  IMAD.MOV.U32 R19, RZ, RZ, R23 ;  /* 0x000000ffff137224 */ /* 0x000fca00078e0017 */
[----:B------:R-:W1:Y:S02]  /*9740*/  F2I.FTZ.TRUNC.NTZ R7, R7 ;  /* 0x0000000700077305 */ /* 0x000e64000021f100 */
[----:B-1----:R1:W-:Y:S01]  /*9750*/  STG.E.U16 [R8.64], R7 ;  /* 0x0000000708007986 */ /* 0x0023e2000c101524 */
[----:B------:R-:W-:Y:S05]  /*9760*/  BRA `(.L_x_6541) ;  /* 0x00000e3000007947 */ /* 0x000fea0003800000 */
.L_x_6543:
        /* <DEDUP_REMOVED lines=10> */
.L_x_6550:
[----:B------:R-:W-:Y:S01]  /*9810*/  PRMT R0, RZ, 0x5410, R7 ;  /* 0x00005410ff007816 */ /* 0x000fe20000000007 */
[----:B------:R-:W-:-:S03]  /*9820*/  IMAD.MOV.U32 R19, RZ, RZ, R23 ;  /* 0x000000ffff137224 */ /* 0x000fc600078e0017 */
[----:B------:R-:W-:-:S05]  /*9830*/  F2FP.PACK_AB R0, RZ, R0 ;  /* 0x00000000ff00723e */ /* 0x000fca00000000ff */
[----:B------:R1:W-:Y:S01]  /*9840*/  STG.E.U16 [R8.64], R0 ;  /* 0x0000000008007986 */ /* 0x0003e2000c101524 */
[----:B------:R-:W-:Y:S05]  /*9850*/  BRA `(.L_x_6541) ;  /* 0x00000d4000007947 */ /* 0x000fea0003800000 */
.L_x_6549:
[----:B------:R-:W-:-:S13]  /*9860*/  ISETP.NE.AND P0, PT, R0, 0x7, PT ;  /* 0x000000070000780c */ /* 0x000fda0003f05270 */
[----:B------:R-:W-:Y:S05]  /*9870*/  @!P0 BRA `(.L_x_6551) ;  /* 0x000000f000008947 */ /* 0x000fea0003800000 */
[----:B------:R-:W-:-:S13]  /*9880*/  ISETP.NE.AND P0, PT, R0, 0x8, PT ;  /* 0x000000080000780c */ /* 0x000fda0003f05270 */
[----:B------:R-:W-:Y:S05]  /*9890*/  @!P0 BRA `(.L_x_6552) ;  /* 0x0000007000008947 */ /* 0x000fea0003800000 */
[----:B------:R-:W-:-:S13]  /*98a0*/  ISETP.NE.AND P0, PT, R0, 0x9, PT ;  /* 0x000000090000780c */ /* 0x000fda0003f05270 */
[----:B------:R-:W-:Y:S05]  /*98b0*/  @P0 BRA `(.L_x_6546) ;  /* 0x00000b0000000947 */ /* 0x000fea0003800000 */
[----:B0-----:R-:W-:Y:S01]  /*98c0*/  IMAD.MOV.U32 R5, RZ, RZ, RZ ;  /* 0x000000ffff057224 */ /* 0x001fe200078e00ff */
[----:B------:R-:W-:Y:S01]  /*98d0*/  PRMT R4, RZ, 0x5410, R7 ;  /* 0x00005410ff047816 */ /* 0x000fe20000000007 */
[----:B------:R-:W-:-:S04]  /*98e0*/  IMAD.MOV.U32 R19, RZ, RZ, R23 ;  /* 0x000000ffff137224 */ /* 0x000fc800078e0017 */
[----:B------:R0:W-:Y:S01]  /*98f0*/  STG.E.64 [R8.64], R4 ;  /* 0x0000000408007986 */ /* 0x0001e2000c101b24 */
[----:B------:R-:W-:Y:S05]  /*9900*/  BRA `(.L_x_6541) ;  /* 0x00000c9000007947 */ /* 0x000fea0003800000 */
.L_x_6552:
[----:B------:R-:W-:Y:S01]  /*9910*/  PRMT R7, RZ, 0x5410, R7 ;  /* 0x00005410ff077816 */ /* 0x000fe20000000007 */
[----:B------:R-:W-:-:S03]  /*9920*/  IMAD.MOV.U32 R19, RZ, RZ, R23 ;  /* 0x000000ffff137224 */ /* 0x000fc600078e0017 */
[----:B------:R-:W-:-:S04]  /*9930*/  F2FP.PACK_AB R3, RZ, R7 ;  /* 0x00000007ff03723e */ /* 0x000fc800000000ff */
[----:B------:R-:W-:-:S05]  /*9940*/  PRMT R3, R3, 0x5410, RZ ;  /* 0x0000541003037816 */ /* 0x000fca00000000ff */
[----:B------:R1:W-:Y:S01]  /*9950*/  STG.E [R8.64], R3 ;  /* 0x0000000308007986 */ /* 0x0003e2000c101924 */
[----:B------:R-:W-:Y:S05]  /*9960*/  BRA `(.L_x_6541) ;  /* 0x00000c3000007947 */ /* 0x000fea0003800000 */
.L_x_6551:
[----:B0-----:R-:W-:Y:S01]  /*9970*/  PRMT R4, RZ, 0x5410, R7 ;  /* 0x00005410ff047816 */ /* 0x001fe20000000007 */
[----:B------:R-:W-:-:S04]  /*9980*/  IMAD.MOV.U32 R19, RZ, RZ, R23 ;  /* 0x000000ffff137224 */ /* 0x000fc800078e0017 */
[----:B------:R-:W-:-:S06]  /*9990*/  FMUL.FTZ R4, R4, 1 ;  /* 0x3f80000004047820 */ /* 0x000fcc0000410000 */
[----:B------:R-:W0:Y:S02]  /*99a0*/  F2F.F64.F32 R4, R4 ;  /* 0x0000000400047310 */ /* 0x000e240000201800 */
[----:B0-----:R0:W-:Y:S01]  /*99b0*/  STG.E.64 [R8.64], R4 ;  /* 0x0000000408007986 */ /* 0x0011e2000c101b24 */
[----:B------:R-:W-:Y:S05]  /*99c0*/  BRA `(.L_x_6541) ;  /* 0x00000bd000007947 */ /* 0x000fea0003800000 */
.L_x_6542:
        /* <DEDUP_REMOVED lines=14> */
.L_x_6555:
[----:B------:R-:W-:Y:S01]  /*9ab0*/  PRMT R7, RZ, 0x5410, R7 ;  /* 0x00005410ff077816 */ /* 0x000fe20000000007 */
[----:B------:R-:W-:-:S04]  /*9ac0*/  IMAD.MOV.U32 R19, RZ, RZ, R23 ;  /* 0x000000ffff137224 */ /* 0x000fc800078e0017 */
[----:B0-----:R-:W-:Y:S02]  /*9ad0*/  FMUL.FTZ R4, R7, 1 ;  /* 0x3f80000007047820 */ /* 0x001fe40000410000 */
[----:B------:R-:W-:-:S04]  /*9ae0*/  CS2R R6, SRZ ;  /* 0x0000000000067805 */ /* 0x000fc8000001ff00 */
[----:B------:R-:W0:Y:S02]  /*9af0*/  F2F.F64.F32 R4, R4 ;  /* 0x0000000400047310 */ /* 0x000e240000201800 */
[----:B0-----:R0:W-:Y:S01]  /*9b00*/  STG.E.128 [R8.64], R4 ;  /* 0x0000000408007986 */ /* 0x0011e2000c101d24 */
[----:B------:R-:W-:Y:S05]  /*9b10*/  BRA `(.L_x_6541) ;  /* 0x00000a8000007947 */ /* 0x000fea0003800000 */
.L_x_6554:
        /* <DEDUP_REMOVED lines=11> */
[----:B0-----:R-:W-:Y:S01]  /*9bd0*/  SHF.R.U32.HI R5, RZ, 0x18, R0 ;  /* 0x00000018ff057819 */ /* 0x001fe20000011600 */
        /* <DEDUP_REMOVED lines=9> */
.L_x_6559:
[----:B------:R-:W-:Y:S05]  /*9c70*/  BSYNC B0 ;  /* 0x0000000000007941 */ /* 0x000fea0003800000 */
.L_x_6558:
[----:B------:R-:W-:Y:S01]  /*9c80*/  LOP3.LUT R5, R0, R5, RZ, 0xfc, !PT ;  /* 0x0000000500057212 */ /* 0x000fe200078efcff */
[----:B------:R-:W-:-:S04]  /*9c90*/  IMAD.MOV.U32 R19, RZ, RZ, R23 ;  /* 0x000000ffff137224 */ /* 0x000fc800078e0017 */
[----:B------:R0:W-:Y:S01]  /*9ca0*/  STG.E.U8 [R8.64], R5 ;  /* 0x0000000508007986 */ /* 0x0001e2000c101124 */
[----:B------:R-:W-:Y:S05]  /*9cb0*/  BRA `(.L_x_6541) ;  /* 0x000008e000007947 */ /* 0x000fea0003800000 */
.L_x_6557:
        /* <DEDUP_REMOVED lines=13> */
.L_x_6561:
[----:B------:R-:W-:Y:S01]  /*9d90*/  IMAD.MOV.U32 R0, RZ, RZ, 0x7f ;  /* 0x0000007fff007424 */ /* 0x000fe200078e00ff */
[----:B------:R-:W-:-:S04]  /*9da0*/  ISETP.GT.U32.AND P0, PT, R3, 0x7f800000, PT ;  /* 0x7f8000000300780c */ /* 0x000fc80003f04070 */
[----:B------:R-:W-:-:S04]  /*9db0*/  SEL R0, R0, 0x7c, P0 ;  /* 0x0000007c00007807 */ /* 0x000fc80000000000 */
.L_x_6562:
[----:B------:R-:W-:Y:S05]  /*9dc0*/  BSYNC B0 ;  /* 0x0000000000007941 */ /* 0x000fea0003800000 */
.L_x_6560:
[----:B------:R-:W-:Y:S01]  /*9dd0*/  LOP3.LUT R3, R7, 0x80000000, RZ, 0xc0, !PT ;  /* 0x8000000007037812 */ /* 0x000fe200078ec0ff */
[----:B------:R-:W-:-:S03]  /*9de0*/  IMAD.MOV.U32 R19, RZ, RZ, R23 ;  /* 0x000000ffff137224 */ /* 0x000fc600078e0017 */
[----:B------:R-:W-:-:S04]  /*9df0*/  SHF.R.U32.HI R3, RZ, 0x18, R3 ;  /* 0x00000018ff037819 */ /* 0x000fc80000011603 */
[----:B------:R-:W-:-:S05]  /*9e00*/  LOP3.LUT R3, R0, R3, RZ, 0xfc, !PT ;  /* 0x0000000300037212 */ /* 0x000fca00078efcff */
[----:B------:R1:W-:Y:S01]  /*9e10*/  STG.E.U8 [R8.64], R3 ;  /* 0x0000000308007986 */ /* 0x0003e2000c101124 */
[----:B------:R-:W-:Y:S05]  /*9e20*/  BRA `(.L_x_6541) ;  /* 0x0000077000007947 */ /* 0x000fea0003800000 */
.L_x_6556:
[----:B------:R1:W-:Y:S01]  /*9e30*/  STG.E.U16 [R8.64], R7 ;  /* 0x0000000708007986 */ /* 0x0003e2000c101524 */
[----:B------:R-:W-:Y:S01]  /*9e40*/  IMAD.MOV.U32 R19, RZ, RZ, R23 ;  /* 0x000000ffff137224 */ /* 0x000fe200078e0017 */
[----:B------:R-:W-:Y:S05]  /*9e50*/  BRA `(.L_x_6541) ;  /* 0x0000074000007947 */ /* 0x000fea0003800000 */
.L_x_6553:
        /* <DEDUP_REMOVED lines=10> */
[----:B------:R-:W1:Y:S02]  /*9f00*/  F2I.FTZ.U32.TRUNC.NTZ R3, R3 ;  /* 0x0000000300037305 */ /* 0x000e64000021f000 */
[----:B-1----:R1:W-:Y:S01]  /*9f10*/  STG.E.U16 [R8.64], R3 ;  /* 0x0000000308007986 */ /* 0x0023e2000c101524 */
[----:B------:R-:W-:Y:S05]  /*9f20*/  BRA `(.L_x_6541) ;  /* 0x0000067000007947 */ /* 0x000fea0003800000 */
.L_x_6565:
[----:B------:R-:W-:Y:S01]  /*9f30*/  PRMT R7, RZ, 0x5410, R7 ;  /* 0x00005410ff077816 */ /* 0x000fe20000000007 */
[----:B------:R-:W-:Y:S01]  /*9f40*/  BSSY B0, `(.L_x_6566) ;  /* 0x0000014000007945 */ /* 0x000fe20003800000 */
[----:B0-----:R-:W-:Y:S02]  /*9f50*/  IMAD.MOV.U32 R4, RZ, RZ, 0x80 ;  /* 0x00000080ff047424 */ /* 0x001fe400078e00ff */
        /* <DEDUP_REMOVED lines=14> */
.L_x_6568:
[----:B------:R-:W-:-:S04]  /*a040*/  LOP3.LUT R3, R7, 0x80000000, RZ, 0xc0, !PT ;  /* 0x8000000007037812 */ /* 0x000fc800078ec0ff */
[----:B------:R-:W-:-:S04]  /*a050*/  SHF.R.U32.HI R3, RZ, 0x18, R3 ;  /* 0x00000018ff037819 */ /* 0x000fc80000011603 */
[----:B------:R-:W-:-:S04]  /*a060*/  LOP3.LUT R0, R0, R3, RZ, 0xfc, !PT ;  /* 0x0000000300007212 */ /* 0x000fc800078efcff */
[----:B------:R-:W-:Y:S02]  /*a070*/  PRMT R4, R0, 0x7610, R4 ;  /* 0x0000761000047816 */ /* 0x000fe40000000004 */
.L_x_6567:
[----:B------:R-:W-:Y:S05]  /*a080*/  BSYNC B0 ;  /* 0x0000000000007941 */ /* 0x000fea0003800000 */
.L_x_6566:
[----:B------:R0:W-:Y:S01]  /*a090*/  STG.E.U8 [R8.64], R4 ;  /* 0x0000000408007986 */ /* 0x0001e2000c101124 */
[----:B------:R-:W-:Y:S01]  /*a0a0*/  IMAD.MOV.U32 R19, RZ, RZ, R23 ;  /* 0x000000ffff137224 */ /* 0x000fe200078e0017 */
[----:B------:R-:W-:Y:S05]  /*a0b0*/  BRA `(.L_x_6541) ;  /* 0x000004e000007947 */ /* 0x000fea0003800000 */
.L_x_6564:
        /* <DEDUP_REMOVED lines=17> */
.L_x_6571:
[----:B------:R-:W-:-:S04]  /*a1d0*/  LOP3.LUT R3, R7, 0x80000000, RZ, 0xc0, !PT ;  /* 0x8000000007037812 */ /* 0x000fc800078ec0ff */
[----:B------:R-:W-:-:S04]  /*a1e0*/  SHF.R.U32.HI R3, RZ, 0x18, R3 ;  /* 0x00000018ff037819 */ /* 0x000fc80000011603 */
[----:B------:R-:W-:-:S04]  /*a1f0*/  LOP3.LUT R0, R0, R3, RZ, 0xfc, !PT ;  /* 0x0000000300007212 */ /* 0x000fc800078efcff */
[----:B------:R-:W-:Y:S02]  /*a200*/  PRMT R4, R0, 0x7610, R4 ;  /* 0x0000761000047816 */ /* 0x000fe40000000004 */
.L_x_6570:
[----:B------:R-:W-:Y:S05]  /*a210*/  BSYNC B0 ;  /* 0x0000000000007941 */ /* 0x000fea0003800000 */
.L_x_6569:
[----:B------:R0:W-:Y:S01]  /*a220*/  STG.E.U8 [R8.64], R4 ;  /* 0x0000000408007986 */ /* 0x0001e2000c101124 */
[----:B------:R-:W-:Y:S01]  /*a230*/  IMAD.MOV.U32 R19, RZ, RZ, R23 ;  /* 0x000000ffff137224 */ /* 0x000fe200078e0017 */
[----:B------:R-:W-:Y:S05]  /*a240*/  BRA `(.L_x_6541) ;  /* 0x0000035000007947 */ /* 0x000fea0003800000 */
.L_x_6563:
[----:B------:R-:W-:-:S13]  /*a250*/  ISETP.NE.AND P0, PT, R0, 0x1c, PT ;  /* 0x0000001c0000780c */ /* 0x000fda0003f05270 */
[----:B------:R-:W-:Y:S05]  /*a260*/  @!P0 BRA `(.L_x_6572) ;  /* 0x000002f000008947 */ /* 0x000fea0003800000 */
[----:B------:R-:W-:-:S13]  /*a270*/  ISETP.NE.AND P0, PT, R0, 0x1d, PT ;  /* 0x0000001d0000780c */ /* 0x000fda0003f05270 */
[----:B------:R-:W-:Y:S05]  /*a280*/  @!P0 BRA `(.L_x_6573) ;  /* 0x0000028000008947 */ /* 0x000fea0003800000 */
[----:B------:R-:W-:-:S13]  /*a290*/  ISETP.NE.AND P0, PT, R0, 0x2c, PT ;  /* 0x0000002c0000780c */ /* 0x000fda0003f05270 */
[----:B------:R-:W-:Y:S05]  /*a2a0*/  @P0 BRA `(.L_x_6546) ;  /* 0x0000011000000947 */ /* 0x000fea0003800000 */
[----:B0-----:R-:W-:Y:S01]  /*a2b0*/  PRMT R4, RZ, 0x5410, R7 ;  /* 0x00005410ff047816 */ /* 0x001fe20000000007 */
        /* <DEDUP_REMOVED lines=16> */
.L_x_6546:
[----:B------:R-:W-:Y:S01]  /*a3c0*/  MOV R14, 0x0 ;  /* 0x00000000000e7802 */ /* 0x000fe20000000f00 */
[----:B0-----:R-:W-:Y:S02]  /*a3d0*/  IMAD.MOV.U32 R4, RZ, RZ, c[0x4][0x128] ;  /* 0x01004a00ff047624 */ /* 0x001fe400078e00ff */
        /* <DEDUP_REMOVED lines=19> */
.L_x_6573:
[----:B0-----:R-:W-:Y:S01]  /*a510*/  PRMT R4, RZ, 0x5410, R7 ;  /* 0x00005410ff047816 */ /* 0x001fe20000000007 */
[----:B------:R-:W-:-:S05]  /*a520*/  IMAD.MOV.U32 R19, RZ, RZ, R23 ;  /* 0x000000ffff137224 */ /* 0x000fca00078e0017 */
[----:B------:R-:W0:Y:S02]  /*a530*/  F2I.U64.TRUNC R4, R4 ;  /* 0x0000000400047311 */ /* 0x000e24000020d800 */
[----:B0-----:R0:W-:Y:S01]  /*a540*/  STG.E.64 [R8.64], R4 ;  /* 0x0000000408007986 */ /* 0x0011e2000c101b24 */
[----:B------:R-:W-:Y:S05]  /*a550*/  BRA `(.L_x_6541) ;  /* 0x0000004000007947 */ /* 0x000fea0003800000 */
.L_x_6572:
[----:B------:R-:W-:Y:S01]  /*a560*/  PRMT R7, RZ, 0x5410, R7 ;  /* 0x00005410ff077816 */ /* 0x000fe20000000007 */
[----:B------:R-:W-:-:S05]  /*a570*/  IMAD.MOV.U32 R19, RZ, RZ, R23 ;  /* 0x000000ffff137224 */ /* 0x000fca00078e0017 */
[----:B------:R-:W1:Y:S02]  /*a580*/  F2I.FTZ.U32.TRUNC.NTZ R7, R7 ;  /* 0x0000000700077305 */ /* 0x000e64000021f000 */
[----:B-1----:R1:W-:Y:S02]  /*a590*/  STG.E [R8.64], R7 ;  /* 0x0000000708007986 */ /* 0x0023e4000c101924 */
.L_x_6541:
[----:B------:R-:W-:Y:S05]  /*a5a0*/  BSYNC B6 ;  /* 0x0000000000067941 */ /* 0x000fea0003800000 */
.L_x_6540:
[----:B------:R-:W-:Y:S01]  /*a5b0*/  ISETP.GE.AND P0, PT, R19, R16, PT ;  /* 0x000000101300720c */ /* 0x000fe20003f06270 */
[----:B------:R-:W-:-:S12]  /*a5c0*/  BSSY B6, `(.L_x_6574) ;  /* 0x00001fe000067945 */ /* 0x000fd80003800000 */
[----:B------:R-:W-:Y:S05]  /*a5d0*/  @P0 BRA `(.L_x_6575) ;  /* 0x00001fc000000947 */ /* 0x000fea0003800000 */
[----:B-1----:R-:W-:Y:S01]  /*a5e0*/  IMAD R0, R2, 0x200, R19 ;  /* 0x0000020002007824 */ /* 0x002fe200078e0213 */
        /* <DEDUP_REMOVED lines=19> */
.L_x_6579:
[----:B------:R-:W-:-:S06]  /*a720*/  PRMT R5, RZ, 0x5410, R24 ;  /* 0x00005410ff057816 */ /* 0x000fcc0000000018 */
[----:B------:R-:W0:Y:S02]  /*a730*/  F2I.S64.TRUNC R4, R5 ;  /* 0x0000000500047311 */ /* 0x000e24000020d900 */
[----:B0-----:R0:W-:Y:S01]  /*a740*/  STG.E.U8 [R8.64], R4 ;  /* 0x0000000408007986 */ /* 0x0011e2000c101124 */
[----:B------:R-:W-:Y:S05]  /*a750*/  BRA `(.L_x_6581) ;  /* 0x00000e4000007947 */ /* 0x000fea0003800000 */
.L_x_6578:
        /* <DEDUP_REMOVED lines=10> */
.L_x_6583:
[----:B------:R-:W-:-:S04]  /*a800*/  PRMT R24, RZ, 0x5410, R24 ;  /* 0x00005410ff187816 */ /* 0x000fc80000000018 */
[----:B------:R-:W0:Y:S02]  /*a810*/  F2I.FTZ.TRUNC.NTZ R3, R24 ;  /* 0x0000001800037305 */ /* 0x000e24000021f100 */
[----:B0-----:R0:W-:Y:S01]  /*a820*/  STG.E [R8.64], R3 ;  /* 0x0000000308007986 */ /* 0x0011e2000c101924 */
[----:B------:R-:W-:Y:S05]  /*a830*/  BRA `(.L_x_6581) ;  /* 0x00000d6000007947 */ /* 0x000fea0003800000 */
.L_x_6582:
[----:B------:R-:W-:-:S04]  /*a840*/  PRMT R24, RZ, 0x5410, R24 ;  /* 0x00005410ff187816 */ /* 0x000fc80000000018 */
[----:B------:R-:W0:Y:S02]  /*a850*/  F2I.FTZ.TRUNC.NTZ R3, R24 ;  /* 0x0000001800037305 */ /* 0x000e24000021f100 */
[----:B0-----:R0:W-:Y:S01]  /*a860*/  STG.E.U16 [R8.64], R3 ;  /* 0x0000000308007986 */ /* 0x0011e2000c101524 */
[----:B------:R-:W-:Y:S05]  /*a870*/  BRA `(.L_x_6581) ;  /* 0x00000d2000007947 */ /* 0x000fea0003800000 */
.L_x_6577:
        /* <DEDUP_REMOVED lines=9> */
.L_x_6585:
[----:B------:R-:W-:-:S04]  /*a910*/  PRMT R0, RZ, 0x5410, R24 ;  /* 0x00005410ff007816 */ /* 0x000fc80000000018 */
[----:B------:R-:W-:-:S05]  /*a920*/  F2FP.PACK_AB R0, RZ, R0 ;  /* 0x00000000ff00723e */ /* 0x000fca00000000ff */
[----:B------:R0:W-:Y:S01]  /*a930*/  STG.E.U16 [R8.64], R0 ;  /* 0x0000000008007986 */ /* 0x0001e2000c101524 */
[----:B------:R-:W-:Y:S05]  /*a940*/  BRA `(.L_x_6581) ;  /* 0x00000c5000007947 */ /* 0x000fea0003800000 */
.L_x_6584:
        /* <DEDUP_REMOVED lines=10> */
.L_x_6587:
[----:B------:R-:W-:-:S04]  /*a9f0*/  PRMT R24, RZ, 0x5410, R24 ;  /* 0x00005410ff187816 */ /* 0x000fc80000000018 */
[----:B------:R-:W-:-:S04]  /*aa00*/  F2FP.PACK_AB R3, RZ, R24 ;  /* 0x00000018ff03723e */ /* 0x000fc800000000ff */
[----:B------:R-:W-:-:S05]  /*aa10*/  PRMT R3, R3, 0x5410, RZ ;  /* 0x0000541003037816 */ /* 0x000fca00000000ff */
[----:B------:R0:W-:Y:S01]  /*aa20*/  STG.E [R8.64], R3 ;  /* 0x0000000308007986 */ /* 0x0001e2000c101924 */
[----:B------:R-:W-:Y:S05]  /*aa30*/  BRA `(.L_x_6581) ;  /* 0x00000b6000007947 */ /* 0x000fea0003800000 */
.L_x_6586:
[----:B------:R-:W-:-:S05]  /*aa40*/  PRMT R4, RZ, 0x5410, R24 ;  /* 0x00005410ff047816 */ /* 0x000fca0000000018 */
[----:B------:R-:W-:-:S06]  /*aa50*/  FMUL.FTZ R4, R4, 1 ;  /* 0x3f80000004047820 */ /* 0x000fcc0000410000 */
[----:B------:R-:W0:Y:S02]  /*aa60*/  F2F.F64.F32 R4, R4 ;  /* 0x0000000400047310 */ /* 0x000e240000201800 */
[----:B0-----:R0:W-:Y:S01]  /*aa70*/  STG.E.64 [R8.64], R4 ;  /* 0x0000000408007986 */ /* 0x0011e2000c101b24 */
[----:B------:R-:W-:Y:S05]  /*aa80*/  BRA `(.L_x_6581) ;  /* 0x00000b1000007947 */ /* 0x000fea0003800000 */
.L_x_6576:
        /* <DEDUP_REMOVED lines=13> */
.L_x_6590:
[----:B------:R-:W-:Y:S01]  /*ab60*/  PRMT R24, RZ, 0x5410, R24 ;  /* 0x00005410ff187816 */ /* 0x000fe20000000018 */
[----:B------:R-:W-:-:S04]  /*ab70*/  CS2R R6, SRZ ;  /* 0x0000000000067805 */ /* 0x000fc8000001ff00 */
[----:B------:R-:W-:-:S06]  /*ab80*/  FMUL.FTZ R4, R24, 1 ;  /* 0x3f80000018047820 */ /* 0x000fcc0000410000 */
[----:B------:R-:W0:Y:S02]  /*ab90*/  F2F.F64.F32 R4, R4 ;  /* 0x0000000400047310 */ /* 0x000e240000201800 */
[----:B0-----:R0:W-:Y:S01]  /*aba0*/  STG.E.128 [R8.64], R4 ;  /* 0x0000000408007986 */ /* 0x0011e2000c101d24 */
[----:B------:R-:W-:Y:S05]  /*abb0*/  BRA `(.L_x_6581) ;  /* 0x000009e000007947 */ /* 0x000fea0003800000 */
.L_x_6589:
        /* <DEDUP_REMOVED lines=21> */
.L_x_6594:
[----:B------:R-:W-:Y:S05]  /*ad10*/  BSYNC B0 ;  /* 0x0000000000007941 */ /* 0x000fea0003800000 */
.L_x_6593:
[----:B------:R-:W-:-:S05]  /*ad20*/  LOP3.LUT R5, R0, R5, RZ, 0xfc, !PT ;  /* 0x0000000500057212 */ /* 0x000fca00078efcff */
[----:B------:R0:W-:Y:S01]  /*ad30*/  STG.E.U8 [R8.64], R5 ;  /* 0x0000000508007986 */ /* 0x0001e2000c101124 */
[----:B------:R-:W-:Y:S05]  /*ad40*/  BRA `(.L_x_6581) ;  /* 0x0000085000007947 */ /* 0x000fea0003800000 */
.L_x_6592:
        /* <DEDUP_REMOVED lines=13> */
.L_x_6596:
[----:B------:R-:W-:Y:S01]  /*ae20*/  IMAD.MOV.U32 R0, RZ, RZ, 0x7f ;  /* 0x0000007fff007424 */ /* 0x000fe200078e00ff */
[----:B------:R-:W-:-:S04]  /*ae30*/  ISETP.GT.U32.AND P0, PT, R3, 0x7f800000, PT ;  /* 0x7f8000000300780c */ /* 0x000fc80003f04070 */
[----:B------:R-:W-:-:S04]  /*ae40*/  SEL R0, R0, 0x7c, P0 ;  /* 0x0000007c00007807 */ /* 0x000fc80000000000 */
.L_x_6597:
[----:B------:R-:W-:Y:S05]  /*ae50*/  BSYNC B0 ;  /* 0x0000000000007941 */ /* 0x000fea0003800000 */
.L_x_6595:
[----:B------:R-:W-:-:S04]  /*ae60*/  LOP3.LUT R3, R5, 0x80000000, RZ, 0xc0, !PT ;  /* 0x8000000005037812 */ /* 0x000fc800078ec0ff */
[----:B------:R-:W-:-:S04]  /*ae70*/  SHF.R.U32.HI R3, RZ, 0x18, R3 ;  /* 0x00000018ff037819 */ /* 0x000fc80000011603 */
[----:B------:R-:W-:-:S05]  /*ae80*/  LOP3.LUT R3, R0, R3, RZ, 0xfc, !PT ;  /* 0x0000000300037212 */ /* 0x000fca00078efcff */
[----:B------:R0:W-:Y:S01]  /*ae90*/  STG.E.U8 [R8.64], R3 ;  /* 0x0000000308007986 */ /* 0x0001e2000c101124 */
[----:B------:R-:W-:Y:S05]  /*aea0*/  BRA `(.L_x_6581) ;  /* 0x000006f000007947 */ /* 0x000fea0003800000 */
.L_x_6591:
[----:B------:R0:W-:Y:S01]  /*aeb0*/  STG.E.U16 [R8.64], R24 ;  /* 0x0000001808007986 */ /* 0x0001e2000c101524 */
[----:B------:R-:W-:Y:S05]  /*aec0*/  BRA `(.L_x_6581) ;  /* 0x000006d000007947 */ /* 0x000fea0003800000 */
.L_x_6588:
        /* <DEDUP_REMOVED lines=12> */
.L_x_6600:
        /* <DEDUP_REMOVED lines=17> */
.L_x_6603:
[----:B------:R-:W-:-:S04]  /*b0a0*/  LOP3.LUT R3, R5, 0x80000000, RZ, 0xc0, !PT ;  /* 0x8000000005037812 */ /* 0x000fc800078ec0ff */
[----:B------:R-:W-:-:S04]  /*b0b0*/  SHF.R.U32.HI R3, RZ, 0x18, R3 ;  /* 0x00000018ff037819 */ /* 0x000fc80000011603 */
[----:B------:R-:W-:-:S04]  /*b0c0*/  LOP3.LUT R0, R0, R3, RZ, 0xfc, !PT ;  /* 0x0000000300007212 */ /* 0x000fc800078efcff */
[----:B------:R-:W-:Y:S02]  /*b0d0*/  PRMT R4, R0, 0x7610, R4 ;  /* 0x0000761000047816 */ /* 0x000fe40000000004 */
.L_x_6602:
[----:B------:R-:W-:Y:S05]  /*b0e0*/  BSYNC B0 ;  /* 0x0000000000007941 */ /* 0x000fea0003800000 */
.L_x_6601:
[----:B------:R0:W-:Y:S01]  /*b0f0*/  STG.E.U8 [R8.64], R4 ;  /* 0x0000000408007986 */ /* 0x0001e2000c101124 */
[----:B------:R-:W-:Y:S05]  /*b100*/  BRA `(.L_x_6581) ;  /* 0x0000049000007947 */ /* 0x000fea0003800000 */
.L_x_6599:
        /* <DEDUP_REMOVED lines=17> */
.L_x_6606:
[----:B------:R-:W-:-:S04]  /*b220*/  LOP3.LUT R3, R5, 0x80000000, RZ, 0xc0, !PT ;  /* 0x8000000005037812 */ /* 0x000fc800078ec0ff */
[----:B------:R-:W-:-:S04]  /*b230*/  SHF.R.U32.HI R3, RZ, 0x18, R3 ;  /* 0x00000018ff037819 */ /* 0x000fc80000011603 */
[----:B------:R-:W-:-:S04]  /*b240*/  LOP3.LUT R0, R0, R3, RZ, 0xfc, !PT ;  /* 0x0000000300007212 */ /* 0x000fc800078efcff */
[----:B------:R-:W-:Y:S02]  /*b250*/  PRMT R4, R0, 0x7610, R4 ;  /* 0x0000761000047816 */ /* 0x000fe40000000004 */
.L_x_6605:
[----:B------:R-:W-:Y:S05]  /*b260*/  BSYNC B0 ;  /* 0x0000000000007941 */ /* 0x000fea0003800000 */
.L_x_6604:
[----:B------:R0:W-:Y:S01]  /*b270*/  STG.E.U8 [R8.64], R4 ;  /* 0x0000000408007986 */ /* 0x0001e2000c101124 */
[----:B------:R-:W-:Y:S05]  /*b280*/  BRA `(.L_x_6581) ;  /* 0x0000031000007947 */ /* 0x000fea0003800000 */
.L_x_6598:
        /* <DEDUP_REMOVED lines=22> */
.L_x_6580:
        /* <DEDUP_REMOVED lines=20> */
.L_x_6608:
[----:B------:R-:W-:-:S06]  /*b530*/  PRMT R4, RZ, 0x5410, R24 ;  /* 0x00005410ff047816 */ /* 0x000fcc0000000018 */
[----:B------:R-:W0:Y:S02]  /*b540*/  F2I.U64.TRUNC R4, R4 ;  /* 0x0000000400047311 */ /* 0x000e24000020d800 */
[----:B0-----:R0:W-:Y:S01]  /*b550*/  STG.E.64 [R8.64], R4 ;  /* 0x0000000408007986 */ /* 0x0011e2000c101b24 */
[----:B------:R-:W-:Y:S05]  /*b560*/  BRA `(.L_x_6581) ;  /* 0x0000003000007947 */ /* 0x000fea0003800000 */
.L_x_6607:
[----:B------:R-:W-:-:S04]  /*b570*/  PRMT R24, RZ, 0x5410, R24 ;  /* 0x00005410ff187816 */ /* 0x000fc80000000018 */
[----:B------:R-:W0:Y:S02]  /*b580*/  F2I.FTZ.U32.TRUNC.NTZ R3, R24 ;  /* 0x0000001800037305 */ /* 0x000e24000021f000 */
[----:B0-----:R0:W-:Y:S02]  /*b590*/  STG.E [R8.64], R3 ;  /* 0x0000000308007986 */ /* 0x0011e4000c101924 */
.L_x_6581:
        /* <DEDUP_REMOVED lines=23> */
.L_x_6612:
[----:B------:R-:W-:-:S06]  /*b710*/  PRMT R5, RZ, 0x5410, R18 ;  /* 0x00005410ff057816 */ /* 0x000fcc0000000012 */
[----:B------:R-:W0:Y:S02]  /*b720*/  F2I.S64.TRUNC R4, R5 ;  /* 0x0000000500047311 */ /* 0x000e24000020d900 */
[----:B0-----:R0:W-:Y:S01]  /*b730*/  STG.E.U8 [R8.64], R4 ;  /* 0x0000000408007986 */ /* 0x0011e2000c101124 */
[----:B------:R-:W-:Y:S05]  /*b740*/  BRA `(.L_x_6614) ;  /* 0x00000e4000007947 */ /* 0x000fea0003800000 */
.L_x_6611:
        /* <DEDUP_REMOVED lines=10> */
.L_x_6616:
[----:B------:R-:W-:-:S04]  /*b7f0*/  PRMT R18, RZ, 0x5410, R18 ;  /* 0x00005410ff127816 */ /* 0x000fc80000000012 */
[----:B------:R-:W0:Y:S02]  /*b800*/  F2I.FTZ.TRUNC.NTZ R3, R18 ;  /* 0x0000001200037305 */ /* 0x000e24000021f100 */
[----:B0-----:R0:W-:Y:S01]  /*b810*/  STG.E [R8.64], R3 ;  /* 0x0000000308007986 */ /* 0x0011e2000c101924 */
[----:B------:R-:W-:Y:S05]  /*b820*/  BRA `(.L_x_6614) ;  /* 0x00000d6000007947 */ /* 0x000fea0003800000 */
.L_x_6615:
[----:B------:R-:W-:-:S04]  /*b830*/  PRMT R18, RZ, 0x5410, R18 ;  /* 0x00005410ff127816 */ /* 0x000fc80000000012 */
[----:B------:R-:W0:Y:S02]  /*b840*/  F2I.FTZ.TRUNC.NTZ R3, R18 ;  /* 0x0000001200037305 */ /* 0x000e24000021f100 */
[----:B0-----:R0:W-:Y:S01]  /*b850*/  STG.E.U16 [R8.64], R3 ;  /* 0x0000000308007986 */ /* 0x0011e2000c101524 */
[----:B------:R-:W-:Y:S05]  /*b860*/  BRA `(.L_x_6614) ;  /* 0x00000d2000007947 */ /* 0x000fea0003800000 */
.L_x_6610:
        /* <DEDUP_REMOVED lines=9> */
.L_x_6618:
[----:B------:R-:W-:-:S04]  /*b900*/  PRMT R0, RZ, 0x5410, R18 ;  /* 0x00005410ff007816 */ /* 0x000fc80000000012 */
[----:B------:R-:W-:-:S05]  /*b910*/  F2FP.PACK_AB R0, RZ, R0 ;  /* 0x00000000ff00723e */ /* 0x000fca00000000ff */
[----:B------:R0:W-:Y:S01]  /*b920*/  STG.E.U16 [R8.64], R0 ;  /* 0x0000000008007986 */ /* 0x0001e2000c101524 */
[----:B------:R-:W-:Y:S05]  /*b930*/  BRA `(.L_x_6614) ;  /* 0x00000c5000007947 */ /* 0x000fea0003800000 */
.L_x_6617:
        /* <DEDUP_REMOVED lines=10> */
.L_x_6620:
[----:B------:R-:W-:-:S04]  /*b9e0*/  PRMT R18, RZ, 0x5410, R18 ;  /* 0x00005410ff127816 */ /* 0x000fc80000000012 */
[----:B------:R-:W-:-:S04]  /*b9f0*/  F2FP.PACK_AB R3, RZ, R18 ;  /* 0x00000012ff03723e */ /* 0x000fc800000000ff */
[----:B------:R-:W-:-:S05]  /*ba00*/  PRMT R3, R3, 0x5410, RZ ;  /* 0x0000541003037816 */ /* 0x000fca00000000ff */
[----:B------:R0:W-:Y:S01]  /*ba10*/  STG.E [R8.64], R3 ;  /* 0x0000000308007986 */ /* 0x0001e2000c101924 */
[----:B------:R-:W-:Y:S05]  /*ba20*/  BRA `(.L_x_6614) ;  /* 0x00000b6000007947 */ /* 0x000fea0003800000 */
.L_x_6619:
[----:B------:R-:W-:-:S05]  /*ba30*/  PRMT R4, RZ, 0x5410, R18 ;  /* 0x00005410ff047816 */ /* 0x000fca0000000012 */
[----:B------:R-:W-:-:S06]  /*ba40*/  FMUL.FTZ R4, R4, 1 ;  /* 0x3f80000004047820 */ /* 0x000fcc0000410000 */
[----:B------:R-:W0:Y:S02]  /*ba50*/  F2F.F64.F32 R4, R4 ;  /* 0x0000000400047310 */ /* 0x000e240000201800 */
[----:B0-----:R0:W-:Y:S01]  /*ba60*/  STG.E.64 [R8.64], R4 ;  /* 0x0000000408007986 */ /* 0x0011e2000c101b24 */
[----:B------:R-:W-:Y:S05]  /*ba70*/  BRA `(.L_x_6614) ;  /* 0x00000b1000007947 */ /* 0x000fea0003800000 */
.L_x_6609:
        /* <DEDUP_REMOVED lines=13> */
.L_x_6623:
[----:B------:R-:W-:Y:S01]  /*bb50*/  PRMT R18, RZ, 0x5410, R18 ;  /* 0x00005410ff127816 */ /* 0x000fe20000000012 */
[----:B------:R-:W-:-:S04]  /*bb60*/  CS2R R6, SRZ ;  /* 0x0000000000067805 */ /* 0x000fc8000001ff00 */
[----:B------:R-:W-:-:S06]  /*bb70*/  FMUL.FTZ R4, R18, 1 ;  /* 0x3f80000012047820 */ /* 0x000fcc0000410000 */
[----:B------:R-:W0:Y:S02]  /*bb80*/  F2F.F64.F32 R4, R4 ;  /* 0x0000000400047310 */ /* 0x000e240000201800 */
[----:B0-----:R0:W-:Y:S01]  /*bb90*/  STG.E.128 [R8.64], R4 ;  /* 0x0000000408007986 */ /* 0x0011e2000c101d24 */
[----:B------:R-:W-:Y:S05]  /*bba0*/  BRA `(.L_x_6614) ;  /* 0x000009e000007947 */ /* 0x000fea0003800000 */
.L_x_6622:
        /* <DEDUP_REMOVED lines=21> */
.L_x_6627:
[----:B------:R-:W-:Y:S05]  /*bd00*/  BSYNC B0 ;  /* 0x0000000000007941 */ /* 0x000fea0003800000 */
.L_x_6626:
[----:B------:R-:W-:-:S05]  /*bd10*/  LOP3.LUT R5, R0, R5, RZ, 0xfc, !PT ;  /* 0x0000000500057212 */ /* 0x000fca00078efcff */
[----:B------:R0:W-:Y:S01]  /*bd20*/  STG.E.U8 [R8.64], R5 ;  /* 0x0000000508007986 */ /* 0x0001e2000c101124 */
[----:B------:R-:W-:Y:S05]  /*bd30*/  BRA `(.L_x_6614) ;  /* 0x0000085000007947 */ /* 0x000fea0003800000 */
.L_x_6625:
        /* <DEDUP_REMOVED lines=13> */
.L_x_6629:
[----:B------:R-:W-:Y:S01]  /*be10*/  IMAD.MOV.U32 R0, RZ, RZ, 0x7f ;  /* 0x0000007fff007424 */ /* 0x000fe200078e00ff */
[----:B------:R-:W-:-:S04]  /*be20*/  ISETP.GT.U32.AND P0, PT, R3, 0x7f800000, PT ;  /* 0x7f8000000300780c */ /* 0x000fc80003f04070 */
[----:B------:R-:W-:-:S04]  /*be30*/  SEL R0, R0, 0x7c, P0 ;  /* 0x0000007c00007807 */ /* 0x000fc80000000000 */
.L_x_6630:
[----:B------:R-:W-:Y:S05]  /*be40*/  BSYNC B0 ;  /* 0x0000000000007941 */ /* 0x000fea0003800000 */
.L_x_6628:
[----:B------:R-:W-:-:S04]  /*be50*/  LOP3.LUT R3, R5, 0x80000000, RZ, 0xc0, !PT ;  /* 0x8000000005037812 */ /* 0x000fc800078ec0ff */
[----:B------:R-:W-:-:S04]  /*be60*/  SHF.R.U32.HI R3, RZ, 0x18, R3 ;  /* 0x00000018ff037819 */ /* 0x000fc80000011603 */
[----:B------:R-:W-:-:S05]  /*be70*/  LOP3.LUT R3, R0, R3, RZ, 0xfc, !PT ;  /* 0x0000000300037212 */ /* 0x000fca00078efcff */
[----:B------:R0:W-:Y:S01]  /*be80*/  STG.E.U8 [R8.64], R3 ;  /* 0x0000000308007986 */ /* 0x0001e2000c101124 */
[----:B------:R-:W-:Y:S05]  /*be90*/  BRA `(.L_x_6614) ;  /* 0x000006f000007947 */ /* 0x000fea0003800000 */
.L_x_6624:
[----:B------:R0:W-:Y:S01]  /*bea0*/  STG.E.U16 [R8.64], R18 ;  /* 0x0000001208007986 */ /* 0x0001e2000c101524 */
[----:B------:R-:W-:Y:S05]  /*beb0*/  BRA `(.L_x_6614) ;  /* 0x000006d000007947 */ /* 0x000fea0003800000 */
.L_x_6621:
        /* <DEDUP_REMOVED lines=12> */
.L_x_6633:
        /* <DEDUP_REMOVED lines=17> */
.L_x_6636:
[----:B------:R-:W-:-:S04]  /*c090*/  LOP3.LUT R3, R5, 0x80000000, RZ, 0xc0, !PT ;  /* 0x8000000005037812 */ /* 0x000fc800078ec0ff */
[----:B------:R-:W-:-:S04]  /*c0a0*/  SHF.R.U32.HI R3, RZ, 0x18, R3 ;  /* 0x00000018ff037819 */ /* 0x000fc80000011603 */
[----:B------:R-:W-:-:S04]  /*c0b0*/  LOP3.LUT R0, R0, R3, RZ, 0xfc, !PT ;  /* 0x0000000300007212 */ /* 0x000fc800078efcff */
[----:B------:R-:W-:Y:S02]  /*c0c0*/  PRMT R4, R0, 0x7610, R4 ;  /* 0x0000761000047816 */ /* 0x000fe40000000004 */
.L_x_6635:
[----:B------:R-:W-:Y:S05]  /*c0d0*/  BSYNC B0 ;  /* 0x0000000000007941 */ /* 0x000fea0003800000 */
.L_x_6634:
[----:B------:R0:W-:Y:S01]  /*c0e0*/  STG.E.U8 [R8.64], R4 ;  /* 0x0000000408007986 */ /* 0x0001e2000c101124 */
[----:B------:R-:W-:Y:S05]  /*c0f0*/  BRA `(.L_x_6614) ;  /* 0x0000049000007947 */ /* 0x000fea0003800000 */
.L_x_6632:
        /* <DEDUP_REMOVED lines=17> */
.L_x_6639:
[----:B------:R-:W-:-:S04]  /*c210*/  LOP3.LUT R3, R5, 0x80000000, RZ, 0xc0, !PT ;  /* 0x8000000005037812 */ /* 0x000fc800078ec0ff */
[----:B------:R-:W-:-:S04]  /*c220*/  SHF.R.U32.HI R3, RZ, 0x18, R3 ;  /* 0x00000018ff037819 */ /* 0x000fc80000011603 */
[----:B------:R-:W-:-:S04]  /*c230*/  LOP3.LUT R0, R0, R3, RZ, 0xfc, !PT ;  /* 0x0000000300007212 */ /* 0x000fc800078efcff */
[----:B------:R-:W-:Y:S02]  /*c240*/  PRMT R4, R0, 0x7610, R4 ;  /* 0x0000761000047816 */ /* 0x000fe40000000004 */
.L_x_6638:
[----:B------:R-:W-:Y:S05]  /*c250*/  BSYNC B0 ;  /* 0x0000000000007941 */ /* 0x000fea0003800000 */
.L_x_6637:
[----:B------:R0:W-:Y:S01]  /*c260*/  STG.E.U8 [R8.64], R4 ;  /* 0x0000000408007986 */ /* 0x0001e2000c101124 */
[----:B------:R-:W-:Y:S05]  /*c270*/  BRA `(.L_x_6614) ;  /* 0x0000031000007947 */ /* 0x000fea0003800000 */
.L_x_6631:
        /* <DEDUP_REMOVED lines=22> */
.L_x_6613:
        /* <DEDUP_REMOVED lines=20> */
.L_x_6641:
[----:B------:R-:W-:-:S06]  /*c520*/  PRMT R4, RZ, 0x5410, R18 ;  /* 0x00005410ff047816 */ /* 0x000fcc0000000012 */
[----:B------:R-:W0:Y:S02]  /*c530*/  F2I.U64.TRUNC R4, R4 ;  /* 0x0000000400047311 */ /* 0x000e24000020d800 */
[----:B0-----:R0:W-:Y:S01]  /*c540*/  STG.E.64 [R8.64], R4 ;  /* 0x0000000408007986 */ /* 0x0011e2000c101b24 */
[----:B------:R-:W-:Y:S05]  /*c550*/  BRA `(.L_x_6614) ;  /* 0x0000003000007947 */ /* 0x000fea0003800000 */
.L_x_6640:
[----:B------:R-:W-:-:S04]  /*c560*/  PRMT R18, RZ, 0x5410, R18 ;  /* 0x00005410ff127816 */ /* 0x000fc80000000012 */
[----:B------:R-:W0:Y:S02]  /*c570*/  F2I.FTZ.U32.TRUNC.NTZ R3, R18 ;  /* 0x0000001200037305 */ /* 0x000e24000021f000 */
[----:B0-----:R0:W-:Y:S02]  /*c580*/  STG.E [R8.64], R3 ;  /* 0x0000000308007986 */ /* 0x0011e4000c101924 */
.L_x_6614:
[----:B------:R-:W-:Y:S02]  /*c590*/  IADD3 R19, R19, 0x80, RZ ;  /* 0x0000008013137810 */ /* 0x000fe40007ffe0ff */
.L_x_6575:
[----:B------:R-:W-:Y:S05]  /*c5a0*/  BSYNC B6 ;  /* 0x0000000000067941 */ /* 0x000fea0003800000 */
.L_x_6574:
[----:B------:R-:W-:-:S13]  /*c5b0*/  ISETP.GE.AND P0, PT, R19, R16, PT ;  /* 0x000000101300720c */ /* 0x000fda0003f06270 */
[----:B------:R-:W-:Y:S05]  /*c5c0*/  @P0 EXIT ;  /* 0x000000000000094d */ /* 0x000fea0003800000 */
[----:B01----:R-:W-:Y:S01]  /*c5d0*/  PRMT R0, R17, 0x9910, RZ ;  /* 0x0000991011007816 */ /* 0x003fe200000000ff */
        /* <DEDUP_REMOVED lines=18> */
.L_x_6645:
[----:B------:R-:W-:-:S06]  /*c700*/  PRMT R5, RZ, 0x5410, R22 ;  /* 0x00005410ff057816 */ /* 0x000fcc0000000016 */
[----:B------:R-:W0:Y:S02]  /*c710*/  F2I.S64.TRUNC R4, R5 ;  /* 0x0000000500047311 */ /* 0x000e24000020d900 */
[----:B0-----:R-:W-:Y:S01]  /*c720*/  STG.E.U8 [R2.64], R4 ;  /* 0x0000000402007986 */ /* 0x001fe2000c101124 */
[----:B------:R-:W-:Y:S05]  /*c730*/  EXIT ;  /* 0x000000000000794d */ /* 0x000fea0003800000 */
.L_x_6644:
        /* <DEDUP_REMOVED lines=10> */
.L_x_6648:
[----:B------:R-:W-:-:S04]  /*c7e0*/  PRMT R22, RZ, 0x5410, R22 ;  /* 0x00005410ff167816 */ /* 0x000fc80000000016 */
[----:B------:R-:W0:Y:S02]  /*c7f0*/  F2I.FTZ.TRUNC.NTZ R5, R22 ;  /* 0x0000001600057305 */ /* 0x000e24000021f100 */
[----:B0-----:R-:W-:Y:S01]  /*c800*/  STG.E [R2.64], R5 ;  /* 0x0000000502007986 */ /* 0x001fe2000c101924 */
[----:B------:R-:W-:Y:S05]  /*c810*/  EXIT ;  /* 0x000000000000794d */ /* 0x000fea0003800000 */
.L_x_6647:
[----:B------:R-:W-:-:S04]  /*c820*/  PRMT R22, RZ, 0x5410, R22 ;  /* 0x00005410ff167816 */ /* 0x000fc80000000016 */
[----:B------:R-:W0:Y:S02]  /*c830*/  F2I.FTZ.TRUNC.NTZ R5, R22 ;  /* 0x0000001600057305 */ /* 0x000e24000021f100 */
[----:B0-----:R-:W-:Y:S01]  /*c840*/  STG.E.U16 [R2.64], R5 ;  /* 0x0000000502007986 */ /* 0x001fe2000c101524 */
[----:B------:R-:W-:Y:S05]  /*c850*/  EXIT ;  /* 0x000000000000794d */ /* 0x000fea0003800000 */
.L_x_6643:
        /* <DEDUP_REMOVED lines=9> */
.L_x_6650:
[----:B------:R-:W-:-:S04]  /*c8f0*/  PRMT R0, RZ, 0x5410, R22 ;  /* 0x00005410ff007816 */ /* 0x000fc80000000016 */
[----:B------:R-:W-:-:S05]  /*c900*/  F2FP.PACK_AB R0, RZ, R0 ;  /* 0x00000000ff00723e */ /* 0x000fca00000000ff */
[----:B------:R-:W-:Y:S01]  /*c910*/  STG.E.U16 [R2.64], R0 ;  /* 0x0000000002007986 */ /* 0x000fe2000c101524 */
[----:B------:R-:W-:Y:S05]  /*c920*/  EXIT ;  /* 0x000000000000794d */ /* 0x000fea0003800000 */
.L_x_6649:
        /* <DEDUP_REMOVED lines=10> */
.L_x_6652:
[----:B------:R-:W-:-:S04]  /*c9d0*/  PRMT R22, RZ, 0x5410, R22 ;  /* 0x00005410ff167816 */ /* 0x000fc80000000016 */
[----:B------:R-:W-:-:S04]  /*c9e0*/  F2FP.PACK_AB R5, RZ, R22 ;  /* 0x00000016ff05723e */ /* 0x000fc800000000ff */
[----:B------:R-:W-:-:S05]  /*c9f0*/  PRMT R5, R5, 0x5410, RZ ;  /* 0x0000541005057816 */ /* 0x000fca00000000ff */
[----:B------:R-:W-:Y:S01]  /*ca00*/  STG.E [R2.64], R5 ;  /* 0x0000000502007986 */ /* 0x000fe2000c101924 */
[----:B------:R-:W-:Y:S05]  /*ca10*/  EXIT ;  /* 0x000000000000794d */ /* 0x000fea0003800000 */
.L_x_6651:
[----:B------:R-:W-:-:S05]  /*ca20*/  PRMT R4, RZ, 0x5410, R22 ;  /* 0x00005410ff047816 */ /* 0x000fca0000000016 */
[----:B------:R-:W-:-:S06]  /*ca30*/  FMUL.FTZ R4, R4, 1 ;  /* 0x3f80000004047820 */ /* 0x000fcc0000410000 */
[----:B------:R-:W0:Y:S02]  /*ca40*/  F2F.F64.F32 R4, R4 ;  /* 0x0000000400047310 */ /* 0x000e240000201800 */
[----:B0-----:R-:W-:Y:S01]  /*ca50*/  STG.E.64 [R2.64], R4 ;  /* 0x0000000402007986 */ /* 0x001fe2000c101b24 */
[----:B------:R-:W-:Y:S05]  /*ca60*/  EXIT ;  /* 0x000000000000794d */ /* 0x000fea0003800000 */
.L_x_6642:
        /* <DEDUP_REMOVED lines=13> */
.L_x_6655:
[----:B------:R-:W-:Y:S01]  /*cb40*/  PRMT R22, RZ, 0x5410, R22 ;  /* 0x00005410ff167816 */ /* 0x000fe20000000016 */
[----:B------:R-:W-:-:S04]  /*cb50*/  CS2R R6, SRZ ;  /* 0x0000000000067805 */ /* 0x000fc8000001ff00 */
[----:B------:R-:W-:-:S06]  /*cb60*/  FMUL.FTZ R4, R22, 1 ;  /* 0x3f80000016047820 */ /* 0x000fcc0000410000 */
[----:B------:R-:W0:Y:S02]  /*cb70*/  F2F.F64.F32 R4, R4 ;  /* 0x0000000400047310 */ /* 0x000e240000201800 */
[----:B0-----:R-:W-:Y:S01]  /*cb80*/  STG.E.128 [R2.64], R4 ;  /* 0x0000000402007986 */ /* 0x001fe2000c101d24 */
[----:B------:R-:W-:Y:S05]  /*cb90*/  EXIT ;  /* 0x000000000000794d */ /* 0x000fea0003800000 */
.L_x_6654:
        /* <DEDUP_REMOVED lines=21> */
.L_x_6659:
[----:B------:R-:W-:Y:S05]  /*ccf0*/  BSYNC B0 ;  /* 0x0000000000007941 */ /* 0x000fea0003800000 */
.L_x_6658:
[----:B------:R-:W-:-:S05]  /*cd00*/  LOP3.LUT R5, R0, R5, RZ, 0xfc, !PT ;  /* 0x0000000500057212 */ /* 0x000fca00078efcff */
[----:B------:R-:W-:Y:S01]  /*cd10*/  STG.E.U8 [R2.64], R5 ;  /* 0x0000000502007986 */ /* 0x000fe2000c101124 */
[----:B------:R-:W-:Y:S05]  /*cd20*/  EXIT ;  /* 0x000000000000794d */ /* 0x000fea0003800000 */
.L_x_6657:
        /* <DEDUP_REMOVED lines=13> */
.L_x_6661:
[----:B------:R-:W-:Y:S01]  /*ce00*/  IMAD.MOV.U32 R0, RZ, RZ, 0x7f ;  /* 0x0000007fff007424 */ /* 0x000fe200078e00ff */
[----:B------:R-:W-:-:S04]  /*ce10*/  ISETP.GT.U32.AND P0, PT, R4, 0x7f800000, PT ;  /* 0x7f8000000400780c */ /* 0x000fc80003f04070 */
[----:B------:R-:W-:-:S04]  /*ce20*/  SEL R0, R0, 0x7c, P0 ;  /* 0x0000007c00007807 */ /* 0x000fc80000000000 */
.L_x_6662:
[----:B------:R-:W-:Y:S05]  /*ce30*/  BSYNC B0 ;  /* 0x0000000000007941 */ /* 0x000fea0003800000 */
.L_x_6660:
[----:B------:R-:W-:-:S04]  /*ce40*/  LOP3.LUT R4, R5, 0x80000000, RZ, 0xc0, !PT ;  /* 0x8000000005047812 */ /* 0x000fc800078ec0ff */
[----:B------:R-:W-:-:S04]  /*ce50*/  SHF.R.U32.HI R5, RZ, 0x18, R4 ;  /* 0x00000018ff057819 */ /* 0x000fc80000011604 */
[----:B------:R-:W-:-:S05]  /*ce60*/  LOP3.LUT R5, R0, R5, RZ, 0xfc, !PT ;  /* 0x0000000500057212 */ /* 0x000fca00078efcff */
[----:B------:R-:W-:Y:S01]  /*ce70*/  STG.E.U8 [R2.64], R5 ;  /* 0x0000000502007986 */ /* 0x000fe2000c101124 */
[----:B------:R-:W-:Y:S05]  /*ce80*/  EXIT ;  /* 0x000000000000794d */ /* 0x000fea0003800000 */
.L_x_6656:
[----:B------:R-:W-:Y:S01]  /*ce90*/  STG.E.U16 [R2.64], R22 ;  /* 0x0000001602007986 */ /* 0x000fe2000c101524 */
[----:B------:R-:W-:Y:S05]  /*cea0*/  EXIT ;  /* 0x000000000000794d */ /* 0x000fea0003800000 */
.L_x_6653:
        /* <DEDUP_REMOVED lines=12> */
.L_x_6665:
        /* <DEDUP_REMOVED lines=17> */
.L_x_6668:
[----:B------:R-:W-:-:S04]  /*d080*/  LOP3.LUT R0, R7, 0x80000000, RZ, 0xc0, !PT ;  /* 0x8000000007007812 */ /* 0x000fc800078ec0ff */
[----:B------:R-:W-:-:S04]  /*d090*/  SHF.R.U32.HI R5, RZ, 0x18, R0 ;  /* 0x00000018ff057819 */ /* 0x000fc80000011600 */
[----:B------:R-:W-:-:S04]  /*d0a0*/  LOP3.LUT R4, R4, R5, RZ, 0xfc, !PT ;  /* 0x0000000504047212 */ /* 0x000fc800078efcff */
[----:B------:R-:W-:Y:S02]  /*d0b0*/  PRMT R0, R4, 0x7610, R0 ;  /* 0x0000761004007816 */ /* 0x000fe40000000000 */
.L_x_6667:
[----:B------:R-:W-:Y:S05]  /*d0c0*/  BSYNC B0 ;  /* 0x0000000000007941 */ /* 0x000fea0003800000 */
.L_x_6666:
[----:B------:R-:W-:Y:S01]  /*d0d0*/  STG.E.U8 [R2.64], R0 ;  /* 0x0000000002007986 */ /* 0x000fe2000c101124 */
[----:B------:R-:W-:Y:S05]  /*d0e0*/  EXIT ;  /* 0x000000000000794d */ /* 0x000fea0003800000 */
.L_x_6664:
        /* <DEDUP_REMOVED lines=17> */
.L_x_6671:
[----:B------:R-:W-:-:S04]  /*d200*/  LOP3.LUT R0, R7, 0x80000000, RZ, 0xc0, !PT ;  /* 0x8000000007007812 */ /* 0x000fc800078ec0ff */
[----:B------:R-:W-:-:S04]  /*d210*/  SHF.R.U32.HI R5, RZ, 0x18, R0 ;  /* 0x00000018ff057819 */ /* 0x000fc80000011600 */
[----:B------:R-:W-:-:S04]  /*d220*/  LOP3.LUT R4, R4, R5, RZ, 0xfc, !PT ;  /* 0x0000000504047212 */ /* 0x000fc800078efcff */
[----:B------:R-:W-:Y:S02]  /*d230*/  PRMT R0, R4, 0x7610, R0 ;  /* 0x0000761004007816 */ /* 0x000fe40000000000 */
.L_x_6670:
[----:B------:R-:W-:Y:S05]  /*d240*/  BSYNC B0 ;  /* 0x0000000000007941 */ /* 0x000fea0003800000 */
.L_x_6669:
[----:B------:R-:W-:Y:S01]  /*d250*/  STG.E.U8 [R2.64], R0 ;  /* 0x0000000002007986 */ /* 0x000fe2000c101124 */
[----:B------:R-:W-:Y:S05]  /*d260*/  EXIT ;  /* 0x000000000000794d */ /* 0x000fea0003800000 */
.L_x_6663:
        /* <DEDUP_REMOVED lines=22> */
.L_x_6646:
        /* <DEDUP_REMOVED lines=20> */
.L_x_6673:
[----:B------:R-:W-:-:S06]  /*d510*/  PRMT R4, RZ, 0x5410, R22 ;  /* 0x00005410ff047816 */ /* 0x000fcc0000000016 */
[----:B------:R-:W0:Y:S02]  /*d520*/  F2I.U64.TRUNC R4, R4 ;  /* 0x0000000400047311 */ /* 0x000e24000020d800 */
[----:B0-----:R-:W-:Y:S01]  /*d530*/  STG.E.64 [R2.64], R4 ;  /* 0x0000000402007986 */ /* 0x001fe2000c101b24 */
[----:B------:R-:W-:Y:S05]  /*d540*/  EXIT ;  /* 0x000000000000794d */ /* 0x000fea0003800000 */
.L_x_6672:
[----:B------:R-:W-:-:S04]  /*d550*/  PRMT R22, RZ, 0x5410, R22 ;  /* 0x00005410ff167816 */ /* 0x000fc80000000016 */
[----:B------:R-:W0:Y:S02]  /*d560*/  F2I.FTZ.U32.TRUNC.NTZ R5, R22 ;  /* 0x0000001600057305 */ /* 0x000e24000021f000 */
[----:B0-----:R-:W-:Y:S01]  /*d570*/  STG.E [R2.64], R5 ;  /* 0x0000000502007986 */ /* 0x001fe2000c101924 */
[----:B------:R-:W-:Y:S05]  /*d580*/  EXIT ;  /* 0x000000000000794d */ /* 0x000fea0003800000 */
        .weak           $__internal_1_$__cuda_sm3x_div_rn_ftz_f32_slowpath
        .type           $__internal_1_$__cuda_sm3x_div_rn_ftz_f32_slowpath,@function
        .size           $__internal_1_$__cuda_sm3x_div_rn_ftz_f32_slowpath,(.L_x_17655 - $__internal_1_$__cuda_sm3x_div_rn_ftz_f32_slowpath)
$__internal_1_$__cuda_sm3x_div_rn_ftz_f32_slowpath:
        /* <DEDUP_REMOVED lines=18> */
[----:B------:R-:W-:-:S04]  /*d6b0*/  FSETP.NEU.FTZ.AND P3, PT, R11, RZ, PT ;  /* 0x000000ff0b00720b */ /* 0x000fc80003f7d000 */
[----:B------:R-:W-:-:S07]  /*d6c0*/  P2R R5, PR, RZ, 0x8 ;  /* 0x00000008ff057803 */ /* 0x000fce0000000000 */
        /* <DEDUP_REMOVED lines=13> */
.L_x_6676:
[----:B------:R-:W-:Y:S05]  /*d7a0*/  BSYNC B3 ;  /* 0x0000000000037941 */ /* 0x000fea0003800000 */
.L_x_6675:
        /* <DEDUP_REMOVED lines=27> */
.L_x_6682:
[----:B------:R-:W-:Y:S02]  /*d960*/  IMAD R5, R6, 0x800000, R5 ;  /* 0x0080000006057824 */ /* 0x000fe400078e0205 */
.L_x_6683:
[----:B------:R-:W-:Y:S05]  /*d970*/  BSYNC B3 ;  /* 0x0000000000037941 */ /* 0x000fea0003800000 */
.L_x_6681:
[----:B------:R-:W-:Y:S01]  /*d980*/  IMAD.MOV.U32 R3, RZ, RZ, R5 ;  /* 0x000000ffff037224 */ /* 0x000fe200078e0005 */
[----:B------:R-:W-:Y:S05]  /*d990*/  BRA `(.L_x_6684) ;  /* 0x0000008000007947 */ /* 0x000fea0003800000 */
.L_x_6680:
[----:B------:R-:W-:-:S04]  /*d9a0*/  LOP3.LUT R3, R10, 0x80000000, R11, 0x48, !PT ;  /* 0x800000000a037812 */ /* 0x000fc800078e480b */
[----:B------:R-:W-:Y:S01]  /*d9b0*/  LOP3.LUT R3, R3, 0x7f800000, RZ, 0xfc, !PT ;  /* 0x7f80000003037812 */ /* 0x000fe200078efcff */
[----:B------:R-:W-:Y:S05]  /*d9c0*/  BRA `(.L_x_6684) ;  /* 0x0000005000007947 */ /* 0x000fea0003800000 */
.L_x_6679:
[----:B------:R-:W-:Y:S01]  /*d9d0*/  LOP3.LUT R3, R10, 0x80000000, R11, 0x48, !PT ;  /* 0x800000000a037812 */ /* 0x000fe200078e480b */
[----:B------:R-:W-:Y:S05]  /*d9e0*/  BRA `(.L_x_6684) ;  /* 0x0000003000007947 */ /* 0x000fea0003800000 */
.L_x_6678:
[----:B------:R-:W0:Y:S01]  /*d9f0*/  MUFU.RSQ R3, -QNAN ;  /* 0xffc0000000037908 */ /* 0x000e220000001400 */
[----:B------:R-:W-:Y:S05]  /*da00*/  BRA `(.L_x_6684) ;  /* 0x0000001000007947 */ /* 0x000fea0003800000 */
.L_x_6677:
[----:B------:R-:W-:Y:S02]  /*da10*/  FADD.FTZ R3, R11, R10 ;  /* 0x0000000a0b037221 */ /* 0x000fe40000010000 */
.L_x_6684:
[----:B------:R-:W-:Y:S05]  /*da20*/  BSYNC B0 ;  /* 0x0000000000007941 */ /* 0x000fea0003800000 */
.L_x_6674:
[----:B------:R-:W-:-:S04]  /*da30*/  IMAD.MOV.U32 R5, RZ, RZ, 0x0 ;  /* 0x00000000ff057424 */ /* 0x000fc800078e00ff */
[----:B------:R-:W-:Y:S05]  /*da40*/  RET.REL.NODEC R4 `(_ZN2at6native27unrolled_elementwise_kernelINS0_13BinaryFunctorIN3c108BFloat16ES4_S4_ZZZNS0_17atan2_kernel_cudaERNS_18TensorIteratorBaseEENKUlvE_clEvENKUlvE2_clEvEUlS4_S4_E_EESt5arrayIPcLm3EELi4E23TrivialOffsetCalculatorILi2EjESE_ILi1EjENS0_6memory12LoadWithCastILi2EEENSH_13StoreWithCastILi1EEEEEviT_T0_T2_T3_T4_T5_) ;  /* 0xffff25b004007950 */ /* 0x000fea0003c3ffff */
.L_x_6685:
        /* <DEDUP_REMOVED lines=11> */
.L_x_17655:


//--------------------- .text._ZN2at6native18elementwise_kernelILi128ELi4EZNS0_22gpu_kernel_impl_nocastINS0_13BinaryFunctorIN3c108BFloat16ES5_S5_ZZZNS0_17atan2_kernel_cudaERNS_18TensorIteratorBaseEENKUlvE_clEvENKUlvE2_clEvEUlS5_S5_E_EEEEvS7_RKT_EUliE_EEviT1_ --------------------------
	.section	.text._ZN2at6native18elementwise_kernelILi128ELi4EZNS0_22gpu_kernel_impl_nocastINS0_13BinaryFunctorIN3c108BFloat16ES5_S5_ZZZNS0_17atan2_kernel_cudaERNS_18TensorIteratorBaseEENKUlvE_clEvENKUlvE2_clEvEUlS5_S5_E_EEEEvS7_RKT_EUliE_EEviT1_,"ax",@progbits
	.sectioninfo	@"SHI_REGISTERS=19"
	.align	128
        .global         _ZN2at6native18elementwise_kernelILi128ELi4EZNS0_22gpu_kernel_impl_nocastINS0_13BinaryFunctorIN3c108BFloat16ES5_S5_ZZZNS0_17atan2_kernel_cudaERNS_18TensorIteratorBaseEENKUlvE_clEvENKUlvE2_clEvEUlS5_S5_E_EEEEvS7_RKT_EUliE_EEviT1_
        .type           _ZN2at6native18elementwise_kernelILi128ELi4EZNS0_22gpu_kernel_impl_nocastINS0_13BinaryFunctorIN3c108BFloat16ES5_S5_ZZZNS0_17atan2_kernel_cudaERNS_18TensorIteratorBaseEENKUlvE_clEvENKUlvE2_clEvEUlS5_S5_E_EEEEvS7_RKT_EUliE_EEviT1_,@function
        .size           _ZN2at6native18elementwise_kernelILi128ELi4EZNS0_22gpu_kernel_impl_nocastINS0_13BinaryFunctorIN3c108BFloat16ES5_S5_ZZZNS0_17atan2_kernel_cudaERNS_18TensorIteratorBaseEENKUlvE_clEvENKUlvE2_clEvEUlS5_S5_E_EEEEvS7_RKT_EUliE_EEviT1_,(.L_x_17656 - _ZN2at6native18elementwise_kernelILi128ELi4EZNS0_22gpu_kernel_impl_nocastINS0_13BinaryFunctorIN3c108BFloat16ES5_S5_ZZZNS0_17atan2_kernel_cudaERNS_18TensorIteratorBaseEENKUlvE_clEvENKUlvE2_clEvEUlS5_S5_E_EEEEvS7_RKT_EUliE_EEviT1_)
        .other          _ZN2at6native18elementwise_kernelILi128ELi4EZNS0_22gpu_kernel_impl_nocastINS0_13BinaryFunctorIN3c108BFloat16ES5_S5_ZZZNS0_17atan2_kernel_cudaERNS_18TensorIteratorBaseEENKUlvE_clEvENKUlvE2_clEvEUlS5_S5_E_EEEEvS7_RKT_EUliE_EEviT1_,@"STO_CUDA_ENTRY STV_DEFAULT"
_ZN2at6native18elementwise_kernelILi128ELi4EZNS0_22gpu_kernel_impl_nocastINS0_13BinaryFunctorIN3c108BFloat16ES5_S5_ZZZNS0_17atan2_kernel_cudaERNS_18TensorIteratorBaseEENKUlvE_clEvENKUlvE2_clEvEUlS5_S5_E_EEEEvS7_RKT_EUliE_EEviT1_:
.text._ZN2at6native18elementwise_kernelILi128ELi4EZNS0_22gpu_kernel_impl_nocastINS0_13BinaryFunctorIN3c108BFloat16ES5_S5_ZZZNS0_17atan2_kernel_cudaERNS_18TensorIteratorBaseEENKUlvE_clEvENKUlvE2_clEvEUlS5_S5_E_EEEEvS7_RKT_EUliE_EEviT1_:
        /* <DEDUP_REMOVED lines=260> */
.L_x_6688:
[----:B------:R-:W-:Y:S02]  /*1040*/  IADD3 R4, P0, R3, c[0x0][0x3d0], RZ ;  /* 0x0000f40003047a10 */ /* 0x000fe40007f1e0ff */
[----:B------:R-:W-:Y:S02]  /*1050*/  IADD3 R6, P1, R0, c[0x0][0x3d8], RZ ;  /* 0x0000f60000067a10 */ /* 0x000fe40007f3e0ff */
[----:B------:R-:W-:Y:S02]  /*1060*/  IADD3.X R5, RZ, c[0x0][0x3d4], RZ, P0, !PT ;  /* 0x0000f500ff057a10 */ /* 0x000fe400007fe4ff */
[----:B------:R-:W-:-:S04]  /*1070*/  IADD3.X R7, RZ, c[0x0][0x3dc], RZ, P1, !PT ;  /* 0x0000f700ff077a10 */ /* 0x000fc80000ffe4ff */
[----:B------:R-:W2:Y:S04]  /*1080*/  LDG.E.U16 R5, [R4.64] ;  /* 0x0000000404057981 */ /* 0x000ea8000c1e1500 */
[----:B------:R-:W3:Y:S01]  /*1090*/  LDG.E.U16 R6, [R6.64] ;  /* 0x0000000406067981 */ /* 0x000ee2000c1e1500 */
[----:B------:R-:W-:Y:S01]  /*10a0*/  IADD3 R2, P1, R2, c[0x0][0x3c8], RZ ;  /* 0x0000f20002027a10 */ /* 0x000fe20007f3e0ff */
[----:B------:R-:W-:Y:S01]  /*10b0*/  BSSY B2, `(.L_x_6689) ;  /* 0x0000015000027945 */ /* 0x000fe20003800000 */
[----:B--2---:R-:W-:Y:S02]  /*10c0*/  PRMT R5, RZ, 0x5410, R5 ;  /* 0x00005410ff057816 */ /* 0x004fe40000000005 */
[----:B---3--:R-:W-:-:S03]  /*10d0*/  PRMT R14, RZ, 0x5410, R6 ;  /* 0x00005410ff0e7816 */ /* 0x008fc60000000006 */
[C---:B------:R-:W-:Y:S01]  /*10e0*/  FADD.FTZ R3, |R5|.reuse, -RZ ;  /* 0x800000ff05037221 */ /* 0x040fe20000010200 */
[----:B------:R-:W-:Y:S01]  /*10f0*/  FSETP.GT.FTZ.AND P5, PT, |R5|, |R14|, PT ;  /* 0x4000000e0500720b */ /* 0x000fe20003fb4200 */
[----:B------:R-:W-:-:S05]  /*1100*/  FADD.FTZ R0, |R14|, -RZ ;  /* 0x800000ff0e007221 */ /* 0x000fca0000010200 */
[----:B------:R-:W-:Y:S02]  /*1110*/  FSEL R15, R3, R0, P5 ;  /* 0x00000000030f7208 */ /* 0x000fe40002800000 */
[----:B------:R-:W-:Y:S02]  /*1120*/  FSEL R10, R0, R3, P5 ;  /* 0x00000003000a7208 */ /* 0x000fe40002800000 */
[----:B------:R-:W0:Y:S01]  /*1130*/  MUFU.RCP R8, R15 ;  /* 0x0000000f00087308 */ /* 0x000e220000001000 */
[----:B------:R-:W-:-:S07]  /*1140*/  IADD3.X R3, RZ, c[0x0][0x3cc], RZ, P1, !PT ;  /* 0x0000f300ff037a10 */ /* 0x000fce0000ffe4ff */
[----:B------:R-:W1:Y:S01]  /*1150*/  FCHK P0, R10, R15 ;  /* 0x0000000f0a007302 */ /* 0x000e620000000000 */
[----:B0-----:R-:W-:-:S04]  /*1160*/  FFMA R9, -R15, R8, 1 ;  /* 0x3f8000000f097423 */ /* 0x001fc80000000108 */
[----:B------:R-:W-:-:S04]  /*1170*/  FFMA R9, R8, R9, R8 ;  /* 0x0000000908097223 */ /* 0x000fc80000000008 */
[----:B------:R-:W-:-:S04]  /*1180*/  FFMA R0, R10, R9, RZ ;  /* 0x000000090a007223 */ /* 0x000fc800000000ff */
[----:B------:R-:W-:-:S04]  /*1190*/  FFMA R4, -R15, R0, R10 ;  /* 0x000000000f047223 */ /* 0x000fc8000000010a */
[----:B------:R-:W-:Y:S01]  /*11a0*/  FFMA R0, R9, R4, R0 ;  /* 0x0000000409007223 */ /* 0x000fe20000000000 */
[----:B-1----:R-:W-:Y:S05]  /*11b0*/  @!P0 BRA `(.L_x_6690) ;  /* 0x0000004000008947 */ /* 0x002fea0003800000 */
[----:B------:R-:W-:Y:S02]  /*11c0*/  MOV R8, R10 ;  /* 0x0000000a00087202 */ /* 0x000fe40000000f00 */
[----:B------:R-:W-:Y:S02]  /*11d0*/  MOV R0, 0x11f0 ;  /* 0x000011f000007802 */ /* 0x000fe40000000f00 */
[----:B------:R-:W-:Y:S05]  /*11e0*/  CALL.REL.NOINC `($__internal_2_$__cuda_sm3x_div_rn_ftz_f32_slowpath) ;  /* 0x00003eb000007944 */ /* 0x000fea0003c00000 */
[----:B0-----:R-:W-:Y:S02]  /*11f0*/  MOV R0, R8 ;  /* 0x0000000800007202 */ /* 0x001fe40000000f00 */
.L_x_6690:
[----:B------:R-:W-:Y:S05]  /*1200*/  BSYNC B2 ;  /* 0x0000000000027941 */ /* 0x000fea0003800000 */
.L_x_6689:
[----:B------:R-:W-:Y:S01]  /*1210*/  HFMA2.MMA R7, -RZ, RZ, 0.89990234375, 10328 ;  /* 0x3b33710bff077435 */ /* 0x000fe200000001ff */
[----:B------:R-:W-:Y:S01]  /*1220*/  FMUL.FTZ R4, R0, R0 ;  /* 0x0000000000047220 */ /* 0x000fe20000410000 */
[----:B------:R-:W-:Y:S08]  /*1230*/  BSSY B0, `(.L_x_6691) ;  /* 0x0000014000007945 */ /* 0x000ff00003800000 */
        /* <DEDUP_REMOVED lines=12> */
[----:B------:R-:W-:-:S05]  /*1300*/  MOV R7, 0x3fd774eb ;  /* 0x3fd774eb00077802 */ /* 0x000fca0000000f00 */
[----:B------:R-:W-:Y:S01]  /*1310*/  FFMA.FTZ R0, R7, 1.8663789033889770508, -R0 ;  /* 0x3feee58107007823 */ /* 0x000fe20000010800 */
[----:B------:R-:W-:Y:S05]  /*1320*/  BRA `(.L_x_6693) ;  /* 0x0000004000007947 */ /* 0x000fea0003800000 */
.L_x_6692:
[----:B------:R-:W-:Y:S02]  /*1330*/  ISETP.GE.AND P0, PT, R14, RZ, PT ;  /* 0x000000ff0e00720c */ /* 0x000fe40003f06270 */
[----:B------:R-:W-:-:S11]  /*1340*/  MOV R7, 0x3fd774eb ;  /* 0x3fd774eb00077802 */ /* 0x000fd60000000f00 */
[----:B------:R-:W-:-:S04]  /*1350*/  @P0 FFMA.FTZ R0, R7, 0.93318945169448852539, -R0 ;  /* 0x3f6ee58107000823 */ /* 0x000fc80000010800 */
[----:B------:R-:W-:Y:S02]  /*1360*/  @!P0 FFMA.FTZ R0, R7, 0.93318945169448852539, R0 ;  /* 0x3f6ee58107008823 */ /* 0x000fe40000010000 */
.L_x_6693:
[----:B------:R-:W-:Y:S05]  /*1370*/  BSYNC B0 ;  /* 0x0000000000007941 */ /* 0x000fea0003800000 */
.L_x_6691:
[C---:B------:R-:W-:Y:S01]  /*1380*/  FSETP.NEU.FTZ.AND P1, PT, |R14|.reuse, |R5|, PT ;  /* 0x400000050e00720b */ /* 0x040fe20003f3d200 */
[----:B------:R-:W-:Y:S01]  /*1390*/  HFMA2.MMA R4, -RZ, RZ, 2.04296875, -15.78125 ;  /* 0x4016cbe4ff047435 */ /* 0x000fe200000001ff */
        /* <DEDUP_REMOVED lines=8> */
[----:B------:R-:W-:-:S04]  /*1420*/  F2FP.BF16.PACK_AB R5, RZ, R5 ;  /* 0x00000005ff05723e */ /* 0x000fc800000010ff */
[----:B------:R-:W-:Y:S02]  /*1430*/  PRMT R0, R5, 0x7610, R0 ;  /* 0x0000761005007816 */ /* 0x000fe40000000000 */
[----:B------:R-:W-:-:S03]  /*1440*/  LEA R5, R13, R12, 0x9 ;  /* 0x0000000c0d057211 */ /* 0x000fc600078e48ff */
[----:B------:R0:W-:Y:S01]  /*1450*/  STG.E.U16 [R2.64], R0 ;  /* 0x0000000002007986 */ /* 0x0001e2000c101504 */
[----:B------:R-:W-:-:S03]  /*1460*/  IADD3 R5, R5, 0x80, RZ ;  /* 0x0000008005057810 */ /* 0x000fc60007ffe0ff */
.L_x_6687:
[----:B------:R-:W-:Y:S05]  /*1470*/  BSYNC B1 ;  /* 0x0000000000017941 */ /* 0x000fea0003800000 */
.L_x_6686:
[----:B------:R-:W-:Y:S01]  /*1480*/  ISETP.GE.AND P0, PT, R5, c[0x0][0x160], PT ;  /* 0x0000580005007a0c */ /* 0x000fe20003f06270 */
[----:B------:R-:W-:-:S12]  /*1490*/  BSSY B1, `(.L_x_6694) ;  /* 0x0000280000017945 */ /* 0x000fd80003800000 */
[----:B------:R-:W-:Y:S05]  /*14a0*/  @P0 BRA `(.L_x_6695) ;  /* 0x000027e000000947 */ /* 0x000fea0003800000 */
[----:B------:R-:W-:Y:S01]  /*14b0*/  ISETP.NE.AND P0, PT, RZ, c[0x0][0x168], PT ;  /* 0x00005a00ff007a0c */ /* 0x000fe20003f05270 */
[----:B0-----:R-:W-:Y:S01]  /*14c0*/  CS2R R2, SRZ ;  /* 0x0000000000027805 */ /* 0x001fe2000001ff00 */
[----:B------:R-:W-:-:S11]  /*14d0*/  MOV R0, RZ ;  /* 0x000000ff00007202 */ /* 0x000fd60000000f00 */
[----:B------:R-:W-:Y:S05]  /*14e0*/  @!P0 BRA `(.L_x_6696) ;  /* 0x00000f8000008947 */ /* 0x000fea0003800000 */
[----:B------:R-:W-:-:S10]  /*14f0*/  HFMA2.MMA R4, -RZ, RZ, 0, 0 ;  /* 0x00000000ff047435 */ /* 0x000fd400000001ff */
[----:B------:R-:W-:Y:S01]  /*1500*/  IMAD.HI.U32 R6, R5, c[0x0][0x170], R4 ;  /* 0x00005c0005067a27 */ /* 0x000fe200078e0004 */
[----:B------:R-:W-:-:S04]  /*1510*/  MOV R4, c[0x0][0x168] ;  /* 0x00005a0000047a02 */ /* 0x000fc80000000f00 */
[----:B------:R-:W-:Y:S02]  /*1520*/  ISETP.NE.AND P0, PT, R4, 0x1, PT ;  /* 0x000000010400780c */ /* 0x000fe40003f05270 */
        /* <DEDUP_REMOVED lines=244> */
.L_x_6696:
[----:B------:R-:W-:Y:S02]  /*2470*/  IADD3 R6, P0, R3, c[0x0][0x3d0], RZ ;  /* 0x0000f40003067a10 */ /* 0x000fe40007f1e0ff */
[----:B------:R-:W-:Y:S02]  /*2480*/  IADD3 R8, P1, R0, c[0x0][0x3d8], RZ ;  /* 0x0000f60000087a10 */ /* 0x000fe40007f3e0ff */
[----:B------:R-:W-:Y:S02]  /*2490*/  IADD3.X R7, RZ, c[0x0][0x3d4], RZ, P0, !PT ;  /* 0x0000f500ff077a10 */ /* 0x000fe400007fe4ff */
[----:B------:R-:W-:-:S03]  /*24a0*/  IADD3.X R9, RZ, c[0x0][0x3dc], RZ, P1, !PT ;  /* 0x0000f700ff097a10 */ /* 0x000fc60000ffe4ff */
        /* <DEDUP_REMOVED lines=21> */
[----:B------:R-:W-:Y:S02]  /*2600*/  MOV R15, R14 ;  /* 0x0000000e000f7202 */ /* 0x000fe40000000f00 */
[----:B------:R-:W-:Y:S02]  /*2610*/  MOV R0, 0x2630 ;  /* 0x0000263000007802 */ /* 0x000fe40000000f00 */
[----:B------:R-:W-:Y:S05]  /*2620*/  CALL.REL.NOINC `($__internal_2_$__cuda_sm3x_div_rn_ftz_f32_slowpath) ;  /* 0x00002a7000007944 */ /* 0x000fea0003c00000 */
[----:B0-----:R-:W-:Y:S02]  /*2630*/  MOV R0, R8 ;  /* 0x0000000800007202 */ /* 0x001fe40000000f00 */
.L_x_6698:
[----:B------:R-:W-:Y:S05]  /*2640*/  BSYNC B2 ;  /* 0x0000000000027941 */ /* 0x000fea0003800000 */
.L_x_6697:
        /* <DEDUP_REMOVED lines=18> */
.L_x_6700:
[----:B------:R-:W-:Y:S02]  /*2770*/  ISETP.GE.AND P0, PT, R13, RZ, PT ;  /* 0x000000ff0d00720c */ /* 0x000fe40003f06270 */
[----:B------:R-:W-:-:S11]  /*2780*/  MOV R7, 0x3fd774eb ;  /* 0x3fd774eb00077802 */ /* 0x000fd60000000f00 */
[----:B------:R-:W-:-:S04]  /*2790*/  @P0 FFMA.FTZ R0, R7, 0.93318945169448852539, -R0 ;  /* 0x3f6ee58107000823 */ /* 0x000fc80000010800 */
[----:B------:R-:W-:Y:S02]  /*27a0*/  @!P0 FFMA.FTZ R0, R7, 0.93318945169448852539, R0 ;  /* 0x3f6ee58107008823 */ /* 0x000fe40000010000 */
.L_x_6701:
[----:B------:R-:W-:Y:S05]  /*27b0*/  BSYNC B0 ;  /* 0x0000000000007941 */ /* 0x000fea0003800000 */
.L_x_6699:
[C---:B------:R-:W-:Y:S01]  /*27c0*/  FSETP.NEU.FTZ.AND P1, PT, |R13|.reuse, |R12|, PT ;  /* 0x4000000c0d00720b */ /* 0x040fe20003f3d200 */
[----:B------:R-:W-:Y:S01]  /*27d0*/  HFMA2.MMA R4, -RZ, RZ, 2.04296875, -15.78125 ;  /* 0x4016cbe4ff047435 */ /* 0x000fe200000001ff */
[----:B------:R-:W-:Y:S02]  /*27e0*/  FSETP.NEU.FTZ.AND P0, PT, R14, RZ, PT ;  /* 0x000000ff0e00720b */ /* 0x000fe40003f1d000 */
[----:B------:R-:W-:Y:S01]  /*27f0*/  ISETP.GE.AND P2, PT, R13, RZ, PT ;  /* 0x000000ff0d00720c */ /* 0x000fe20003f46270 */
[----:B------:R-:W-:Y:S01]  /*2800*/  FADD.FTZ R13, |R12|, |R13| ;  /* 0x4000000d0c0d7221 */ /* 0x000fe20000010200 */
[----:B------:R-:W-:-:S07]  /*2810*/  IADD3 R5, R5, 0x80, RZ ;  /* 0x0000008005057810 */ /* 0x000fce0007ffe0ff */
[----:B------:R-:W-:Y:S02]  /*2820*/  @!P1 FSEL R0, R4, 0.78539818525314331055, !P2 ;  /* 0x3f490fdb04009808 */ /* 0x000fe40005000000 */
[----:B------:R-:W-:Y:S02]  /*2830*/  @!P0 FSEL R0, RZ, 3.1415927410125732422, P2 ;  /* 0x40490fdbff008808 */ /* 0x000fe40001000000 */
[----:B------:R-:W-:Y:S02]  /*2840*/  FSETP.GTU.FTZ.AND P0, PT, |R13|, +INF , PT ;  /* 0x7f8000000d00780b */ /* 0x000fe40003f1c200 */
[----:B------:R-:W-:-:S04]  /*2850*/  LOP3.LUT R0, R0, 0x80000000, R12, 0xb8, !PT ;  /* 0x8000000000007812 */ /* 0x000fc800078eb80c */
[----:B------:R-:W-:Y:S02]  /*2860*/  FSEL R0, R13, R0, P0 ;  /* 0x000000000d007208 */ /* 0x000fe40000000000 */
[----:B------:R-:W-:Y:S02]  /*2870*/  ISETP.GE.AND P0, PT, R5, c[0x0][0x160], PT ;  /* 0x0000580005007a0c */ /* 0x000fe40003f06270 */
[----:B------:R-:W-:-:S05]  /*2880*/  F2FP.BF16.PACK_AB R0, RZ, R0 ;  /* 0x00000000ff00723e */ /* 0x000fca00000010ff */
[----:B------:R0:W-:Y:S06]  /*2890*/  STG.E.U16 [R2.64], R0 ;  /* 0x0000000002007986 */ /* 0x0001ec000c101504 */
[----:B------:R-:W-:Y:S05]  /*28a0*/  @P0 BRA `(.L_x_6695) ;  /* 0x000013e000000947 */ /* 0x000fea0003800000 */
[----:B------:R-:W-:Y:S01]  /*28b0*/  ISETP.NE.AND P0, PT, RZ, c[0x0][0x168], PT ;  /* 0x00005a00ff007a0c */ /* 0x000fe20003f05270 */
[----:B0-----:R-:W-:Y:S01]  /*28c0*/  CS2R R2, SRZ ;  /* 0x0000000000027805 */ /* 0x001fe2000001ff00 */
[----:B------:R-:W-:-:S11]  /*28d0*/  MOV R0, RZ ;  /* 0x000000ff00007202 */ /* 0x000fd60000000f00 */
[----:B------:R-:W-:Y:S05]  /*28e0*/  @!P0 BRA `(.L_x_6702) ;  /* 0x00000f8000008947 */ /* 0x000fea0003800000 */
[----:B------:R-:W-:-:S05]  /*28f0*/  MOV R4, RZ ;  /* 0x000000ff00047202 */ /* 0x000fca0000000f00 */
        /* <DEDUP_REMOVED lines=247> */
.L_x_6702:
        /* <DEDUP_REMOVED lines=29> */
.L_x_6704:
[----:B------:R-:W-:Y:S05]  /*3a40*/  BSYNC B2 ;  /* 0x0000000000027941 */ /* 0x000fea0003800000 */
.L_x_6703:
        /* <DEDUP_REMOVED lines=18> */
.L_x_6706:
[----:B------:R-:W-:Y:S02]  /*3b70*/  ISETP.GE.AND P0, PT, R13, RZ, PT ;  /* 0x000000ff0d00720c */ /* 0x000fe40003f06270 */
[----:B------:R-:W-:-:S11]  /*3b80*/  MOV R7, 0x3fd774eb ;  /* 0x3fd774eb00077802 */ /* 0x000fd60000000f00 */
[----:B------:R-:W-:-:S04]  /*3b90*/  @P0 FFMA.FTZ R0, R7, 0.93318945169448852539, -R0 ;  /* 0x3f6ee58107000823 */ /* 0x000fc80000010800 */
[----:B------:R-:W-:Y:S02]  /*3ba0*/  @!P0 FFMA.FTZ R0, R7, 0.93318945169448852539, R0 ;  /* 0x3f6ee58107008823 */ /* 0x000fe40000010000 */
.L_x_6707:
[----:B------:R-:W-:Y:S05]  /*3bb0*/  BSYNC B0 ;  /* 0x0000000000007941 */ /* 0x000fea0003800000 */
.L_x_6705:
        /* <DEDUP_REMOVED lines=10> */
[----:B------:R-:W-:-:S04]  /*3c60*/  FSEL R0, R13, R0, P0 ;  /* 0x000000000d007208 */ /* 0x000fc80000000000 */
[----:B------:R-:W-:-:S05]  /*3c70*/  F2FP.BF16.PACK_AB R0, RZ, R0 ;  /* 0x00000000ff00723e */ /* 0x000fca00000010ff */
[----:B------:R0:W-:Y:S02]  /*3c80*/  STG.E.U16 [R2.64], R0 ;  /* 0x0000000002007986 */ /* 0x0001e4000c101504 */
.L_x_6695:
[----:B------:R-:W-:Y:S05]  /*3c90*/  BSYNC B1 ;  /* 0x0000000000017941 */ /* 0x000fea0003800000 */
.L_x_6694:
[----:B------:R-:W-:-:S13]  /*3ca0*/  ISETP.GE.AND P0, PT, R5, c[0x0][0x160], PT ;  /* 0x0000580005007a0c */ /* 0x000fda0003f06270 */
[----:B------:R-:W-:Y:S05]  /*3cb0*/  @P0 EXIT ;  /* 0x000000000000094d */ /* 0x000fea0003800000 */
[----:B------:R-:W-:Y:S01]  /*3cc0*/  ISETP.NE.AND P0, PT, RZ, c[0x0][0x168], PT ;  /* 0x00005a00ff007a0c */ /* 0x000fe20003f05270 */
[----:B0-----:R-:W-:Y:S01]  /*3cd0*/  CS2R R2, SRZ ;  /* 0x0000000000027805 */ /* 0x001fe2000001ff00 */
[----:B------:R-:W-:-:S11]  /*3ce0*/  MOV R0, RZ ;  /* 0x000000ff00007202 */ /* 0x000fd60000000f00 */
[----:B------:R-:W-:Y:S05]  /*3cf0*/  @!P0 BRA `(.L_x_6708) ;  /* 0x00000f8000008947 */ /* 0x000fea0003800000 */
[----:B------:R-:W-:Y:S01]  /*3d00*/  HFMA2.MMA R4, -RZ, RZ, 0, 0 ;  /* 0x00000000ff047435 */ /* 0x000fe200000001ff */
[----:B------:R-:W-:-:S04]  /*3d10*/  MOV R8, c[0x0][0x168] ;  /* 0x00005a0000087a02 */ /* 0x000fc80000000f00 */
[----:B------:R-:W-:-:S05]  /*3d20*/  ISETP.NE.AND P0, PT, R8, 0x1, PT ;  /* 0x000000010800780c */ /* 0x000fca0003f05270 */
[----:B------:R-:W-:-:S05]  /*3d30*/  IMAD.HI.U32 R6, R5, c[0x0][0x170], R4 ;  /* 0x00005c0005067a27 */ /* 0x000fca00078e0004 */
        /* <DEDUP_REMOVED lines=244> */
.L_x_6708:
        /* <DEDUP_REMOVED lines=29> */
.L_x_6710:
[----:B------:R-:W-:Y:S05]  /*4e50*/  BSYNC B1 ;  /* 0x0000000000017941 */ /* 0x000fea0003800000 */
.L_x_6709:
        /* <DEDUP_REMOVED lines=18> */
.L_x_6712:
[----:B------:R-:W-:Y:S02]  /*4f80*/  ISETP.GE.AND P0, PT, R12, RZ, PT ;  /* 0x000000ff0c00720c */ /* 0x000fe40003f06270 */
[----:B------:R-:W-:-:S11]  /*4f90*/  MOV R7, 0x3fd774eb ;  /* 0x3fd774eb00077802 */ /* 0x000fd60000000f00 */
[----:B------:R-:W-:-:S04]  /*4fa0*/  @P0 FFMA.FTZ R0, R7, 0.93318945169448852539, -R0 ;  /* 0x3f6ee58107000823 */ /* 0x000fc80000010800 */
[----:B------:R-:W-:Y:S02]  /*4fb0*/  @!P0 FFMA.FTZ R0, R7, 0.93318945169448852539, R0 ;  /* 0x3f6ee58107008823 */ /* 0x000fe40000010000 */
.L_x_6713:
[----:B------:R-:W-:Y:S05]  /*4fc0*/  BSYNC B0 ;  /* 0x0000000000007941 */ /* 0x000fea0003800000 */
.L_x_6711:
        /* <DEDUP_REMOVED lines=10> */
[----:B------:R-:W-:-:S05]  /*5070*/  F2FP.BF16.PACK_AB R5, RZ, R5 ;  /* 0x00000005ff05723e */ /* 0x000fca00000010ff */
[----:B------:R-:W-:Y:S01]  /*5080*/  STG.E.U16 [R2.64], R5 ;  /* 0x0000000502007986 */ /* 0x000fe2000c101504 */
[----:B------:R-:W-:Y:S05]  /*5090*/  EXIT ;  /* 0x000000000000794d */ /* 0x000fea0003800000 */
        .weak           $__internal_2_$__cuda_sm3x_div_rn_ftz_f32_slowpath
        .type           $__internal_2_$__cuda_sm3x_div_rn_ftz_f32_slowpath,@function
        .size           $__internal_2_$__cuda_sm3x_div_rn_ftz_f32_slowpath,(.L_x_17656 - $__internal_2_$__cuda_sm3x_div_rn_ftz_f32_slowpath)
$__internal_2_$__cuda_sm3x_div_rn_ftz_f32_slowpath:
[----:B------:R-:W-:Y:S01]  /*50a0*/  SHF.R.U32.HI R4, RZ, 0x17, R15 ;  /* 0x00000017ff047819 */ /* 0x000fe2000001160f */
[----:B------:R-:W-:Y:S01]  /*50b0*/  BSSY B0, `(.L_x_6714) ;  /* 0x0000046000007945 */ /* 0x000fe20003800000 */
[----:B------:R-:W-:Y:S01]  /*50c0*/  SHF.R.U32.HI R7, RZ, 0x17, R8 ;  /* 0x00000017ff077819 */ /* 0x000fe20000011608 */
[----:B------:R-:W-:Y:S01]  /*50d0*/  BSSY B3, `(.L_x_6715) ;  /* 0x000001d000037945 */ /* 0x000fe20003800000 */
[----:B------:R-:W-:Y:S02]  /*50e0*/  LOP3.LUT R4, R4, 0xff, RZ, 0xc0, !PT ;  /* 0x000000ff04047812 */ /* 0x000fe400078ec0ff */
[----:B------:R-:W-:Y:S02]  /*50f0*/  LOP3.LUT R7, R7, 0xff, RZ, 0xc0, !PT ;  /* 0x000000ff07077812 */ /* 0x000fe400078ec0ff */
[----:B------:R-:W-:Y:S02]  /*5100*/  IADD3 R6, R4, -0x1, RZ ;  /* 0xffffffff04067810 */ /* 0x000fe40007ffe0ff */
[----:B------:R-:W-:-:S02]  /*5110*/  IADD3 R9, R7, -0x1, RZ ;  /* 0xffffffff07097810 */ /* 0x000fc40007ffe0ff */
        /* <DEDUP_REMOVED lines=24> */
.L_x_6716:
[----:B------:R-:W-:Y:S05]  /*52a0*/  BSYNC B3 ;  /* 0x0000000000037941 */ /* 0x000fea0003800000 */
.L_x_6715:
[----:B------:R-:W-:Y:S01]  /*52b0*/  IADD3 R4, R4, -0x7f, RZ ;  /* 0xffffff8104047810 */ /* 0x000fe20007ffe0ff */
[----:B------:R-:W-:Y:S01]  /*52c0*/  BSSY B3, `(.L_x_6721) ;  /* 0x000001b000037945 */ /* 0x000fe20003800000 */
[----:B------:R-:W-:-:S03]  /*52d0*/  IADD3 R7, R7, -0x7f, RZ ;  /* 0xffffff8107077810 */ /* 0x000fc60007ffe0ff */
[----:B------:R-:W-:Y:S02]  /*52e0*/  IMAD R16, R4, -0x800000, R15 ;  /* 0xff80000004107824 */ /* 0x000fe400078e020f */
[C---:B------:R-:W-:Y:S01]  /*52f0*/  IMAD R9, R7.reuse, -0x800000, R8 ;  /* 0xff80000007097824 */ /* 0x040fe200078e0208 */
[----:B------:R-:W-:Y:S01]  /*5300*/  IADD3 R7, R7, -R4, RZ ;  /* 0x8000000407077210 */ /* 0x000fe20007ffe0ff */
[----:B------:R-:W0:Y:S01]  /*5310*/  MUFU.RCP R11, R16 ;  /* 0x00000010000b7308 */ /* 0x000e220000001000 */
[----:B------:R-:W-:-:S04]  /*5320*/  FADD.FTZ R6, -R16, -RZ ;  /* 0x800000ff10067221 */ /* 0x000fc80000010100 */
        /* <DEDUP_REMOVED lines=8> */
[----:B------:R-:W-:-:S04]  /*53b0*/  LOP3.LUT R6, R6, 0xff, RZ, 0xc0, !PT ;  /* 0x000000ff06067812 */ /* 0x000fc800078ec0ff */
[----:B------:R-:W-:-:S04]  /*53c0*/  IADD3 R6, R6, R7, RZ ;  /* 0x0000000706067210 */ /* 0x000fc80007ffe0ff */
        /* <DEDUP_REMOVED lines=9> */
.L_x_6722:
[----:B------:R-:W-:Y:S02]  /*5460*/  LEA R8, R7, R8, 0x17 ;  /* 0x0000000807087211 */ /* 0x000fe400078eb8ff */
.L_x_6723:
[----:B------:R-:W-:Y:S05]  /*5470*/  BSYNC B3 ;  /* 0x0000000000037941 */ /* 0x000fea0003800000 */
.L_x_6721:
[----:B------:R-:W-:Y:S05]  /*5480*/  BRA `(.L_x_6724) ;  /* 0x0000008000007947 */ /* 0x000fea0003800000 */
.L_x_6720:
[----:B------:R-:W-:-:S04]  /*5490*/  LOP3.LUT R8, R15, 0x80000000, R8, 0x48, !PT ;  /* 0x800000000f087812 */ /* 0x000fc800078e4808 */
[----:B------:R-:W-:Y:S01]  /*54a0*/  LOP3.LUT R8, R8, 0x7f800000, RZ, 0xfc, !PT ;  /* 0x7f80000008087812 */ /* 0x000fe200078efcff */
[----:B------:R-:W-:Y:S05]  /*54b0*/  BRA `(.L_x_6724) ;  /* 0x0000005000007947 */ /* 0x000fea0003800000 */
.L_x_6719:
[----:B------:R-:W-:Y:S01]  /*54c0*/  LOP3.LUT R8, R15, 0x80000000, R8, 0x48, !PT ;  /* 0x800000000f087812 */ /* 0x000fe200078e4808 */
[----:B------:R-:W-:Y:S05]  /*54d0*/  BRA `(.L_x_6724) ;  /* 0x0000003000007947 */ /* 0x000fea0003800000 */
.L_x_6718:
[----:B------:R-:W0:Y:S01]  /*54e0*/  MUFU.RSQ R8, -QNAN ;  /* 0xffc0000000087908 */ /* 0x000e220000001400 */
[----:B------:R-:W-:Y:S05]  /*54f0*/  BRA `(.L_x_6724) ;  /* 0x0000001000007947 */ /* 0x000fea0003800000 */
.L_x_6717:
[----:B------:R-:W-:Y:S02]  /*5500*/  FADD.FTZ R8, R8, R15 ;  /* 0x0000000f08087221 */ /* 0x000fe40000010000 */
.L_x_6724:
[----:B------:R-:W-:Y:S05]  /*5510*/  BSYNC B0 ;  /* 0x0000000000007941 */ /* 0x000fea0003800000 */
.L_x_6714:
[----:B------:R-:W-:Y:S01]  /*5520*/  HFMA2.MMA R7, -RZ, RZ, 0, 0 ;  /* 0x00000000ff077435 */ /* 0x000fe200000001ff */
[----:B------:R-:W-:-:S05]  /*5530*/  MOV R6, R0 ;  /* 0x0000000000067202 */ /* 0x000fca0000000f00 */
[----:B------:R-:W-:Y:S05]  /*5540*/  RET.REL.NODEC R6 `(_ZN2at6native18elementwise_kernelILi128ELi4EZNS0_22gpu_kernel_impl_nocastINS0_13BinaryFunctorIN3c108BFloat16ES5_S5_ZZZNS0_17atan2_kernel_cudaERNS_18TensorIteratorBaseEENKUlvE_clEvENKUlvE2_clEvEUlS5_S5_E_EEEEvS7_RKT_EUliE_EEviT1_) ;  /* 0xffffaab006007950 */ /* 0x000fea0003c3ffff */
.L_x_6725:
        /* <DEDUP_REMOVED lines=11> */
.L_x_17656:


//--------------------- .text._ZN2at6native27unrolled_elementwise_kernelINS0_13BinaryFunctorIN3c108BFloat16ES4_S4_ZZZNS0_17atan2_kernel_cudaERNS_18TensorIteratorBaseEENKUlvE_clEvENKUlvE2_clEvEUlS4_S4_E_EESt5arrayIPcLm3EELi4E23TrivialOffsetCalculatorILi2EjESE_ILi1EjENS0_6memory15LoadWithoutCastENSH_16StoreWithoutCastEEEviT_T0_T2_T3_T4_T5_ --------------------------
	.section	.text._ZN2at6native27unrolled_elementwise_kernelINS0_13BinaryFunctorIN3c108BFloat16ES4_S4_ZZZNS0_17atan2_kernel_cudaERNS_18TensorIteratorBaseEENKUlvE_clEvENKUlvE2_clEvEUlS4_S4_E_EESt5arrayIPcLm3EELi4E23TrivialOffsetCalculatorILi2EjESE_ILi1EjENS0_6memory15LoadWithoutCastENSH_16StoreWithoutCastEEEviT_T0_T2_T3_T4_T5_,"ax",@progbits
	.sectioninfo	@"SHI_REGISTERS=26"
	.align	128
        .global         _ZN2at6native27unrolled_elementwise_kernelINS0_13BinaryFunctorIN3c108BFloat16ES4_S4_ZZZNS0_17atan2_kernel_cudaERNS_18TensorIteratorBaseEENKUlvE_clEvENKUlvE2_clEvEUlS4_S4_E_EESt5arrayIPcLm3EELi4E23TrivialOffsetCalculatorILi2EjESE_ILi1EjENS0_6memory15LoadWithoutCastENSH_16StoreWithoutCastEEEviT_T0_T2_T3_T4_T5_
        .type           _ZN2at6native27unrolled_elementwise_kernelINS0_13BinaryFunctorIN3c108BFloat16ES4_S4_ZZZNS0_17atan2_kernel_cudaERNS_18TensorIteratorBaseEENKUlvE_clEvENKUlvE2_clEvEUlS4_S4_E_EESt5arrayIPcLm3EELi4E23TrivialOffsetCalculatorILi2EjESE_ILi1EjENS0_6memory15LoadWithoutCastENSH_16StoreWithoutCastEEEviT_T0_T2_T3_T4_T5_,@function
        .size           _ZN2at6native27unrolled_elementwise_kernelINS0_13BinaryFunctorIN3c108BFloat16ES4_S4_ZZZNS0_17atan2_kernel_cudaERNS_18TensorIteratorBaseEENKUlvE_clEvENKUlvE2_clEvEUlS4_S4_E_EESt5arrayIPcLm3EELi4E23TrivialOffsetCalculatorILi2EjESE_ILi1EjENS0_6memory15LoadWithoutCastENSH_16StoreWithoutCastEEEviT_T0_T2_T3_T4_T5_,(.L_x_17657 - _ZN2at6native27unrolled_elementwise_kernelINS0_13BinaryFunctorIN3c108BFloat16ES4_S4_ZZZNS0_17atan2_kernel_cudaERNS_18TensorIteratorBaseEENKUlvE_clEvENKUlvE2_clEvEUlS4_S4_E_EESt5arrayIPcLm3EELi4E23TrivialOffsetCalculatorILi2EjESE_ILi1EjENS0_6memory15LoadWithoutCastENSH_16StoreWithoutCastEEEviT_T0_T2_T3_T4_T5_)
        .other          _ZN2at6native27unrolled_elementwise_kernelINS0_13BinaryFunctorIN3c108BFloat16ES4_S4_ZZZNS0_17atan2_kernel_cudaERNS_18TensorIteratorBaseEENKUlvE_clEvENKUlvE2_clEvEUlS4_S4_E_EESt5arrayIPcLm3EELi4E23TrivialOffsetCalculatorILi2EjESE_ILi1EjENS0_6memory15LoadWithoutCastENSH_16StoreWithoutCastEEEviT_T0_T2_T3_T4_T5_,@"STO_CUDA_ENTRY STV_DEFAULT"
_ZN2at6native27unrolled_elementwise_kernelINS0_13BinaryFunctorIN3c108BFloat16ES4_S4_ZZZNS0_17atan2_kernel_cudaERNS_18TensorIteratorBaseEENKUlvE_clEvENKUlvE2_clEvEUlS4_S4_E_EESt5arrayIPcLm3EELi4E23TrivialOffsetCalculatorILi2EjESE_ILi1EjENS0_6memory15LoadWithoutCastENSH_16StoreWithoutCastEEEviT_T0_T2_T3_T4_T5_:
.text._ZN2at6native27unrolled_elementwise_kernelINS0_13BinaryFunctorIN3c108BFloat16ES4_S4_ZZZNS0_17atan2_kernel_cudaERNS_18TensorIteratorBaseEENKUlvE_clEvENKUlvE2_clEvEUlS4_S4_E_EESt5arrayIPcLm3EELi4E23TrivialOffsetCalculatorILi2EjESE_ILi1EjENS0_6memory15LoadWithoutCastENSH_16StoreWithoutCastEEEviT_T0_T2_T3_T4_T5_:
[----:B------:R-:W-:Y:S02]  /*0000*/  IMAD.MOV.U32 R1, RZ, RZ, c[0x0][0x28] ;  /* 0x00000a00ff017624 */ /* 0x000fe400078e00ff */
[----:B------:R-:W0:Y:S01]  /*0010*/  S2R R9, SR_CTAID.X ;  /* 0x0000000000097919 */ /* 0x000e220000002500 */
[----:B------:R-:W-:Y:S01]  /*0020*/  IMAD.MOV.U32 R0, RZ, RZ, -0x200 ;  /* 0xfffffe00ff007424 */ /* 0x000fe200078e00ff */
[----:B------:R-:W-:Y:S01]  /*0030*/  PRMT R6, RZ, 0x7610, R6 ;  /* 0x00007610ff067816 */ /* 0x000fe20000000006 */
[----:B------:R-:W-:Y:S01]  /*0040*/  ULDC.64 UR4, c[0x0][0x118] ;  /* 0x0000460000047ab9 */ /* 0x000fe20000000a00 */
[----:B------:R-:W1:Y:S01]  /*0050*/  S2R R4, SR_TID.X ;  /* 0x0000000000047919 */ /* 0x000e620000002100 */
[----:B------:R-:W-:Y:S01]  /*0060*/  PRMT R16, RZ, 0x7610, R16 ;  /* 0x00007610ff107816 */ /* 0x000fe20000000010 */
[----:B0-----:R-:W-:Y:S01]  /*0070*/  IMAD R7, R9, R0, c[0x0][0x160] ;  /* 0x0000580009077624 */ /* 0x001fe200078e0200 */
[----:B------:R-:W-:-:S04]  /*0080*/  PRMT R0, RZ, 0x7610, R0 ;  /* 0x00007610ff007816 */ /* 0x000fc80000000000 */
[----:B-1----:R-:W-:-:S13]  /*0090*/  ISETP.GE.AND P2, PT, R4, R7, PT ;  /* 0x000000070400720c */ /* 0x002fda0003f46270 */
[----:B------:R-:W-:Y:S01]  /*00a0*/  @!P2 IMAD R10, R9, 0x200, R4 ;  /* 0x00000200090aa824 */ /* 0x000fe200078e0204 */
[----:B------:R-:W-:Y:S01]  /*00b0*/  @!P2 IADD3 R4, R4, 0x80, RZ ;  /* 0x000000800404a810 */ /* 0x000fe20007ffe0ff */
[----:B------:R-:W-:-:S03]  /*00c0*/  @!P2 IMAD.MOV.U32 R11, RZ, RZ, 0x2 ;  /* 0x00000002ff0ba424 */ /* 0x000fc600078e00ff */
[----:B------:R-:W-:Y:S01]  /*00d0*/  ISETP.GE.AND P0, PT, R4, R7, PT ;  /* 0x000000070400720c */ /* 0x000fe20003f06270 */
[----:B------:R-:W-:-:S04]  /*00e0*/  @!P2 IMAD.WIDE.U32 R2, R10, R11, c[0x0][0x170] ;  /* 0x00005c000a02a625 */ /* 0x000fc800078e000b */
[----:B------:R-:W-:Y:S01]  /*00f0*/  @!P2 IMAD.WIDE.U32 R10, R10, R11, c[0x0][0x178] ;  /* 0x00005e000a0aa625 */ /* 0x000fe200078e000b */
[----:B------:R0:W5:Y:S01]  /*0100*/  @!P2 LDG.E.U16 R6, [R2.64] ;  /* 0x000000040206a981 */ /* 0x000162000c1e1500 */
[----:B------:R-:W-:-:S03]  /*0110*/  PRMT R17, RZ, 0x7610, R17 ;  /* 0x00007610ff117816 */ /* 0x000fc60000000011 */
[----:B------:R1:W5:Y:S03]  /*0120*/  @!P2 LDG.E.U16 R0, [R10.64] ;  /* 0x000000040a00a981 */ /* 0x000366000c1e1500 */
[----:B------:R-:W-:Y:S01]  /*0130*/  @!P0 LEA R8, R9, R4, 0x9 ;  /* 0x0000000409088211 */ /* 0x000fe200078e48ff */
[----:B------:R-:W-:Y:S01]  /*0140*/  @!P0 IMAD.MOV.U32 R19, RZ, RZ, 0x2 ;  /* 0x00000002ff138424 */ /* 0x000fe200078e00ff */
[----:B------:R-:W-:-:S03]  /*0150*/  @!P0 IADD3 R4, R4, 0x80, RZ ;  /* 0x0000008004048810 */ /* 0x000fc60007ffe0ff */
[----:B------:R-:W-:Y:S01]  /*0160*/  @!P0 IMAD.WIDE.U32 R14, R8, R19, c[0x0][0x170] ;  /* 0x00005c00080e8625 */ /* 0x000fe200078e0013 */
[----:B------:R-:W-:Y:S02]  /*0170*/  ISETP.GE.AND P3, PT, R4, R7, PT ;  /* 0x000000070400720c */ /* 0x000fe40003f66270 */
[----:B------:R-:W-:Y:S01]  /*0180*/  PRMT R13, RZ, 0x7610, R13 ;  /* 0x00007610ff0d7816 */ /* 0x000fe2000000000d */
[----:B0-----:R-:W-:Y:S01]  /*0190*/  @!P0 IMAD.WIDE.U32 R2, R8, R19, c[0x0][0x178] ;  /* 0x00005e0008028625 */ /* 0x001fe200078e0013 */
[----:B------:R0:W5:Y:S01]  /*01a0*/  @!P0 LDG.E.U16 R16, [R14.64] ;  /* 0x000000040e108981 */ /* 0x000162000c1e1500 */
[----:B------:R-:W-:Y:S02]  /*01b0*/  PRMT R12, RZ, 0x7610, R12 ;  /* 0x00007610ff0c7816 */ /* 0x000fe4000000000c */
[----:B------:R-:W-:Y:S01]  /*01c0*/  PRMT R5, RZ, 0x7610, R5 ;  /* 0x00007610ff057816 */ /* 0x000fe20000000005 */
[----:B------:R2:W5:Y:S05]  /*01d0*/  @!P0 LDG.E.U16 R17, [R2.64] ;  /* 0x0000000402118981 */ /* 0x00056a000c1e1500 */
[----:B------:R-:W-:Y:S01]  /*01e0*/  @!P3 IMAD R18, R9, 0x200, R4 ;  /* 0x000002000912b824 */ /* 0x000fe200078e0204 */
[----:B------:R-:W-:-:S04]  /*01f0*/  @!P3 IADD3 R4, R4, 0x80, RZ ;  /* 0x000000800404b810 */ /* 0x000fc80007ffe0ff */
[----:B------:R-:W-:Y:S02]  /*0200*/  ISETP.GE.AND P1, PT, R4, R7, PT ;  /* 0x000000070400720c */ /* 0x000fe40003f26270 */
[----:B------:R-:W-:-:S05]  /*0210*/  @!P3 MOV R21, 0x2 ;  /* 0x000000020015b802 */ /* 0x000fca0000000f00 */
[----:B-1----:R-:W-:-:S06]  /*0220*/  @!P3 IMAD.WIDE.U32 R10, R18, R21, c[0x0][0x170] ;  /* 0x00005c00120ab625 */ /* 0x002fcc00078e0015 */
[--C-:B------:R-:W-:Y:S02]  /*0230*/  @!P1 IMAD R20, R9, 0x200, R4.reuse ;  /* 0x0000020009149824 */ /* 0x100fe400078e0204 */
[----:B------:R-:W-:Y:S01]  /*0240*/  @!P1 IMAD.MOV.U32 R23, RZ, RZ, 0x2 ;  /* 0x00000002ff179424 */ /* 0x000fe200078e00ff */
[----:B------:R-:W-:Y:S01]  /*0250*/  PRMT R4, RZ, 0x7610, R4 ;  /* 0x00007610ff047816 */ /* 0x000fe20000000004 */
[----:B0-----:R-:W-:Y:S01]  /*0260*/  @!P3 IMAD.WIDE.U32 R14, R18, R21, c[0x0][0x178] ;  /* 0x00005e00120eb625 */ /* 0x001fe200078e0015 */
[----:B------:R2:W5:Y:S03]  /*0270*/  @!P3 LDG.E.U16 R13, [R10.64] ;  /* 0x000000040a0db981 */ /* 0x000566000c1e1500 */
[CC--:B------:R-:W-:Y:S01]  /*0280*/  @!P1 IMAD.WIDE.U32 R18, R20.reuse, R23.reuse, c[0x0][0x170] ;  /* 0x00005c0014129625 */ /* 0x0c0fe200078e0017 */
[----:B------:R2:W5:Y:S03]  /*0290*/  @!P3 LDG.E.U16 R12, [R14.64] ;  /* 0x000000040e0cb981 */ /* 0x000566000c1e1500 */
[----:B------:R-:W-:Y:S01]  /*02a0*/  @!P1 IMAD.WIDE.U32 R20, R20, R23, c[0x0][0x178] ;  /* 0x00005e0014149625 */ /* 0x000fe200078e0017 */
[----:B------:R2:W5:Y:S04]  /*02b0*/  @!P1 LDG.E.U16 R5, [R18.64] ;  /* 0x0000000412059981 */ /* 0x000568000c1e1500 */
[----:B------:R2:W5:Y:S01]  /*02c0*/  @!P1 LDG.E.U16 R4, [R20.64] ;  /* 0x0000000414049981 */ /* 0x000562000c1e1500 */
[----:B------:R-:W-:Y:S01]  /*02d0*/  BSSY B1, `(.L_x_6726) ;  /* 0x0000038000017945 */ /* 0x000fe20003800000 */
[----:B------:R-:W-:Y:S05]  /*02e0*/  @P2 BRA `(.L_x_6727) ;  /* 0x0000036000002947 */ /* 0x000fea0003800000 */
[----:B--2--5:R-:W-:Y:S01]  /*02f0*/  PRMT R3, RZ, 0x5410, R6 ;  /* 0x00005410ff037816 */ /* 0x024fe20000000006 */
[----:B------:R-:W-:Y:S01]  /*0300*/  BSSY B2, `(.L_x_6728) ;  /* 0x0000012000027945 */ /* 0x000fe20003800000 */
[----:B------:R-:W-:-:S03]  /*0310*/  PRMT R2, RZ, 0x5410, R0 ;  /* 0x00005410ff027816 */ /* 0x000fc60000000000 */
[C---:B------:R-:W-:Y:S01]  /*0320*/  FADD.FTZ R11, |R3|.reuse, -RZ ;  /* 0x800000ff030b7221 */ /* 0x040fe20000010200 */
        /* <DEDUP_REMOVED lines=14> */
[----:B------:R-:W-:Y:S05]  /*0410*/  CALL.REL.NOINC `($__internal_3_$__cuda_sm3x_div_rn_ftz_f32_slowpath) ;  /* 0x00000f8000007944 */ /* 0x000fea0003c00000 */
.L_x_6729:
[----:B------:R-:W-:Y:S05]  /*0420*/  BSYNC B2 ;  /* 0x0000000000027941 */ /* 0x000fea0003800000 */
.L_x_6728:
        /* <DEDUP_REMOVED lines=18> */
.L_x_6731:
[----:B------:R-:W-:Y:S01]  /*0550*/  ISETP.GE.AND P0, PT, R2, RZ, PT ;  /* 0x000000ff0200720c */ /* 0x000fe20003f06270 */
[----:B------:R-:W-:-:S12]  /*0560*/  HFMA2.MMA R11, -RZ, RZ, 1.9599609375, 20144 ;  /* 0x3fd774ebff0b7435 */ /* 0x000fd800000001ff */
[----:B------:R-:W-:-:S04]  /*0570*/  @P0 FFMA.FTZ R8, R11, 0.93318945169448852539, -R8 ;  /* 0x3f6ee5810b080823 */ /* 0x000fc80000010808 */
[----:B------:R-:W-:Y:S02]  /*0580*/  @!P0 FFMA.FTZ R8, R11, 0.93318945169448852539, R8 ;  /* 0x3f6ee5810b088823 */ /* 0x000fe40000010008 */
.L_x_6732:
[----:B------:R-:W-:Y:S05]  /*0590*/  BSYNC B0 ;  /* 0x0000000000007941 */ /* 0x000fea0003800000 */
.L_x_6730:
[----:B------:R-:W-:Y:S02]  /*05a0*/  FSETP.NEU.FTZ.AND P0, PT, |R2|, |R3|, PT ;  /* 0x400000030200720b */ /* 0x000fe40003f1d200 */
[----:B------:R-:W-:Y:S01]  /*05b0*/  FSETP.NEU.FTZ.AND P1, PT, R0, RZ, PT ;  /* 0x000000ff0000720b */ /* 0x000fe20003f3d000 */
[----:B------:R-:W-:Y:S01]  /*05c0*/  IMAD.MOV.U32 R0, RZ, RZ, 0x4016cbe4 ;  /* 0x4016cbe4ff007424 */ /* 0x000fe200078e00ff */
        /* <DEDUP_REMOVED lines=8> */
.L_x_6727:
[----:B------:R-:W-:Y:S05]  /*0650*/  BSYNC B1 ;  /* 0x0000000000017941 */ /* 0x000fea0003800000 */
.L_x_6726:
[----:B--2---:R-:W0:Y:S01]  /*0660*/  S2R R2, SR_TID.X ;  /* 0x0000000000027919 */ /* 0x004e220000002100 */
[----:B------:R-:W-:Y:S01]  /*0670*/  BSSY B1, `(.L_x_6733) ;  /* 0x000003a000017945 */ /* 0x000fe20003800000 */
[----:B0----5:R-:W-:-:S04]  /*0680*/  IADD3 R0, R2, 0x80, RZ ;  /* 0x0000008002007810 */ /* 0x021fc80007ffe0ff */
[----:B------:R-:W-:-:S13]  /*0690*/  ISETP.GE.AND P0, PT, R0, R7, PT ;  /* 0x000000070000720c */ /* 0x000fda0003f06270 */
[----:B------:R-:W-:Y:S05]  /*06a0*/  @P0 BRA `(.L_x_6734) ;  /* 0x0000036000000947 */ /* 0x000fea0003800000 */
[----:B------:R-:W-:Y:S01]  /*06b0*/  PRMT R16, RZ, 0x5410, R16 ;  /* 0x00005410ff107816 */ /* 0x000fe20000000010 */
        /* <DEDUP_REMOVED lines=17> */
[----:B------:R-:W-:Y:S05]  /*07d0*/  CALL.REL.NOINC `($__internal_3_$__cuda_sm3x_div_rn_ftz_f32_slowpath) ;  /* 0x00000bc000007944 */ /* 0x000fea0003c00000 */
.L_x_6736:
[----:B------:R-:W-:Y:S05]  /*07e0*/  BSYNC B2 ;  /* 0x0000000000027941 */ /* 0x000fea0003800000 */
.L_x_6735:
[----:B------:R-:W-:Y:S01]  /*07f0*/  MOV R11, 0x3b33710b ;  /* 0x3b33710b000b7802 */ /* 0x000fe20000000f00 */
[----:B0-----:R-:W-:Y:S01]  /*0800*/  FMUL.FTZ R6, R8, R8 ;  /* 0x0000000808067220 */ /* 0x001fe20000410000 */
[----:B------:R-:W-:Y:S03]  /*0810*/  BSSY B0, `(.L_x_6737) ;  /* 0x0000014000007945 */ /* 0x000fe60003800000 */
        /* <DEDUP_REMOVED lines=15> */
.L_x_6738:
[----:B------:R-:W-:Y:S01]  /*0910*/  ISETP.GE.AND P0, PT, R17, RZ, PT ;  /* 0x000000ff1100720c */ /* 0x000fe20003f06270 */
[----:B------:R-:W-:-:S12]  /*0920*/  IMAD.MOV.U32 R11, RZ, RZ, 0x3fd774eb ;  /* 0x3fd774ebff0b7424 */ /* 0x000fd800078e00ff */
[----:B------:R-:W-:-:S04]  /*0930*/  @P0 FFMA.FTZ R8, R11, 0.93318945169448852539, -R8 ;  /* 0x3f6ee5810b080823 */ /* 0x000fc80000010808 */
[----:B------:R-:W-:Y:S02]  /*0940*/  @!P0 FFMA.FTZ R8, R11, 0.93318945169448852539, R8 ;  /* 0x3f6ee5810b088823 */ /* 0x000fe40000010008 */
.L_x_6739:
[----:B------:R-:W-:Y:S05]  /*0950*/  BSYNC B0 ;  /* 0x0000000000007941 */ /* 0x000fea0003800000 */
.L_x_6737:
        /* <DEDUP_REMOVED lines=11> */
.L_x_6734:
[----:B------:R-:W-:Y:S05]  /*0a10*/  BSYNC B1 ;  /* 0x0000000000017941 */ /* 0x000fea0003800000 */
.L_x_6733:
[----:B------:R-:W-:Y:S01]  /*0a20*/  IADD3 R6, R2, 0x100, RZ ;  /* 0x0000010002067810 */ /* 0x000fe20007ffe0ff */
[----:B------:R-:W-:Y:S03]  /*0a30*/  BSSY B1, `(.L_x_6740) ;  /* 0x0000039000017945 */ /* 0x000fe60003800000 */
        /* <DEDUP_REMOVED lines=21> */
.L_x_6743:
[----:B------:R-:W-:Y:S05]  /*0b90*/  BSYNC B2 ;  /* 0x0000000000027941 */ /* 0x000fea0003800000 */
.L_x_6742:
        /* <DEDUP_REMOVED lines=18> */
.L_x_6745:
[----:B------:R-:W-:Y:S01]  /*0cc0*/  ISETP.GE.AND P0, PT, R18, RZ, PT ;  /* 0x000000ff1200720c */ /* 0x000fe20003f06270 */
[----:B------:R-:W-:-:S12]  /*0cd0*/  IMAD.MOV.U32 R11, RZ, RZ, 0x3fd774eb ;  /* 0x3fd774ebff0b7424 */ /* 0x000fd800078e00ff */
[----:B------:R-:W-:-:S04]  /*0ce0*/  @P0 FFMA.FTZ R8, R11, 0.93318945169448852539, -R8 ;  /* 0x3f6ee5810b080823 */ /* 0x000fc80000010808 */
[----:B------:R-:W-:Y:S02]  /*0cf0*/  @!P0 FFMA.FTZ R8, R11, 0.93318945169448852539, R8 ;  /* 0x3f6ee5810b088823 */ /* 0x000fe40000010008 */
.L_x_6746:
[----:B------:R-:W-:Y:S05]  /*0d00*/  BSYNC B0 ;  /* 0x0000000000007941 */ /* 0x000fea0003800000 */
.L_x_6744:
        /* <DEDUP_REMOVED lines=11> */
.L_x_6741:
[----:B------:R-:W-:Y:S05]  /*0dc0*/  BSYNC B1 ;  /* 0x0000000000017941 */ /* 0x000fea0003800000 */
.L_x_6740:
        /* <DEDUP_REMOVED lines=23> */
.L_x_6750:
[----:B------:R-:W-:Y:S05]  /*0f40*/  BSYNC B2 ;  /* 0x0000000000027941 */ /* 0x000fea0003800000 */
.L_x_6749:
        /* <DEDUP_REMOVED lines=18> */
.L_x_6752:
[----:B------:R-:W-:Y:S01]  /*1070*/  ISETP.GE.AND P0, PT, R4, RZ, PT ;  /* 0x000000ff0400720c */ /* 0x000fe20003f06270 */
[----:B------:R-:W-:-:S12]  /*1080*/  HFMA2.MMA R11, -RZ, RZ, 1.9599609375, 20144 ;  /* 0x3fd774ebff0b7435 */ /* 0x000fd800000001ff */
[----:B------:R-:W-:-:S04]  /*1090*/  @P0 FFMA.FTZ R8, R11, 0.93318945169448852539, -R8 ;  /* 0x3f6ee5810b080823 */ /* 0x000fc80000010808 */
[----:B------:R-:W-:Y:S02]  /*10a0*/  @!P0 FFMA.FTZ R8, R11, 0.93318945169448852539, R8 ;  /* 0x3f6ee5810b088823 */ /* 0x000fe40000010008 */
.L_x_6753:
[----:B------:R-:W-:Y:S05]  /*10b0*/  BSYNC B0 ;  /* 0x0000000000007941 */ /* 0x000fea0003800000 */
.L_x_6751:
        /* <DEDUP_REMOVED lines=11> */
.L_x_6748:
[----:B------:R-:W-:Y:S05]  /*1170*/  BSYNC B1 ;  /* 0x0000000000017941 */ /* 0x000fea0003800000 */
.L_x_6747:
[----:B------:R-:W-:Y:S01]  /*1180*/  ISETP.GE.AND P0, PT, R2, R7, PT ;  /* 0x000000070200720c */ /* 0x000fe20003f06270 */
[----:B------:R-:W-:Y:S01]  /*1190*/  BSSY B0, `(.L_x_6754) ;  /* 0x0000018000007945 */ /* 0x000fe20003800000 */
[----:B------:R-:W-:Y:S11]  /*11a0*/  BSSY B1, `(.L_x_6755) ;  /* 0x0000010000017945 */ /* 0x000ff60003800000 */
[----:B------:R-:W-:Y:S05]  /*11b0*/  @P0 BRA `(.L_x_6756) ;  /* 0x000000e000000947 */ /* 0x000fea0003800000 */
[----:B------:R-:W0:Y:S01]  /*11c0*/  S2R R4, SR_TID.X ;  /* 0x0000000000047919 */ /* 0x000e220000002100 */
[----:B------:R-:W-:-:S02]  /*11d0*/  IMAD.MOV.U32 R5, RZ, RZ, 0x2 ;  /* 0x00000002ff057424 */ /* 0x000fc400078e00ff */
[----:B------:R-:W-:-:S05]  /*11e0*/  IMAD.MOV.U32 R2, RZ, RZ, R0 ;  /* 0x000000ffff027224 */ /* 0x000fca00078e0000 */
[----:B------:R-:W-:-:S13]  /*11f0*/  ISETP.GE.AND P0, PT, R2, R7, PT ;  /* 0x000000070200720c */ /* 0x000fda0003f06270 */
[----:B------:R-:W-:Y:S01]  /*1200*/  @P0 BREAK B1 ;  /* 0x0000000000010942 */ /* 0x000fe20003800000 */
[----:B0-----:R-:W-:-:S05]  /*1210*/  LEA R4, R9, R4, 0x9 ;  /* 0x0000000409047211 */ /* 0x001fca00078e48ff */
[----:B------:R-:W-:-:S05]  /*1220*/  IMAD.WIDE.U32 R4, R4, R5, c[0x0][0x168] ;  /* 0x00005a0004047625 */ /* 0x000fca00078e0005 */
[----:B------:R0:W-:Y:S01]  /*1230*/  STG.E.U16 [R4.64], R3 ;  /* 0x0000000304007986 */ /* 0x0001e2000c101504 */
[----:B------:R-:W-:Y:S05]  /*1240*/  @P0 BRA `(.L_x_6757) ;  /* 0x000000c000000947 */ /* 0x000fea0003800000 */
[----:B0-----:R-:W-:Y:S01]  /*1250*/  MOV R5, 0x2 ;  /* 0x0000000200057802 */ /* 0x001fe20000000f00 */
[----:B------:R-:W-:Y:S01]  /*1260*/  IMAD R4, R9, 0x200, R2 ;  /* 0x0000020009047824 */ /* 0x000fe200078e0202 */
[----:B------:R-:W-:-:S03]  /*1270*/  IADD3 R2, R2, 0x80, RZ ;  /* 0x0000008002027810 */ /* 0x000fc60007ffe0ff */
[----:B------:R-:W-:-:S05]  /*1280*/  IMAD.WIDE.U32 R4, R4, R5, c[0x0][0x168] ;  /* 0x00005a0004047625 */ /* 0x000fca00078e0005 */
[----:B------:R0:W-:Y:S02]  /*1290*/  STG.E.U16 [R4.64], R16 ;  /* 0x0000001004007986 */ /* 0x0001e4000c101504 */
.L_x_6756:
[----:B------:R-:W-:Y:S05]  /*12a0*/  BSYNC B1 ;  /* 0x0000000000017941 */ /* 0x000fea0003800000 */
.L_x_6755:
[----:B------:R-:W-:-:S13]  /*12b0*/  ISETP.GE.AND P0, PT, R2, R7, PT ;  /* 0x000000070200720c */ /* 0x000fda0003f06270 */
[----:B0-----:R-:W-:Y:S01]  /*12c0*/  @!P0 IMAD R4, R9, 0x200, R2 ;  /* 0x0000020009048824 */ /* 0x001fe200078e0202 */
[----:B------:R-:W-:Y:S01]  /*12d0*/  @!P0 IADD3 R2, R2, 0x80, RZ ;  /* 0x0000008002028810 */ /* 0x000fe20007ffe0ff */
[----:B------:R-:W-:-:S04]  /*12e0*/  @!P0 IMAD.MOV.U32 R5, RZ, RZ, 0x2 ;  /* 0x00000002ff058424 */ /* 0x000fc800078e00ff */
[----:B------:R-:W-:-:S05]  /*12f0*/  @!P0 IMAD.WIDE.U32 R4, R4, R5, c[0x0][0x168] ;  /* 0x00005a0004048625 */ /* 0x000fca00078e0005 */
[----:B------:R0:W-:Y:S02]  /*1300*/  @!P0 STG.E.U16 [R4.64], R12 ;  /* 0x0000000c04008986 */ /* 0x0001e4000c101504 */
.L_x_6757:
[----:B------:R-:W-:Y:S05]  /*1310*/  BSYNC B0 ;  /* 0x0000000000007941 */ /* 0x000fea0003800000 */
.L_x_6754:
[----:B------:R-:W-:Y:S01]  /*1320*/  WARPSYNC 0xffffffff ;  /* 0xffffffff00007948 */ /* 0x000fe20003800000 */
[----:B------:R-:W-:-:S13]  /*1330*/  ISETP.GE.AND P0, PT, R2, R7, PT ;  /* 0x000000070200720c */ /* 0x000fda0003f06270 */
[----:B------:R-:W-:Y:S05]  /*1340*/  @P0 EXIT ;  /* 0x000000000000094d */ /* 0x000fea0003800000 */
[----:B------:R-:W-:Y:S01]  /*1350*/  LEA R2, R9, R2, 0x9 ;  /* 0x0000000209027211 */ /* 0x000fe200078e48ff */
[----:B0-----:R-:W-:-:S04]  /*1360*/  IMAD.MOV.U32 R3, RZ, RZ, 0x2 ;  /* 0x00000002ff037424 */ /* 0x001fc800078e00ff */
[----:B------:R-:W-:-:S05]  /*1370*/  IMAD.WIDE.U32 R2, R2, R3, c[0x0][0x168] ;  /* 0x00005a0002027625 */ /* 0x000fca00078e0003 */
[----:B------:R-:W-:Y:S01]  /*1380*/  STG.E.U16 [R2.64], R6 ;  /* 0x0000000602007986 */ /* 0x000fe2000c101504 */
[----:B------:R-:W-:Y:S05]  /*1390*/  EXIT ;  /* 0x000000000000794d */ /* 0x000fea0003800000 */
        .weak           $__internal_3_$__cuda_sm3x_div_rn_ftz_f32_slowpath
        .type           $__internal_3_$__cuda_sm3x_div_rn_ftz_f32_slowpath,@function
        .size           $__internal_3_$__cuda_sm3x_div_rn_ftz_f32_slowpath,(.L_x_17657 - $__internal_3_$__cuda_sm3x_div_rn_ftz_f32_slowpath)
$__internal_3_$__cuda_sm3x_div_rn_ftz_f32_slowpath:
        /* <DEDUP_REMOVED lines=32> */
.L_x_6760:
[----:B------:R-:W-:Y:S05]  /*15a0*/  BSYNC B3 ;  /* 0x0000000000037941 */ /* 0x000fea0003800000 */
.L_x_6759:
        /* <DEDUP_REMOVED lines=27> */
.L_x_6766:
[----:B------:R-:W-:Y:S02]  /*1760*/  IMAD R10, R11, 0x800000, R10 ;  /* 0x008000000b0a7824 */ /* 0x000fe400078e020a */
.L_x_6767:
[----:B------:R-:W-:Y:S05]  /*1770*/  BSYNC B3 ;  /* 0x0000000000037941 */ /* 0x000fea0003800000 */
.L_x_6765:
[----:B------:R-:W-:Y:S01]  /*1780*/  IMAD.MOV.U32 R8, RZ, RZ, R10 ;  /* 0x000000ffff087224 */ /* 0x000fe200078e000a */
[----:B------:R-:W-:Y:S05]  /*1790*/  BRA `(.L_x_6768) ;  /* 0x0000008000007947 */ /* 0x000fea0003800000 */
.L_x_6764:
[----:B------:R-:W-:-:S04]  /*17a0*/  LOP3.LUT R8, R15, 0x80000000, R20, 0x48, !PT ;  /* 0x800000000f087812 */ /* 0x000fc800078e4814 */
[----:B------:R-:W-:Y:S01]  /*17b0*/  LOP3.LUT R8, R8, 0x7f800000, RZ, 0xfc, !PT ;  /* 0x7f80000008087812 */ /* 0x000fe200078efcff */
[----:B------:R-:W-:Y:S05]  /*17c0*/  BRA `(.L_x_6768) ;  /* 0x0000005000007947 */ /* 0x000fea0003800000 */
.L_x_6763:
[----:B------:R-:W-:Y:S01]  /*17d0*/  LOP3.LUT R8, R15, 0x80000000, R20, 0x48, !PT ;  /* 0x800000000f087812 */ /* 0x000fe200078e4814 */
[----:B------:R-:W-:Y:S05]  /*17e0*/  BRA `(.L_x_6768) ;  /* 0x0000003000007947 */ /* 0x000fea0003800000 */
.L_x_6762:
[----:B------:R-:W0:Y:S01]  /*17f0*/  MUFU.RSQ R8, -QNAN ;  /* 0xffc0000000087908 */ /* 0x000e220000001400 */
[----:B------:R-:W-:Y:S05]  /*1800*/  BRA `(.L_x_6768) ;  /* 0x0000001000007947 */ /* 0x000fea0003800000 */
.L_x_6761:
[----:B------:R-:W-:Y:S02]  /*1810*/  FADD.FTZ R8, R20, R15 ;  /* 0x0000000f14087221 */ /* 0x000fe40000010000 */
.L_x_6768:
[----:B------:R-:W-:Y:S05]  /*1820*/  BSYNC B0 ;  /* 0x0000000000007941 */ /* 0x000fea0003800000 */
.L_x_6758:
[----:B------:R-:W-:Y:S01]  /*1830*/  MOV R10, R6 ;  /* 0x00000006000a7202 */ /* 0x000fe20000000f00 */
[----:B------:R-:W-:-:S04]  /*1840*/  IMAD.MOV.U32 R11, RZ, RZ, 0x0 ;  /* 0x00000000ff0b7424 */ /* 0x000fc800078e00ff */
[----:B------:R-:W-:Y:S05]  /*1850*/  RET.REL.NODEC R10 `(_ZN2at6native27unrolled_elementwise_kernelINS0_13BinaryFunctorIN3c108BFloat16ES4_S4_ZZZNS0_17atan2_kernel_cudaERNS_18TensorIteratorBaseEENKUlvE_clEvENKUlvE2_clEvEUlS4_S4_E_EESt5arrayIPcLm3EELi4E23TrivialOffsetCalculatorILi2EjESE_ILi1EjENS0_6memory15LoadWithoutCastENSH_16StoreWithoutCastEEEviT_T0_T2_T3_T4_T5_) ;  /* 0xffffe7a00a007950 */ /* 0x000fea0003c3ffff */
.L_x_6769:
        /* <DEDUP_REMOVED lines=10> */
.L_x_17657:


//--------------------- .text._ZN2at6native29vectorized_elementwise_kernelILi2ENS0_13BinaryFunctorIN3c108BFloat16ES4_S4_ZZZNS0_17atan2_kernel_cudaERNS_18TensorIteratorBaseEENKUlvE_clEvENKUlvE2_clEvEUlS4_S4_E_EESt5arrayIPcLm3EEEEviT0_T1_ --------------------------
	.section	.text._ZN2at6native29vectorized_elementwise_kernelILi2ENS0_13BinaryFunctorIN3c108BFloat16ES4_S4_ZZZNS0_17atan2_kernel_cudaERNS_18TensorIteratorBaseEENKUlvE_clEvENKUlvE2_clEvEUlS4_S4_E_EESt5arrayIPcLm3EEEEviT0_T1_,"ax",@progbits
	.sectioninfo	@"SHI_REGISTERS=34"
	.align	128
        .global         _ZN2at6native29vectorized_elementwise_kernelILi2ENS0_13BinaryFunctorIN3c108BFloat16ES4_S4_ZZZNS0_17atan2_kernel_cudaERNS_18TensorIteratorBaseEENKUlvE_clEvENKUlvE2_clEvEUlS4_S4_E_EESt5arrayIPcLm3EEEEviT0_T1_
        .type           _ZN2at6native29vectorized_elementwise_kernelILi2ENS0_13BinaryFunctorIN3c108BFloat16ES4_S4_ZZZNS0_17atan2_kernel_cudaERNS_18TensorIteratorBaseEENKUlvE_clEvENKUlvE2_clEvEUlS4_S4_E_EESt5arrayIPcLm3EEEEviT0_T1_,@function
        .size           _ZN2at6native29vectorized_elementwise_kernelILi2ENS0_13BinaryFunctorIN3c108BFloat16ES4_S4_ZZZNS0_17atan2_kernel_cudaERNS_18TensorIteratorBaseEENKUlvE_clEvENKUlvE2_clEvEUlS4_S4_E_EESt5arrayIPcLm3EEEEviT0_T1_,(.L_x_17658 - _ZN2at6native29vectorized_elementwise_kernelILi2ENS0_13BinaryFunctorIN3c108BFloat16ES4_S4_ZZZNS0_17atan2_kernel_cudaERNS_18TensorIteratorBaseEENKUlvE_clEvENKUlvE2_clEvEUlS4_S4_E_EESt5arrayIPcLm3EEEEviT0_T1_)
        .other          _ZN2at6native29vectorized_elementwise_kernelILi2ENS0_13BinaryFunctorIN3c108BFloat16ES4_S4_ZZZNS0_17atan2_kernel_cudaERNS_18TensorIteratorBaseEENKUlvE_clEvENKUlvE2_clEvEUlS4_S4_E_EESt5arrayIPcLm3EEEEviT0_T1_,@"STO_CUDA_ENTRY STV_DEFAULT"
_ZN2at6native29vectorized_elementwise_kernelILi2ENS0_13BinaryFunctorIN3c108BFloat16ES4_S4_ZZZNS0_17atan2_kernel_cudaERNS_18TensorIteratorBaseEENKUlvE_clEvENKUlvE2_clEvEUlS4_S4_E_EESt5arrayIPcLm3EEEEviT0_T1_:
.text._ZN2at6native29vectorized_elementwise_kernelILi2ENS0_13BinaryFunctorIN3c108BFloat16ES4_S4_ZZZNS0_17atan2_kernel_cudaERNS_18TensorIteratorBaseEENKUlvE_clEvENKUlvE2_clEvEUlS4_S4_E_EESt5arrayIPcLm3EEEEviT0_T1_:
[----:B------:R-:W-:Y:S02]  /*0000*/  MOV R1, c[0x0][0x28] ;  /* 0x00000a0000017a02 */ /* 0x000fe40000000f00 */
[----:B------:R-:W0:Y:S01]  /*0010*/  S2R R14, SR_CTAID.X ;  /* 0x00000000000e7919 */ /* 0x000e220000002500 */
[----:B------:R-:W-:Y:S01]  /*0020*/  ULDC.64 UR4, c[0x0][0x118] ;  /* 0x0000460000047ab9 */ /* 0x000fe20000000a00 */
[----:B0-----:R-:W-:-:S05]  /*0030*/  IMAD.SHL.U32 R14, R14, 0x400, RZ ;  /* 0x000004000e0e7824 */ /* 0x001fca00078e00ff */
[----:B------:R-:W-:-:S04]  /*0040*/  IADD3 R13, -R14, c[0x0][0x160], RZ ;  /* 0x000058000e0d7a10 */ /* 0x000fc80007ffe1ff */
[----:B------:R-:W-:-:S13]  /*0050*/  ISETP.GE.U32.AND P0, PT, R13, 0x400, PT ;  /* 0x000004000d00780c */ /* 0x000fda0003f06070 */
[----:B------:R-:W-:Y:S05]  /*0060*/  @!P0 BRA `(.L_x_6770) ;  /* 0x00001c2000008947 */ /* 0x000fea0003800000 */
[----:B------:R-:W0:Y:S01]  /*0070*/  S2R R6, SR_TID.X ;  /* 0x0000000000067919 */ /* 0x000e220000002100 */
[----:B------:R-:W-:-:S10]  /*0080*/  HFMA2.MMA R5, -RZ, RZ, 0, 1.1920928955078125e-07 ;  /* 0x00000002ff057435 */ /* 0x000fd400000001ff */
[----:B------:R-:W-:-:S04]  /*0090*/  IMAD.WIDE R2, R14, R5, c[0x0][0x170] ;  /* 0x00005c000e027625 */ /* 0x000fc800078e0205 */
[----:B------:R-:W-:-:S04]  /*00a0*/  IMAD.WIDE R4, R14, R5, c[0x0][0x178] ;  /* 0x00005e000e047625 */ /* 0x000fc800078e0205 */
[----:B0-----:R-:W-:-:S04]  /*00b0*/  IMAD.WIDE.U32 R16, R6, 0x4, R2 ;  /* 0x0000000406107825 */ /* 0x001fc800078e0002 */
[----:B------:R-:W-:Y:S01]  /*00c0*/  IMAD.WIDE.U32 R20, R6, 0x4, R4 ;  /* 0x0000000406147825 */ /* 0x000fe200078e0004 */
[----:B------:R-:W2:Y:S04]  /*00d0*/  LDG.E R19, [R16.64] ;  /* 0x0000000410137981 */ /* 0x000ea8000c1e1900 */
[----:B------:R-:W3:Y:S04]  /*00e0*/  LDG.E R4, [R20.64] ;  /* 0x0000000414047981 */ /* 0x000ee8000c1e1900 */
[----:B------:R0:W5:Y:S04]  /*00f0*/  LDG.E R13, [R16.64+0x200] ;  /* 0x00020004100d7981 */ /* 0x000168000c1e1900 */
[----:B------:R0:W5:Y:S04]  /*0100*/  LDG.E R12, [R16.64+0x400] ;  /* 0x00040004100c7981 */ /* 0x000168000c1e1900 */
[----:B------:R0:W5:Y:S04]  /*0110*/  LDG.E R8, [R16.64+0x600] ;  /* 0x0006000410087981 */ /* 0x000168000c1e1900 */
[----:B------:R0:W5:Y:S04]  /*0120*/  LDG.E R2, [R20.64+0x200] ;  /* 0x0002000414027981 */ /* 0x000168000c1e1900 */
[----:B------:R0:W5:Y:S04]  /*0130*/  LDG.E R11, [R20.64+0x400] ;  /* 0x00040004140b7981 */ /* 0x000168000c1e1900 */
[----:B------:R0:W5:Y:S01]  /*0140*/  LDG.E R7, [R20.64+0x600] ;  /* 0x0006000414077981 */ /* 0x000162000c1e1900 */
[----:B------:R-:W-:Y:S01]  /*0150*/  BSSY B2, `(.L_x_6771) ;  /* 0x0000013000027945 */ /* 0x000fe20003800000 */
[----:B--2---:R-:W-:-:S02]  /*0160*/  PRMT R3, RZ, 0x5410, R19 ;  /* 0x00005410ff037816 */ /* 0x004fc40000000013 */
[----:B---3--:R-:W-:-:S03]  /*0170*/  PRMT R0, RZ, 0x5410, R4 ;  /* 0x00005410ff007816 */ /* 0x008fc60000000004 */
[C---:B------:R-:W-:Y:S01]  /*0180*/  FADD.FTZ R10, |R3|.reuse, -RZ ;  /* 0x800000ff030a7221 */ /* 0x040fe20000010200 */
[----:B------:R-:W-:Y:S01]  /*0190*/  FSETP.GT.FTZ.AND P2, PT, |R3|, |R0|, PT ;  /* 0x400000000300720b */ /* 0x000fe20003f54200 */
[----:B------:R-:W-:-:S05]  /*01a0*/  FADD.FTZ R9, |R0|, -RZ ;  /* 0x800000ff00097221 */ /* 0x000fca0000010200 */
[----:B------:R-:W-:Y:S02]  /*01b0*/  FSEL R5, R10, R9, P2 ;  /* 0x000000090a057208 */ /* 0x000fe40001000000 */
[----:B------:R-:W-:Y:S02]  /*01c0*/  FSEL R23, R9, R10, P2 ;  /* 0x0000000a09177208 */ /* 0x000fe40001000000 */
[----:B------:R-:W1:Y:S08]  /*01d0*/  MUFU.RCP R18, R5 ;  /* 0x0000000500127308 */ /* 0x000e700000001000 */
[----:B------:R-:W2:Y:S01]  /*01e0*/  FCHK P0, R23, R5 ;  /* 0x0000000517007302 */ /* 0x000ea20000000000 */
[----:B-1----:R-:W-:-:S04]  /*01f0*/  FFMA R15, -R5, R18, 1 ;  /* 0x3f800000050f7423 */ /* 0x002fc80000000112 */
[----:B------:R-:W-:-:S04]  /*0200*/  FFMA R18, R18, R15, R18 ;  /* 0x0000000f12127223 */ /* 0x000fc80000000012 */
[----:B------:R-:W-:-:S04]  /*0210*/  FFMA R10, R23, R18, RZ ;  /* 0x00000012170a7223 */ /* 0x000fc800000000ff */
[----:B------:R-:W-:-:S04]  /*0220*/  FFMA R9, -R5, R10, R23 ;  /* 0x0000000a05097223 */ /* 0x000fc80000000117 */
[----:B------:R-:W-:Y:S01]  /*0230*/  FFMA R15, R18, R9, R10 ;  /* 0x00000009120f7223 */ /* 0x000fe2000000000a */
[----:B--2---:R-:W-:Y:S05]  /*0240*/  @!P0 BRA `(.L_x_6772) ;  /* 0x0000003000008947 */ /* 0x004fea0003800000 */
[----:B0-----:R-:W-:Y:S01]  /*0250*/  IMAD.MOV.U32 R24, RZ, RZ, R5 ;  /* 0x000000ffff187224 */ /* 0x001fe200078e0005 */
[----:B------:R-:W-:Y:S02]  /*0260*/  MOV R16, 0x280 ;  /* 0x0000028000107802 */ /* 0x000fe40000000f00 */
[----:B-----5:R-:W-:Y:S05]  /*0270*/  CALL.REL.NOINC `($__internal_4_$__cuda_sm3x_div_rn_ftz_f32_slowpath) ;  /* 0x000040b000007944 */ /* 0x020fea0003c00000 */
.L_x_6772:
[----:B0-----:R-:W-:Y:S05]  /*0280*/  BSYNC B2 ;  /* 0x0000000000027941 */ /* 0x001fea0003800000 */
.L_x_6771:
[----:B------:R-:W-:Y:S01]  /*0290*/  MOV R10, 0x3b33710b ;  /* 0x3b33710b000a7802 */ /* 0x000fe20000000f00 */
[----:B------:R-:W-:Y:S01]  /*02a0*/  FMUL.FTZ R9, R15, R15 ;  /* 0x0000000f0f097220 */ /* 0x000fe20000410000 */
        /* <DEDUP_REMOVED lines=16> */
.L_x_6774:
[----:B------:R-:W-:Y:S01]  /*03b0*/  ISETP.GE.AND P0, PT, R0, RZ, PT ;  /* 0x000000ff0000720c */ /* 0x000fe20003f06270 */
[----:B------:R-:W-:-:S12]  /*03c0*/  HFMA2.MMA R10, -RZ, RZ, 1.9599609375, 20144 ;  /* 0x3fd774ebff0a7435 */ /* 0x000fd800000001ff */
[----:B------:R-:W-:-:S04]  /*03d0*/  @P0 FFMA.FTZ R15, R10, 0.93318945169448852539, -R15 ;  /* 0x3f6ee5810a0f0823 */ /* 0x000fc8000001080f */
[----:B------:R-:W-:Y:S02]  /*03e0*/  @!P0 FFMA.FTZ R15, R10, 0.93318945169448852539, R15 ;  /* 0x3f6ee5810a0f8823 */ /* 0x000fe4000001000f */
.L_x_6775:
[----:B------:R-:W-:Y:S05]  /*03f0*/  BSYNC B0 ;  /* 0x0000000000007941 */ /* 0x000fea0003800000 */
.L_x_6773:
[----:B------:R-:W-:Y:S01]  /*0400*/  PRMT R19, RZ, 0x7610, R19 ;  /* 0x00007610ff137816 */ /* 0x000fe20000000013 */
[----:B------:R-:W-:Y:S01]  /*0410*/  BSSY B2, `(.L_x_6776) ;  /* 0x000001c000027945 */ /* 0x000fe20003800000 */
[----:B------:R-:W-:Y:S02]  /*0420*/  PRMT R4, RZ, 0x7610, R4 ;  /* 0x00007610ff047816 */ /* 0x000fe40000000004 */
[----:B------:R-:W-:Y:S01]  /*0430*/  FSETP.NEU.FTZ.AND P0, PT, |R0|, |R3|, PT ;  /* 0x400000030000720b */ /* 0x000fe20003f1d200 */
[C---:B------:R-:W-:Y:S01]  /*0440*/  FADD.FTZ R16, |R19|.reuse, -RZ ;  /* 0x800000ff13107221 */ /* 0x040fe20000010200 */
[----:B------:R-:W-:Y:S01]  /*0450*/  FSETP.GT.FTZ.AND P2, PT, |R19|, |R4|, PT ;  /* 0x400000041300720b */ /* 0x000fe20003f54200 */
[----:B------:R-:W-:Y:S01]  /*0460*/  FADD.FTZ R9, |R4|, -RZ ;  /* 0x800000ff04097221 */ /* 0x000fe20000010200 */
[----:B------:R-:W-:Y:S01]  /*0470*/  FSETP.NEU.FTZ.AND P1, PT, R5, RZ, PT ;  /* 0x000000ff0500720b */ /* 0x000fe20003f3d000 */
[----:B------:R-:W-:Y:S01]  /*0480*/  IMAD.MOV.U32 R5, RZ, RZ, 0x4016cbe4 ;  /* 0x4016cbe4ff057424 */ /* 0x000fe200078e00ff */
[----:B------:R-:W-:Y:S01]  /*0490*/  ISETP.GE.AND P3, PT, R0, RZ, PT ;  /* 0x000000ff0000720c */ /* 0x000fe20003f66270 */
[----:B------:R-:W-:Y:S01]  /*04a0*/  FADD.FTZ R0, |R3|, |R0| ;  /* 0x4000000003007221 */ /* 0x000fe20000010200 */
[----:B------:R-:W-:-:S02]  /*04b0*/  FSEL R10, R16, R9, P2 ;  /* 0x00000009100a7208 */ /* 0x000fc40001000000 */
[----:B------:R-:W-:Y:S02]  /*04c0*/  FSEL R23, R9, R16, P2 ;  /* 0x0000001009177208 */ /* 0x000fe40001000000 */
[----:B------:R-:W0:Y:S01]  /*04d0*/  MUFU.RCP R17, R10 ;  /* 0x0000000a00117308 */ /* 0x000e220000001000 */
[----:B------:R-:W-:Y:S02]  /*04e0*/  @!P0 FSEL R15, R5, 0.78539818525314331055, !P3 ;  /* 0x3f490fdb050f8808 */ /* 0x000fe40005800000 */
[----:B------:R-:W-:Y:S02]  /*04f0*/  FSETP.GTU.FTZ.AND P0, PT, |R0|, +INF , PT ;  /* 0x7f8000000000780b */ /* 0x000fe40003f1c200 */
[----:B------:R-:W-:-:S03]  /*0500*/  @!P1 FSEL R15, RZ, 3.1415927410125732422, P3 ;  /* 0x40490fdbff0f9808 */ /* 0x000fc60001800000 */
[----:B------:R-:W1:Y:S01]  /*0510*/  FCHK P1, R23, R10 ;  /* 0x0000000a17007302 */ /* 0x000e620000020000 */
[----:B------:R-:W-:-:S04]  /*0520*/  LOP3.LUT R5, R15, 0x80000000, R3, 0xb8, !PT ;  /* 0x800000000f057812 */ /* 0x000fc800078eb803 */
[----:B------:R-:W-:Y:S01]  /*0530*/  FSEL R5, R0, R5, P0 ;  /* 0x0000000500057208 */ /* 0x000fe20000000000 */
        /* <DEDUP_REMOVED lines=8> */
[----:B-----5:R-:W-:Y:S05]  /*05c0*/  CALL.REL.NOINC `($__internal_4_$__cuda_sm3x_div_rn_ftz_f32_slowpath) ;  /* 0x00003d6000007944 */ /* 0x020fea0003c00000 */
.L_x_6777:
[----:B------:R-:W-:Y:S05]  /*05d0*/  BSYNC B2 ;  /* 0x0000000000027941 */ /* 0x000fea0003800000 */
.L_x_6776:
        /* <DEDUP_REMOVED lines=15> */
[----:B------:R-:W-:-:S10]  /*06d0*/  HFMA2.MMA R0, -RZ, RZ, 1.9599609375, 20144 ;  /* 0x3fd774ebff007435 */ /* 0x000fd400000001ff */
[----:B------:R-:W-:Y:S01]  /*06e0*/  FFMA.FTZ R15, R0, 1.8663789033889770508, -R15 ;  /* 0x3feee581000f7823 */ /* 0x000fe2000001080f */
[----:B------:R-:W-:Y:S05]  /*06f0*/  BRA `(.L_x_6780) ;  /* 0x0000004000007947 */ /* 0x000fea0003800000 */
.L_x_6779:
[----:B------:R-:W-:Y:S01]  /*0700*/  ISETP.GE.AND P0, PT, R4, RZ, PT ;  /* 0x000000ff0400720c */ /* 0x000fe20003f06270 */
[----:B------:R-:W-:-:S12]  /*0710*/  IMAD.MOV.U32 R0, RZ, RZ, 0x3fd774eb ;  /* 0x3fd774ebff007424 */ /* 0x000fd800078e00ff */
[----:B------:R-:W-:-:S04]  /*0720*/  @P0 FFMA.FTZ R15, R0, 0.93318945169448852539, -R15 ;  /* 0x3f6ee581000f0823 */ /* 0x000fc8000001080f */
[----:B------:R-:W-:Y:S02]  /*0730*/  @!P0 FFMA.FTZ R15, R0, 0.93318945169448852539, R15 ;  /* 0x3f6ee581000f8823 */ /* 0x000fe4000001000f */
.L_x_6780:
[----:B------:R-:W-:Y:S05]  /*0740*/  BSYNC B0 ;  /* 0x0000000000007941 */ /* 0x000fea0003800000 */
.L_x_6778:
[----:B-----5:R-:W-:Y:S01]  /*0750*/  PRMT R3, RZ, 0x5410, R13 ;  /* 0x00005410ff037816 */ /* 0x020fe2000000000d */
[----:B------:R-:W-:Y:S01]  /*0760*/  BSSY B2, `(.L_x_6781) ;  /* 0x000001c000027945 */ /* 0x000fe20003800000 */
[----:B------:R-:W-:Y:S02]  /*0770*/  PRMT R0, RZ, 0x5410, R2 ;  /* 0x00005410ff007816 */ /* 0x000fe40000000002 */
[----:B------:R-:W-:Y:S01]  /*0780*/  FSETP.NEU.FTZ.AND P0, PT, |R4|, |R19|, PT ;  /* 0x400000130400720b */ /* 0x000fe20003f1d200 */
[C---:B------:R-:W-:Y:S01]  /*0790*/  FADD.FTZ R17, |R3|.reuse, -RZ ;  /* 0x800000ff03117221 */ /* 0x040fe20000010200 */
[----:B------:R-:W-:Y:S01]  /*07a0*/  FSETP.GT.FTZ.AND P2, PT, |R3|, |R0|, PT ;  /* 0x400000000300720b */ /* 0x000fe20003f54200 */
[----:B------:R-:W-:Y:S01]  /*07b0*/  FADD.FTZ R16, |R0|, -RZ ;  /* 0x800000ff00107221 */ /* 0x000fe20000010200 */
[----:B------:R-:W-:Y:S02]  /*07c0*/  FSETP.NEU.FTZ.AND P1, PT, R10, RZ, PT ;  /* 0x000000ff0a00720b */ /* 0x000fe40003f3d000 */
[----:B------:R-:W-:Y:S01]  /*07d0*/  ISETP.GE.AND P3, PT, R4, RZ, PT ;  /* 0x000000ff0400720c */ /* 0x000fe20003f66270 */
[----:B------:R-:W-:Y:S01]  /*07e0*/  FADD.FTZ R4, |R19|, |R4| ;  /* 0x4000000413047221 */ /* 0x000fe20000010200 */
[----:B------:R-:W-:-:S02]  /*07f0*/  FSEL R9, R17, R16, P2 ;  /* 0x0000001011097208 */ /* 0x000fc40001000000 */
[----:B------:R-:W-:Y:S02]  /*0800*/  MOV R10, 0x4016cbe4 ;  /* 0x4016cbe4000a7802 */ /* 0x000fe40000000f00 */
[----:B------:R-:W0:Y:S01]  /*0810*/  MUFU.RCP R18, R9 ;  /* 0x0000000900127308 */ /* 0x000e220000001000 */
[----:B------:R-:W-:Y:S02]  /*0820*/  FSEL R23, R16, R17, P2 ;  /* 0x0000001110177208 */ /* 0x000fe40001000000 */
[----:B------:R-:W-:Y:S02]  /*0830*/  @!P0 FSEL R15, R10, 0.78539818525314331055, !P3 ;  /* 0x3f490fdb0a0f8808 */ /* 0x000fe40005800000 */
[----:B------:R-:W-:Y:S02]  /*0840*/  @!P1 FSEL R15, RZ, 3.1415927410125732422, P3 ;  /* 0x40490fdbff0f9808 */ /* 0x000fe40001800000 */
[----:B------:R-:W-:Y:S01]  /*0850*/  FSETP.GTU.FTZ.AND P0, PT, |R4|, +INF , PT ;  /* 0x7f8000000400780b */ /* 0x000fe20003f1c200 */
        /* <DEDUP_REMOVED lines=11> */
[----:B------:R-:W-:Y:S05]  /*0910*/  CALL.REL.NOINC `($__internal_4_$__cuda_sm3x_div_rn_ftz_f32_slowpath) ;  /* 0x00003a1000007944 */ /* 0x000fea0003c00000 */
.L_x_6782:
[----:B------:R-:W-:Y:S05]  /*0920*/  BSYNC B2 ;  /* 0x0000000000027941 */ /* 0x000fea0003800000 */
.L_x_6781:
[----:B------:R-:W-:Y:S01]  /*0930*/  HFMA2.MMA R17, -RZ, RZ, 0.89990234375, 10328 ;  /* 0x3b33710bff117435 */ /* 0x000fe200000001ff */
[----:B0-----:R-:W-:Y:S01]  /*0940*/  FMUL.FTZ R10, R15, R15 ;  /* 0x0000000f0f0a7220 */ /* 0x001fe20000410000 */
        /* <DEDUP_REMOVED lines=16> */
.L_x_6784:
[----:B------:R-:W-:Y:S02]  /*0a50*/  ISETP.GE.AND P0, PT, R0, RZ, PT ;  /* 0x000000ff0000720c */ /* 0x000fe40003f06270 */
[----:B------:R-:W-:-:S11]  /*0a60*/  MOV R15, 0x3fd774eb ;  /* 0x3fd774eb000f7802 */ /* 0x000fd60000000f00 */
[----:B------:R-:W-:-:S04]  /*0a70*/  @P0 FFMA.FTZ R10, R15, 0.93318945169448852539, -R10 ;  /* 0x3f6ee5810f0a0823 */ /* 0x000fc8000001080a */
[----:B------:R-:W-:Y:S02]  /*0a80*/  @!P0 FFMA.FTZ R10, R15, 0.93318945169448852539, R10 ;  /* 0x3f6ee5810f0a8823 */ /* 0x000fe4000001000a */
.L_x_6785:
[----:B------:R-:W-:Y:S05]  /*0a90*/  BSYNC B0 ;  /* 0x0000000000007941 */ /* 0x000fea0003800000 */
.L_x_6783:
[----:B------:R-:W-:Y:S01]  /*0aa0*/  PRMT R13, RZ, 0x7610, R13 ;  /* 0x00007610ff0d7816 */ /* 0x000fe2000000000d */
[----:B------:R-:W-:Y:S01]  /*0ab0*/  IMAD.MOV.U32 R17, RZ, RZ, 0x4016cbe4 ;  /* 0x4016cbe4ff117424 */ /* 0x000fe200078e00ff */
[----:B------:R-:W-:Y:S01]  /*0ac0*/  PRMT R2, RZ, 0x7610, R2 ;  /* 0x00007610ff027816 */ /* 0x000fe20000000002 */
[----:B------:R-:W-:Y:S01]  /*0ad0*/  BSSY B2, `(.L_x_6786) ;  /* 0x000001a000027945 */ /* 0x000fe20003800000 */
        /* <DEDUP_REMOVED lines=24> */
[----:B------:R-:W-:Y:S05]  /*0c60*/  CALL.REL.NOINC `($__internal_4_$__cuda_sm3x_div_rn_ftz_f32_slowpath) ;  /* 0x000036c000007944 */ /* 0x000fea0003c00000 */
.L_x_6787:
[----:B------:R-:W-:Y:S05]  /*0c70*/  BSYNC B2 ;  /* 0x0000000000027941 */ /* 0x000fea0003800000 */
.L_x_6786:
        /* <DEDUP_REMOVED lines=18> */
.L_x_6789:
[----:B------:R-:W-:Y:S01]  /*0da0*/  ISETP.GE.AND P0, PT, R2, RZ, PT ;  /* 0x000000ff0200720c */ /* 0x000fe20003f06270 */
[----:B------:R-:W-:-:S12]  /*0db0*/  IMAD.MOV.U32 R0, RZ, RZ, 0x3fd774eb ;  /* 0x3fd774ebff007424 */ /* 0x000fd800078e00ff */
[----:B------:R-:W-:-:S04]  /*0dc0*/  @P0 FFMA.FTZ R15, R0, 0.93318945169448852539, -R15 ;  /* 0x3f6ee581000f0823 */ /* 0x000fc8000001080f */
[----:B------:R-:W-:Y:S02]  /*0dd0*/  @!P0 FFMA.FTZ R15, R0, 0.93318945169448852539, R15 ;  /* 0x3f6ee581000f8823 */ /* 0x000fe4000001000f */
.L_x_6790:
[----:B------:R-:W-:Y:S05]  /*0de0*/  BSYNC B0 ;  /* 0x0000000000007941 */ /* 0x000fea0003800000 */
.L_x_6788:
[----:B------:R-:W-:Y:S01]  /*0df0*/  PRMT R9, RZ, 0x5410, R12 ;  /* 0x00005410ff097816 */ /* 0x000fe2000000000c */
        /* <DEDUP_REMOVED lines=28> */
.L_x_6792:
[----:B------:R-:W-:Y:S05]  /*0fc0*/  BSYNC B2 ;  /* 0x0000000000027941 */ /* 0x000fea0003800000 */
.L_x_6791:
        /* <DEDUP_REMOVED lines=18> */
.L_x_6794:
[----:B------:R-:W-:Y:S02]  /*10f0*/  ISETP.GE.AND P0, PT, R0, RZ, PT ;  /* 0x000000ff0000720c */ /* 0x000fe40003f06270 */
[----:B------:R-:W-:-:S11]  /*1100*/  MOV R16, 0x3fd774eb ;  /* 0x3fd774eb00107802 */ /* 0x000fd60000000f00 */
[----:B------:R-:W-:-:S04]  /*1110*/  @P0 FFMA.FTZ R15, R16, 0.93318945169448852539, -R15 ;  /* 0x3f6ee581100f0823 */ /* 0x000fc8000001080f */
[----:B------:R-:W-:Y:S02]  /*1120*/  @!P0 FFMA.FTZ R15, R16, 0.93318945169448852539, R15 ;  /* 0x3f6ee581100f8823 */ /* 0x000fe4000001000f */
.L_x_6795:
[----:B------:R-:W-:Y:S05]  /*1130*/  BSYNC B0 ;  /* 0x0000000000007941 */ /* 0x000fea0003800000 */
.L_x_6793:
        /* <DEDUP_REMOVED lines=29> */
.L_x_6797:
[----:B------:R-:W-:Y:S05]  /*1310*/  BSYNC B2 ;  /* 0x0000000000027941 */ /* 0x000fea0003800000 */
.L_x_6796:
        /* <DEDUP_REMOVED lines=18> */
.L_x_6799:
[----:B------:R-:W-:Y:S01]  /*1440*/  ISETP.GE.AND P0, PT, R11, RZ, PT ;  /* 0x000000ff0b00720c */ /* 0x000fe20003f06270 */
[----:B------:R-:W-:-:S12]  /*1450*/  IMAD.MOV.U32 R10, RZ, RZ, 0x3fd774eb ;  /* 0x3fd774ebff0a7424 */ /* 0x000fd800078e00ff */
[----:B------:R-:W-:-:S04]  /*1460*/  @P0 FFMA.FTZ R15, R10, 0.93318945169448852539, -R15 ;  /* 0x3f6ee5810a0f0823 */ /* 0x000fc8000001080f */
[----:B------:R-:W-:Y:S02]  /*1470*/  @!P0 FFMA.FTZ R15, R10, 0.93318945169448852539, R15 ;  /* 0x3f6ee5810a0f8823 */ /* 0x000fe4000001000f */
.L_x_6800:
[----:B------:R-:W-:Y:S05]  /*1480*/  BSYNC B0 ;  /* 0x0000000000007941 */ /* 0x000fea0003800000 */
.L_x_6798:
        /* <DEDUP_REMOVED lines=29> */
.L_x_6802:
[----:B------:R-:W-:Y:S05]  /*1660*/  BSYNC B2 ;  /* 0x0000000000027941 */ /* 0x000fea0003800000 */
.L_x_6801:
        /* <DEDUP_REMOVED lines=18> */
.L_x_6804:
[----:B------:R-:W-:Y:S02]  /*1790*/  ISETP.GE.AND P0, PT, R9, RZ, PT ;  /* 0x000000ff0900720c */ /* 0x000fe40003f06270 */
[----:B------:R-:W-:-:S11]  /*17a0*/  MOV R12, 0x3fd774eb ;  /* 0x3fd774eb000c7802 */ /* 0x000fd60000000f00 */
[----:B------:R-:W-:-:S04]  /*17b0*/  @P0 FFMA.FTZ R15, R12, 0.93318945169448852539, -R15 ;  /* 0x3f6ee5810c0f0823 */ /* 0x000fc8000001080f */
[----:B------:R-:W-:Y:S02]  /*17c0*/  @!P0 FFMA.FTZ R15, R12, 0.93318945169448852539, R15 ;  /* 0x3f6ee5810c0f8823 */ /* 0x000fe4000001000f */
.L_x_6805:
[----:B------:R-:W-:Y:S05]  /*17d0*/  BSYNC B0 ;  /* 0x0000000000007941 */ /* 0x000fea0003800000 */
.L_x_6803:
        /* <DEDUP_REMOVED lines=29> */
.L_x_6807:
[----:B------:R-:W-:Y:S05]  /*19b0*/  BSYNC B2 ;  /* 0x0000000000027941 */ /* 0x000fea0003800000 */
.L_x_6806:
        /* <DEDUP_REMOVED lines=18> */
.L_x_6809:
[----:B------:R-:W-:Y:S01]  /*1ae0*/  ISETP.GE.AND P0, PT, R7, RZ, PT ;  /* 0x000000ff0700720c */ /* 0x000fe20003f06270 */
[----:B------:R-:W-:-:S12]  /*1af0*/  IMAD.MOV.U32 R13, RZ, RZ, 0x3fd774eb ;  /* 0x3fd774ebff0d7424 */ /* 0x000fd800078e00ff */
[----:B------:R-:W-:-:S04]  /*1b00*/  @P0 FFMA.FTZ R10, R13, 0.93318945169448852539, -R10 ;  /* 0x3f6ee5810d0a0823 */ /* 0x000fc8000001080a */
[----:B------:R-:W-:Y:S02]  /*1b10*/  @!P0 FFMA.FTZ R10, R13, 0.93318945169448852539, R10 ;  /* 0x3f6ee5810d0a8823 */ /* 0x000fe4000001000a */
.L_x_6810:
[----:B------:R-:W-:Y:S05]  /*1b20*/  BSYNC B0 ;  /* 0x0000000000007941 */ /* 0x000fea0003800000 */
.L_x_6808:
[C---:B------:R-:W-:Y:S01]  /*1b30*/  FSETP.NEU.FTZ.AND P0, PT, |R7|.reuse, |R8|, PT ;  /* 0x400000080700720b */ /* 0x040fe20003f1d200 */
[----:B------:R-:W-:Y:S01]  /*1b40*/  IMAD.MOV.U32 R15, RZ, RZ, 0x2 ;  /* 0x00000002ff0f7424 */ /* 0x000fe200078e00ff */
[----:B------:R-:W-:Y:S02]  /*1b50*/  FSETP.NEU.FTZ.AND P1, PT, R12, RZ, PT ;  /* 0x000000ff0c00720b */ /* 0x000fe40003f3d000 */
[----:B------:R-:W-:Y:S01]  /*1b60*/  ISETP.GE.AND P2, PT, R7, RZ, PT ;  /* 0x000000ff0700720c */ /* 0x000fe20003f46270 */
[----:B------:R-:W-:Y:S01]  /*1b70*/  FADD.FTZ R7, |R8|, |R7| ;  /* 0x4000000708077221 */ /* 0x000fe20000010200 */
[----:B------:R-:W-:Y:S01]  /*1b80*/  MOV R12, 0x4016cbe4 ;  /* 0x4016cbe4000c7802 */ /* 0x000fe20000000f00 */
[----:B------:R-:W-:Y:S01]  /*1b90*/  IMAD.WIDE.U32 R14, R14, R15, c[0x0][0x168] ;  /* 0x00005a000e0e7625 */ /* 0x000fe200078e000f */
[----:B------:R-:W-:Y:S02]  /*1ba0*/  F2FP.BF16.PACK_AB R5, R4, R5 ;  /* 0x000000050405723e */ /* 0x000fe400000010ff */
[----:B------:R-:W-:-:S02]  /*1bb0*/  F2FP.BF16.PACK_AB R3, R2, R3 ;  /* 0x000000030203723e */ /* 0x000fc400000010ff */
[----:B------:R-:W-:Y:S01]  /*1bc0*/  F2FP.BF16.PACK_AB R11, R11, R0 ;  /* 0x000000000b0b723e */ /* 0x000fe200000010ff */
[----:B------:R-:W-:Y:S01]  /*1bd0*/  IMAD.WIDE R14, R6, 0x4, R14 ;  /* 0x00000004060e7825 */ /* 0x000fe200078e020e */
[----:B------:R-:W-:Y:S02]  /*1be0*/  @!P0 FSEL R10, R12, 0.78539818525314331055, !P2 ;  /* 0x3f490fdb0c0a8808 */ /* 0x000fe40005000000 */
[----:B------:R-:W-:Y:S02]  /*1bf0*/  @!P1 FSEL R10, RZ, 3.1415927410125732422, P2 ;  /* 0x40490fdbff0a9808 */ /* 0x000fe40001000000 */
[----:B------:R-:W-:Y:S01]  /*1c00*/  FSETP.GTU.FTZ.AND P0, PT, |R7|, +INF , PT ;  /* 0x7f8000000700780b */ /* 0x000fe20003f1c200 */
[----:B------:R-:W-:Y:S01]  /*1c10*/  STG.E [R14.64], R5 ;  /* 0x000000050e007986 */ /* 0x000fe2000c101904 */
[----:B------:R-:W-:-:S03]  /*1c20*/  LOP3.LUT R10, R10, 0x80000000, R8, 0xb8, !PT ;  /* 0x800000000a0a7812 */ /* 0x000fc600078eb808 */
[----:B------:R-:W-:Y:S01]  /*1c30*/  STG.E [R14.64+0x200], R3 ;  /* 0x000200030e007986 */ /* 0x000fe2000c101904 */
[----:B------:R-:W-:-:S03]  /*1c40*/  FSEL R10, R7, R10, P0 ;  /* 0x0000000a070a7208 */ /* 0x000fc60000000000 */
[----:B------:R-:W-:Y:S01]  /*1c50*/  STG.E [R14.64+0x400], R11 ;  /* 0x0004000b0e007986 */ /* 0x000fe2000c101904 */
[----:B------:R-:W-:-:S05]  /*1c60*/  F2FP.BF16.PACK_AB R9, R10, R9 ;  /* 0x000000090a09723e */ /* 0x000fca00000010ff */
[----:B------:R-:W-:Y:S01]  /*1c70*/  STG.E [R14.64+0x600], R9 ;  /* 0x000600090e007986 */ /* 0x000fe2000c101904 */
[----:B------:R-:W-:Y:S05]  /*1c80*/  EXIT ;  /* 0x000000000000794d */ /* 0x000fea0003800000 */
.L_x_6770:
[----:B------:R-:W0:Y:S01]  /*1c90*/  S2R R0, SR_TID.X ;  /* 0x0000000000007919 */ /* 0x000e220000002100 */
[----:B------:R-:W-:Y:S02]  /*1ca0*/  PRMT R25, RZ, 0x7610, R25 ;  /* 0x00007610ff197816 */ /* 0x000fe40000000019 */
[----:B------:R-:W-:Y:S02]  /*1cb0*/  PRMT R15, RZ, 0x7610, R15 ;  /* 0x00007610ff0f7816 */ /* 0x000fe4000000000f */
[----:B------:R-:W-:Y:S02]  /*1cc0*/  PRMT R24, RZ, 0x7610, R24 ;  /* 0x00007610ff187816 */ /* 0x000fe40000000018 */
[----:B0-----:R-:W-:-:S13]  /*1cd0*/  ISETP.GE.AND P0, PT, R0, R13, PT ;  /* 0x0000000d0000720c */ /* 0x001fda0003f06270 */
[----:B------:R-:W-:Y:S02]  /*1ce0*/  @!P0 IADD3 R8, R14, R0, RZ ;  /* 0x000000000e088210 */ /* 0x000fe40007ffe0ff */
[----:B------:R-:W-:Y:S02]  /*1cf0*/  @!P0 IADD3 R0, R0, 0x80, RZ ;  /* 0x0000008000008810 */ /* 0x000fe40007ffe0ff */
[----:B------:R-:W-:Y:S02]  /*1d00*/  PRMT R12, RZ, 0x7610, R12 ;  /* 0x00007610ff0c7816 */ /* 0x000fe4000000000c */
[----:B------:R-:W-:Y:S02]  /*1d10*/  ISETP.GE.AND P3, PT, R0, R13, PT ;  /* 0x0000000d0000720c */ /* 0x000fe40003f66270 */
[----:B------:R-:W-:Y:S02]  /*1d20*/  PRMT R28, RZ, 0x7610, R28 ;  /* 0x00007610ff1c7816 */ /* 0x000fe4000000001c */
[----:B------:R-:W-:-:S05]  /*1d30*/  @!P0 MOV R9, 0x2 ;  /* 0x0000000200098802 */ /* 0x000fca0000000f00 */
[----:B------:R-:W-:-:S04]  /*1d40*/  @!P0 IMAD.WIDE.U32 R6, R8, R9, c[0x0][0x170] ;  /* 0x00005c0008068625 */ /* 0x000fc800078e0009 */
[----:B------:R-:W-:Y:S01]  /*1d50*/  @!P3 IMAD.IADD R4, R14, 0x1, R0 ;  /* 0x000000010e04b824 */ /* 0x000fe200078e0200 */
[----:B------:R-:W-:Y:S01]  /*1d60*/  @!P3 IADD3 R0, R0, 0x80, RZ ;  /* 0x000000800000b810 */ /* 0x000fe20007ffe0ff */
[----:B------:R-:W-:Y:S01]  /*1d70*/  @!P3 IMAD.MOV.U32 R5, RZ, RZ, 0x2 ;  /* 0x00000002ff05b424 */ /* 0x000fe200078e00ff */
[----:B------:R0:W5:Y:S01]  /*1d80*/  @!P0 LDG.E.U16 R24, [R6.64] ;  /* 0x0000000406188981 */ /* 0x000162000c1e1500 */
[----:B------:R-:W-:Y:S01]  /*1d90*/  @!P0 IMAD.WIDE.U32 R8, R8, R9, c[0x0][0x178] ;  /* 0x00005e0008088625 */ /* 0x000fe200078e0009 */
[----:B------:R-:W-:-:S03]  /*1da0*/  ISETP.GE.AND P4, PT, R0, R13, PT ;  /* 0x0000000d0000720c */ /* 0x000fc60003f86270 */
[-C--:B------:R-:W-:Y:S01]  /*1db0*/  @!P3 IMAD.WIDE.U32 R18, R4, R5.reuse, c[0x0][0x170] ;  /* 0x00005c000412b625 */ /* 0x080fe200078e0005 */
[----:B------:R1:W5:Y:S09]  /*1dc0*/  @!P0 LDG.E.U16 R15, [R8.64] ;  /* 0x00000004080f8981 */ /* 0x000372000c1e1500 */
[----:B------:R-:W-:Y:S01]  /*1dd0*/  @!P4 IADD3 R22, R14, R0, RZ ;  /* 0x000000000e16c210 */ /* 0x000fe20007ffe0ff */
[----:B------:R-:W-:Y:S01]  /*1de0*/  @!P4 IMAD.MOV.U32 R23, RZ, RZ, 0x2 ;  /* 0x00000002ff17c424 */ /* 0x000fe200078e00ff */
[----:B------:R-:W-:Y:S01]  /*1df0*/  @!P4 IADD3 R0, R0, 0x80, RZ ;  /* 0x000000800000c810 */ /* 0x000fe20007ffe0ff */
[----:B------:R-:W-:Y:S01]  /*1e00*/  @!P3 IMAD.WIDE.U32 R4, R4, R5, c[0x0][0x178] ;  /* 0x00005e000404b625 */ /* 0x000fe200078e0005 */
[----:B------:R2:W5:Y:S02]  /*1e10*/  @!P3 LDG.E.U16 R25, [R18.64] ;  /* 0x000000041219b981 */ /* 0x000564000c1e1500 */
[----:B------:R-:W-:Y:S01]  /*1e20*/  ISETP.GE.AND P5, PT, R0, R13, PT ;  /* 0x0000000d0000720c */ /* 0x000fe20003fa6270 */
[----:B------:R-:W-:Y:S01]  /*1e30*/  @!P4 IMAD.WIDE.U32 R16, R22, R23, c[0x0][0x170] ;  /* 0x00005c001610c625 */ /* 0x000fe200078e0017 */
[----:B------:R3:W5:Y:S04]  /*1e40*/  @!P3 LDG.E.U16 R28, [R4.64] ;  /* 0x00000004041cb981 */ /* 0x000768000c1e1500 */
[----:B------:R4:W5:Y:S07]  /*1e50*/  @!P4 LDG.E.U16 R12, [R16.64] ;  /* 0x00000004100cc981 */ /* 0x00096e000c1e1500 */
[----:B------:R-:W-:Y:S01]  /*1e60*/  @!P5 IMAD.IADD R3, R14, 0x1, R0 ;  /* 0x000000010e03d824 */ /* 0x000fe200078e0200 */
[----:B------:R-:W-:-:S04]  /*1e70*/  @!P5 IADD3 R0, R0, 0x80, RZ ;  /* 0x000000800000d810 */ /* 0x000fc80007ffe0ff */
[----:B------:R-:W-:-:S13]  /*1e80*/  ISETP.GE.AND P6, PT, R0, R13, PT ;  /* 0x0000000d0000720c */ /* 0x000fda0003fc6270 */
[----:B------:R-:W-:Y:S02]  /*1e90*/  @!P6 IADD3 R2, R14, R0, RZ ;  /* 0x000000000e02e210 */ /* 0x000fe40007ffe0ff */
[----:B------:R-:W-:-:S04]  /*1ea0*/  @!P6 IADD3 R0, R0, 0x80, RZ ;  /* 0x000000800000e810 */ /* 0x000fc80007ffe0ff */
[----:B------:R-:W-:-:S13]  /*1eb0*/  ISETP.GE.AND P1, PT, R0, R13, PT ;  /* 0x0000000d0000720c */ /* 0x000fda0003f26270 */
[----:B------:R-:W-:Y:S01]  /*1ec0*/  @!P1 IMAD.IADD R26, R14, 0x1, R0 ;  /* 0x000000010e1a9824 */ /* 0x000fe200078e0200 */
[----:B------:R-:W-:-:S04]  /*1ed0*/  @!P1 IADD3 R0, R0, 0x80, RZ ;  /* 0x0000008000009810 */ /* 0x000fc80007ffe0ff */
[----:B------:R-:W-:Y:S02]  /*1ee0*/  ISETP.GE.AND P2, PT, R0, R13, PT ;  /* 0x0000000d0000720c */ /* 0x000fe40003f46270 */
[----:B------:R-:W-:-:S11]  /*1ef0*/  @!P5 MOV R20, 0x2 ;  /* 0x000000020014d802 */ /* 0x000fd60000000f00 */
[----:B----4-:R-:W-:Y:S01]  /*1f00*/  @!P2 IMAD.IADD R16, R14, 0x1, R0 ;  /* 0x000000010e10a824 */ /* 0x010fe200078e0200 */
[----:B------:R-:W-:-:S04]  /*1f10*/  @!P2 IADD3 R0, R0, 0x80, RZ ;  /* 0x000000800000a810 */ /* 0x000fc80007ffe0ff */
[----:B------:R-:W-:Y:S01]  /*1f20*/  ISETP.GE.AND P3, PT, R0, R13, PT ;  /* 0x0000000d0000720c */ /* 0x000fe20003f66270 */
[CC--:B--2---:R-:W-:Y:S01]  /*1f30*/  @!P5 IMAD.WIDE.U32 R18, R3.reuse, R20.reuse, c[0x0][0x178] ;  /* 0x00005e000312d625 */ /* 0x0c4fe200078e0014 */
[----:B------:R-:W-:Y:S02]  /*1f40*/  @!P6 MOV R27, 0x2 ;  /* 0x00000002001be802 */ /* 0x000fe40000000f00 */
[----:B-1----:R-:W-:Y:S01]  /*1f50*/  PRMT R9, RZ, 0x7610, R9 ;  /* 0x00007610ff097816 */ /* 0x002fe20000000009 */
[----:B------:R-:W-:Y:S01]  /*1f60*/  @!P5 IMAD.WIDE.U32 R30, R3, R20, c[0x0][0x170] ;  /* 0x00005c00031ed625 */ /* 0x000fe200078e0014 */
[----:B------:R-:W-:Y:S02]  /*1f70*/  PRMT R11, RZ, 0x7610, R11 ;  /* 0x00007610ff0b7816 */ /* 0x000fe4000000000b */
[----:B------:R-:W-:Y:S01]  /*1f80*/  PRMT R10, RZ, 0x7610, R10 ;  /* 0x00007610ff0a7816 */ /* 0x000fe2000000000a */
[----:B------:R-:W-:Y:S01]  /*1f90*/  @!P6 IMAD.WIDE.U32 R20, R2, R27, c[0x0][0x170] ;  /* 0x00005c000214e625 */ /* 0x000fe200078e001b */
[----:B------:R-:W-:Y:S01]  /*1fa0*/  PRMT R8, RZ, 0x7610, R8 ;  /* 0x00007610ff087816 */ /* 0x000fe20000000008 */
[----:B------:R1:W5:Y:S01]  /*1fb0*/  @!P5 LDG.E.U16 R9, [R18.64] ;  /* 0x000000041209d981 */ /* 0x000362000c1e1500 */
[----:B0-----:R-:W-:Y:S01]  /*1fc0*/  PRMT R7, RZ, 0x7610, R7 ;  /* 0x00007610ff077816 */ /* 0x001fe20000000007 */
[----:B------:R-:W-:Y:S01]  /*1fd0*/  @!P4 IMAD.WIDE.U32 R22, R22, R23, c[0x0][0x178] ;  /* 0x00005e001616c625 */ /* 0x000fe200078e0017 */
[----:B------:R-:W-:Y:S01]  /*1fe0*/  PRMT R6, RZ, 0x7610, R6 ;  /* 0x00007610ff067816 */ /* 0x000fe20000000006 */
[----:B------:R0:W5:Y:S02]  /*1ff0*/  @!P5 LDG.E.U16 R10, [R30.64] ;  /* 0x000000041e0ad981 */ /* 0x000164000c1e1500 */
[----:B------:R-:W-:Y:S01]  /*2000*/  @!P6 IMAD.WIDE.U32 R2, R2, R27, c[0x0][0x178] ;  /* 0x00005e000202e625 */ /* 0x000fe200078e001b */
[----:B------:R-:W-:Y:S01]  /*2010*/  @!P1 MOV R27, 0x2 ;  /* 0x00000002001b9802 */ /* 0x000fe20000000f00 */
[----:B------:R2:W5:Y:S01]  /*2020*/  @!P4 LDG.E.U16 R11, [R22.64] ;  /* 0x00000004160bc981 */ /* 0x000562000c1e1500 */
[----:B-1----:R-:W-:Y:S01]  /*2030*/  @!P3 IADD3 R18, R14, R0, RZ ;  /* 0x000000000e12b210 */ /* 0x002fe20007ffe0ff */
[----:B------:R-:W-:-:S02]  /*2040*/  @!P2 IMAD.MOV.U32 R17, RZ, RZ, 0x2 ;  /* 0x00000002ff11a424 */ /* 0x000fc400078e00ff */
[----:B------:R1:W5:Y:S01]  /*2050*/  @!P6 LDG.E.U16 R8, [R20.64] ;  /* 0x000000041408e981 */ /* 0x000362000c1e1500 */
[----:B------:R-:W-:Y:S01]  /*2060*/  @!P3 IMAD.MOV.U32 R19, RZ, RZ, 0x2 ;  /* 0x00000002ff13b424 */ /* 0x000fe200078e00ff */
[----:B---3--:R-:W-:Y:S01]  /*2070*/  PRMT R5, RZ, 0x7610, R5 ;  /* 0x00007610ff057816 */ /* 0x008fe20000000005 */
[----:B0-----:R-:W-:Y:S01]  /*2080*/  @!P2 IMAD.WIDE.U32 R30, R16, R17, c[0x0][0x170] ;  /* 0x00005c00101ea625 */ /* 0x001fe200078e0011 */
[----:B------:R0:W5:Y:S01]  /*2090*/  @!P6 LDG.E.U16 R7, [R2.64] ;  /* 0x000000040207e981 */ /* 0x000162000c1e1500 */
[----:B------:R-:W-:Y:S02]  /*20a0*/  PRMT R4, RZ, 0x7610, R4 ;  /* 0x00007610ff047816 */ /* 0x000fe40000000004 */
[----:B--2---:R-:W-:Y:S01]  /*20b0*/  @!P1 IMAD.WIDE.U32 R22, R26, R27, c[0x0][0x170] ;  /* 0x00005c001a169625 */ /* 0x004fe200078e001b */
[----:B------:R-:W-:-:S03]  /*20c0*/  PRMT R0, RZ, 0x7610, R0 ;  /* 0x00007610ff007816 */ /* 0x000fc60000000000 */
[----:B-1----:R-:W-:Y:S01]  /*20d0*/  @!P3 IMAD.WIDE.U32 R20, R18, R19, c[0x0][0x170] ;  /* 0x00005c001214b625 */ /* 0x002fe200078e0013 */
[----:B------:R1:W5:Y:S01]  /*20e0*/  @!P1 LDG.E.U16 R6, [R22.64] ;  /* 0x0000000416069981 */ /* 0x000362000c1e1500 */
[----:B0-----:R-:W-:Y:S02]  /*20f0*/  PRMT R3, RZ, 0x7610, R3 ;  /* 0x00007610ff037816 */ /* 0x001fe40000000003 */
[----:B------:R-:W-:Y:S01]  /*2100*/  @!P1 IMAD.WIDE.U32 R26, R26, R27, c[0x0][0x178] ;  /* 0x00005e001a1a9625 */ /* 0x000fe200078e001b */
[----:B------:R-:W-:Y:S01]  /*2110*/  PRMT R2, RZ, 0x7610, R2 ;  /* 0x00007610ff027816 */ /* 0x000fe20000000002 */
[----:B------:R1:W5:Y:S02]  /*2120*/  @!P2 LDG.E.U16 R4, [R30.64] ;  /* 0x000000041e04a981 */ /* 0x000364000c1e1500 */
[----:B------:R-:W-:Y:S02]  /*2130*/  @!P2 IMAD.WIDE.U32 R16, R16, R17, c[0x0][0x178] ;  /* 0x00005e001010a625 */ /* 0x000fe400078e0011 */
[----:B------:R1:W5:Y:S02]  /*2140*/  @!P1 LDG.E.U16 R5, [R26.64] ;  /* 0x000000041a059981 */ /* 0x000364000c1e1500 */
[----:B------:R-:W-:-:S02]  /*2150*/  @!P3 IMAD.WIDE.U32 R18, R18, R19, c[0x0][0x178] ;  /* 0x00005e001212b625 */ /* 0x000fc400078e0013 */
[----:B------:R1:W5:Y:S04]  /*2160*/  @!P2 LDG.E.U16 R3, [R16.64] ;  /* 0x000000041003a981 */ /* 0x000368000c1e1500 */
[----:B------:R1:W5:Y:S04]  /*2170*/  @!P3 LDG.E.U16 R2, [R20.64] ;  /* 0x000000041402b981 */ /* 0x000368000c1e1500 */
[----:B------:R1:W5:Y:S01]  /*2180*/  @!P3 LDG.E.U16 R0, [R18.64] ;  /* 0x000000041200b981 */ /* 0x000362000c1e1500 */
[----:B------:R-:W-:Y:S01]  /*2190*/  BSSY B2, `(.L_x_6811) ;  /* 0x0000038000027945 */ /* 0x000fe20003800000 */
[----:B------:R-:W-:Y:S05]  /*21a0*/  @P0 BRA `(.L_x_6812) ;  /* 0x0000036000000947 */ /* 0x000fea0003800000 */
[----:B-1---5:R-:W-:Y:S01]  /*21b0*/  PRMT R19, RZ, 0x5410, R24 ;  /* 0x00005410ff137816 */ /* 0x022fe20000000018 */
        /* <DEDUP_REMOVED lines=18> */
.L_x_6814:
[----:B------:R-:W-:Y:S05]  /*22e0*/  BSYNC B3 ;  /* 0x0000000000037941 */ /* 0x000fea0003800000 */
.L_x_6813:
        /* <DEDUP_REMOVED lines=18> */
.L_x_6816:
[----:B------:R-:W-:Y:S01]  /*2410*/  ISETP.GE.AND P0, PT, R20, RZ, PT ;  /* 0x000000ff1400720c */ /* 0x000fe20003f06270 */
[----:B------:R-:W-:-:S12]  /*2420*/  IMAD.MOV.U32 R16, RZ, RZ, 0x3fd774eb ;  /* 0x3fd774ebff107424 */ /* 0x000fd800078e00ff */
[----:B------:R-:W-:-:S04]  /*2430*/  @P0 FFMA.FTZ R15, R16, 0.93318945169448852539, -R15 ;  /* 0x3f6ee581100f0823 */ /* 0x000fc8000001080f */
[----:B------:R-:W-:Y:S02]  /*2440*/  @!P0 FFMA.FTZ R15, R16, 0.93318945169448852539, R15 ;  /* 0x3f6ee581100f8823 */ /* 0x000fe4000001000f */
.L_x_6817:
[----:B------:R-:W-:Y:S05]  /*2450*/  BSYNC B0 ;  /* 0x0000000000007941 */ /* 0x000fea0003800000 */
.L_x_6815:
[----:B------:R-:W-:Y:S02]  /*2460*/  FSETP.NEU.FTZ.AND P0, PT, |R20|, |R19|, PT ;  /* 0x400000131400720b */ /* 0x000fe40003f1d200 */
[----:B------:R-:W-:Y:S02]  /*2470*/  FSETP.NEU.FTZ.AND P1, PT, R22, RZ, PT ;  /* 0x000000ff1600720b */ /* 0x000fe40003f3d000 */
[----:B------:R-:W-:Y:S01]  /*2480*/  ISETP.GE.AND P2, PT, R20, RZ, PT ;  /* 0x000000ff1400720c */ /* 0x000fe20003f46270 */
[----:B------:R-:W-:Y:S01]  /*2490*/  FADD.FTZ R20, |R19|, |R20| ;  /* 0x4000001413147221 */ /* 0x000fe20000010200 */
[----:B------:R-:W-:-:S07]  /*24a0*/  MOV R16, 0x4016cbe4 ;  /* 0x4016cbe400107802 */ /* 0x000fce0000000f00 */
[----:B------:R-:W-:Y:S02]  /*24b0*/  @!P0 FSEL R15, R16, 0.78539818525314331055, !P2 ;  /* 0x3f490fdb100f8808 */ /* 0x000fe40005000000 */
[----:B------:R-:W-:Y:S02]  /*24c0*/  @!P1 FSEL R15, RZ, 3.1415927410125732422, P2 ;  /* 0x40490fdbff0f9808 */ /* 0x000fe40001000000 */
[----:B------:R-:W-:Y:S02]  /*24d0*/  FSETP.GTU.FTZ.AND P0, PT, |R20|, +INF , PT ;  /* 0x7f8000001400780b */ /* 0x000fe40003f1c200 */
[----:B------:R-:W-:-:S04]  /*24e0*/  LOP3.LUT R15, R15, 0x80000000, R19, 0xb8, !PT ;  /* 0x800000000f0f7812 */ /* 0x000fc800078eb813 */
[----:B------:R-:W-:-:S04]  /*24f0*/  FSEL R19, R20, R15, P0 ;  /* 0x0000000f14137208 */ /* 0x000fc80000000000 */
[----:B------:R-:W-:Y:S02]  /*2500*/  F2FP.BF16.PACK_AB R19, RZ, R19 ;  /* 0x00000013ff13723e */ /* 0x000fe400000010ff */
.L_x_6812:
[----:B------:R-:W-:Y:S05]  /*2510*/  BSYNC B2 ;  /* 0x0000000000027941 */ /* 0x000fea0003800000 */
.L_x_6811:
[----:B-1----:R-:W0:Y:S01]  /*2520*/  S2R R22, SR_TID.X ;  /* 0x0000000000167919 */ /* 0x002e220000002100 */
[----:B------:R-:W-:Y:S01]  /*2530*/  BSSY B2, `(.L_x_6818) ;  /* 0x000003a000027945 */ /* 0x000fe20003800000 */
[----:B0-----:R-:W-:-:S04]  /*2540*/  IADD3 R20, R22, 0x80, RZ ;  /* 0x0000008016147810 */ /* 0x001fc80007ffe0ff */
[----:B------:R-:W-:-:S13]  /*2550*/  ISETP.GE.AND P0, PT, R20, R13, PT ;  /* 0x0000000d1400720c */ /* 0x000fda0003f06270 */
[----:B------:R-:W-:Y:S05]  /*2560*/  @P0 BRA `(.L_x_6819) ;  /* 0x0000036000000947 */ /* 0x000fea0003800000 */
[----:B-----5:R-:W-:Y:S01]  /*2570*/  PRMT R25, RZ, 0x5410, R25 ;  /* 0x00005410ff197816 */ /* 0x020fe20000000019 */
        /* <DEDUP_REMOVED lines=18> */
.L_x_6821:
[----:B------:R-:W-:Y:S05]  /*26a0*/  BSYNC B3 ;  /* 0x0000000000037941 */ /* 0x000fea0003800000 */
.L_x_6820:
        /* <DEDUP_REMOVED lines=18> */
.L_x_6823:
[----:B------:R-:W-:Y:S02]  /*27d0*/  ISETP.GE.AND P0, PT, R28, RZ, PT ;  /* 0x000000ff1c00720c */ /* 0x000fe40003f06270 */
[----:B------:R-:W-:-:S11]  /*27e0*/  MOV R16, 0x3fd774eb ;  /* 0x3fd774eb00107802 */ /* 0x000fd60000000f00 */
[----:B------:R-:W-:-:S04]  /*27f0*/  @P0 FFMA.FTZ R15, R16, 0.93318945169448852539, -R15 ;  /* 0x3f6ee581100f0823 */ /* 0x000fc8000001080f */
[----:B------:R-:W-:Y:S02]  /*2800*/  @!P0 FFMA.FTZ R15, R16, 0.93318945169448852539, R15 ;  /* 0x3f6ee581100f8823 */ /* 0x000fe4000001000f */
.L_x_6824:
[----:B------:R-:W-:Y:S05]  /*2810*/  BSYNC B0 ;  /* 0x0000000000007941 */ /* 0x000fea0003800000 */
.L_x_6822:
        /* <DEDUP_REMOVED lines=11> */
.L_x_6819:
[----:B------:R-:W-:Y:S05]  /*28d0*/  BSYNC B2 ;  /* 0x0000000000027941 */ /* 0x000fea0003800000 */
.L_x_6818:
[----:B------:R-:W-:Y:S01]  /*28e0*/  IADD3 R16, R22, 0x100, RZ ;  /* 0x0000010016107810 */ /* 0x000fe20007ffe0ff */
[----:B------:R-:W-:Y:S03]  /*28f0*/  BSSY B2, `(.L_x_6825) ;  /* 0x0000039000027945 */ /* 0x000fe60003800000 */
        /* <DEDUP_REMOVED lines=21> */
.L_x_6828:
[----:B------:R-:W-:Y:S05]  /*2a50*/  BSYNC B3 ;  /* 0x0000000000037941 */ /* 0x000fea0003800000 */
.L_x_6827:
        /* <DEDUP_REMOVED lines=18> */
.L_x_6830:
[----:B------:R-:W-:Y:S01]  /*2b80*/  ISETP.GE.AND P0, PT, R11, RZ, PT ;  /* 0x000000ff0b00720c */ /* 0x000fe20003f06270 */
[----:B------:R-:W-:-:S12]  /*2b90*/  IMAD.MOV.U32 R16, RZ, RZ, 0x3fd774eb ;  /* 0x3fd774ebff107424 */ /* 0x000fd800078e00ff */
[----:B------:R-:W-:-:S04]  /*2ba0*/  @P0 FFMA.FTZ R15, R16, 0.93318945169448852539, -R15 ;  /* 0x3f6ee581100f0823 */ /* 0x000fc8000001080f */
[----:B------:R-:W-:Y:S02]  /*2bb0*/  @!P0 FFMA.FTZ R15, R16, 0.93318945169448852539, R15 ;  /* 0x3f6ee581100f8823 */ /* 0x000fe4000001000f */
.L_x_6831:
[----:B------:R-:W-:Y:S05]  /*2bc0*/  BSYNC B0 ;  /* 0x0000000000007941 */ /* 0x000fea0003800000 */
.L_x_6829:
        /* <DEDUP_REMOVED lines=11> */
.L_x_6826:
[----:B------:R-:W-:Y:S05]  /*2c80*/  BSYNC B2 ;  /* 0x0000000000027941 */ /* 0x000fea0003800000 */
.L_x_6825:
[----:B-----5:R-:W-:Y:S01]  /*2c90*/  IADD3 R12, R22, 0x180, RZ ;  /* 0x00000180160c7810 */ /* 0x020fe20007ffe0ff */
        /* <DEDUP_REMOVED lines=22> */
.L_x_6835:
[----:B------:R-:W-:Y:S05]  /*2e00*/  BSYNC B3 ;  /* 0x0000000000037941 */ /* 0x000fea0003800000 */
.L_x_6834:
        /* <DEDUP_REMOVED lines=18> */
.L_x_6837:
[----:B------:R-:W-:Y:S02]  /*2f30*/  ISETP.GE.AND P0, PT, R27, RZ, PT ;  /* 0x000000ff1b00720c */ /* 0x000fe40003f06270 */
[----:B------:R-:W-:-:S11]  /*2f40*/  MOV R15, 0x3fd774eb ;  /* 0x3fd774eb000f7802 */ /* 0x000fd60000000f00 */
[----:B------:R-:W-:-:S04]  /*2f50*/  @P0 FFMA.FTZ R12, R15, 0.93318945169448852539, -R12 ;  /* 0x3f6ee5810f0c0823 */ /* 0x000fc8000001080c */
[----:B------:R-:W-:Y:S02]  /*2f60*/  @!P0 FFMA.FTZ R12, R15, 0.93318945169448852539, R12 ;  /* 0x3f6ee5810f0c8823 */ /* 0x000fe4000001000c */
.L_x_6838:
[----:B------:R-:W-:Y:S05]  /*2f70*/  BSYNC B0 ;  /* 0x0000000000007941 */ /* 0x000fea0003800000 */
.L_x_6836:
        /* <DEDUP_REMOVED lines=11> */
.L_x_6833:
[----:B------:R-:W-:Y:S05]  /*3030*/  BSYNC B2 ;  /* 0x0000000000027941 */ /* 0x000fea0003800000 */
.L_x_6832:
        /* <DEDUP_REMOVED lines=23> */
.L_x_6842:
[----:B------:R-:W-:Y:S05]  /*31b0*/  BSYNC B3 ;  /* 0x0000000000037941 */ /* 0x000fea0003800000 */
.L_x_6841:
        /* <DEDUP_REMOVED lines=18> */
.L_x_6844:
[----:B------:R-:W-:Y:S01]  /*32e0*/  ISETP.GE.AND P0, PT, R7, RZ, PT ;  /* 0x000000ff0700720c */ /* 0x000fe20003f06270 */
[----:B------:R-:W-:-:S12]  /*32f0*/  IMAD.MOV.U32 R15, RZ, RZ, 0x3fd774eb ;  /* 0x3fd774ebff0f7424 */ /* 0x000fd800078e00ff */
[----:B------:R-:W-:-:S04]  /*3300*/  @P0 FFMA.FTZ R12, R15, 0.93318945169448852539, -R12 ;  /* 0x3f6ee5810f0c0823 */ /* 0x000fc8000001080c */
[----:B------:R-:W-:Y:S02]  /*3310*/  @!P0 FFMA.FTZ R12, R15, 0.93318945169448852539, R12 ;  /* 0x3f6ee5810f0c8823 */ /* 0x000fe4000001000c */
.L_x_6845:
[----:B------:R-:W-:Y:S05]  /*3320*/  BSYNC B0 ;  /* 0x0000000000007941 */ /* 0x000fea0003800000 */
.L_x_6843:
[C---:B------:R-:W-:Y:S02]  /*3330*/  FSETP.NEU.FTZ.AND P0, PT, |R7|.reuse, |R8|, PT ;  /* 0x400000080700720b */ /* 0x040fe40003f1d200 */
        /* <DEDUP_REMOVED lines=10> */
.L_x_6840:
[----:B------:R-:W-:Y:S05]  /*33e0*/  BSYNC B2 ;  /* 0x0000000000027941 */ /* 0x000fea0003800000 */
.L_x_6839:
        /* <DEDUP_REMOVED lines=23> */
.L_x_6849:
[----:B------:R-:W-:Y:S05]  /*3560*/  BSYNC B3 ;  /* 0x0000000000037941 */ /* 0x000fea0003800000 */
.L_x_6848:
        /* <DEDUP_REMOVED lines=18> */
.L_x_6851:
[----:B------:R-:W-:Y:S02]  /*3690*/  ISETP.GE.AND P0, PT, R5, RZ, PT ;  /* 0x000000ff0500720c */ /* 0x000fe40003f06270 */
[----:B------:R-:W-:-:S11]  /*36a0*/  MOV R15, 0x3fd774eb ;  /* 0x3fd774eb000f7802 */ /* 0x000fd60000000f00 */
[----:B------:R-:W-:-:S04]  /*36b0*/  @P0 FFMA.FTZ R10, R15, 0.93318945169448852539, -R10 ;  /* 0x3f6ee5810f0a0823 */ /* 0x000fc8000001080a */
[----:B------:R-:W-:Y:S02]  /*36c0*/  @!P0 FFMA.FTZ R10, R15, 0.93318945169448852539, R10 ;  /* 0x3f6ee5810f0a8823 */ /* 0x000fe4000001000a */
.L_x_6852:
[----:B------:R-:W-:Y:S05]  /*36d0*/  BSYNC B0 ;  /* 0x0000000000007941 */ /* 0x000fea0003800000 */
.L_x_6850:
[C---:B------:R-:W-:Y:S02]  /*36e0*/  FSETP.NEU.FTZ.AND P0, PT, |R5|.reuse, |R6|, PT ;  /* 0x400000060500720b */ /* 0x040fe40003f1d200 */
        /* <DEDUP_REMOVED lines=10> */
.L_x_6847:
[----:B------:R-:W-:Y:S05]  /*3790*/  BSYNC B2 ;  /* 0x0000000000027941 */ /* 0x000fea0003800000 */
.L_x_6846:
        /* <DEDUP_REMOVED lines=23> */
.L_x_6856:
[----:B------:R-:W-:Y:S05]  /*3910*/  BSYNC B3 ;  /* 0x0000000000037941 */ /* 0x000fea0003800000 */
.L_x_6855:
        /* <DEDUP_REMOVED lines=18> */
.L_x_6858:
[----:B------:R-:W-:Y:S01]  /*3a40*/  ISETP.GE.AND P0, PT, R3, RZ, PT ;  /* 0x000000ff0300720c */ /* 0x000fe20003f06270 */
[----:B------:R-:W-:-:S12]  /*3a50*/  IMAD.MOV.U32 R15, RZ, RZ, 0x3fd774eb ;  /* 0x3fd774ebff0f7424 */ /* 0x000fd800078e00ff */
[----:B------:R-:W-:-:S04]  /*3a60*/  @P0 FFMA.FTZ R8, R15, 0.93318945169448852539, -R8 ;  /* 0x3f6ee5810f080823 */ /* 0x000fc80000010808 */
[----:B------:R-:W-:Y:S02]  /*3a70*/  @!P0 FFMA.FTZ R8, R15, 0.93318945169448852539, R8 ;  /* 0x3f6ee5810f088823 */ /* 0x000fe40000010008 */
.L_x_6859:
[----:B------:R-:W-:Y:S05]  /*3a80*/  BSYNC B0 ;  /* 0x0000000000007941 */ /* 0x000fea0003800000 */
.L_x_6857:
        /* <DEDUP_REMOVED lines=11> */
.L_x_6854:
[----:B------:R-:W-:Y:S05]  /*3b40*/  BSYNC B2 ;  /* 0x0000000000027941 */ /* 0x000fea0003800000 */
.L_x_6853:
        /* <DEDUP_REMOVED lines=23> */
.L_x_6863:
[----:B------:R-:W-:Y:S05]  /*3cc0*/  BSYNC B3 ;  /* 0x0000000000037941 */ /* 0x000fea0003800000 */
.L_x_6862:
        /* <DEDUP_REMOVED lines=18> */
.L_x_6865:
[----:B------:R-:W-:Y:S01]  /*3df0*/  ISETP.GE.AND P0, PT, R27, RZ, PT ;  /* 0x000000ff1b00720c */ /* 0x000fe20003f06270 */
[----:B------:R-:W-:-:S12]  /*3e00*/  IMAD.MOV.U32 R15, RZ, RZ, 0x3fd774eb ;  /* 0x3fd774ebff0f7424 */ /* 0x000fd800078e00ff */
[----:B------:R-:W-:-:S04]  /*3e10*/  @P0 FFMA.FTZ R4, R15, 0.93318945169448852539, -R4 ;  /* 0x3f6ee5810f040823 */ /* 0x000fc80000010804 */
[----:B------:R-:W-:Y:S02]  /*3e20*/  @!P0 FFMA.FTZ R4, R15, 0.93318945169448852539, R4 ;  /* 0x3f6ee5810f048823 */ /* 0x000fe40000010004 */
.L_x_6866:
[----:B------:R-:W-:Y:S05]  /*3e30*/  BSYNC B0 ;  /* 0x0000000000007941 */ /* 0x000fea0003800000 */
.L_x_6864:
[C---:B------:R-:W-:Y:S02]  /*3e40*/  FSETP.NEU.FTZ.AND P0, PT, |R27|.reuse, |R2|, PT ;  /* 0x400000021b00720b */ /* 0x040fe40003f1d200 */
[----:B------:R-:W-:Y:S01]  /*3e50*/  FSETP.NEU.FTZ.AND P1, PT, R0, RZ, PT ;  /* 0x000000ff0000720b */ /* 0x000fe20003f3d000 */
[----:B------:R-:W-:Y:S01]  /*3e60*/  HFMA2.MMA R0, -RZ, RZ, 2.04296875, -15.78125 ;  /* 0x4016cbe4ff007435 */ /* 0x000fe200000001ff */
        /* <DEDUP_REMOVED lines=8> */
.L_x_6861:
[----:B------:R-:W-:Y:S05]  /*3ef0*/  BSYNC B2 ;  /* 0x0000000000027941 */ /* 0x000fea0003800000 */
.L_x_6860:
[----:B------:R-:W-:Y:S01]  /*3f00*/  ISETP.GE.AND P0, PT, R22, R13, PT ;  /* 0x0000000d1600720c */ /* 0x000fe20003f06270 */
[----:B------:R-:W-:Y:S01]  /*3f10*/  BSSY B0, `(.L_x_6867) ;  /* 0x0000039000007945 */ /* 0x000fe20003800000 */
[----:B------:R-:W-:Y:S11]  /*3f20*/  BSSY B1, `(.L_x_6868) ;  /* 0x0000030000017945 */ /* 0x000ff60003800000 */
[----:B------:R-:W-:Y:S05]  /*3f30*/  @P0 BRA `(.L_x_6869) ;  /* 0x000000d000000947 */ /* 0x000fea0003800000 */
[----:B------:R-:W0:Y:S01]  /*3f40*/  S2R R15, SR_TID.X ;  /* 0x00000000000f7919 */ /* 0x000e220000002100 */
[----:B------:R-:W-:-:S02]  /*3f50*/  MOV R17, 0x2 ;  /* 0x0000000200117802 */ /* 0x000fc40000000f00 */
[----:B------:R-:W-:-:S04]  /*3f60*/  MOV R22, R20 ;  /* 0x0000001400167202 */ /* 0x000fc80000000f00 */
[----:B------:R-:W-:Y:S01]  /*3f70*/  ISETP.GE.AND P0, PT, R22, R13, PT ;  /* 0x0000000d1600720c */ /* 0x000fe20003f06270 */
[----:B0-----:R-:W-:-:S04]  /*3f80*/  IMAD.IADD R16, R14, 0x1, R15 ;  /* 0x000000010e107824 */ /* 0x001fc800078e020f */
[----:B------:R-:W-:-:S05]  /*3f90*/  IMAD.WIDE.U32 R16, R16, R17, c[0x0][0x168] ;  /* 0x00005a0010107625 */ /* 0x000fca00078e0011 */
[----:B------:R0:W-:Y:S03]  /*3fa0*/  STG.E.U16 [R16.64], R19 ;  /* 0x0000001310007986 */ /* 0x0001e6000c101504 */
[----:B------:R-:W-:Y:S05]  /*3fb0*/  @P0 BRA `(.L_x_6870) ;  /* 0x000000d000000947 */ /* 0x000fea0003800000 */
[----:B0-----:R-:W-:Y:S01]  /*3fc0*/  IADD3 R16, R14, R22, RZ ;  /* 0x000000160e107210 */ /* 0x001fe20007ffe0ff */
[----:B------:R-:W-:Y:S01]  /*3fd0*/  IMAD.MOV.U32 R17, RZ, RZ, 0x2 ;  /* 0x00000002ff117424 */ /* 0x000fe200078e00ff */
[----:B------:R-:W-:-:S03]  /*3fe0*/  IADD3 R22, R22, 0x80, RZ ;  /* 0x0000008016167810 */ /* 0x000fc60007ffe0ff */
[----:B------:R-:W-:-:S05]  /*3ff0*/  IMAD.WIDE.U32 R16, R16, R17, c[0x0][0x168] ;  /* 0x00005a0010107625 */ /* 0x000fca00078e0011 */
[----:B------:R0:W-:Y:S02]  /*4000*/  STG.E.U16 [R16.64], R25 ;  /* 0x0000001910007986 */ /* 0x0001e4000c101504 */
.L_x_6869:
[----:B------:R-:W-:-:S13]  /*4010*/  ISETP.GE.AND P0, PT, R22, R13, PT ;  /* 0x0000000d1600720c */ /* 0x000fda0003f06270 */
[----:B------:R-:W-:Y:S05]  /*4020*/  @P0 BRA `(.L_x_6871) ;  /* 0x000000e000000947 */ /* 0x000fea0003800000 */
[----:B------:R-:W-:Y:S01]  /*4030*/  HFMA2.MMA R15, -RZ, RZ, 0, 1.1920928955078125e-07 ;  /* 0x00000002ff0f7435 */ /* 0x000fe200000001ff */
[----:B------:R-:W-:Y:S02]  /*4040*/  IADD3 R10, R14, R22, RZ ;  /* 0x000000160e0a7210 */ /* 0x000fe40007ffe0ff */
[----:B------:R-:W-:Y:S02]  /*4050*/  PRMT R2, R11, 0x7610, R2 ;  /* 0x000076100b027816 */ /* 0x000fe40000000002 */
[----:B------:R-:W-:-:S05]  /*4060*/  IADD3 R22, R22, 0x80, RZ ;  /* 0x0000008016167810 */ /* 0x000fca0007ffe0ff */
[----:B------:R-:W-:-:S05]  /*4070*/  IMAD.WIDE.U32 R10, R10, R15, c[0x0][0x168] ;  /* 0x00005a000a0a7625 */ /* 0x000fca00078e000f */
[----:B------:R1:W-:Y:S02]  /*4080*/  STG.E.U16 [R10.64], R2 ;  /* 0x000000020a007986 */ /* 0x0003e4000c101504 */
.L_x_6870:
[----:B------:R-:W-:-:S13]  /*4090*/  ISETP.GE.AND P0, PT, R22, R13, PT ;  /* 0x0000000d1600720c */ /* 0x000fda0003f06270 */
[----:B------:R-:W-:Y:S05]  /*40a0*/  @P0 BRA `(.L_x_6872) ;  /* 0x000000e000000947 */ /* 0x000fea0003800000 */
[----:B-1----:R-:W-:Y:S01]  /*40b0*/  MOV R11, 0x2 ;  /* 0x00000002000b7802 */ /* 0x002fe20000000f00 */
[----:B------:R-:W-:Y:S01]  /*40c0*/  IMAD.IADD R8, R14, 0x1, R22 ;  /* 0x000000010e087824 */ /* 0x000fe200078e0216 */
[----:B------:R-:W-:Y:S02]  /*40d0*/  PRMT R4, R9, 0x7610, R4 ;  /* 0x0000761009047816 */ /* 0x000fe40000000004 */
[----:B------:R-:W-:Y:S01]  /*40e0*/  IADD3 R22, R22, 0x80, RZ ;  /* 0x0000008016167810 */ /* 0x000fe20007ffe0ff */
[----:B------:R-:W-:-:S05]  /*40f0*/  IMAD.WIDE.U32 R8, R8, R11, c[0x0][0x168] ;  /* 0x00005a0008087625 */ /* 0x000fca00078e000b */
[----:B------:R1:W-:Y:S02]  /*4100*/  STG.E.U16 [R8.64], R4 ;  /* 0x0000000408007986 */ /* 0x0003e4000c101504 */
.L_x_6871:
[----:B------:R-:W-:-:S13]  /*4110*/  ISETP.GE.AND P0, PT, R22, R13, PT ;  /* 0x0000000d1600720c */ /* 0x000fda0003f06270 */
[----:B------:R-:W-:Y:S05]  /*4120*/  @P0 BRA `(.L_x_6873) ;  /* 0x000000f000000947 */ /* 0x000fea0003800000 */
[----:B------:R-:W-:Y:S01]  /*4130*/  IADD3 R6, R14, R22, RZ ;  /* 0x000000160e067210 */ /* 0x000fe20007ffe0ff */
[----:B-1----:R-:W-:Y:S01]  /*4140*/  IMAD.MOV.U32 R9, RZ, RZ, 0x2 ;  /* 0x00000002ff097424 */ /* 0x002fe200078e00ff */
[----:B------:R-:W-:Y:S02]  /*4150*/  PRMT R2, R7, 0x7610, R2 ;  /* 0x0000761007027816 */ /* 0x000fe40000000002 */
[----:B------:R-:W-:Y:S01]  /*4160*/  IADD3 R22, R22, 0x80, RZ ;  /* 0x0000008016167810 */ /* 0x000fe20007ffe0ff */
[----:B------:R-:W-:-:S05]  /*4170*/  IMAD.WIDE.U32 R6, R6, R9, c[0x0][0x168] ;  /* 0x00005a0006067625 */ /* 0x000fca00078e0009 */
[----:B------:R1:W-:Y:S02]  /*4180*/  STG.E.U16 [R6.64], R2 ;  /* 0x0000000206007986 */ /* 0x0003e4000c101504 */
.L_x_6872:
[----:B------:R-:W-:-:S13]  /*4190*/  ISETP.GE.AND P0, PT, R22, R13, PT ;  /* 0x0000000d1600720c */ /* 0x000fda0003f06270 */
[----:B------:R-:W-:Y:S01]  /*41a0*/  @P0 BREAK B1 ;  /* 0x0000000000010942 */ /* 0x000fe20003800000 */
[----:B------:R-:W-:Y:S05]  /*41b0*/  @P0 BRA `(.L_x_6874) ;  /* 0x000000e000000947 */ /* 0x000fea0003800000 */
[----:B-1----:R-:W-:Y:S01]  /*41c0*/  HFMA2.MMA R7, -RZ, RZ, 0, 1.1920928955078125e-07 ;  /* 0x00000002ff077435 */ /* 0x002fe200000001ff */
[----:B------:R-:W-:Y:S02]  /*41d0*/  IADD3 R4, R14, R22, RZ ;  /* 0x000000160e047210 */ /* 0x000fe40007ffe0ff */
[----:B------:R-:W-:Y:S02]  /*41e0*/  PRMT R2, R5, 0x7610, R2 ;  /* 0x0000761005027816 */ /* 0x000fe40000000002 */
[----:B------:R-:W-:-:S05]  /*41f0*/  IADD3 R22, R22, 0x80, RZ ;  /* 0x0000008016167810 */ /* 0x000fca0007ffe0ff */
[----:B------:R-:W-:-:S05]  /*4200*/  IMAD.WIDE.U32 R4, R4, R7, c[0x0][0x168] ;  /* 0x00005a0004047625 */ /* 0x000fca00078e0007 */
[----:B------:R1:W-:Y:S02]  /*4210*/  STG.E.U16 [R4.64], R2 ;  /* 0x0000000204007986 */ /* 0x0003e4000c101504 */
.L_x_6873:
[----:B------:R-:W-:Y:S05]  /*4220*/  BSYNC B1 ;  /* 0x0000000000017941 */ /* 0x000fea0003800000 */
.L_x_6868:
[----:B------:R-:W-:Y:S02]  /*4230*/  ISETP.GE.AND P0, PT, R22, R13, PT ;  /* 0x0000000d1600720c */ /* 0x000fe40003f06270 */
[----:B-1----:R-:W-:-:S11]  /*4240*/  PRMT R4, R3, 0x7610, R4 ;  /* 0x0000761003047816 */ /* 0x002fd60000000004 */
[----:B------:R-:W-:Y:S01]  /*4250*/  @!P0 MOV R5, 0x2 ;  /* 0x0000000200058802 */ /* 0x000fe20000000f00 */
[----:B------:R-:W-:Y:S01]  /*4260*/  @!P0 IMAD.IADD R2, R14, 0x1, R22 ;  /* 0x000000010e028824 */ /* 0x000fe200078e0216 */
[----:B------:R-:W-:-:S03]  /*4270*/  @!P0 IADD3 R22, R22, 0x80, RZ ;  /* 0x0000008016168810 */ /* 0x000fc60007ffe0ff */
[----:B------:R-:W-:-:S05]  /*4280*/  @!P0 IMAD.WIDE.U32 R2, R2, R5, c[0x0][0x168] ;  /* 0x00005a0002028625 */ /* 0x000fca00078e0005 */
[----:B------:R1:W-:Y:S02]  /*4290*/  @!P0 STG.E.U16 [R2.64], R4 ;  /* 0x0000000402008986 */ /* 0x0003e4000c101504 */
.L_x_6874:
[----:B------:R-:W-:Y:S05]  /*42a0*/  BSYNC B0 ;  /* 0x0000000000007941 */ /* 0x000fea0003800000 */
.L_x_6867:
[----:B------:R-:W-:Y:S01]  /*42b0*/  WARPSYNC 0xffffffff ;  /* 0xffffffff00007948 */ /* 0x000fe20003800000 */
[----:B------:R-:W-:-:S13]  /*42c0*/  ISETP.GE.AND P0, PT, R22, R13, PT ;  /* 0x0000000d1600720c */ /* 0x000fda0003f06270 */
[----:B------:R-:W-:Y:S05]  /*42d0*/  @P0 EXIT ;  /* 0x000000000000094d */ /* 0x000fea0003800000 */
[----:B-1----:R-:W-:Y:S01]  /*42e0*/  IADD3 R2, R14, R22, RZ ;  /* 0x000000160e027210 */ /* 0x002fe20007ffe0ff */
[----:B------:R-:W-:-:S04]  /*42f0*/  IMAD.MOV.U32 R3, RZ, RZ, 0x2 ;  /* 0x00000002ff037424 */ /* 0x000fc800078e00ff */
[----:B------:R-:W-:-:S05]  /*4300*/  IMAD.WIDE.U32 R2, R2, R3, c[0x0][0x168] ;  /* 0x00005a0002027625 */ /* 0x000fca00078e0003 */
[----:B------:R-:W-:Y:S01]  /*4310*/  STG.E.U16 [R2.64], R0 ;  /* 0x0000000002007986 */ /* 0x000fe2000c101504 */
[----:B------:R-:W-:Y:S05]  /*4320*/  EXIT ;  /* 0x000000000000794d */ /* 0x000fea0003800000 */
        .weak           $__internal_4_$__cuda_sm3x_div_rn_ftz_f32_slowpath
        .type           $__internal_4_$__cuda_sm3x_div_rn_ftz_f32_slowpath,@function
        .size           $__internal_4_$__cuda_sm3x_div_rn_ftz_f32_slowpath,(.L_x_17658 - $__internal_4_$__cuda_sm3x_div_rn_ftz_f32_slowpath)
$__internal_4_$__cuda_sm3x_div_rn_ftz_f32_slowpath:
[----:B------:R-:W-:Y:S01]  /*4330*/  SHF.R.U32.HI R15, RZ, 0x17, R24 ;  /* 0x00000017ff0f7819 */ /* 0x000fe20000011618 */
[----:B------:R-:W-:Y:S01]  /*4340*/  BSSY B0, `(.L_x_6875) ;  /* 0x0000047000007945 */ /* 0x000fe20003800000 */
[----:B------:R-:W-:Y:S01]  /*4350*/  SHF.R.U32.HI R18, RZ, 0x17, R23 ;  /* 0x00000017ff127819 */ /* 0x000fe20000011617 */
[----:B------:R-:W-:Y:S01]  /*4360*/  BSSY B1, `(.L_x_6876) ;  /* 0x000001d000017945 */ /* 0x000fe20003800000 */
[----:B------:R-:W-:Y:S02]  /*4370*/  LOP3.LUT R15, R15, 0xff, RZ, 0xc0, !PT ;  /* 0x000000ff0f0f7812 */ /* 0x000fe400078ec0ff */
[----:B------:R-:W-:Y:S02]  /*4380*/  LOP3.LUT R18, R18, 0xff, RZ, 0xc0, !PT ;  /* 0x000000ff12127812 */ /* 0x000fe400078ec0ff */
[----:B------:R-:W-:-:S04]  /*4390*/  IADD3 R17, R15, -0x1, RZ ;  /* 0xffffffff0f117810 */ /* 0x000fc80007ffe0ff */
[----:B------:R-:W-:Y:S02]  /*43a0*/  ISETP.GT.U32.AND P0, PT, R17, 0xfd, PT ;  /* 0x000000fd1100780c */ /* 0x000fe40003f04070 */
[----:B------:R-:W-:-:S04]  /*43b0*/  IADD3 R17, R18, -0x1, RZ ;  /* 0xffffffff12117810 */ /* 0x000fc80007ffe0ff */
        /* <DEDUP_REMOVED lines=23> */
.L_x_6877:
[----:B------:R-:W-:Y:S05]  /*4530*/  BSYNC B1 ;  /* 0x0000000000017941 */ /* 0x000fea0003800000 */
.L_x_6876:
[----:B------:R-:W-:Y:S01]  /*4540*/  IADD3 R15, R15, -0x7f, RZ ;  /* 0xffffff810f0f7810 */ /* 0x000fe20007ffe0ff */
[----:B------:R-:W-:Y:S01]  /*4550*/  BSSY B1, `(.L_x_6882) ;  /* 0x000001b000017945 */ /* 0x000fe20003800000 */
[----:B------:R-:W-:-:S03]  /*4560*/  IADD3 R18, R18, -0x7f, RZ ;  /* 0xffffff8112127810 */ /* 0x000fc60007ffe0ff */
[----:B------:R-:W-:-:S04]  /*4570*/  IMAD R29, R15, -0x800000, R24 ;  /* 0xff8000000f1d7824 */ /* 0x000fc800078e0218 */
[----:B------:R-:W0:Y:S01]  /*4580*/  MUFU.RCP R24, R29 ;  /* 0x0000001d00187308 */ /* 0x000e220000001000 */
[----:B------:R-:W-:-:S04]  /*4590*/  FADD.FTZ R17, -R29, -RZ ;  /* 0x800000ff1d117221 */ /* 0x000fc80000010100 */
[----:B0-----:R-:W-:-:S04]  /*45a0*/  FFMA R21, R24, R17, 1 ;  /* 0x3f80000018157423 */ /* 0x001fc80000000011 */
[----:B------:R-:W-:Y:S02]  /*45b0*/  FFMA R21, R24, R21, R24 ;  /* 0x0000001518157223 */ /* 0x000fe40000000018 */
[C---:B------:R-:W-:Y:S01]  /*45c0*/  IMAD R24, R18.reuse, -0x800000, R23 ;  /* 0xff80000012187824 */ /* 0x040fe200078e0217 */
[----:B------:R-:W-:-:S03]  /*45d0*/  IADD3 R18, R18, -R15, RZ ;  /* 0x8000000f12127210 */ /* 0x000fc60007ffe0ff */
        /* <DEDUP_REMOVED lines=17> */
.L_x_6883:
[----:B------:R-:W-:Y:S02]  /*46f0*/  IMAD R17, R18, 0x800000, R17 ;  /* 0x0080000012117824 */ /* 0x000fe400078e0211 */
.L_x_6884:
[----:B------:R-:W-:Y:S05]  /*4700*/  BSYNC B1 ;  /* 0x0000000000017941 */ /* 0x000fea0003800000 */
.L_x_6882:
[----:B------:R-:W-:Y:S01]  /*4710*/  MOV R15, R17 ;  /* 0x00000011000f7202 */ /* 0x000fe20000000f00 */
[----:B------:R-:W-:Y:S05]  /*4720*/  BRA `(.L_x_6885) ;  /* 0x0000008000007947 */ /* 0x000fea0003800000 */
.L_x_6881:
[----:B------:R-:W-:-:S04]  /*4730*/  LOP3.LUT R23, R24, 0x80000000, R23, 0x48, !PT ;  /* 0x8000000018177812 */ /* 0x000fc800078e4817 */
[----:B------:R-:W-:Y:S01]  /*4740*/  LOP3.LUT R15, R23, 0x7f800000, RZ, 0xfc, !PT ;  /* 0x7f800000170f7812 */ /* 0x000fe200078efcff */
[----:B------:R-:W-:Y:S05]  /*4750*/  BRA `(.L_x_6885) ;  /* 0x0000005000007947 */ /* 0x000fea0003800000 */
.L_x_6880:
[----:B------:R-:W-:Y:S01]  /*4760*/  LOP3.LUT R15, R24, 0x80000000, R23, 0x48, !PT ;  /* 0x80000000180f7812 */ /* 0x000fe200078e4817 */
[----:B------:R-:W-:Y:S05]  /*4770*/  BRA `(.L_x_6885) ;  /* 0x0000003000007947 */ /* 0x000fea0003800000 */
.L_x_6879:
[----:B------:R-:W0:Y:S01]  /*4780*/  MUFU.RSQ R15, -QNAN ;  /* 0xffc00000000f7908 */ /* 0x000e220000001400 */
[----:B------:R-:W-:Y:S05]  /*4790*/  BRA `(.L_x_6885) ;  /* 0x0000001000007947 */ /* 0x000fea0003800000 */
.L_x_6878:
[----:B------:R-:W-:Y:S02]  /*47a0*/  FADD.FTZ R15, R23, R24 ;  /* 0x00000018170f7221 */ /* 0x000fe40000010000 */
.L_x_6885:
[----:B------:R-:W-:Y:S05]  /*47b0*/  BSYNC B0 ;  /* 0x0000000000007941 */ /* 0x000fea0003800000 */
.L_x_6875:
[----:B------:R-:W-:-:S06]  /*47c0*/  HFMA2.MMA R17, -RZ, RZ, 0, 0 ;  /* 0x00000000ff117435 */ /* 0x000fcc00000001ff */
[----:B------:R-:W-:Y:S05]  /*47d0*/  RET.REL.NODEC R16 `(_ZN2at6native29vectorized_elementwise_kernelILi2ENS0_13BinaryFunctorIN3c108BFloat16ES4_S4_ZZZNS0_17atan2_kernel_cudaERNS_18TensorIteratorBaseEENKUlvE_clEvENKUlvE2_clEvEUlS4_S4_E_EESt5arrayIPcLm3EEEEviT0_T1_) ;  /* 0xffffb82010007950 */ /* 0x000fea0003c3ffff */
.L_x_6886:
        /* <DEDUP_REMOVED lines=10> */
.L_x_17658:


//--------------------- .text._ZN2at6native29vectorized_elementwise_kernelILi4ENS0_13BinaryFunctorIN3c108BFloat16ES4_S4_ZZZNS0_17atan2_kernel_cudaERNS_18TensorIteratorBaseEENKUlvE_clEvENKUlvE2_clEvEUlS4_S4_E_EESt5arrayIPcLm3EEEEviT0_T1_ --------------------------
	.section	.text._ZN2at6native29vectorized_elementwise_kernelILi4ENS0_13BinaryFunctorIN3c108BFloat16ES4_S4_ZZZNS0_17atan2_kernel_cudaERNS_18TensorIteratorBaseEENKUlvE_clEvENKUlvE2_clEvEUlS4_S4_E_EESt5arrayIPcLm3EEEEviT0_T1_,"ax",@progbits
	.sectioninfo	@"SHI_REGISTERS=38"
	.align	128
        .global         _ZN2at6native29vectorized_elementwise_kernelILi4ENS0_13BinaryFunctorIN3c108BFloat16ES4_S4_ZZZNS0_17atan2_kernel_cudaERNS_18TensorIteratorBaseEENKUlvE_clEvENKUlvE2_clEvEUlS4_S4_E_EESt5arrayIPcLm3EEEEviT0_T1_
        .type           _ZN2at6native29vectorized_elementwise_kernelILi4ENS0_13BinaryFunctorIN3c108BFloat16ES4_S4_ZZZNS0_17atan2_kernel_cudaERNS_18TensorIteratorBaseEENKUlvE_clEvENKUlvE2_clEvEUlS4_S4_E_EESt5arrayIPcLm3EEEEviT0_T1_,@function
        .size           _ZN2at6native29vectorized_elementwise_kernelILi4ENS0_13BinaryFunctorIN3c108BFloat16ES4_S4_ZZZNS0_17atan2_kernel_cudaERNS_18TensorIteratorBaseEENKUlvE_clEvENKUlvE2_clEvEUlS4_S4_E_EESt5arrayIPcLm3EEEEviT0_T1_,(.L_x_17659 - _ZN2at6native29vectorized_elementwise_kernelILi4ENS0_13BinaryFunctorIN3c108BFloat16ES4_S4_ZZZNS0_17atan2_kernel_cudaERNS_18TensorIteratorBaseEENKUlvE_clEvENKUlvE2_clEvEUlS4_S4_E_EESt5arrayIPcLm3EEEEviT0_T1_)
        .other          _ZN2at6native29vectorized_elementwise_kernelILi4ENS0_13BinaryFunctorIN3c108BFloat16ES4_S4_ZZZNS0_17atan2_kernel_cudaERNS_18TensorIteratorBaseEENKUlvE_clEvENKUlvE2_clEvEUlS4_S4_E_EESt5arrayIPcLm3EEEEviT0_T1_,@"STO_CUDA_ENTRY STV_DEFAULT"
_ZN2at6native29vectorized_elementwise_kernelILi4ENS0_13BinaryFunctorIN3c108BFloat16ES4_S4_ZZZNS0_17atan2_kernel_cudaERNS_18TensorIteratorBaseEENKUlvE_clEvENKUlvE2_clEvEUlS4_S4_E_EESt5arrayIPcLm3EEEEviT0_T1_:
.text._ZN2at6native29vectorized_elementwise_kernelILi4ENS0_13BinaryFunctorIN3c108BFloat16ES4_S4_ZZZNS0_17atan2_kernel_cudaERNS_18TensorIteratorBaseEENKUlvE_clEvENKUlvE2_clEvEUlS4_S4_E_EESt5arrayIPcLm3EEEEviT0_T1_:
        /* <DEDUP_REMOVED lines=13> */
[----:B------:R-:W2:Y:S04]  /*00d0*/  LDG.E.64 R14, [R2.64] ;  /* 0x00000004020e7981 */ /* 0x000ea8000c1e1b00 */
[----:B------:R-:W3:Y:S04]  /*00e0*/  LDG.E.64 R12, [R4.64] ;  /* 0x00000004040c7981 */ /* 0x000ee8000c1e1b00 */
[----:B------:R0:W5:Y:S04]  /*00f0*/  LDG.E.64 R8, [R4.64+0x400] ;  /* 0x0004000404087981 */ /* 0x000168000c1e1b00 */
[----:B------:R1:W5:Y:S01]  /*0100*/  LDG.E.64 R10, [R2.64+0x400] ;  /* 0x00040004020a7981 */ /* 0x000362000c1e1b00 */
[----:B------:R-:W-:Y:S01]  /*0110*/  BSSY B2, `(.L_x_6888) ;  /* 0x0000013000027945 */ /* 0x000fe20003800000 */
[----:B--2---:R-:W-:-:S02]  /*0120*/  PRMT R18, RZ, 0x5410, R14 ;  /* 0x00005410ff127816 */ /* 0x004fc4000000000e */
[----:B---3--:R-:W-:-:S03]  /*0130*/  PRMT R17, RZ, 0x5410, R12 ;  /* 0x00005410ff117816 */ /* 0x008fc6000000000c */
[C---:B------:R-:W-:Y:S01]  /*0140*/  FADD.FTZ R7, |R18|.reuse, -RZ ;  /* 0x800000ff12077221 */ /* 0x040fe20000010200 */
[----:B------:R-:W-:Y:S01]  /*0150*/  FSETP.GT.FTZ.AND P2, PT, |R18|, |R17|, PT ;  /* 0x400000111200720b */ /* 0x000fe20003f54200 */
[----:B------:R-:W-:-:S05]  /*0160*/  FADD.FTZ R6, |R17|, -RZ ;  /* 0x800000ff11067221 */ /* 0x000fca0000010200 */
[----:B------:R-:W-:-:S04]  /*0170*/  FSEL R19, R7, R6, P2 ;  /* 0x0000000607137208 */ /* 0x000fc80001000000 */
[----:B------:R-:W2:Y:S01]  /*0180*/  MUFU.RCP R20, R19 ;  /* 0x0000001300147308 */ /* 0x000ea20000001000 */
[----:B------:R-:W-:-:S07]  /*0190*/  FSEL R7, R6, R7, P2 ;  /* 0x0000000706077208 */ /* 0x000fce0001000000 */
[----:B------:R-:W3:Y:S01]  /*01a0*/  FCHK P0, R7, R19 ;  /* 0x0000001307007302 */ /* 0x000ee20000000000 */
[----:B--2---:R-:W-:-:S04]  /*01b0*/  FFMA R21, -R19, R20, 1 ;  /* 0x3f80000013157423 */ /* 0x004fc80000000114 */
[----:B------:R-:W-:-:S04]  /*01c0*/  FFMA R20, R20, R21, R20 ;  /* 0x0000001514147223 */ /* 0x000fc80000000014 */
[----:B-1----:R-:W-:-:S04]  /*01d0*/  FFMA R2, R7, R20, RZ ;  /* 0x0000001407027223 */ /* 0x002fc800000000ff */
[----:B------:R-:W-:-:S04]  /*01e0*/  FFMA R3, -R19, R2, R7 ;  /* 0x0000000213037223 */ /* 0x000fc80000000107 */
[----:B------:R-:W-:Y:S01]  /*01f0*/  FFMA R3, R20, R3, R2 ;  /* 0x0000000314037223 */ /* 0x000fe20000000002 */
[----:B---3--:R-:W-:Y:S05]  /*0200*/  @!P0 BRA `(.L_x_6889) ;  /* 0x0000003000008947 */ /* 0x008fea0003800000 */
[----:B0-----:R-:W-:Y:S01]  /*0210*/  IMAD.MOV.U32 R4, RZ, RZ, R19 ;  /* 0x000000ffff047224 */ /* 0x001fe200078e0013 */
[----:B------:R-:W-:Y:S02]  /*0220*/  MOV R2, 0x240 ;  /* 0x0000024000027802 */ /* 0x000fe40000000f00 */
[----:B-----5:R-:W-:Y:S05]  /*0230*/  CALL.REL.NOINC `($__internal_5_$__cuda_sm3x_div_rn_ftz_f32_slowpath) ;  /* 0x0000406000007944 */ /* 0x020fea0003c00000 */
.L_x_6889:
[----:B0-----:R-:W-:Y:S05]  /*0240*/  BSYNC B2 ;  /* 0x0000000000027941 */ /* 0x001fea0003800000 */
.L_x_6888:
        /* <DEDUP_REMOVED lines=18> */
.L_x_6891:
[----:B------:R-:W-:Y:S01]  /*0370*/  ISETP.GE.AND P0, PT, R17, RZ, PT ;  /* 0x000000ff1100720c */ /* 0x000fe20003f06270 */
[----:B------:R-:W-:-:S12]  /*0380*/  HFMA2.MMA R3, -RZ, RZ, 1.9599609375, 20144 ;  /* 0x3fd774ebff037435 */ /* 0x000fd800000001ff */
[----:B------:R-:W-:-:S04]  /*0390*/  @P0 FFMA.FTZ R2, R3, 0.93318945169448852539, -R2 ;  /* 0x3f6ee58103020823 */ /* 0x000fc80000010802 */
[----:B------:R-:W-:Y:S02]  /*03a0*/  @!P0 FFMA.FTZ R2, R3, 0.93318945169448852539, R2 ;  /* 0x3f6ee58103028823 */ /* 0x000fe40000010002 */
.L_x_6892:
[----:B------:R-:W-:Y:S05]  /*03b0*/  BSYNC B0 ;  /* 0x0000000000007941 */ /* 0x000fea0003800000 */
.L_x_6890:
        /* <DEDUP_REMOVED lines=11> */
[----:B------:R-:W-:-:S04]  /*0470*/  FSEL R12, R4, R3, P2 ;  /* 0x00000003040c7208 */ /* 0x000fc80001000000 */
[----:B------:R-:W0:Y:S01]  /*0480*/  MUFU.RCP R5, R12 ;  /* 0x0000000c00057308 */ /* 0x000e220000001000 */
[----:B------:R-:W-:Y:S02]  /*0490*/  @!P0 FSEL R2, R7, 0.78539818525314331055, !P3 ;  /* 0x3f490fdb07028808 */ /* 0x000fe40005800000 */
[----:B------:R-:W-:Y:S02]  /*04a0*/  FSEL R7, R3, R4, P2 ;  /* 0x0000000403077208 */ /* 0x000fe40001000000 */
        /* <DEDUP_REMOVED lines=13> */
[----:B-----5:R-:W-:Y:S05]  /*0580*/  CALL.REL.NOINC `($__internal_5_$__cuda_sm3x_div_rn_ftz_f32_slowpath) ;  /* 0x00003d1000007944 */ /* 0x020fea0003c00000 */
.L_x_6894:
[----:B------:R-:W-:Y:S05]  /*0590*/  BSYNC B2 ;  /* 0x0000000000027941 */ /* 0x000fea0003800000 */
.L_x_6893:
        /* <DEDUP_REMOVED lines=18> */
.L_x_6896:
[----:B------:R-:W-:Y:S01]  /*06c0*/  ISETP.GE.AND P0, PT, R21, RZ, PT ;  /* 0x000000ff1500720c */ /* 0x000fe20003f06270 */
[----:B------:R-:W-:-:S12]  /*06d0*/  IMAD.MOV.U32 R3, RZ, RZ, 0x3fd774eb ;  /* 0x3fd774ebff037424 */ /* 0x000fd800078e00ff */
[----:B------:R-:W-:-:S04]  /*06e0*/  @P0 FFMA.FTZ R2, R3, 0.93318945169448852539, -R2 ;  /* 0x3f6ee58103020823 */ /* 0x000fc80000010802 */
[----:B------:R-:W-:Y:S02]  /*06f0*/  @!P0 FFMA.FTZ R2, R3, 0.93318945169448852539, R2 ;  /* 0x3f6ee58103028823 */ /* 0x000fe40000010002 */
.L_x_6897:
[----:B------:R-:W-:Y:S05]  /*0700*/  BSYNC B0 ;  /* 0x0000000000007941 */ /* 0x000fea0003800000 */
.L_x_6895:
        /* <DEDUP_REMOVED lines=8> */
[----:B------:R-:W-:Y:S01]  /*0790*/  FADD.FTZ R12, |R14|, |R21| ;  /* 0x400000150e0c7221 */ /* 0x000fe20000010200 */
[----:B------:R-:W-:-:S02]  /*07a0*/  ISETP.GE.AND P3, PT, R21, RZ, PT ;  /* 0x000000ff1500720c */ /* 0x000fc40003f66270 */
[----:B------:R-:W-:Y:S02]  /*07b0*/  FSEL R20, R4, R3, P2 ;  /* 0x0000000304147208 */ /* 0x000fe40001000000 */
[----:B------:R-:W-:Y:S02]  /*07c0*/  MOV R7, 0x4016cbe4 ;  /* 0x4016cbe400077802 */ /* 0x000fe40000000f00 */
[----:B------:R-:W0:Y:S02]  /*07d0*/  MUFU.RCP R5, R20 ;  /* 0x0000001400057308 */ /* 0x000e240000001000 */
[----:B------:R-:W-:Y:S02]  /*07e0*/  @!P0 FSEL R2, R7, 0.78539818525314331055, !P3 ;  /* 0x3f490fdb07028808 */ /* 0x000fe40005800000 */
[----:B------:R-:W-:Y:S02]  /*07f0*/  FSEL R7, R3, R4, P2 ;  /* 0x0000000403077208 */ /* 0x000fe40001000000 */
[----:B------:R-:W-:-:S02]  /*0800*/  @!P1 FSEL R2, RZ, 3.1415927410125732422, P3 ;  /* 0x40490fdbff029808 */ /* 0x000fc40001800000 */
[----:B------:R-:W1:Y:S01]  /*0810*/  FCHK P1, R7, R20 ;  /* 0x0000001407007302 */ /* 0x000e620000020000 */
[----:B------:R-:W-:Y:S02]  /*0820*/  FSETP.GTU.FTZ.AND P0, PT, |R12|, +INF , PT ;  /* 0x7f8000000c00780b */ /* 0x000fe40003f1c200 */
        /* <DEDUP_REMOVED lines=10> */
[----:B-----5:R-:W-:Y:S05]  /*08d0*/  CALL.REL.NOINC `($__internal_5_$__cuda_sm3x_div_rn_ftz_f32_slowpath) ;  /* 0x000039c000007944 */ /* 0x020fea0003c00000 */
.L_x_6899:
[----:B------:R-:W-:Y:S05]  /*08e0*/  BSYNC B2 ;  /* 0x0000000000027941 */ /* 0x000fea0003800000 */
.L_x_6898:
        /* <DEDUP_REMOVED lines=18> */
.L_x_6901:
[----:B------:R-:W-:Y:S02]  /*0a10*/  ISETP.GE.AND P0, PT, R18, RZ, PT ;  /* 0x000000ff1200720c */ /* 0x000fe40003f06270 */
[----:B------:R-:W-:-:S11]  /*0a20*/  MOV R3, 0x3fd774eb ;  /* 0x3fd774eb00037802 */ /* 0x000fd60000000f00 */
[----:B------:R-:W-:-:S04]  /*0a30*/  @P0 FFMA.FTZ R2, R3, 0.93318945169448852539, -R2 ;  /* 0x3f6ee58103020823 */ /* 0x000fc80000010802 */
[----:B------:R-:W-:Y:S02]  /*0a40*/  @!P0 FFMA.FTZ R2, R3, 0.93318945169448852539, R2 ;  /* 0x3f6ee58103028823 */ /* 0x000fe40000010002 */
.L_x_6902:
[----:B------:R-:W-:Y:S05]  /*0a50*/  BSYNC B0 ;  /* 0x0000000000007941 */ /* 0x000fea0003800000 */
.L_x_6900:
        /* <DEDUP_REMOVED lines=29> */
.L_x_6904:
[----:B------:R-:W-:Y:S05]  /*0c30*/  BSYNC B2 ;  /* 0x0000000000027941 */ /* 0x000fea0003800000 */
.L_x_6903:
        /* <DEDUP_REMOVED lines=18> */
.L_x_6906:
[----:B------:R-:W-:Y:S01]  /*0d60*/  ISETP.GE.AND P0, PT, R14, RZ, PT ;  /* 0x000000ff0e00720c */ /* 0x000fe20003f06270 */
[----:B------:R-:W-:-:S12]  /*0d70*/  IMAD.MOV.U32 R3, RZ, RZ, 0x3fd774eb ;  /* 0x3fd774ebff037424 */ /* 0x000fd800078e00ff */
[----:B------:R-:W-:-:S04]  /*0d80*/  @P0 FFMA.FTZ R2, R3, 0.93318945169448852539, -R2 ;  /* 0x3f6ee58103020823 */ /* 0x000fc80000010802 */
[----:B------:R-:W-:Y:S02]  /*0d90*/  @!P0 FFMA.FTZ R2, R3, 0.93318945169448852539, R2 ;  /* 0x3f6ee58103028823 */ /* 0x000fe40000010002 */
.L_x_6907:
[----:B------:R-:W-:Y:S05]  /*0da0*/  BSYNC B0 ;  /* 0x0000000000007941 */ /* 0x000fea0003800000 */
.L_x_6905:
[----:B-----5:R-:W-:Y:S01]  /*0db0*/  PRMT R20, RZ, 0x5410, R10 ;  /* 0x00005410ff147816 */ /* 0x020fe2000000000a */
        /* <DEDUP_REMOVED lines=27> */
[----:B------:R-:W-:Y:S05]  /*0f70*/  CALL.REL.NOINC `($__internal_5_$__cuda_sm3x_div_rn_ftz_f32_slowpath) ;  /* 0x0000332000007944 */ /* 0x000fea0003c00000 */
.L_x_6909:
[----:B------:R-:W-:Y:S05]  /*0f80*/  BSYNC B2 ;  /* 0x0000000000027941 */ /* 0x000fea0003800000 */
.L_x_6908:
        /* <DEDUP_REMOVED lines=18> */
.L_x_6911:
[----:B------:R-:W-:Y:S02]  /*10b0*/  ISETP.GE.AND P0, PT, R19, RZ, PT ;  /* 0x000000ff1300720c */ /* 0x000fe40003f06270 */
[----:B------:R-:W-:-:S11]  /*10c0*/  MOV R3, 0x3fd774eb ;  /* 0x3fd774eb00037802 */ /* 0x000fd60000000f00 */
[----:B------:R-:W-:-:S04]  /*10d0*/  @P0 FFMA.FTZ R2, R3, 0.93318945169448852539, -R2 ;  /* 0x3f6ee58103020823 */ /* 0x000fc80000010802 */
[----:B------:R-:W-:Y:S02]  /*10e0*/  @!P0 FFMA.FTZ R2, R3, 0.93318945169448852539, R2 ;  /* 0x3f6ee58103028823 */ /* 0x000fe40000010002 */
.L_x_6912:
[----:B------:R-:W-:Y:S05]  /*10f0*/  BSYNC B0 ;  /* 0x0000000000007941 */ /* 0x000fea0003800000 */
.L_x_6910:
[----:B------:R-:W-:Y:S01]  /*1100*/  PRMT R10, RZ, 0x7610, R10 ;  /* 0x00007610ff0a7816 */ /* 0x000fe2000000000a */
[----:B------:R-:W-:Y:S01]  /*1110*/  IMAD.MOV.U32 R7, RZ, RZ, 0x4016cbe4 ;  /* 0x4016cbe4ff077424 */ /* 0x000fe200078e00ff */
[----:B------:R-:W-:Y:S01]  /*1120*/  PRMT R15, RZ, 0x7610, R8 ;  /* 0x00007610ff0f7816 */ /* 0x000fe20000000008 */
[----:B------:R-:W-:Y:S01]  /*1130*/  FADD.FTZ R14, |R20|, |R19| ;  /* 0x40000013140e7221 */ /* 0x000fe20000010200 */
[----:B------:R-:W-:Y:S01]  /*1140*/  FSETP.NEU.FTZ.AND P0, PT, |R19|, |R20|, PT ;  /* 0x400000141300720b */ /* 0x000fe20003f1d200 */
[C---:B------:R-:W-:Y:S01]  /*1150*/  FADD.FTZ R4, |R10|.reuse, -RZ ;  /* 0x800000ff0a047221 */ /* 0x040fe20000010200 */
[----:B------:R-:W-:Y:S01]  /*1160*/  FSETP.GT.FTZ.AND P2, PT, |R10|, |R15|, PT ;  /* 0x4000000f0a00720b */ /* 0x000fe20003f54200 */
[----:B------:R-:W-:Y:S01]  /*1170*/  FADD.FTZ R3, |R15|, -RZ ;  /* 0x800000ff0f037221 */ /* 0x000fe20000010200 */
[----:B------:R-:W-:Y:S01]  /*1180*/  FSETP.NEU.FTZ.AND P1, PT, R21, RZ, PT ;  /* 0x000000ff1500720b */ /* 0x000fe20003f3d000 */
[----:B------:R-:W-:Y:S01]  /*1190*/  BSSY B2, `(.L_x_6913) ;  /* 0x0000014000027945 */ /* 0x000fe20003800000 */
[----:B------:R-:W-:-:S02]  /*11a0*/  ISETP.GE.AND P3, PT, R19, RZ, PT ;  /* 0x000000ff1300720c */ /* 0x000fc40003f66270 */
        /* <DEDUP_REMOVED lines=17> */
[----:B------:R-:W-:Y:S05]  /*12c0*/  CALL.REL.NOINC `($__internal_5_$__cuda_sm3x_div_rn_ftz_f32_slowpath) ;  /* 0x00002fd000007944 */ /* 0x000fea0003c00000 */
.L_x_6914:
[----:B------:R-:W-:Y:S05]  /*12d0*/  BSYNC B2 ;  /* 0x0000000000027941 */ /* 0x000fea0003800000 */
.L_x_6913:
        /* <DEDUP_REMOVED lines=18> */
.L_x_6916:
[----:B------:R-:W-:Y:S01]  /*1400*/  ISETP.GE.AND P0, PT, R15, RZ, PT ;  /* 0x000000ff0f00720c */ /* 0x000fe20003f06270 */
[----:B------:R-:W-:-:S12]  /*1410*/  IMAD.MOV.U32 R3, RZ, RZ, 0x3fd774eb ;  /* 0x3fd774ebff037424 */ /* 0x000fd800078e00ff */
[----:B------:R-:W-:-:S04]  /*1420*/  @P0 FFMA.FTZ R2, R3, 0.93318945169448852539, -R2 ;  /* 0x3f6ee58103020823 */ /* 0x000fc80000010802 */
[----:B------:R-:W-:Y:S02]  /*1430*/  @!P0 FFMA.FTZ R2, R3, 0.93318945169448852539, R2 ;  /* 0x3f6ee58103028823 */ /* 0x000fe40000010002 */
.L_x_6917:
[----:B------:R-:W-:Y:S05]  /*1440*/  BSYNC B0 ;  /* 0x0000000000007941 */ /* 0x000fea0003800000 */
.L_x_6915:
        /* <DEDUP_REMOVED lines=12> */
[----:B------:R-:W0:Y:S02]  /*1510*/  MUFU.RCP R6, R21 ;  /* 0x0000001500067308 */ /* 0x000e240000001000 */
[----:B------:R-:W-:Y:S02]  /*1520*/  @!P0 FSEL R2, R7, 0.78539818525314331055, !P3 ;  /* 0x3f490fdb07028808 */ /* 0x000fe40005800000 */
[----:B------:R-:W-:Y:S02]  /*1530*/  FSEL R7, R3, R4, P2 ;  /* 0x0000000403077208 */ /* 0x000fe40001000000 */
[----:B------:R-:W-:Y:S02]  /*1540*/  @!P1 FSEL R2, RZ, 3.1415927410125732422, P3 ;  /* 0x40490fdbff029808 */ /* 0x000fe40001800000 */
[----:B------:R-:W1:Y:S01]  /*1550*/  FCHK P1, R7, R21 ;  /* 0x0000001507007302 */ /* 0x000e620000020000 */
[----:B------:R-:W-:-:S02]  /*1560*/  FSETP.GTU.FTZ.AND P0, PT, |R15|, +INF , PT ;  /* 0x7f8000000f00780b */ /* 0x000fc40003f1c200 */
        /* <DEDUP_REMOVED lines=11> */
.L_x_6919:
[----:B------:R-:W-:Y:S05]  /*1620*/  BSYNC B2 ;  /* 0x0000000000027941 */ /* 0x000fea0003800000 */
.L_x_6918:
        /* <DEDUP_REMOVED lines=18> */
.L_x_6921:
[----:B------:R-:W-:Y:S02]  /*1750*/  ISETP.GE.AND P0, PT, R19, RZ, PT ;  /* 0x000000ff1300720c */ /* 0x000fe40003f06270 */
[----:B------:R-:W-:-:S11]  /*1760*/  MOV R3, 0x3fd774eb ;  /* 0x3fd774eb00037802 */ /* 0x000fd60000000f00 */
[----:B------:R-:W-:-:S04]  /*1770*/  @P0 FFMA.FTZ R2, R3, 0.93318945169448852539, -R2 ;  /* 0x3f6ee58103020823 */ /* 0x000fc80000010802 */
[----:B------:R-:W-:Y:S02]  /*1780*/  @!P0 FFMA.FTZ R2, R3, 0.93318945169448852539, R2 ;  /* 0x3f6ee58103028823 */ /* 0x000fe40000010002 */
.L_x_6922:
[----:B------:R-:W-:Y:S05]  /*1790*/  BSYNC B0 ;  /* 0x0000000000007941 */ /* 0x000fea0003800000 */
.L_x_6920:
        /* <DEDUP_REMOVED lines=29> */
.L_x_6924:
[----:B------:R-:W-:Y:S05]  /*1970*/  BSYNC B2 ;  /* 0x0000000000027941 */ /* 0x000fea0003800000 */
.L_x_6923:
        /* <DEDUP_REMOVED lines=18> */
.L_x_6926:
[----:B------:R-:W-:Y:S01]  /*1aa0*/  ISETP.GE.AND P0, PT, R8, RZ, PT ;  /* 0x000000ff0800720c */ /* 0x000fe20003f06270 */
[----:B------:R-:W-:-:S12]  /*1ab0*/  IMAD.MOV.U32 R3, RZ, RZ, 0x3fd774eb ;  /* 0x3fd774ebff037424 */ /* 0x000fd800078e00ff */
[----:B------:R-:W-:-:S04]  /*1ac0*/  @P0 FFMA.FTZ R2, R3, 0.93318945169448852539, -R2 ;  /* 0x3f6ee58103020823 */ /* 0x000fc80000010802 */
[----:B------:R-:W-:Y:S02]  /*1ad0*/  @!P0 FFMA.FTZ R2, R3, 0.93318945169448852539, R2 ;  /* 0x3f6ee58103028823 */ /* 0x000fe40000010002 */
.L_x_6927:
[----:B------:R-:W-:Y:S05]  /*1ae0*/  BSYNC B0 ;  /* 0x0000000000007941 */ /* 0x000fea0003800000 */
.L_x_6925:
[C---:B------:R-:W-:Y:S01]  /*1af0*/  FSETP.NEU.FTZ.AND P0, PT, |R8|.reuse, |R11|, PT ;  /* 0x4000000b0800720b */ /* 0x040fe20003f1d200 */
[----:B------:R-:W-:Y:S01]  /*1b00*/  HFMA2.MMA R3, -RZ, RZ, 0, 1.1920928955078125e-07 ;  /* 0x00000002ff037435 */ /* 0x000fe200000001ff */
[----:B------:R-:W-:Y:S02]  /*1b10*/  FSETP.NEU.FTZ.AND P1, PT, R9, RZ, PT ;  /* 0x000000ff0900720b */ /* 0x000fe40003f3d000 */
[----:B------:R-:W-:Y:S01]  /*1b20*/  MOV R4, R2 ;  /* 0x0000000200047202 */ /* 0x000fe20000000f00 */
[----:B------:R-:W-:Y:S01]  /*1b30*/  IMAD.MOV.U32 R2, RZ, RZ, 0x4016cbe4 ;  /* 0x4016cbe4ff027424 */ /* 0x000fe200078e00ff */
[----:B------:R-:W-:Y:S01]  /*1b40*/  ISETP.GE.AND P2, PT, R8, RZ, PT ;  /* 0x000000ff0800720c */ /* 0x000fe20003f46270 */
[----:B------:R-:W-:Y:S01]  /*1b50*/  FADD.FTZ R8, |R11|, |R8| ;  /* 0x400000080b087221 */ /* 0x000fe20000010200 */
[----:B------:R-:W-:Y:S02]  /*1b60*/  F2FP.BF16.PACK_AB R14, R15, R14 ;  /* 0x0000000e0f0e723e */ /* 0x000fe400000010ff */
[----:B------:R-:W-:-:S02]  /*1b70*/  F2FP.BF16.PACK_AB R12, R12, R17 ;  /* 0x000000110c0c723e */ /* 0x000fc400000010ff */
[----:B------:R-:W-:Y:S02]  /*1b80*/  F2FP.BF16.PACK_AB R13, R13, R18 ;  /* 0x000000120d0d723e */ /* 0x000fe400000010ff */
[----:B------:R-:W-:Y:S01]  /*1b90*/  @!P0 FSEL R4, R2, 0.78539818525314331055, !P2 ;  /* 0x3f490fdb02048808 */ /* 0x000fe20005000000 */
[----:B------:R-:W-:Y:S01]  /*1ba0*/  IMAD.WIDE.U32 R2, R0, R3, c[0x0][0x168] ;  /* 0x00005a0000027625 */ /* 0x000fe200078e0003 */
[----:B------:R-:W-:Y:S02]  /*1bb0*/  @!P1 FSEL R4, RZ, 3.1415927410125732422, P2 ;  /* 0x40490fdbff049808 */ /* 0x000fe40001000000 */
[----:B------:R-:W-:Y:S02]  /*1bc0*/  FSETP.GTU.FTZ.AND P0, PT, |R8|, +INF , PT ;  /* 0x7f8000000800780b */ /* 0x000fe40003f1c200 */
[----:B------:R-:W-:Y:S01]  /*1bd0*/  LOP3.LUT R11, R4, 0x80000000, R11, 0xb8, !PT ;  /* 0x80000000040b7812 */ /* 0x000fe200078eb80b */
[----:B------:R-:W-:-:S03]  /*1be0*/  IMAD.WIDE R2, R16, 0x8, R2 ;  /* 0x0000000810027825 */ /* 0x000fc600078e0202 */
[----:B------:R-:W-:Y:S02]  /*1bf0*/  FSEL R11, R8, R11, P0 ;  /* 0x0000000b080b7208 */ /* 0x000fe40000000000 */
[----:B------:R-:W-:Y:S02]  /*1c00*/  STG.E.64 [R2.64], R12 ;  /* 0x0000000c02007986 */ /* 0x000fe4000c101b04 */
[----:B------:R-:W-:-:S05]  /*1c10*/  F2FP.BF16.PACK_AB R15, R11, R10 ;  /* 0x0000000a0b0f723e */ /* 0x000fca00000010ff */
[----:B------:R-:W-:Y:S01]  /*1c20*/  STG.E.64 [R2.64+0x400], R14 ;  /* 0x0004000e02007986 */ /* 0x000fe2000c101b04 */
[----:B------:R-:W-:Y:S05]  /*1c30*/  EXIT ;  /* 0x000000000000794d */ /* 0x000fea0003800000 */
.L_x_6887:
[----:B------:R-:W0:Y:S01]  /*1c40*/  S2R R3, SR_TID.X ;  /* 0x0000000000037919 */ /* 0x000e220000002100 */
[----:B------:R-:W-:Y:S02]  /*1c50*/  PRMT R22, RZ, 0x7610, R22 ;  /* 0x00007610ff167816 */ /* 0x000fe40000000016 */
[----:B------:R-:W-:Y:S02]  /*1c60*/  PRMT R21, RZ, 0x7610, R21 ;  /* 0x00007610ff157816 */ /* 0x000fe40000000015 */
[----:B------:R-:W-:Y:S02]  /*1c70*/  PRMT R23, RZ, 0x7610, R23 ;  /* 0x00007610ff177816 */ /* 0x000fe40000000017 */
[----:B0-----:R-:W-:-:S13]  /*1c80*/  ISETP.GE.AND P0, PT, R3, R8, PT ;  /* 0x000000080300720c */ /* 0x001fda0003f06270 */
[----:B------:R-:W-:Y:S01]  /*1c90*/  @!P0 IMAD.IADD R12, R0, 0x1, R3 ;  /* 0x00000001000c8824 */ /* 0x000fe200078e0203 */
[----:B------:R-:W-:Y:S01]  /*1ca0*/  @!P0 IADD3 R3, R3, 0x80, RZ ;  /* 0x0000008003038810 */ /* 0x000fe20007ffe0ff */
[----:B------:R-:W-:-:S03]  /*1cb0*/  @!P0 IMAD.MOV.U32 R13, RZ, RZ, 0x2 ;  /* 0x00000002ff0d8424 */ /* 0x000fc600078e00ff */
[----:B------:R-:W-:Y:S01]  /*1cc0*/  ISETP.GE.AND P3, PT, R3, R8, PT ;  /* 0x000000080300720c */ /* 0x000fe20003f66270 */
[----:B------:R-:W-:Y:S01]  /*1cd0*/  @!P0 IMAD.WIDE.U32 R6, R12, R13, c[0x0][0x170] ;  /* 0x00005c000c068625 */ /* 0x000fe200078e000d */
[----:B------:R-:W-:-:S03]  /*1ce0*/  PRMT R27, RZ, 0x7610, R27 ;  /* 0x00007610ff1b7816 */ /* 0x000fc6000000001b */
[----:B------:R-:W-:Y:S01]  /*1cf0*/  @!P0 IMAD.WIDE.U32 R12, R12, R13, c[0x0][0x178] ;  /* 0x00005e000c0c8625 */ /* 0x000fe200078e000d */
[----:B------:R0:W5:Y:S04]  /*1d00*/  @!P0 LDG.E.U16 R23, [R6.64] ;  /* 0x0000000406178981 */ /* 0x000168000c1e1500 */
[----:B------:R1:W5:Y:S03]  /*1d10*/  @!P0 LDG.E.U16 R21, [R12.64] ;  /* 0x000000040c158981 */ /* 0x000366000c1e1500 */
[----:B------:R-:W-:Y:S02]  /*1d20*/  @!P3 IADD3 R4, R0, R3, RZ ;  /* 0x000000030004b210 */ /* 0x000fe40007ffe0ff */
[----:B------:R-:W-:-:S02]  /*1d30*/  @!P3 IADD3 R3, R3, 0x80, RZ ;  /* 0x000000800303b810 */ /* 0x000fc40007ffe0ff */
[----:B------:R-:W-:Y:S02]  /*1d40*/  @!P3 MOV R5, 0x2 ;  /* 0x000000020005b802 */ /* 0x000fe40000000f00 */
[----:B------:R-:W-:-:S03]  /*1d50*/  ISETP.GE.AND P4, PT, R3, R8, PT ;  /* 0x000000080300720c */ /* 0x000fc60003f86270 */
[----:B------:R-:W-:-:S10]  /*1d60*/  @!P3 IMAD.WIDE.U32 R14, R4, R5, c[0x0][0x170] ;  /* 0x00005c00040eb625 */ /* 0x000fd400078e0005 */
[----:B------:R-:W-:Y:S01]  /*1d70*/  @!P4 IMAD.IADD R16, R0, 0x1, R3 ;  /* 0x000000010010c824 */ /* 0x000fe200078e0203 */
[----:B------:R-:W-:Y:S01]  /*1d80*/  @!P4 IADD3 R3, R3, 0x80, RZ ;  /* 0x000000800303c810 */ /* 0x000fe20007ffe0ff */
[----:B------:R-:W-:Y:S01]  /*1d90*/  @!P3 IMAD.WIDE.U32 R4, R4, R5, c[0x0][0x178] ;  /* 0x00005e000404b625 */ /* 0x000fe200078e0005 */
[----:B------:R2:W5:Y:S02]  /*1da0*/  @!P3 LDG.E.U16 R22, [R14.64] ;  /* 0x000000040e16b981 */ /* 0x000564000c1e1500 */
[----:B------:R-:W-:Y:S02]  /*1db0*/  ISETP.GE.AND P5, PT, R3, R8, PT ;  /* 0x000000080300720c */ /* 0x000fe40003fa6270 */
[----:B------:R3:W5:Y:S11]  /*1dc0*/  @!P3 LDG.E.U16 R27, [R4.64] ;  /* 0x00000004041bb981 */ /* 0x000776000c1e1500 */
[----:B------:R-:W-:-:S02]  /*1dd0*/  @!P5 IADD3 R18, R0, R3, RZ ;  /* 0x000000030012d210 */ /* 0x000fc40007ffe0ff */
[----:B------:R-:W-:-:S04]  /*1de0*/  @!P5 IADD3 R3, R3, 0x80, RZ ;  /* 0x000000800303d810 */ /* 0x000fc80007ffe0ff */
[----:B------:R-:W-:-:S13]  /*1df0*/  ISETP.GE.AND P6, PT, R3, R8, PT ;  /* 0x000000080300720c */ /* 0x000fda0003fc6270 */
[----:B------:R-:W-:Y:S01]  /*1e00*/  @!P6 IMAD.IADD R2, R0, 0x1, R3 ;  /* 0x000000010002e824 */ /* 0x000fe200078e0203 */
[----:B------:R-:W-:-:S04]  /*1e10*/  @!P6 IADD3 R3, R3, 0x80, RZ ;  /* 0x000000800303e810 */ /* 0x000fc80007ffe0ff */
[----:B------:R-:W-:Y:S01]  /*1e20*/  ISETP.GE.AND P1, PT, R3, R8, PT ;  /* 0x000000080300720c */ /* 0x000fe20003f26270 */
[----:B------:R-:W-:-:S12]  /*1e30*/  @!P6 IMAD.MOV.U32 R35, RZ, RZ, 0x2 ;  /* 0x00000002ff23e424 */ /* 0x000fd800078e00ff */
[----:B------:R-:W-:Y:S02]  /*1e40*/  @!P1 IADD3 R28, R0, R3, RZ ;  /* 0x00000003001c9210 */ /* 0x000fe40007ffe0ff */
[----:B------:R-:W-:-:S04]  /*1e50*/  @!P1 IADD3 R3, R3, 0x80, RZ ;  /* 0x0000008003039810 */ /* 0x000fc80007ffe0ff */
[----:B------:R-:W-:Y:S01]  /*1e60*/  ISETP.GE.AND P2, PT, R3, R8, PT ;  /* 0x000000080300720c */ /* 0x000fe20003f46270 */
[----:B------:R-:W-:-:S04]  /*1e70*/  @!P6 IMAD.WIDE.U32 R32, R2, R35, c[0x0][0x170] ;  /* 0x00005c000220e625 */ /* 0x000fc800078e0023 */
[----:B------:R-:W-:-:S08]  /*1e80*/  @!P6 IMAD.WIDE.U32 R34, R2, R35, c[0x0][0x178] ;  /* 0x00005e000222e625 */ /* 0x000fd000078e0023 */
[----:B------:R-:W-:Y:S02]  /*1e90*/  @!P2 IADD3 R2, R0, R3, RZ ;  /* 0x000000030002a210 */ /* 0x000fe40007ffe0ff */
[----:B------:R-:W-:-:S04]  /*1ea0*/  @!P2 IADD3 R3, R3, 0x80, RZ ;  /* 0x000000800303a810 */ /* 0x000fc80007ffe0ff */
[----:B------:R-:W-:Y:S01]  /*1eb0*/  ISETP.GE.AND P3, PT, R3, R8, PT ;  /* 0x000000080300720c */ /* 0x000fe20003f66270 */
[----:B------:R-:W-:Y:S01]  /*1ec0*/  @!P5 IMAD.MOV.U32 R19, RZ, RZ, 0x2 ;  /* 0x00000002ff13d424 */ /* 0x000fe200078e00ff */
[----:B------:R-:W-:Y:S02]  /*1ed0*/  @!P4 MOV R17, 0x2 ;  /* 0x000000020011c802 */ /* 0x000fe40000000f00 */
[----:B-1----:R-:W-:Y:S01]  /*1ee0*/  PRMT R13, RZ, 0x7610, R13 ;  /* 0x00007610ff0d7816 */ /* 0x002fe2000000000d */
[----:B------:R-:W-:Y:S01]  /*1ef0*/  @!P5 IMAD.WIDE.U32 R24, R18, R19, c[0x0][0x170] ;  /* 0x00005c001218d625 */ /* 0x000fe200078e0013 */
[----:B------:R-:W-:Y:S02]  /*1f00*/  PRMT R9, RZ, 0x7610, R9 ;  /* 0x00007610ff097816 */ /* 0x000fe40000000009 */
[----:B------:R-:W-:Y:S01]  /*1f10*/  PRMT R10, RZ, 0x7610, R10 ;  /* 0x00007610ff0a7816 */ /* 0x000fe2000000000a */
[CC--:B0-----:R-:W-:Y:S01]  /*1f20*/  @!P4 IMAD.WIDE.U32 R6, R16.reuse, R17.reuse, c[0x0][0x170] ;  /* 0x00005c001006c625 */ /* 0x0c1fe200078e0011 */
[----:B------:R-:W-:Y:S01]  /*1f30*/  PRMT R11, RZ, 0x7610, R11 ;  /* 0x00007610ff0b7816 */ /* 0x000fe2000000000b */
[----:B------:R0:W5:Y:S01]  /*1f40*/  @!P6 LDG.E.U16 R13, [R32.64] ;  /* 0x00000004200de981 */ /* 0x000162000c1e1500 */
[----:B------:R-:W-:Y:S01]  /*1f50*/  PRMT R12, RZ, 0x7610, R12 ;  /* 0x00007610ff0c7816 */ /* 0x000fe2000000000c */
[----:B------:R-:W-:Y:S01]  /*1f60*/  @!P4 IMAD.WIDE.U32 R16, R16, R17, c[0x0][0x178] ;  /* 0x00005e001010c625 */ /* 0x000fe200078e0011 */
[----:B---3--:R-:W-:Y:S01]  /*1f70*/  @!P2 MOV R5, 0x2 ;  /* 0x000000020005a802 */ /* 0x008fe20000000f00 */
[----:B------:R1:W5:Y:S02]  /*1f80*/  @!P4 LDG.E.U16 R9, [R6.64] ;  /* 0x000000040609c981 */ /* 0x000364000c1e1500 */
[----:B------:R-:W-:Y:S01]  /*1f90*/  @!P5 IMAD.WIDE.U32 R18, R18, R19, c[0x0][0x178] ;  /* 0x00005e001212d625 */ /* 0x000fe200078e0013 */
[----:B--2---:R-:W-:Y:S01]  /*1fa0*/  PRMT R14, RZ, 0x7610, R14 ;  /* 0x00007610ff0e7816 */ /* 0x004fe2000000000e */
[----:B------:R2:W5:Y:S01]  /*1fb0*/  @!P4 LDG.E.U16 R10, [R16.64] ;  /* 0x00000004100ac981 */ /* 0x000562000c1e1500 */
[----:B0-----:R-:W-:Y:S01]  /*1fc0*/  @!P3 MOV R33, 0x2 ;  /* 0x000000020021b802 */ /* 0x001fe20000000f00 */
[----:B------:R-:W-:-:S02]  /*1fd0*/  @!P1 IMAD.MOV.U32 R29, RZ, RZ, 0x2 ;  /* 0x00000002ff1d9424 */ /* 0x000fc400078e00ff */
[----:B------:R0:W5:Y:S01]  /*1fe0*/  @!P5 LDG.E.U16 R11, [R24.64] ;  /* 0x00000004180bd981 */ /* 0x000162000c1e1500 */
[----:B------:R-:W-:Y:S01]  /*1ff0*/  @!P3 IMAD.IADD R4, R0, 0x1, R3 ;  /* 0x000000010004b824 */ /* 0x000fe200078e0203 */
[----:B------:R-:W-:Y:S01]  /*2000*/  PRMT R15, RZ, 0x7610, R15 ;  /* 0x00007610ff0f7816 */ /* 0x000fe2000000000f */
[CC--:B------:R-:W-:Y:S01]  /*2010*/  @!P2 IMAD.WIDE.U32 R30, R2.reuse, R5.reuse, c[0x0][0x170] ;  /* 0x00005c00021ea625 */ /* 0x0c0fe200078e0005 */
[----:B------:R3:W5:Y:S01]  /*2020*/  @!P5 LDG.E.U16 R12, [R18.64] ;  /* 0x00000004120cd981 */ /* 0x000762000c1e1500 */
[----:B------:R-:W-:Y:S02]  /*2030*/  PRMT R20, RZ, 0x7610, R20 ;  /* 0x00007610ff147816 */ /* 0x000fe40000000014 */
[----:B--2---:R-:W-:Y:S01]  /*2040*/  PRMT R16, RZ, 0x7610, R16 ;  /* 0x00007610ff107816 */ /* 0x004fe20000000010 */
[----:B------:R-:W-:Y:S01]  /*2050*/  @!P2 IMAD.WIDE.U32 R2, R2, R5, c[0x0][0x178] ;  /* 0x00005e000202a625 */ /* 0x000fe200078e0005 */
[----:B------:R-:W-:Y:S01]  /*2060*/  PRMT R17, RZ, 0x7610, R17 ;  /* 0x00007610ff117816 */ /* 0x000fe20000000011 */
[----:B------:R2:W5:Y:S02]  /*2070*/  @!P6 LDG.E.U16 R14, [R34.64] ;  /* 0x00000004220ee981 */ /* 0x000564000c1e1500 */
[----:B0-----:R-:W-:Y:S01]  /*2080*/  @!P1 IMAD.WIDE.U32 R24, R28, R29, c[0x0][0x170] ;  /* 0x00005c001c189625 */ /* 0x001fe200078e001d */
[----:B---3--:R-:W-:-:S02]  /*2090*/  PRMT R18, RZ, 0x7610, R18 ;  /* 0x00007610ff127816 */ /* 0x008fc40000000012 */
[----:B------:R2:W5:Y:S01]  /*20a0*/  @!P2 LDG.E.U16 R17, [R30.64] ;  /* 0x000000041e11a981 */ /* 0x000562000c1e1500 */
[----:B------:R-:W-:Y:S01]  /*20b0*/  PRMT R19, RZ, 0x7610, R19 ;  /* 0x00007610ff137816 */ /* 0x000fe20000000013 */
[----:B-1----:R-:W-:Y:S02]  /*20c0*/  @!P3 IMAD.WIDE.U32 R6, R4, R33, c[0x0][0x170] ;  /* 0x00005c000406b625 */ /* 0x002fe400078e0021 */
        /* <DEDUP_REMOVED lines=28> */
.L_x_6931:
[----:B------:R-:W-:Y:S05]  /*2290*/  BSYNC B3 ;  /* 0x0000000000037941 */ /* 0x000fea0003800000 */
.L_x_6930:
        /* <DEDUP_REMOVED lines=18> */
.L_x_6933:
[----:B------:R-:W-:Y:S02]  /*23c0*/  ISETP.GE.AND P0, PT, R21, RZ, PT ;  /* 0x000000ff1500720c */ /* 0x000fe40003f06270 */
[----:B------:R-:W-:-:S11]  /*23d0*/  MOV R3, 0x3fd774eb ;  /* 0x3fd774eb00037802 */ /* 0x000fd60000000f00 */
[----:B------:R-:W-:-:S04]  /*23e0*/  @P0 FFMA.FTZ R2, R3, 0.93318945169448852539, -R2 ;  /* 0x3f6ee58103020823 */ /* 0x000fc80000010802 */
[----:B------:R-:W-:Y:S02]  /*23f0*/  @!P0 FFMA.FTZ R2, R3, 0.93318945169448852539, R2 ;  /* 0x3f6ee58103028823 */ /* 0x000fe40000010002 */
.L_x_6934:
[----:B------:R-:W-:Y:S05]  /*2400*/  BSYNC B0 ;  /* 0x0000000000007941 */ /* 0x000fea0003800000 */
.L_x_6932:
        /* <DEDUP_REMOVED lines=11> */
.L_x_6929:
[----:B------:R-:W-:Y:S05]  /*24c0*/  BSYNC B2 ;  /* 0x0000000000027941 */ /* 0x000fea0003800000 */
.L_x_6928:
[----:B-----5:R-:W0:Y:S01]  /*24d0*/  S2R R23, SR_TID.X ;  /* 0x0000000000177919 */ /* 0x020e220000002100 */
[----:B------:R-:W-:Y:S01]  /*24e0*/  BSSY B2, `(.L_x_6935) ;  /* 0x000003a000027945 */ /* 0x000fe20003800000 */
[----:B0-2---:R-:W-:-:S04]  /*24f0*/  IADD3 R25, R23, 0x80, RZ ;  /* 0x0000008017197810 */ /* 0x005fc80007ffe0ff */
        /* <DEDUP_REMOVED lines=21> */
.L_x_6938:
[----:B------:R-:W-:Y:S05]  /*2650*/  BSYNC B3 ;  /* 0x0000000000037941 */ /* 0x000fea0003800000 */
.L_x_6937:
        /* <DEDUP_REMOVED lines=18> */
.L_x_6940:
[----:B------:R-:W-:Y:S01]  /*2780*/  ISETP.GE.AND P0, PT, R27, RZ, PT ;  /* 0x000000ff1b00720c */ /* 0x000fe20003f06270 */
[----:B------:R-:W-:-:S12]  /*2790*/  IMAD.MOV.U32 R3, RZ, RZ, 0x3fd774eb ;  /* 0x3fd774ebff037424 */ /* 0x000fd800078e00ff */
[----:B------:R-:W-:-:S04]  /*27a0*/  @P0 FFMA.FTZ R2, R3, 0.93318945169448852539, -R2 ;  /* 0x3f6ee58103020823 */ /* 0x000fc80000010802 */
[----:B------:R-:W-:Y:S02]  /*27b0*/  @!P0 FFMA.FTZ R2, R3, 0.93318945169448852539, R2 ;  /* 0x3f6ee58103028823 */ /* 0x000fe40000010002 */
.L_x_6941:
[----:B------:R-:W-:Y:S05]  /*27c0*/  BSYNC B0 ;  /* 0x0000000000007941 */ /* 0x000fea0003800000 */
.L_x_6939:
        /* <DEDUP_REMOVED lines=11> */
.L_x_6936:
[----:B------:R-:W-:Y:S05]  /*2880*/  BSYNC B2 ;  /* 0x0000000000027941 */ /* 0x000fea0003800000 */
.L_x_6935:
        /* <DEDUP_REMOVED lines=23> */
.L_x_6945:
[----:B------:R-:W-:Y:S05]  /*2a00*/  BSYNC B3 ;  /* 0x0000000000037941 */ /* 0x000fea0003800000 */
.L_x_6944:
        /* <DEDUP_REMOVED lines=18> */
.L_x_6947:
[----:B------:R-:W-:Y:S02]  /*2b30*/  ISETP.GE.AND P0, PT, R10, RZ, PT ;  /* 0x000000ff0a00720c */ /* 0x000fe40003f06270 */
[----:B------:R-:W-:-:S11]  /*2b40*/  MOV R3, 0x3fd774eb ;  /* 0x3fd774eb00037802 */ /* 0x000fd60000000f00 */
[----:B------:R-:W-:-:S04]  /*2b50*/  @P0 FFMA.FTZ R2, R3, 0.93318945169448852539, -R2 ;  /* 0x3f6ee58103020823 */ /* 0x000fc80000010802 */
[----:B------:R-:W-:Y:S02]  /*2b60*/  @!P0 FFMA.FTZ R2, R3, 0.93318945169448852539, R2 ;  /* 0x3f6ee58103028823 */ /* 0x000fe40000010002 */
.L_x_6948:
[----:B------:R-:W-:Y:S05]  /*2b70*/  BSYNC B0 ;  /* 0x0000000000007941 */ /* 0x000fea0003800000 */
.L_x_6946:
        /* <DEDUP_REMOVED lines=11> */
.L_x_6943:
[----:B------:R-:W-:Y:S05]  /*2c30*/  BSYNC B2 ;  /* 0x0000000000027941 */ /* 0x000fea0003800000 */
.L_x_6942:
        /* <DEDUP_REMOVED lines=23> */
.L_x_6952:
[----:B------:R-:W-:Y:S05]  /*2db0*/  BSYNC B3 ;  /* 0x0000000000037941 */ /* 0x000fea0003800000 */
.L_x_6951:
        /* <DEDUP_REMOVED lines=18> */
.L_x_6954:
[----:B------:R-:W-:Y:S01]  /*2ee0*/  ISETP.GE.AND P0, PT, R12, RZ, PT ;  /* 0x000000ff0c00720c */ /* 0x000fe20003f06270 */
[----:B------:R-:W-:-:S12]  /*2ef0*/  IMAD.MOV.U32 R3, RZ, RZ, 0x3fd774eb ;  /* 0x3fd774ebff037424 */ /* 0x000fd800078e00ff */
[----:B------:R-:W-:-:S04]  /*2f00*/  @P0 FFMA.FTZ R2, R3, 0.93318945169448852539, -R2 ;  /* 0x3f6ee58103020823 */ /* 0x000fc80000010802 */
[----:B------:R-:W-:Y:S02]  /*2f10*/  @!P0 FFMA.FTZ R2, R3, 0.93318945169448852539, R2 ;  /* 0x3f6ee58103028823 */ /* 0x000fe40000010002 */
.L_x_6955:
[----:B------:R-:W-:Y:S05]  /*2f20*/  BSYNC B0 ;  /* 0x0000000000007941 */ /* 0x000fea0003800000 */
.L_x_6953:
        /* <DEDUP_REMOVED lines=11> */
.L_x_6950:
[----:B------:R-:W-:Y:S05]  /*2fe0*/  BSYNC B2 ;  /* 0x0000000000027941 */ /* 0x000fea0003800000 */
.L_x_6949:
        /* <DEDUP_REMOVED lines=23> */
.L_x_6959:
[----:B------:R-:W-:Y:S05]  /*3160*/  BSYNC B3 ;  /* 0x0000000000037941 */ /* 0x000fea0003800000 */
.L_x_6958:
        /* <DEDUP_REMOVED lines=18> */
.L_x_6961:
[----:B------:R-:W-:Y:S02]  /*3290*/  ISETP.GE.AND P0, PT, R14, RZ, PT ;  /* 0x000000ff0e00720c */ /* 0x000fe40003f06270 */
[----:B------:R-:W-:-:S11]  /*32a0*/  MOV R3, 0x3fd774eb ;  /* 0x3fd774eb00037802 */ /* 0x000fd60000000f00 */
[----:B------:R-:W-:-:S04]  /*32b0*/  @P0 FFMA.FTZ R2, R3, 0.93318945169448852539, -R2 ;  /* 0x3f6ee58103020823 */ /* 0x000fc80000010802 */
[----:B------:R-:W-:Y:S02]  /*32c0*/  @!P0 FFMA.FTZ R2, R3, 0.93318945169448852539, R2 ;  /* 0x3f6ee58103028823 */ /* 0x000fe40000010002 */
.L_x_6962:
[----:B------:R-:W-:Y:S05]  /*32d0*/  BSYNC B0 ;  /* 0x0000000000007941 */ /* 0x000fea0003800000 */
.L_x_6960:
        /* <DEDUP_REMOVED lines=11> */
.L_x_6957:
[----:B------:R-:W-:Y:S05]  /*3390*/  BSYNC B2 ;  /* 0x0000000000027941 */ /* 0x000fea0003800000 */
.L_x_6956:
        /* <DEDUP_REMOVED lines=23> */
.L_x_6966:
[----:B------:R-:W-:Y:S05]  /*3510*/  BSYNC B3 ;  /* 0x0000000000037941 */ /* 0x000fea0003800000 */
.L_x_6965:
        /* <DEDUP_REMOVED lines=18> */
.L_x_6968:
[----:B------:R-:W-:Y:S02]  /*3640*/  ISETP.GE.AND P0, PT, R16, RZ, PT ;  /* 0x000000ff1000720c */ /* 0x000fe40003f06270 */
[----:B------:R-:W-:-:S11]  /*3650*/  MOV R3, 0x3fd774eb ;  /* 0x3fd774eb00037802 */ /* 0x000fd60000000f00 */
[----:B------:R-:W-:-:S04]  /*3660*/  @P0 FFMA.FTZ R2, R3, 0.93318945169448852539, -R2 ;  /* 0x3f6ee58103020823 */ /* 0x000fc80000010802 */
[----:B------:R-:W-:Y:S02]  /*3670*/  @!P0 FFMA.FTZ R2, R3, 0.93318945169448852539, R2 ;  /* 0x3f6ee58103028823 */ /* 0x000fe40000010002 */
.L_x_6969:
[----:B------:R-:W-:Y:S05]  /*3680*/  BSYNC B0 ;  /* 0x0000000000007941 */ /* 0x000fea0003800000 */
.L_x_6967:
        /* <DEDUP_REMOVED lines=11> */
.L_x_6964:
[----:B------:R-:W-:Y:S05]  /*3740*/  BSYNC B2 ;  /* 0x0000000000027941 */ /* 0x000fea0003800000 */
.L_x_6963:
        /* <DEDUP_REMOVED lines=23> */
.L_x_6973:
[----:B------:R-:W-:Y:S05]  /*38c0*/  BSYNC B3 ;  /* 0x0000000000037941 */ /* 0x000fea0003800000 */
.L_x_6972:
        /* <DEDUP_REMOVED lines=18> */
.L_x_6975:
[----:B------:R-:W-:Y:S01]  /*39f0*/  ISETP.GE.AND P0, PT, R18, RZ, PT ;  /* 0x000000ff1200720c */ /* 0x000fe20003f06270 */
[----:B------:R-:W-:-:S12]  /*3a00*/  IMAD.MOV.U32 R3, RZ, RZ, 0x3fd774eb ;  /* 0x3fd774ebff037424 */ /* 0x000fd800078e00ff */
[----:B------:R-:W-:-:S04]  /*3a10*/  @P0 FFMA.FTZ R2, R3, 0.93318945169448852539, -R2 ;  /* 0x3f6ee58103020823 */ /* 0x000fc80000010802 */
[----:B------:R-:W-:Y:S02]  /*3a20*/  @!P0 FFMA.FTZ R2, R3, 0.93318945169448852539, R2 ;  /* 0x3f6ee58103028823 */ /* 0x000fe40000010002 */
.L_x_6976:
[----:B------:R-:W-:Y:S05]  /*3a30*/  BSYNC B0 ;  /* 0x0000000000007941 */ /* 0x000fea0003800000 */
.L_x_6974:
        /* <DEDUP_REMOVED lines=11> */
.L_x_6971:
[----:B------:R-:W-:Y:S05]  /*3af0*/  BSYNC B2 ;  /* 0x0000000000027941 */ /* 0x000fea0003800000 */
.L_x_6970:
        /* <DEDUP_REMOVED lines=23> */
.L_x_6980:
[----:B------:R-:W-:Y:S05]  /*3c70*/  BSYNC B3 ;  /* 0x0000000000037941 */ /* 0x000fea0003800000 */
.L_x_6979:
        /* <DEDUP_REMOVED lines=18> */
.L_x_6982:
[----:B------:R-:W-:Y:S02]  /*3da0*/  ISETP.GE.AND P0, PT, R20, RZ, PT ;  /* 0x000000ff1400720c */ /* 0x000fe40003f06270 */
[----:B------:R-:W-:-:S11]  /*3db0*/  MOV R3, 0x3fd774eb ;  /* 0x3fd774eb00037802 */ /* 0x000fd60000000f00 */
[----:B------:R-:W-:-:S04]  /*3dc0*/  @P0 FFMA.FTZ R2, R3, 0.93318945169448852539, -R2 ;  /* 0x3f6ee58103020823 */ /* 0x000fc80000010802 */
[----:B------:R-:W-:Y:S02]  /*3dd0*/  @!P0 FFMA.FTZ R2, R3, 0.93318945169448852539, R2 ;  /* 0x3f6ee58103028823 */ /* 0x000fe40000010002 */
.L_x_6983:
[----:B------:R-:W-:Y:S05]  /*3de0*/  BSYNC B0 ;  /* 0x0000000000007941 */ /* 0x000fea0003800000 */
.L_x_6981:
        /* <DEDUP_REMOVED lines=11> */
.L_x_6978:
[----:B------:R-:W-:Y:S05]  /*3ea0*/  BSYNC B2 ;  /* 0x0000000000027941 */ /* 0x000fea0003800000 */
.L_x_6977:
[----:B------:R-:W-:Y:S01]  /*3eb0*/  ISETP.GE.AND P0, PT, R23, R8, PT ;  /* 0x000000081700720c */ /* 0x000fe20003f06270 */
[----:B------:R-:W-:Y:S01]  /*3ec0*/  BSSY B0, `(.L_x_6984) ;  /* 0x0000034000007945 */ /* 0x000fe20003800000 */
[----:B------:R-:W-:Y:S11]  /*3ed0*/  BSSY B1, `(.L_x_6985) ;  /* 0x000002c000017945 */ /* 0x000ff60003800000 */
[----:B------:R-:W-:Y:S05]  /*3ee0*/  @P0 BRA `(.L_x_6986) ;  /* 0x000000d000000947 */ /* 0x000fea0003800000 */
[----:B------:R-:W0:Y:S01]  /*3ef0*/  S2R R3, SR_TID.X ;  /* 0x0000000000037919 */ /* 0x000e220000002100 */
[----:B------:R-:W-:Y:S01]  /*3f00*/  HFMA2.MMA R5, -RZ, RZ, 0, 1.1920928955078125e-07 ;  /* 0x00000002ff057435 */ /* 0x000fe200000001ff */
[----:B------:R-:W-:-:S05]  /*3f10*/  IMAD.MOV.U32 R23, RZ, RZ, R25 ;  /* 0x000000ffff177224 */ /* 0x000fca00078e0019 */
[----:B------:R-:W-:Y:S02]  /*3f20*/  ISETP.GE.AND P0, PT, R23, R8, PT ;  /* 0x000000081700720c */ /* 0x000fe40003f06270 */
[----:B0-----:R-:W-:-:S05]  /*3f30*/  IADD3 R4, R0, R3, RZ ;  /* 0x0000000300047210 */ /* 0x001fca0007ffe0ff */
[----:B------:R-:W-:-:S05]  /*3f40*/  IMAD.WIDE.U32 R4, R4, R5, c[0x0][0x168] ;  /* 0x00005a0004047625 */ /* 0x000fca00078e0005 */
[----:B------:R0:W-:Y:S01]  /*3f50*/  STG.E.U16 [R4.64], R21 ;  /* 0x0000001504007986 */ /* 0x0001e2000c101504 */
[----:B------:R-:W-:Y:S05]  /*3f60*/  @P0 BRA `(.L_x_6987) ;  /* 0x000000c000000947 */ /* 0x000fea0003800000 */
[----:B0-----:R-:W-:Y:S02]  /*3f70*/  IADD3 R4, R0, R23, RZ ;  /* 0x0000001700047210 */ /* 0x001fe40007ffe0ff */
[----:B------:R-:W-:Y:S02]  /*3f80*/  MOV R5, 0x2 ;  /* 0x0000000200057802 */ /* 0x000fe40000000f00 */
[----:B------:R-:W-:-:S03]  /*3f90*/  IADD3 R23, R23, 0x80, RZ ;  /* 0x0000008017177810 */ /* 0x000fc60007ffe0ff */
[----:B------:R-:W-:-:S05]  /*3fa0*/  IMAD.WIDE.U32 R4, R4, R5, c[0x0][0x168] ;  /* 0x00005a0004047625 */ /* 0x000fca00078e0005 */
[----:B------:R0:W-:Y:S02]  /*3fb0*/  STG.E.U16 [R4.64], R22 ;  /* 0x0000001604007986 */ /* 0x0001e4000c101504 */
.L_x_6986:
[----:B------:R-:W-:-:S13]  /*3fc0*/  ISETP.GE.AND P0, PT, R23, R8, PT ;  /* 0x000000081700720c */ /* 0x000fda0003f06270 */
[----:B------:R-:W-:Y:S05]  /*3fd0*/  @P0 BRA `(.L_x_6988) ;  /* 0x000000c000000947 */ /* 0x000fea0003800000 */
[----:B0-----:R-:W-:Y:S01]  /*3fe0*/  MOV R5, 0x2 ;  /* 0x0000000200057802 */ /* 0x001fe20000000f00 */
[----:B------:R-:W-:Y:S01]  /*3ff0*/  IMAD.IADD R4, R0, 0x1, R23 ;  /* 0x0000000100047824 */ /* 0x000fe200078e0217 */
[----:B------:R-:W-:-:S03]  /*4000*/  IADD3 R23, R23, 0x80, RZ ;  /* 0x0000008017177810 */ /* 0x000fc60007ffe0ff */
[----:B------:R-:W-:-:S05]  /*4010*/  IMAD.WIDE.U32 R4, R4, R5, c[0x0][0x168] ;  /* 0x00005a0004047625 */ /* 0x000fca00078e0005 */
[----:B------:R0:W-:Y:S02]  /*4020*/  STG.E.U16 [R4.64], R9 ;  /* 0x0000000904007986 */ /* 0x0001e4000c101504 */
.L_x_6987:
[----:B------:R-:W-:-:S13]  /*4030*/  ISETP.GE.AND P0, PT, R23, R8, PT ;  /* 0x000000081700720c */ /* 0x000fda0003f06270 */
[----:B------:R-:W-:Y:S05]  /*4040*/  @P0 BRA `(.L_x_6989) ;  /* 0x000000c000000947 */ /* 0x000fea0003800000 */
[----:B0-----:R-:W-:Y:S01]  /*4050*/  IADD3 R4, R0, R23, RZ ;  /* 0x0000001700047210 */ /* 0x001fe20007ffe0ff */
[----:B------:R-:W-:Y:S01]  /*4060*/  IMAD.MOV.U32 R5, RZ, RZ, 0x2 ;  /* 0x00000002ff057424 */ /* 0x000fe200078e00ff */
[----:B------:R-:W-:-:S03]  /*4070*/  IADD3 R23, R23, 0x80, RZ ;  /* 0x0000008017177810 */ /* 0x000fc60007ffe0ff */
[----:B------:R-:W-:-:S05]  /*4080*/  IMAD.WIDE.U32 R4, R4, R5, c[0x0][0x168] ;  /* 0x00005a0004047625 */ /* 0x000fca00078e0005 */
[----:B------:R0:W-:Y:S02]  /*4090*/  STG.E.U16 [R4.64], R10 ;  /* 0x0000000a04007986 */ /* 0x0001e4000c101504 */
.L_x_6988:
[----:B------:R-:W-:-:S13]  /*40a0*/  ISETP.GE.AND P0, PT, R23, R8, PT ;  /* 0x000000081700720c */ /* 0x000fda0003f06270 */
[----:B------:R-:W-:Y:S05]  /*40b0*/  @P0 BRA `(.L_x_6990) ;  /* 0x000000d000000947 */ /* 0x000fea0003800000 */
[----:B0-----:R-:W-:Y:S01]  /*40c0*/  HFMA2.MMA R5, -RZ, RZ, 0, 1.1920928955078125e-07 ;  /* 0x00000002ff057435 */ /* 0x001fe200000001ff */
[----:B------:R-:W-:Y:S02]  /*40d0*/  IADD3 R4, R0, R23, RZ ;  /* 0x0000001700047210 */ /* 0x000fe40007ffe0ff */
[----:B------:R-:W-:-:S07]  /*40e0*/  IADD3 R23, R23, 0x80, RZ ;  /* 0x0000008017177810 */ /* 0x000fce0007ffe0ff */
[----:B------:R-:W-:-:S05]  /*40f0*/  IMAD.WIDE.U32 R4, R4, R5, c[0x0][0x168] ;  /* 0x00005a0004047625 */ /* 0x000fca00078e0005 */
[----:B------:R0:W-:Y:S02]  /*4100*/  STG.E.U16 [R4.64], R11 ;  /* 0x0000000b04007986 */ /* 0x0001e4000c101504 */
.L_x_6989:
[----:B------:R-:W-:-:S13]  /*4110*/  ISETP.GE.AND P0, PT, R23, R8, PT ;  /* 0x000000081700720c */ /* 0x000fda0003f06270 */
[----:B------:R-:W-:Y:S01]  /*4120*/  @P0 BREAK B1 ;  /* 0x0000000000010942 */ /* 0x000fe20003800000 */
[----:B------:R-:W-:Y:S05]  /*4130*/  @P0 BRA `(.L_x_6991) ;  /* 0x000000c000000947 */ /* 0x000fea0003800000 */
[----:B0-----:R-:W-:Y:S01]  /*4140*/  MOV R5, 0x2 ;  /* 0x0000000200057802 */ /* 0x001fe20000000f00 */
[----:B------:R-:W-:Y:S01]  /*4150*/  IMAD.IADD R4, R0, 0x1, R23 ;  /* 0x0000000100047824 */ /* 0x000fe200078e0217 */
[----:B------:R-:W-:-:S03]  /*4160*/  IADD3 R23, R23, 0x80, RZ ;  /* 0x0000008017177810 */ /* 0x000fc60007ffe0ff */
[----:B------:R-:W-:-:S05]  /*4170*/  IMAD.WIDE.U32 R4, R4, R5, c[0x0][0x168] ;  /* 0x00005a0004047625 */ /* 0x000fca00078e0005 */
[----:B------:R0:W-:Y:S02]  /*4180*/  STG.E.U16 [R4.64], R12 ;  /* 0x0000000c04007986 */ /* 0x0001e4000c101504 */
.L_x_6990:
[----:B------:R-:W-:Y:S05]  /*4190*/  BSYNC B1 ;  /* 0x0000000000017941 */ /* 0x000fea0003800000 */
.L_x_6985:
[----:B------:R-:W-:-:S13]  /*41a0*/  ISETP.GE.AND P0, PT, R23, R8, PT ;  /* 0x000000081700720c */ /* 0x000fda0003f06270 */
[----:B0-----:R-:W-:Y:S01]  /*41b0*/  @!P0 IADD3 R4, R0, R23, RZ ;  /* 0x0000001700048210 */ /* 0x001fe20007ffe0ff */
[----:B------:R-:W-:Y:S01]  /*41c0*/  @!P0 IMAD.MOV.U32 R5, RZ, RZ, 0x2 ;  /* 0x00000002ff058424 */ /* 0x000fe200078e00ff */
[----:B------:R-:W-:-:S03]  /*41d0*/  @!P0 IADD3 R23, R23, 0x80, RZ ;  /* 0x0000008017178810 */ /* 0x000fc60007ffe0ff */
[----:B------:R-:W-:-:S05]  /*41e0*/  @!P0 IMAD.WIDE.U32 R4, R4, R5, c[0x0][0x168] ;  /* 0x00005a0004048625 */ /* 0x000fca00078e0005 */
[----:B------:R0:W-:Y:S02]  /*41f0*/  @!P0 STG.E.U16 [R4.64], R13 ;  /* 0x0000000d04008986 */ /* 0x0001e4000c101504 */
.L_x_6991:
[----:B------:R-:W-:Y:S05]  /*4200*/  BSYNC B0 ;  /* 0x0000000000007941 */ /* 0x000fea0003800000 */
.L_x_6984:
[----:B------:R-:W-:Y:S01]  /*4210*/  WARPSYNC 0xffffffff ;  /* 0xffffffff00007948 */ /* 0x000fe20003800000 */
[----:B------:R-:W-:-:S13]  /*4220*/  ISETP.GE.AND P0, PT, R23, R8, PT ;  /* 0x000000081700720c */ /* 0x000fda0003f06270 */
[----:B------:R-:W-:Y:S05]  /*4230*/  @P0 EXIT ;  /* 0x000000000000094d */ /* 0x000fea0003800000 */
[----:B------:R-:W-:Y:S01]  /*4240*/  IADD3 R3, R0, R23, RZ ;  /* 0x0000001700037210 */ /* 0x000fe20007ffe0ff */
[----:B------:R-:W-:Y:S01]  /*4250*/  HFMA2.MMA R0, -RZ, RZ, 0, 1.1920928955078125e-07 ;  /* 0x00000002ff007435 */ /* 0x000fe200000001ff */
[----:B0-----:R-:W-:-:S09]  /*4260*/  PRMT R4, R2, 0x7610, R4 ;  /* 0x0000761002047816 */ /* 0x001fd20000000004 */
[----:B------:R-:W-:-:S05]  /*4270*/  IMAD.WIDE.U32 R2, R3, R0, c[0x0][0x168] ;  /* 0x00005a0003027625 */ /* 0x000fca00078e0000 */
[----:B------:R-:W-:Y:S01]  /*4280*/  STG.E.U16 [R2.64], R4 ;  /* 0x0000000402007986 */ /* 0x000fe2000c101504 */
[----:B------:R-:W-:Y:S05]  /*4290*/  EXIT ;  /* 0x000000000000794d */ /* 0x000fea0003800000 */
        .weak           $__internal_5_$__cuda_sm3x_div_rn_ftz_f32_slowpath
        .type           $__internal_5_$__cuda_sm3x_div_rn_ftz_f32_slowpath,@function
        .size           $__internal_5_$__cuda_sm3x_div_rn_ftz_f32_slowpath,(.L_x_17659 - $__internal_5_$__cuda_sm3x_div_rn_ftz_f32_slowpath)
$__internal_5_$__cuda_sm3x_div_rn_ftz_f32_slowpath:
        /* <DEDUP_REMOVED lines=32> */
.L_x_6994:
[----:B------:R-:W-:Y:S05]  /*44a0*/  BSYNC B1 ;  /* 0x0000000000017941 */ /* 0x000fea0003800000 */
.L_x_6993:
[----:B------:R-:W-:Y:S01]  /*44b0*/  IADD3 R3, R3, -0x7f, RZ ;  /* 0xffffff8103037810 */ /* 0x000fe20007ffe0ff */
[----:B------:R-:W-:Y:S01]  /*44c0*/  BSSY B1, `(.L_x_6999) ;  /* 0x000001b000017945 */ /* 0x000fe20003800000 */
[----:B------:R-:W-:-:S03]  /*44d0*/  IADD3 R6, R6, -0x7f, RZ ;  /* 0xffffff8106067810 */ /* 0x000fc60007ffe0ff */
[----:B------:R-:W-:Y:S02]  /*44e0*/  IMAD R29, R3, -0x800000, R4 ;  /* 0xff800000031d7824 */ /* 0x000fe400078e0204 */
[----:B------:R-:W-:Y:S02]  /*44f0*/  IMAD R7, R6, -0x800000, R7 ;  /* 0xff80000006077824 */ /* 0x000fe400078e0207 */
        /* <DEDUP_REMOVED lines=8> */
[----:B------:R-:W-:Y:S02]  /*4580*/  FFMA.FTZ R4, R5, R4, R26 ;  /* 0x0000000405047223 */ /* 0x000fe4000001001a */
[----:B------:R-:W-:-:S03]  /*4590*/  IMAD.IADD R5, R6, 0x1, -R3 ;  /* 0x0000000106057824 */ /* 0x000fc600078e0a03 */
[----:B------:R-:W-:-:S04]  /*45a0*/  SHF.R.U32.HI R6, RZ, 0x17, R4 ;  /* 0x00000017ff067819 */ /* 0x000fc80000011604 */
[----:B------:R-:W-:-:S04]  /*45b0*/  LOP3.LUT R6, R6, 0xff, RZ, 0xc0, !PT ;  /* 0x000000ff06067812 */ /* 0x000fc800078ec0ff */
[----:B------:R-:W-:-:S04]  /*45c0*/  IADD3 R3, R6, R5, RZ ;  /* 0x0000000506037210 */ /* 0x000fc80007ffe0ff */
[----:B------:R-:W-:-:S04]  /*45d0*/  IADD3 R6, R3, -0x1, RZ ;  /* 0xffffffff03067810 */ /* 0x000fc80007ffe0ff */
[----:B------:R-:W-:-:S13]  /*45e0*/  ISETP.GE.U32.AND P0, PT, R6, 0xfe, PT ;  /* 0x000000fe0600780c */ /* 0x000fda0003f06070 */
[----:B------:R-:W-:Y:S05]  /*45f0*/  @!P0 BRA `(.L_x_7000) ;  /* 0x0000006000008947 */ /* 0x000fea0003800000 */
[----:B------:R-:W-:-:S13]  /*4600*/  ISETP.GT.AND P0, PT, R3, 0xfe, PT ;  /* 0x000000fe0300780c */ /* 0x000fda0003f04270 */
[----:B------:R-:W-:Y:S02]  /*4610*/  @!P0 ISETP.GE.AND P1, PT, R3, 0x1, PT ;  /* 0x000000010300880c */ /* 0x000fe40003f26270 */
[----:B------:R-:W-:-:S04]  /*4620*/  LOP3.LUT R3, R4, 0x80000000, RZ, 0xc0, !PT ;  /* 0x8000000004037812 */ /* 0x000fc800078ec0ff */
[C---:B------:R-:W-:Y:S02]  /*4630*/  @!P0 SEL R4, R3.reuse, R4, !P1 ;  /* 0x0000000403048207 */ /* 0x040fe40004800000 */
[----:B------:R-:W-:Y:S01]  /*4640*/  @P0 LOP3.LUT R4, R3, 0x7f800000, RZ, 0xfc, !PT ;  /* 0x7f80000003040812 */ /* 0x000fe200078efcff */
[----:B------:R-:W-:Y:S05]  /*4650*/  BRA `(.L_x_7001) ;  /* 0x0000001000007947 */ /* 0x000fea0003800000 */
.L_x_7000:
[----:B------:R-:W-:Y:S02]  /*4660*/  LEA R4, R5, R4, 0x17 ;  /* 0x0000000405047211 */ /* 0x000fe400078eb8ff */
.L_x_7001:
[----:B------:R-:W-:Y:S05]  /*4670*/  BSYNC B1 ;  /* 0x0000000000017941 */ /* 0x000fea0003800000 */
.L_x_6999:
[----:B------:R-:W-:Y:S01]  /*4680*/  IMAD.MOV.U32 R3, RZ, RZ, R4 ;  /* 0x000000ffff037224 */ /* 0x000fe200078e0004 */
[----:B------:R-:W-:Y:S05]  /*4690*/  BRA `(.L_x_7002) ;  /* 0x0000008000007947 */ /* 0x000fea0003800000 */
.L_x_6998:
[----:B------:R-:W-:-:S04]  /*46a0*/  LOP3.LUT R7, R4, 0x80000000, R7, 0x48, !PT ;  /* 0x8000000004077812 */ /* 0x000fc800078e4807 */
[----:B------:R-:W-:Y:S01]  /*46b0*/  LOP3.LUT R3, R7, 0x7f800000, RZ, 0xfc, !PT ;  /* 0x7f80000007037812 */ /* 0x000fe200078efcff */
[----:B------:R-:W-:Y:S05]  /*46c0*/  BRA `(.L_x_7002) ;  /* 0x0000005000007947 */ /* 0x000fea0003800000 */
.L_x_6997:
[----:B------:R-:W-:Y:S01]  /*46d0*/  LOP3.LUT R3, R4, 0x80000000, R7, 0x48, !PT ;  /* 0x8000000004037812 */ /* 0x000fe200078e4807 */
[----:B------:R-:W-:Y:S05]  /*46e0*/  BRA `(.L_x_7002) ;  /* 0x0000003000007947 */ /* 0x000fea0003800000 */
.L_x_6996:
[----:B------:R-:W0:Y:S01]  /*46f0*/  MUFU.RSQ R3, -QNAN ;  /* 0xffc0000000037908 */ /* 0x000e220000001400 */
[----:B------:R-:W-:Y:S05]  /*4700*/  BRA `(.L_x_7002) ;  /* 0x0000001000007947 */ /* 0x000fea0003800000 */
.L_x_6995:
[----:B------:R-:W-:Y:S02]  /*4710*/  FADD.FTZ R3, R7, R4 ;  /* 0x0000000407037221 */ /* 0x000fe40000010000 */
.L_x_7002:
[----:B------:R-:W-:Y:S05]  /*4720*/  BSYNC B0 ;  /* 0x0000000000007941 */ /* 0x000fea0003800000 */
.L_x_6992:
[----:B------:R-:W-:Y:S01]  /*4730*/  HFMA2.MMA R5, -RZ, RZ, 0, 0 ;  /* 0x00000000ff057435 */ /* 0x000fe200000001ff */
[----:B------:R-:W-:-:S05]  /*4740*/  MOV R4, R2 ;  /* 0x0000000200047202 */ /* 0x000fca0000000f00 */
[----:B------:R-:W-:Y:S05]  /*4750*/  RET.REL.NODEC R4 `(_ZN2at6native29vectorized_elementwise_kernelILi4ENS0_13BinaryFunctorIN3c108BFloat16ES4_S4_ZZZNS0_17atan2_kernel_cudaERNS_18TensorIteratorBaseEENKUlvE_clEvENKUlvE2_clEvEUlS4_S4_E_EESt5arrayIPcLm3EEEEviT0_T1_) ;  /* 0xffffb8a004007950 */ /* 0x000fea0003c3ffff */
.L_x_7003:
        /* <DEDUP_REMOVED lines=10> */
.L_x_17659:


//--------------------- .text._ZN2at6native29vectorized_elementwise_kernelILi8ENS0_13BinaryFunctorIN3c108BFloat16ES4_S4_ZZZNS0_17atan2_kernel_cudaERNS_18TensorIteratorBaseEENKUlvE_clEvENKUlvE2_clEvEUlS4_S4_E_EESt5arrayIPcLm3EEEEviT0_T1_ --------------------------
	.section	.text._ZN2at6native29vectorized_elementwise_kernelILi8ENS0_13BinaryFunctorIN3c108BFloat16ES4_S4_ZZZNS0_17atan2_kernel_cudaERNS_18TensorIteratorBaseEENKUlvE_clEvENKUlvE2_clEvEUlS4_S4_E_EESt5arrayIPcLm3EEEEviT0_T1_,"ax",@progbits
	.sectioninfo	@"SHI_REGISTERS=4"
	.align	128
        .global         _ZN2at6native29vectorized_elementwise_kernelILi8ENS0_13BinaryFunctorIN3c108BFloat16ES4_S4_ZZZNS0_17atan2_kernel_cudaERNS_18TensorIteratorBaseEENKUlvE_clEvENKUlvE2_clEvEUlS4_S4_E_EESt5arrayIPcLm3EEEEviT0_T1_
        .type           _ZN2at6native29vectorized_elementwise_kernelILi8ENS0_13BinaryFunctorIN3c108BFloat16ES4_S4_ZZZNS0_17atan2_kernel_cudaERNS_18TensorIteratorBaseEENKUlvE_clEvENKUlvE2_clEvEUlS4_S4_E_EESt5arrayIPcLm3EEEEviT0_T1_,@function
        .size           _ZN2at6native29vectorized_elementwise_kernelILi8ENS0_13BinaryFunctorIN3c108BFloat16ES4_S4_ZZZNS0_17atan2_kernel_cudaERNS_18TensorIteratorBaseEENKUlvE_clEvENKUlvE2_clEvEUlS4_S4_E_EESt5arrayIPcLm3EEEEviT0_T1_,(.L_x_17788 - _ZN2at6native29vectorized_elementwise_kernelILi8ENS0_13BinaryFunctorIN3c108BFloat16ES4_S4_ZZZNS0_17atan2_kernel_cudaERNS_18TensorIteratorBaseEENKUlvE_clEvENKUlvE2_clEvEUlS4_S4_E_EESt5arrayIPcLm3EEEEviT0_T1_)
        .other          _ZN2at6native29vectorized_elementwise_kernelILi8ENS0_13BinaryFunctorIN3c108BFloat16ES4_S4_ZZZNS0_17atan2_kernel_cudaERNS_18TensorIteratorBaseEENKUlvE_clEvENKUlvE2_clEvEUlS4_S4_E_EESt5arrayIPcLm3EEEEviT0_T1_,@"STO_CUDA_ENTRY STV_DEFAULT"
_ZN2at6native29vectorized_elementwise_kernelILi8ENS0_13BinaryFunctorIN3c108BFloat16ES4_S4_ZZZNS0_17atan2_kernel_cudaERNS_18TensorIteratorBaseEENKUlvE_clEvENKUlvE2_clEvEUlS4_S4_E_EESt5arrayIPcLm3EEEEviT0_T1_:
.text._ZN2at6native29vectorized_elementwise_kernelILi8ENS0_13BinaryFunctorIN3c108BFloat16ES4_S4_ZZZNS0_17atan2_kernel_cudaERNS_18TensorIteratorBaseEENKUlvE_clEvENKUlvE2_clEvEUlS4_S4_E_EESt5arrayIPcLm3EEEEviT0_T1_:
[----:B------:R-:W-:Y:S02]  /*0000*/  MOV R1, c[0x0][0x28] ;  /* 0x00000a0000017a02 */ /* 0x000fe40000000f00 */
[----:B------:R-:W-:Y:S05]  /*0010*/  EXIT ;  /* 0x000000000000794d */ /* 0x000fea0003800000 */
.L_x_7004:
        /* <DEDUP_REMOVED lines=14> */
.L_x_17788:


//--------------------- .text._ZN2at6native18elementwise_kernelILi128ELi4EZNS0_15gpu_kernel_implINS0_13BUnaryFunctorIN3c108BFloat16ES5_S5_ZZZNS0_17atan2_kernel_cudaERNS_18TensorIteratorBaseEENKUlvE_clEvENKUlvE2_clEvEUlS5_S5_E_EEEEvS7_RKT_EUliE_EEviT1_ --------------------------
	.section	.text._ZN2at6native18elementwise_kernelILi128ELi4EZNS0_15gpu_kernel_implINS0_13BUnaryFunctorIN3c108BFloat16ES5_S5_ZZZNS0_17atan2_kernel_cudaERNS_18TensorIteratorBaseEENKUlvE_clEvENKUlvE2_clEvEUlS5_S5_E_EEEEvS7_RKT_EUliE_EEviT1_,"ax",@progbits
	.sectioninfo	@"SHI_REGISTERS=26"
	.align	128
        .global         _ZN2at6native18elementwise_kernelILi128ELi4EZNS0_15gpu_kernel_implINS0_13BUnaryFunctorIN3c108BFloat16ES5_S5_ZZZNS0_17atan2_kernel_cudaERNS_18TensorIteratorBaseEENKUlvE_clEvENKUlvE2_clEvEUlS5_S5_E_EEEEvS7_RKT_EUliE_EEviT1_
        .type           _ZN2at6native18elementwise_kernelILi128ELi4EZNS0_15gpu_kernel_implINS0_13BUnaryFunctorIN3c108BFloat16ES5_S5_ZZZNS0_17atan2_kernel_cudaERNS_18TensorIteratorBaseEENKUlvE_clEvENKUlvE2_clEvEUlS5_S5_E_EEEEvS7_RKT_EUliE_EEviT1_,@function
        .size           _ZN2at6native18elementwise_kernelILi128ELi4EZNS0_15gpu_kernel_implINS0_13BUnaryFunctorIN3c108BFloat16ES5_S5_ZZZNS0_17atan2_kernel_cudaERNS_18TensorIteratorBaseEENKUlvE_clEvENKUlvE2_clEvEUlS5_S5_E_EEEEvS7_RKT_EUliE_EEviT1_,(.L_x_17660 - _ZN2at6native18elementwise_kernelILi128ELi4EZNS0_15gpu_kernel_implINS0_13BUnaryFunctorIN3c108BFloat16ES5_S5_ZZZNS0_17atan2_kernel_cudaERNS_18TensorIteratorBaseEENKUlvE_clEvENKUlvE2_clEvEUlS5_S5_E_EEEEvS7_RKT_EUliE_EEviT1_)
        .other          _ZN2at6native18elementwise_kernelILi128ELi4EZNS0_15gpu_kernel_implINS0_13BUnaryFunctorIN3c108BFloat16ES5_S5_ZZZNS0_17atan2_kernel_cudaERNS_18TensorIteratorBaseEENKUlvE_clEvENKUlvE2_clEvEUlS5_S5_E_EEEEvS7_RKT_EUliE_EEviT1_,@"STO_CUDA_ENTRY STV_DEFAULT"
_ZN2at6native18elementwise_kernelILi128ELi4EZNS0_15gpu_kernel_implINS0_13BUnaryFunctorIN3c108BFloat16ES5_S5_ZZZNS0_17atan2_kernel_cudaERNS_18TensorIteratorBaseEENKUlvE_clEvENKUlvE2_clEvEUlS5_S5_E_EEEEvS7_RKT_EUliE_EEviT1_:
.text._ZN2at6native18elementwise_kernelILi128ELi4EZNS0_15gpu_kernel_implINS0_13BUnaryFunctorIN3c108BFloat16ES5_S5_ZZZNS0_17atan2_kernel_cudaERNS_18TensorIteratorBaseEENKUlvE_clEvENKUlvE2_clEvEUlS5_S5_E_EEEEvS7_RKT_EUliE_EEviT1_:
        /* <DEDUP_REMOVED lines=236> */
.L_x_7007:
        /* <DEDUP_REMOVED lines=21> */
.L_x_7011:
[----:B------:R-:W2:Y:S02]  /*1010*/  LDG.E.U8 R2, [R2.64] ;  /* 0x0000002402027981 */ /* 0x000ea4000c1e1100 */
[----:B--2---:R-:W0:Y:S02]  /*1020*/  I2F.U16 R0, R2 ;  /* 0x0000000200007306 */ /* 0x004e240000101000 */
[----:B0-----:R-:W-:-:S04]  /*1030*/  F2FP.BF16.PACK_AB R0, RZ, R0 ;  /* 0x00000000ff00723e */ /* 0x001fc800000010ff */
[----:B------:R-:W-:Y:S01]  /*1040*/  PRMT R9, R0, 0x7610, R9 ;  /* 0x0000761000097816 */ /* 0x000fe20000000009 */
[----:B------:R-:W-:Y:S05]  /*1050*/  BRA `(.L_x_7013) ;  /* 0x00000f0000007947 */ /* 0x000fea0003800000 */
.L_x_7010:
        /* <DEDUP_REMOVED lines=11> */
.L_x_7015:
[----:B------:R-:W2:Y:S02]  /*1110*/  LDG.E R2, [R2.64] ;  /* 0x0000002402027981 */ /* 0x000ea4000c1e1900 */
[----:B--2---:R-:W0:Y:S02]  /*1120*/  I2F R0, R2 ;  /* 0x0000000200007306 */ /* 0x004e240000201400 */
[----:B0-----:R-:W-:-:S04]  /*1130*/  F2FP.BF16.PACK_AB R0, RZ, R0 ;  /* 0x00000000ff00723e */ /* 0x001fc800000010ff */
[----:B------:R-:W-:Y:S01]  /*1140*/  PRMT R9, R0, 0x7610, R9 ;  /* 0x0000761000097816 */ /* 0x000fe20000000009 */
[----:B------:R-:W-:Y:S05]  /*1150*/  BRA `(.L_x_7013) ;  /* 0x00000e0000007947 */ /* 0x000fea0003800000 */
.L_x_7014:
[----:B------:R-:W2:Y:S02]  /*1160*/  LDG.E.U16 R2, [R2.64] ;  /* 0x0000002402027981 */ /* 0x000ea4000c1e1500 */
[----:B--2---:R-:W0:Y:S02]  /*1170*/  I2F.S16 R0, R2 ;  /* 0x0000000200007306 */ /* 0x004e240000101400 */
[----:B0-----:R-:W-:-:S04]  /*1180*/  F2FP.BF16.PACK_AB R0, RZ, R0 ;  /* 0x00000000ff00723e */ /* 0x001fc800000010ff */
[----:B------:R-:W-:Y:S01]  /*1190*/  PRMT R9, R0, 0x7610, R9 ;  /* 0x0000761000097816 */ /* 0x000fe20000000009 */
[----:B------:R-:W-:Y:S05]  /*11a0*/  BRA `(.L_x_7013) ;  /* 0x00000db000007947 */ /* 0x000fea0003800000 */
.L_x_7009:
        /* <DEDUP_REMOVED lines=9> */
.L_x_7017:
[----:B------:R-:W2:Y:S02]  /*1240*/  LDG.E.U16 R0, [R2.64] ;  /* 0x0000002402007981 */ /* 0x000ea4000c1e1500 */
[----:B--2---:R-:W-:-:S05]  /*1250*/  HADD2.F32 R0, -RZ, R0.H0_H0 ;  /* 0x20000000ff007230 */ /* 0x004fca0000004100 */
[----:B------:R-:W-:-:S04]  /*1260*/  F2FP.BF16.PACK_AB R0, RZ, R0 ;  /* 0x00000000ff00723e */ /* 0x000fc800000010ff */
[----:B------:R-:W-:Y:S01]  /*1270*/  PRMT R9, R0, 0x7610, R9 ;  /* 0x0000761000097816 */ /* 0x000fe20000000009 */
[----:B------:R-:W-:Y:S05]  /*1280*/  BRA `(.L_x_7013) ;  /* 0x00000cd000007947 */ /* 0x000fea0003800000 */
.L_x_7016:
        /* <DEDUP_REMOVED lines=9> */
.L_x_7019:
[----:B------:R-:W2:Y:S02]  /*1320*/  LDG.E.U16 R2, [R2.64] ;  /* 0x0000002402027981 */ /* 0x000ea4000c1e1500 */
[----:B--2---:R-:W-:-:S05]  /*1330*/  HADD2.F32 R0, -RZ, R2.H0_H0 ;  /* 0x20000002ff007230 */ /* 0x004fca0000004100 */
[----:B------:R-:W-:-:S04]  /*1340*/  F2FP.BF16.PACK_AB R0, RZ, R0 ;  /* 0x00000000ff00723e */ /* 0x000fc800000010ff */
[----:B------:R-:W-:Y:S01]  /*1350*/  PRMT R9, R0, 0x7610, R9 ;  /* 0x0000761000097816 */ /* 0x000fe20000000009 */
[----:B------:R-:W-:Y:S05]  /*1360*/  BRA `(.L_x_7013) ;  /* 0x00000bf000007947 */ /* 0x000fea0003800000 */
.L_x_7018:
[----:B------:R-:W2:Y:S02]  /*1370*/  LDG.E.64 R2, [R2.64] ;  /* 0x0000002402027981 */ /* 0x000ea4000c1e1b00 */
[----:B--2---:R-:W0:Y:S01]  /*1380*/  F2F.F32.F64 R0, R2 ;  /* 0x0000000200007310 */ /* 0x004e220000301000 */
[----:B------:R-:W0:-:S14]  /*1390*/  DSETP.GEU.AND P0, PT, |R2|, c[0x2][0x0], PT ;  /* 0x008000000200762a */ /* 0x000e1c0003f0e200 */
[----:B0-----:R-:W-:-:S05]  /*13a0*/  @!P0 FMUL R0, R0, 1.175494350822287508e-38 ;  /* 0x0080000000008820 */ /* 0x001fca0000400000 */
[----:B------:R-:W-:-:S04]  /*13b0*/  F2FP.BF16.PACK_AB R0, RZ, R0 ;  /* 0x00000000ff00723e */ /* 0x000fc800000010ff */
[----:B------:R-:W-:Y:S01]  /*13c0*/  PRMT R9, R0, 0x7610, R9 ;  /* 0x0000761000097816 */ /* 0x000fe20000000009 */
[----:B------:R-:W-:Y:S05]  /*13d0*/  BRA `(.L_x_7013) ;  /* 0x00000b8000007947 */ /* 0x000fea0003800000 */
.L_x_7008:
        /* <DEDUP_REMOVED lines=14> */
.L_x_7022:
[----:B------:R-:W2:Y:S02]  /*14c0*/  LDG.E.64 R2, [R2.64] ;  /* 0x0000002402027981 */ /* 0x000ea4000c1e1b00 */
[----:B--2---:R-:W0:Y:S01]  /*14d0*/  F2F.F32.F64 R0, R2 ;  /* 0x0000000200007310 */ /* 0x004e220000301000 */
[----:B------:R-:W0:-:S14]  /*14e0*/  DSETP.GEU.AND P0, PT, |R2|, c[0x2][0x0], PT ;  /* 0x008000000200762a */ /* 0x000e1c0003f0e200 */
[----:B0-----:R-:W-:-:S05]  /*14f0*/  @!P0 FMUL R0, R0, 1.175494350822287508e-38 ;  /* 0x0080000000008820 */ /* 0x001fca0000400000 */
[----:B------:R-:W-:-:S04]  /*1500*/  F2FP.BF16.PACK_AB R0, RZ, R0 ;  /* 0x00000000ff00723e */ /* 0x000fc800000010ff */
[----:B------:R-:W-:Y:S01]  /*1510*/  PRMT R9, R0, 0x7610, R9 ;  /* 0x0000761000097816 */ /* 0x000fe20000000009 */
[----:B------:R-:W-:Y:S05]  /*1520*/  BRA `(.L_x_7013) ;  /* 0x00000a3000007947 */ /* 0x000fea0003800000 */
.L_x_7021:
        /* <DEDUP_REMOVED lines=28> */
.L_x_7024:
        /* <DEDUP_REMOVED lines=15> */
.L_x_7023:
[----:B------:R0:W5:Y:S01]  /*17e0*/  LDG.E.U16 R9, [R2.64] ;  /* 0x0000002402097981 */ /* 0x000162000c1e1500 */
[----:B------:R-:W-:Y:S05]  /*17f0*/  BRA `(.L_x_7013) ;  /* 0x0000076000007947 */ /* 0x000fea0003800000 */
.L_x_7020:
        /* <DEDUP_REMOVED lines=12> */
.L_x_7027:
        /* <DEDUP_REMOVED lines=21> */
.L_x_7031:
[----:B------:R-:W-:Y:S05]  /*1a10*/  BSYNC B1 ;  /* 0x0000000000017941 */ /* 0x000fea0003800000 */
.L_x_7030:
[----:B------:R-:W-:Y:S01]  /*1a20*/  LEA R3, R0, 0x3b800000, 0x17 ;  /* 0x3b80000000037811 */ /* 0x000fe200078eb8ff */
[----:B------:R-:W-:-:S05]  /*1a30*/  IMAD.SHL.U32 R0, R2, 0x100000, RZ ;  /* 0x0010000002007824 */ /* 0x000fca00078e00ff */
[----:B------:R-:W-:Y:S02]  /*1a40*/  LOP3.LUT R0, R3, R0, R4, 0xfe, !PT ;  /* 0x0000000003007212 */ /* 0x000fe400078efe04 */
.L_x_7029:
[----:B------:R-:W-:Y:S05]  /*1a50*/  BSYNC B0 ;  /* 0x0000000000007941 */ /* 0x000fea0003800000 */
.L_x_7028:
[----:B------:R-:W-:-:S04]  /*1a60*/  F2FP.BF16.PACK_AB R0, RZ, R0 ;  /* 0x00000000ff00723e */ /* 0x000fc800000010ff */
[----:B------:R-:W-:Y:S01]  /*1a70*/  PRMT R9, R0, 0x7610, R9 ;  /* 0x0000761000097816 */ /* 0x000fe20000000009 */
[----:B------:R-:W-:Y:S05]  /*1a80*/  BRA `(.L_x_7013) ;  /* 0x000004d000007947 */ /* 0x000fea0003800000 */
.L_x_7026:
        /* <DEDUP_REMOVED lines=21> */
.L_x_7035:
[----:B------:R-:W-:Y:S05]  /*1be0*/  BSYNC B1 ;  /* 0x0000000000017941 */ /* 0x000fea0003800000 */
.L_x_7034:
[----:B------:R-:W-:Y:S01]  /*1bf0*/  LEA R3, R0, 0x37800000, 0x17 ;  /* 0x3780000000037811 */ /* 0x000fe200078eb8ff */
[----:B------:R-:W-:-:S05]  /*1c00*/  IMAD.SHL.U32 R0, R2, 0x200000, RZ ;  /* 0x0020000002007824 */ /* 0x000fca00078e00ff */
[----:B------:R-:W-:Y:S02]  /*1c10*/  LOP3.LUT R0, R3, R0, R4, 0xfe, !PT ;  /* 0x0000000003007212 */ /* 0x000fe400078efe04 */
.L_x_7033:
[----:B------:R-:W-:Y:S05]  /*1c20*/  BSYNC B0 ;  /* 0x0000000000007941 */ /* 0x000fea0003800000 */
.L_x_7032:
[----:B------:R-:W-:-:S04]  /*1c30*/  F2FP.BF16.PACK_AB R0, RZ, R0 ;  /* 0x00000000ff00723e */ /* 0x000fc800000010ff */
[----:B------:R-:W-:Y:S01]  /*1c40*/  PRMT R9, R0, 0x7610, R9 ;  /* 0x0000761000097816 */ /* 0x000fe20000000009 */
[----:B------:R-:W-:Y:S05]  /*1c50*/  BRA `(.L_x_7013) ;  /* 0x0000030000007947 */ /* 0x000fea0003800000 */
.L_x_7025:
        /* <DEDUP_REMOVED lines=14> */
.L_x_7039:
[----:B------:R-:W-:Y:S05]  /*1d40*/  BSYNC B0 ;  /* 0x0000000000007941 */ /* 0x000fea0003800000 */
.L_x_7038:
[----:B------:R-:W-:-:S04]  /*1d50*/  F2FP.BF16.PACK_AB R0, RZ, R0 ;  /* 0x00000000ff00723e */ /* 0x000fc800000010ff */
[----:B------:R-:W-:Y:S01]  /*1d60*/  PRMT R9, R0, 0x7610, R9 ;  /* 0x0000761000097816 */ /* 0x000fe20000000009 */
[----:B------:R-:W-:Y:S05]  /*1d70*/  BRA `(.L_x_7013) ;  /* 0x000001e000007947 */ /* 0x000fea0003800000 */
.L_x_7012:
        /* <DEDUP_REMOVED lines=21> */
.L_x_7037:
[----:B------:R-:W2:Y:S02]  /*1ed0*/  LDG.E.64 R2, [R2.64] ;  /* 0x0000002402027981 */ /* 0x000ea4000c1e1b00 */
[----:B--2---:R-:W0:Y:S02]  /*1ee0*/  I2F.U64 R0, R2 ;  /* 0x0000000200007312 */ /* 0x004e240000301000 */
[----:B0-----:R-:W-:-:S04]  /*1ef0*/  F2FP.BF16.PACK_AB R0, RZ, R0 ;  /* 0x00000000ff00723e */ /* 0x001fc800000010ff */
[----:B------:R-:W-:Y:S01]  /*1f00*/  PRMT R9, R0, 0x7610, R9 ;  /* 0x0000761000097816 */ /* 0x000fe20000000009 */
[----:B------:R-:W-:Y:S05]  /*1f10*/  BRA `(.L_x_7013) ;  /* 0x0000004000007947 */ /* 0x000fea0003800000 */
.L_x_7036:
[----:B------:R-:W2:Y:S02]  /*1f20*/  LDG.E R2, [R2.64] ;  /* 0x0000002402027981 */ /* 0x000ea4000c1e1900 */
[----:B--2---:R-:W0:Y:S02]  /*1f30*/  I2F.U32 R0, R2 ;  /* 0x0000000200007306 */ /* 0x004e240000201000 */
[----:B0-----:R-:W-:-:S04]  /*1f40*/  F2FP.BF16.PACK_AB R0, RZ, R0 ;  /* 0x00000000ff00723e */ /* 0x001fc800000010ff */
[----:B------:R-:W-:-:S03]  /*1f50*/  PRMT R9, R0, 0x7610, R9 ;  /* 0x0000761000097816 */ /* 0x000fc60000000009 */
.L_x_7013:
[----:B------:R-:W-:Y:S01]  /*1f60*/  ULDC.U16 UR4, c[0x0][0x372] ;  /* 0x0000dc8000047ab9 */ /* 0x000fe20000000400 */
[----:B-----5:R-:W-:Y:S01]  /*1f70*/  PRMT R9, RZ, 0x5410, R9 ;  /* 0x00005410ff097816 */ /* 0x020fe20000000009 */
[----:B------:R-:W-:Y:S01]  /*1f80*/  IMAD.U32 R10, RZ, RZ, UR4 ;  /* 0x00000004ff0a7e24 */ /* 0x000fe2000f8e00ff */
[----:B------:R-:W-:Y:S03]  /*1f90*/  BSSY B1, `(.L_x_7040) ;  /* 0x0000013000017945 */ /* 0x000fe60003800000 */
[----:B0-----:R-:W-:Y:S01]  /*1fa0*/  FADD.FTZ R3, |R9|, -RZ ;  /* 0x800000ff09037221 */ /* 0x001fe20000010200 */
[----:B------:R-:W-:-:S04]  /*1fb0*/  PRMT R10, RZ, 0x5410, R10 ;  /* 0x00005410ff0a7816 */ /* 0x000fc8000000000a */
        /* <DEDUP_REMOVED lines=14> */
[----:B------:R-:W-:Y:S05]  /*20a0*/  CALL.REL.NOINC `($__internal_6_$__cuda_sm3x_div_rn_ftz_f32_slowpath) ;  /* 0x0000a87000007944 */ /* 0x000fea0003c00000 */
[----:B0-----:R-:W-:Y:S02]  /*20b0*/  IMAD.MOV.U32 R0, RZ, RZ, R7 ;  /* 0x000000ffff007224 */ /* 0x001fe400078e0007 */
.L_x_7041:
[----:B------:R-:W-:Y:S05]  /*20c0*/  BSYNC B1 ;  /* 0x0000000000017941 */ /* 0x000fea0003800000 */
.L_x_7040:
        /* <DEDUP_REMOVED lines=18> */
.L_x_7043:
[----:B------:R-:W-:Y:S01]  /*21f0*/  ISETP.GE.AND P0, PT, R10, RZ, PT ;  /* 0x000000ff0a00720c */ /* 0x000fe20003f06270 */
[----:B------:R-:W-:-:S12]  /*2200*/  IMAD.MOV.U32 R3, RZ, RZ, 0x3fd774eb ;  /* 0x3fd774ebff037424 */ /* 0x000fd800078e00ff */
[----:B------:R-:W-:-:S04]  /*2210*/  @P0 FFMA.FTZ R0, R3, 0.93318945169448852539, -R0 ;  /* 0x3f6ee58103000823 */ /* 0x000fc80000010800 */
[----:B------:R-:W-:Y:S02]  /*2220*/  @!P0 FFMA.FTZ R0, R3, 0.93318945169448852539, R0 ;  /* 0x3f6ee58103008823 */ /* 0x000fe40000010000 */
.L_x_7044:
[----:B------:R-:W-:Y:S05]  /*2230*/  BSYNC B0 ;  /* 0x0000000000007941 */ /* 0x000fea0003800000 */
.L_x_7042:
        /* <DEDUP_REMOVED lines=27> */
.L_x_7048:
[----:B------:R-:W-:-:S06]  /*23f0*/  PRMT R3, RZ, 0x5410, R9 ;  /* 0x00005410ff037816 */ /* 0x000fcc0000000009 */
[----:B------:R-:W0:Y:S02]  /*2400*/  F2I.S64.TRUNC R2, R3 ;  /* 0x0000000300027311 */ /* 0x000e24000020d900 */
[----:B0-----:R0:W-:Y:S01]  /*2410*/  STG.E.U8 [R16.64], R2 ;  /* 0x0000000210007986 */ /* 0x0011e2000c101124 */
[----:B------:R-:W-:Y:S05]  /*2420*/  BRA `(.L_x_7050) ;  /* 0x00000e4000007947 */ /* 0x000fea0003800000 */
.L_x_7047:
        /* <DEDUP_REMOVED lines=10> */
.L_x_7052:
[----:B------:R-:W-:-:S06]  /*24d0*/  PRMT R9, RZ, 0x5410, R9 ;  /* 0x00005410ff097816 */ /* 0x000fcc0000000009 */
[----:B------:R-:W0:Y:S02]  /*24e0*/  F2I.FTZ.TRUNC.NTZ R9, R9 ;  /* 0x0000000900097305 */ /* 0x000e24000021f100 */
[----:B0-----:R0:W-:Y:S01]  /*24f0*/  STG.E [R16.64], R9 ;  /* 0x0000000910007986 */ /* 0x0011e2000c101924 */
[----:B------:R-:W-:Y:S05]  /*2500*/  BRA `(.L_x_7050) ;  /* 0x00000d6000007947 */ /* 0x000fea0003800000 */
.L_x_7051:
[----:B------:R-:W-:-:S06]  /*2510*/  PRMT R9, RZ, 0x5410, R9 ;  /* 0x00005410ff097816 */ /* 0x000fcc0000000009 */
[----:B------:R-:W0:Y:S02]  /*2520*/  F2I.FTZ.TRUNC.NTZ R9, R9 ;  /* 0x0000000900097305 */ /* 0x000e24000021f100 */
[----:B0-----:R0:W-:Y:S01]  /*2530*/  STG.E.U16 [R16.64], R9 ;  /* 0x0000000910007986 */ /* 0x0011e2000c101524 */
[----:B------:R-:W-:Y:S05]  /*2540*/  BRA `(.L_x_7050) ;  /* 0x00000d2000007947 */ /* 0x000fea0003800000 */
.L_x_7046:
        /* <DEDUP_REMOVED lines=9> */
.L_x_7054:
[----:B------:R-:W-:-:S04]  /*25e0*/  PRMT R0, RZ, 0x5410, R9 ;  /* 0x00005410ff007816 */ /* 0x000fc80000000009 */
[----:B------:R-:W-:-:S05]  /*25f0*/  F2FP.PACK_AB R0, RZ, R0 ;  /* 0x00000000ff00723e */ /* 0x000fca00000000ff */
[----:B------:R0:W-:Y:S01]  /*2600*/  STG.E.U16 [R16.64], R0 ;  /* 0x0000000010007986 */ /* 0x0001e2000c101524 */
[----:B------:R-:W-:Y:S05]  /*2610*/  BRA `(.L_x_7050) ;  /* 0x00000c5000007947 */ /* 0x000fea0003800000 */
.L_x_7053:
        /* <DEDUP_REMOVED lines=10> */
.L_x_7056:
[----:B------:R-:W-:-:S04]  /*26c0*/  PRMT R9, RZ, 0x5410, R9 ;  /* 0x00005410ff097816 */ /* 0x000fc80000000009 */
[----:B------:R-:W-:-:S04]  /*26d0*/  F2FP.PACK_AB R3, RZ, R9 ;  /* 0x00000009ff03723e */ /* 0x000fc800000000ff */
[----:B------:R-:W-:-:S05]  /*26e0*/  PRMT R3, R3, 0x5410, RZ ;  /* 0x0000541003037816 */ /* 0x000fca00000000ff */
[----:B------:R0:W-:Y:S01]  /*26f0*/  STG.E [R16.64], R3 ;  /* 0x0000000310007986 */ /* 0x0001e2000c101924 */
[----:B------:R-:W-:Y:S05]  /*2700*/  BRA `(.L_x_7050) ;  /* 0x00000b6000007947 */ /* 0x000fea0003800000 */
.L_x_7055:
[----:B------:R-:W-:-:S05]  /*2710*/  PRMT R2, RZ, 0x5410, R9 ;  /* 0x00005410ff027816 */ /* 0x000fca0000000009 */
[----:B------:R-:W-:-:S06]  /*2720*/  FMUL.FTZ R2, R2, 1 ;  /* 0x3f80000002027820 */ /* 0x000fcc0000410000 */
[----:B------:R-:W0:Y:S02]  /*2730*/  F2F.F64.F32 R2, R2 ;  /* 0x0000000200027310 */ /* 0x000e240000201800 */
[----:B0-----:R0:W-:Y:S01]  /*2740*/  STG.E.64 [R16.64], R2 ;  /* 0x0000000210007986 */ /* 0x0011e2000c101b24 */
[----:B------:R-:W-:Y:S05]  /*2750*/  BRA `(.L_x_7050) ;  /* 0x00000b1000007947 */ /* 0x000fea0003800000 */
.L_x_7045:
        /* <DEDUP_REMOVED lines=13> */
.L_x_7059:
[----:B------:R-:W-:Y:S01]  /*2830*/  PRMT R9, RZ, 0x5410, R9 ;  /* 0x00005410ff097816 */ /* 0x000fe20000000009 */
[----:B------:R-:W-:-:S04]  /*2840*/  CS2R R6, SRZ ;  /* 0x0000000000067805 */ /* 0x000fc8000001ff00 */
[----:B------:R-:W-:-:S06]  /*2850*/  FMUL.FTZ R4, R9, 1 ;  /* 0x3f80000009047820 */ /* 0x000fcc0000410000 */
[----:B------:R-:W0:Y:S02]  /*2860*/  F2F.F64.F32 R4, R4 ;  /* 0x0000000400047310 */ /* 0x000e240000201800 */
[----:B0-----:R0:W-:Y:S01]  /*2870*/  STG.E.128 [R16.64], R4 ;  /* 0x0000000410007986 */ /* 0x0011e2000c101d24 */
[----:B------:R-:W-:Y:S05]  /*2880*/  BRA `(.L_x_7050) ;  /* 0x000009e000007947 */ /* 0x000fea0003800000 */
.L_x_7058:
        /* <DEDUP_REMOVED lines=21> */
.L_x_7063:
[----:B------:R-:W-:Y:S05]  /*29e0*/  BSYNC B0 ;  /* 0x0000000000007941 */ /* 0x000fea0003800000 */
.L_x_7062:
[----:B------:R-:W-:-:S05]  /*29f0*/  LOP3.LUT R3, R0, R3, RZ, 0xfc, !PT ;  /* 0x0000000300037212 */ /* 0x000fca00078efcff */
[----:B------:R0:W-:Y:S01]  /*2a00*/  STG.E.U8 [R16.64], R3 ;  /* 0x0000000310007986 */ /* 0x0001e2000c101124 */
[----:B------:R-:W-:Y:S05]  /*2a10*/  BRA `(.L_x_7050) ;  /* 0x0000085000007947 */ /* 0x000fea0003800000 */
.L_x_7061:
        /* <DEDUP_REMOVED lines=13> */
.L_x_7065:
[----:B------:R-:W-:Y:S01]  /*2af0*/  IMAD.MOV.U32 R0, RZ, RZ, 0x7f ;  /* 0x0000007fff007424 */ /* 0x000fe200078e00ff */
[----:B------:R-:W-:-:S04]  /*2b00*/  ISETP.GT.U32.AND P0, PT, R2, 0x7f800000, PT ;  /* 0x7f8000000200780c */ /* 0x000fc80003f04070 */
[----:B------:R-:W-:-:S04]  /*2b10*/  SEL R0, R0, 0x7c, P0 ;  /* 0x0000007c00007807 */ /* 0x000fc80000000000 */
.L_x_7066:
[----:B------:R-:W-:Y:S05]  /*2b20*/  BSYNC B0 ;  /* 0x0000000000007941 */ /* 0x000fea0003800000 */
.L_x_7064:
[----:B------:R-:W-:-:S04]  /*2b30*/  LOP3.LUT R2, R9, 0x80000000, RZ, 0xc0, !PT ;  /* 0x8000000009027812 */ /* 0x000fc800078ec0ff */
[----:B------:R-:W-:-:S04]  /*2b40*/  SHF.R.U32.HI R3, RZ, 0x18, R2 ;  /* 0x00000018ff037819 */ /* 0x000fc80000011602 */
[----:B------:R-:W-:-:S05]  /*2b50*/  LOP3.LUT R3, R0, R3, RZ, 0xfc, !PT ;  /* 0x0000000300037212 */ /* 0x000fca00078efcff */
[----:B------:R0:W-:Y:S01]  /*2b60*/  STG.E.U8 [R16.64], R3 ;  /* 0x0000000310007986 */ /* 0x0001e2000c101124 */
[----:B------:R-:W-:Y:S05]  /*2b70*/  BRA `(.L_x_7050) ;  /* 0x000006f000007947 */ /* 0x000fea0003800000 */
.L_x_7060:
[----:B------:R0:W-:Y:S01]  /*2b80*/  STG.E.U16 [R16.64], R9 ;  /* 0x0000000910007986 */ /* 0x0001e2000c101524 */
[----:B------:R-:W-:Y:S05]  /*2b90*/  BRA `(.L_x_7050) ;  /* 0x000006d000007947 */ /* 0x000fea0003800000 */
.L_x_7057:
        /* <DEDUP_REMOVED lines=12> */
.L_x_7069:
        /* <DEDUP_REMOVED lines=17> */
.L_x_7072:
[----:B------:R-:W-:-:S04]  /*2d70*/  LOP3.LUT R2, R9, 0x80000000, RZ, 0xc0, !PT ;  /* 0x8000000009027812 */ /* 0x000fc800078ec0ff */
[----:B------:R-:W-:-:S04]  /*2d80*/  SHF.R.U32.HI R3, RZ, 0x18, R2 ;  /* 0x00000018ff037819 */ /* 0x000fc80000011602 */
[----:B------:R-:W-:-:S04]  /*2d90*/  LOP3.LUT R0, R0, R3, RZ, 0xfc, !PT ;  /* 0x0000000300007212 */ /* 0x000fc800078efcff */
[----:B------:R-:W-:Y:S02]  /*2da0*/  PRMT R8, R0, 0x7610, R8 ;  /* 0x0000761000087816 */ /* 0x000fe40000000008 */
.L_x_7071:
[----:B------:R-:W-:Y:S05]  /*2db0*/  BSYNC B0 ;  /* 0x0000000000007941 */ /* 0x000fea0003800000 */
.L_x_7070:
[----:B------:R0:W-:Y:S01]  /*2dc0*/  STG.E.U8 [R16.64], R8 ;  /* 0x0000000810007986 */ /* 0x0001e2000c101124 */
[----:B------:R-:W-:Y:S05]  /*2dd0*/  BRA `(.L_x_7050) ;  /* 0x0000049000007947 */ /* 0x000fea0003800000 */
.L_x_7068:
        /* <DEDUP_REMOVED lines=17> */
.L_x_7075:
[----:B------:R-:W-:-:S04]  /*2ef0*/  LOP3.LUT R2, R9, 0x80000000, RZ, 0xc0, !PT ;  /* 0x8000000009027812 */ /* 0x000fc800078ec0ff */
[----:B------:R-:W-:-:S04]  /*2f00*/  SHF.R.U32.HI R3, RZ, 0x18, R2 ;  /* 0x00000018ff037819 */ /* 0x000fc80000011602 */
[----:B------:R-:W-:-:S04]  /*2f10*/  LOP3.LUT R0, R0, R3, RZ, 0xfc, !PT ;  /* 0x0000000300007212 */ /* 0x000fc800078efcff */
[----:B------:R-:W-:Y:S02]  /*2f20*/  PRMT R8, R0, 0x7610, R8 ;  /* 0x0000761000087816 */ /* 0x000fe40000000008 */
.L_x_7074:
[----:B------:R-:W-:Y:S05]  /*2f30*/  BSYNC B0 ;  /* 0x0000000000007941 */ /* 0x000fea0003800000 */
.L_x_7073:
[----:B------:R0:W-:Y:S01]  /*2f40*/  STG.E.U8 [R16.64], R8 ;  /* 0x0000000810007986 */ /* 0x0001e2000c101124 */
[----:B------:R-:W-:Y:S05]  /*2f50*/  BRA `(.L_x_7050) ;  /* 0x0000031000007947 */ /* 0x000fea0003800000 */
.L_x_7067:
        /* <DEDUP_REMOVED lines=22> */
.L_x_7049:
        /* <DEDUP_REMOVED lines=20> */
.L_x_7077:
[----:B------:R-:W-:-:S06]  /*3200*/  PRMT R2, RZ, 0x5410, R9 ;  /* 0x00005410ff027816 */ /* 0x000fcc0000000009 */
[----:B------:R-:W0:Y:S02]  /*3210*/  F2I.U64.TRUNC R2, R2 ;  /* 0x0000000200027311 */ /* 0x000e24000020d800 */
[----:B0-----:R0:W-:Y:S01]  /*3220*/  STG.E.64 [R16.64], R2 ;  /* 0x0000000210007986 */ /* 0x0011e2000c101b24 */
[----:B------:R-:W-:Y:S05]  /*3230*/  BRA `(.L_x_7050) ;  /* 0x0000003000007947 */ /* 0x000fea0003800000 */
.L_x_7076:
[----:B------:R-:W-:-:S06]  /*3240*/  PRMT R9, RZ, 0x5410, R9 ;  /* 0x00005410ff097816 */ /* 0x000fcc0000000009 */
[----:B------:R-:W0:Y:S02]  /*3250*/  F2I.FTZ.U32.TRUNC.NTZ R9, R9 ;  /* 0x0000000900097305 */ /* 0x000e24000021f000 */
[----:B0-----:R0:W-:Y:S02]  /*3260*/  STG.E [R16.64], R9 ;  /* 0x0000000910007986 */ /* 0x0011e4000c101924 */
.L_x_7050:
[----:B------:R-:W-:-:S05]  /*3270*/  IMAD R18, R18, 0x200, R23 ;  /* 0x0000020012127824 */ /* 0x000fca00078e0217 */
[----:B------:R-:W-:Y:S02]  /*3280*/  IADD3 R19, R18, 0x80, RZ ;  /* 0x0000008012137810 */ /* 0x000fe40007ffe0ff */
.L_x_7006:
[----:B------:R-:W-:Y:S05]  /*3290*/  BSYNC B6 ;  /* 0x0000000000067941 */ /* 0x000fea0003800000 */
.L_x_7005:
        /* <DEDUP_REMOVED lines=231> */
.L_x_7080:
        /* <DEDUP_REMOVED lines=21> */
.L_x_7084:
[----:B------:R-:W2:Y:S02]  /*4260*/  LDG.E.U8 R2, [R2.64] ;  /* 0x0000002402027981 */ /* 0x000ea4000c1e1100 */
[----:B--2---:R-:W0:Y:S02]  /*4270*/  I2F.U16 R0, R2 ;  /* 0x0000000200007306 */ /* 0x004e240000101000 */
[----:B0-----:R-:W-:-:S04]  /*4280*/  F2FP.BF16.PACK_AB R0, RZ, R0 ;  /* 0x00000000ff00723e */ /* 0x001fc800000010ff */
[----:B------:R-:W-:Y:S01]  /*4290*/  PRMT R9, R0, 0x7610, R9 ;  /* 0x0000761000097816 */ /* 0x000fe20000000009 */
[----:B------:R-:W-:Y:S05]  /*42a0*/  BRA `(.L_x_7086) ;  /* 0x00000f0000007947 */ /* 0x000fea0003800000 */
.L_x_7083:
        /* <DEDUP_REMOVED lines=11> */
.L_x_7088:
[----:B------:R-:W2:Y:S02]  /*4360*/  LDG.E R2, [R2.64] ;  /* 0x0000002402027981 */ /* 0x000ea4000c1e1900 */
[----:B--2---:R-:W0:Y:S02]  /*4370*/  I2F R0, R2 ;  /* 0x0000000200007306 */ /* 0x004e240000201400 */
[----:B0-----:R-:W-:-:S04]  /*4380*/  F2FP.BF16.PACK_AB R0, RZ, R0 ;  /* 0x00000000ff00723e */ /* 0x001fc800000010ff */
[----:B------:R-:W-:Y:S01]  /*4390*/  PRMT R9, R0, 0x7610, R9 ;  /* 0x0000761000097816 */ /* 0x000fe20000000009 */
[----:B------:R-:W-:Y:S05]  /*43a0*/  BRA `(.L_x_7086) ;  /* 0x00000e0000007947 */ /* 0x000fea0003800000 */
.L_x_7087:
[----:B------:R-:W2:Y:S02]  /*43b0*/  LDG.E.U16 R2, [R2.64] ;  /* 0x0000002402027981 */ /* 0x000ea4000c1e1500 */
[----:B--2---:R-:W0:Y:S02]  /*43c0*/  I2F.S16 R0, R2 ;  /* 0x0000000200007306 */ /* 0x004e240000101400 */
[----:B0-----:R-:W-:-:S04]  /*43d0*/  F2FP.BF16.PACK_AB R0, RZ, R0 ;  /* 0x00000000ff00723e */ /* 0x001fc800000010ff */
[----:B------:R-:W-:Y:S01]  /*43e0*/  PRMT R9, R0, 0x7610, R9 ;  /* 0x0000761000097816 */ /* 0x000fe20000000009 */
[----:B------:R-:W-:Y:S05]  /*43f0*/  BRA `(.L_x_7086) ;  /* 0x00000db000007947 */ /* 0x000fea0003800000 */
.L_x_7082:
        /* <DEDUP_REMOVED lines=9> */
.L_x_7090:
[----:B------:R-:W2:Y:S02]  /*4490*/  LDG.E.U16 R0, [R2.64] ;  /* 0x0000002402007981 */ /* 0x000ea4000c1e1500 */
[----:B--2---:R-:W-:-:S05]  /*44a0*/  HADD2.F32 R0, -RZ, R0.H0_H0 ;  /* 0x20000000ff007230 */ /* 0x004fca0000004100 */
[----:B------:R-:W-:-:S04]  /*44b0*/  F2FP.BF16.PACK_AB R0, RZ, R0 ;  /* 0x00000000ff00723e */ /* 0x000fc800000010ff */
[----:B------:R-:W-:Y:S01]  /*44c0*/  PRMT R9, R0, 0x7610, R9 ;  /* 0x0000761000097816 */ /* 0x000fe20000000009 */
[----:B------:R-:W-:Y:S05]  /*44d0*/  BRA `(.L_x_7086) ;  /* 0x00000cd000007947 */ /* 0x000fea0003800000 */
.L_x_7089:
        /* <DEDUP_REMOVED lines=9> */
.L_x_7092:
[----:B------:R-:W2:Y:S02]  /*4570*/  LDG.E.U16 R2, [R2.64] ;  /* 0x0000002402027981 */ /* 0x000ea4000c1e1500 */
[----:B--2---:R-:W-:-:S05]  /*4580*/  HADD2.F32 R0, -RZ, R2.H0_H0 ;  /* 0x20000002ff007230 */ /* 0x004fca0000004100 */
[----:B------:R-:W-:-:S04]  /*4590*/  F2FP.BF16.PACK_AB R0, RZ, R0 ;  /* 0x00000000ff00723e */ /* 0x000fc800000010ff */
[----:B------:R-:W-:Y:S01]  /*45a0*/  PRMT R9, R0, 0x7610, R9 ;  /* 0x0000761000097816 */ /* 0x000fe20000000009 */
[----:B------:R-:W-:Y:S05]  /*45b0*/  BRA `(.L_x_7086) ;  /* 0x00000bf000007947 */ /* 0x000fea0003800000 */
.L_x_7091:
[----:B------:R-:W2:Y:S02]  /*45c0*/  LDG.E.64 R2, [R2.64] ;  /* 0x0000002402027981 */ /* 0x000ea4000c1e1b00 */
[----:B--2---:R-:W0:Y:S01]  /*45d0*/  F2F.F32.F64 R0, R2 ;  /* 0x0000000200007310 */ /* 0x004e220000301000 */
[----:B------:R-:W0:-:S14]  /*45e0*/  DSETP.GEU.AND P0, PT, |R2|, c[0x2][0x0], PT ;  /* 0x008000000200762a */ /* 0x000e1c0003f0e200 */
[----:B0-----:R-:W-:-:S05]  /*45f0*/  @!P0 FMUL R0, R0, 1.175494350822287508e-38 ;  /* 0x0080000000008820 */ /* 0x001fca0000400000 */
[----:B------:R-:W-:-:S04]  /*4600*/  F2FP.BF16.PACK_AB R0, RZ, R0 ;  /* 0x00000000ff00723e */ /* 0x000fc800000010ff */
[----:B------:R-:W-:Y:S01]  /*4610*/  PRMT R9, R0, 0x7610, R9 ;  /* 0x0000761000097816 */ /* 0x000fe20000000009 */
[----:B------:R-:W-:Y:S05]  /*4620*/  BRA `(.L_x_7086) ;  /* 0x00000b8000007947 */ /* 0x000fea0003800000 */
.L_x_7081:
        /* <DEDUP_REMOVED lines=14> */
.L_x_7095:
[----:B------:R-:W2:Y:S02]  /*4710*/  LDG.E.64 R2, [R2.64] ;  /* 0x0000002402027981 */ /* 0x000ea4000c1e1b00 */
[----:B--2---:R-:W0:Y:S01]  /*4720*/  F2F.F32.F64 R0, R2 ;  /* 0x0000000200007310 */ /* 0x004e220000301000 */
[----:B------:R-:W0:-:S14]  /*4730*/  DSETP.GEU.AND P0, PT, |R2|, c[0x2][0x0], PT ;  /* 0x008000000200762a */ /* 0x000e1c0003f0e200 */
[----:B0-----:R-:W-:-:S05]  /*4740*/  @!P0 FMUL R0, R0, 1.175494350822287508e-38 ;  /* 0x0080000000008820 */ /* 0x001fca0000400000 */
[----:B------:R-:W-:-:S04]  /*4750*/  F2FP.BF16.PACK_AB R0, RZ, R0 ;  /* 0x00000000ff00723e */ /* 0x000fc800000010ff */
[----:B------:R-:W-:Y:S01]  /*4760*/  PRMT R9, R0, 0x7610, R9 ;  /* 0x0000761000097816 */ /* 0x000fe20000000009 */
[----:B------:R-:W-:Y:S05]  /*4770*/  BRA `(.L_x_7086) ;  /* 0x00000a3000007947 */ /* 0x000fea0003800000 */
.L_x_7094:
        /* <DEDUP_REMOVED lines=28> */
.L_x_7097:
        /* <DEDUP_REMOVED lines=15> */
.L_x_7096:
[----:B------:R0:W5:Y:S01]  /*4a30*/  LDG.E.U16 R9, [R2.64] ;  /* 0x0000002402097981 */ /* 0x000162000c1e1500 */
[----:B------:R-:W-:Y:S05]  /*4a40*/  BRA `(.L_x_7086) ;  /* 0x0000076000007947 */ /* 0x000fea0003800000 */
.L_x_7093:
        /* <DEDUP_REMOVED lines=12> */
.L_x_7100:
        /* <DEDUP_REMOVED lines=21> */
.L_x_7104:
[----:B------:R-:W-:Y:S05]  /*4c60*/  BSYNC B1 ;  /* 0x0000000000017941 */ /* 0x000fea0003800000 */
.L_x_7103:
[----:B------:R-:W-:Y:S01]  /*4c70*/  LEA R3, R0, 0x3b800000, 0x17 ;  /* 0x3b80000000037811 */ /* 0x000fe200078eb8ff */
[----:B------:R-:W-:-:S05]  /*4c80*/  IMAD.SHL.U32 R0, R2, 0x100000, RZ ;  /* 0x0010000002007824 */ /* 0x000fca00078e00ff */
[----:B------:R-:W-:Y:S02]  /*4c90*/  LOP3.LUT R0, R3, R0, R4, 0xfe, !PT ;  /* 0x0000000003007212 */ /* 0x000fe400078efe04 */
.L_x_7102:
[----:B------:R-:W-:Y:S05]  /*4ca0*/  BSYNC B0 ;  /* 0x0000000000007941 */ /* 0x000fea0003800000 */
.L_x_7101:
[----:B------:R-:W-:-:S04]  /*4cb0*/  F2FP.BF16.PACK_AB R0, RZ, R0 ;  /* 0x00000000ff00723e */ /* 0x000fc800000010ff */
[----:B------:R-:W-:Y:S01]  /*4cc0*/  PRMT R9, R0, 0x7610, R9 ;  /* 0x0000761000097816 */ /* 0x000fe20000000009 */
[----:B------:R-:W-:Y:S05]  /*4cd0*/  BRA `(.L_x_7086) ;  /* 0x000004d000007947 */ /* 0x000fea0003800000 */
.L_x_7099:
        /* <DEDUP_REMOVED lines=21> */
.L_x_7108:
[----:B------:R-:W-:Y:S05]  /*4e30*/  BSYNC B1 ;  /* 0x0000000000017941 */ /* 0x000fea0003800000 */
.L_x_7107:
[----:B------:R-:W-:Y:S01]  /*4e40*/  LEA R3, R0, 0x37800000, 0x17 ;  /* 0x3780000000037811 */ /* 0x000fe200078eb8ff */
[----:B------:R-:W-:-:S05]  /*4e50*/  IMAD.SHL.U32 R0, R2, 0x200000, RZ ;  /* 0x0020000002007824 */ /* 0x000fca00078e00ff */
[----:B------:R-:W-:Y:S02]  /*4e60*/  LOP3.LUT R0, R3, R0, R4, 0xfe, !PT ;  /* 0x0000000003007212 */ /* 0x000fe400078efe04 */
.L_x_7106:
[----:B------:R-:W-:Y:S05]  /*4e70*/  BSYNC B0 ;  /* 0x0000000000007941 */ /* 0x000fea0003800000 */
.L_x_7105:
[----:B------:R-:W-:-:S04]  /*4e80*/  F2FP.BF16.PACK_AB R0, RZ, R0 ;  /* 0x00000000ff00723e */ /* 0x000fc800000010ff */
[----:B------:R-:W-:Y:S01]  /*4e90*/  PRMT R9, R0, 0x7610, R9 ;  /* 0x0000761000097816 */ /* 0x000fe20000000009 */
[----:B------:R-:W-:Y:S05]  /*4ea0*/  BRA `(.L_x_7086) ;  /* 0x0000030000007947 */ /* 0x000fea0003800000 */
.L_x_7098:
        /* <DEDUP_REMOVED lines=14> */
.L_x_7112:
[----:B------:R-:W-:Y:S05]  /*4f90*/  BSYNC B0 ;  /* 0x0000000000007941 */ /* 0x000fea0003800000 */
.L_x_7111:
[----:B------:R-:W-:-:S04]  /*4fa0*/  F2FP.BF16.PACK_AB R0, RZ, R0 ;  /* 0x00000000ff00723e */ /* 0x000fc800000010ff */
[----:B------:R-:W-:Y:S01]  /*4fb0*/  PRMT R9, R0, 0x7610, R9 ;  /* 0x0000761000097816 */ /* 0x000fe20000000009 */
[----:B------:R-:W-:Y:S05]  /*4fc0*/  BRA `(.L_x_7086) ;  /* 0x000001e000007947 */ /* 0x000fea0003800000 */
.L_x_7085:
        /* <DEDUP_REMOVED lines=21> */
.L_x_7110:
[----:B------:R-:W2:Y:S02]  /*5120*/  LDG.E.64 R2, [R2.64] ;  /* 0x0000002402027981 */ /* 0x000ea4000c1e1b00 */
[----:B--2---:R-:W0:Y:S02]  /*5130*/  I2F.U64 R0, R2 ;  /* 0x0000000200007312 */ /* 0x004e240000301000 */
[----:B0-----:R-:W-:-:S04]  /*5140*/  F2FP.BF16.PACK_AB R0, RZ, R0 ;  /* 0x00000000ff00723e */ /* 0x001fc800000010ff */
[----:B------:R-:W-:Y:S01]  /*5150*/  PRMT R9, R0, 0x7610, R9 ;  /* 0x0000761000097816 */ /* 0x000fe20000000009 */
[----:B------:R-:W-:Y:S05]  /*5160*/  BRA `(.L_x_7086) ;  /* 0x0000004000007947 */ /* 0x000fea0003800000 */
.L_x_7109:
[----:B------:R-:W2:Y:S02]  /*5170*/  LDG.E R2, [R2.64] ;  /* 0x0000002402027981 */ /* 0x000ea4000c1e1900 */
[----:B--2---:R-:W0:Y:S02]  /*5180*/  I2F.U32 R0, R2 ;  /* 0x0000000200007306 */ /* 0x004e240000201000 */
[----:B0-----:R-:W-:-:S04]  /*5190*/  F2FP.BF16.PACK_AB R0, RZ, R0 ;  /* 0x00000000ff00723e */ /* 0x001fc800000010ff */
[----:B------:R-:W-:-:S03]  /*51a0*/  PRMT R9, R0, 0x7610, R9 ;  /* 0x0000761000097816 */ /* 0x000fc60000000009 */
.L_x_7086:
[----:B------:R-:W-:Y:S01]  /*51b0*/  ULDC.U16 UR4, c[0x0][0x372] ;  /* 0x0000dc8000047ab9 */ /* 0x000fe20000000400 */
[----:B-----5:R-:W-:Y:S01]  /*51c0*/  PRMT R9, RZ, 0x5410, R9 ;  /* 0x00005410ff097816 */ /* 0x020fe20000000009 */
[----:B------:R-:W-:Y:S01]  /*51d0*/  IMAD.U32 R10, RZ, RZ, UR4 ;  /* 0x00000004ff0a7e24 */ /* 0x000fe2000f8e00ff */
[----:B------:R-:W-:Y:S03]  /*51e0*/  BSSY B1, `(.L_x_7113) ;  /* 0x0000013000017945 */ /* 0x000fe60003800000 */
[----:B------:R-:W-:Y:S01]  /*51f0*/  FADD.FTZ R0, |R9|, -RZ ;  /* 0x800000ff09007221 */ /* 0x000fe20000010200 */
[----:B------:R-:W-:-:S04]  /*5200*/  PRMT R10, RZ, 0x5410, R10 ;  /* 0x00005410ff0a7816 */ /* 0x000fc8000000000a */
[----:B------:R-:W-:Y:S01]  /*5210*/  FSETP.GT.FTZ.AND P5, PT, |R9|, |R10|, PT ;  /* 0x4000000a0900720b */ /* 0x000fe20003fb4200 */
[----:B------:R-:W-:-:S05]  /*5220*/  FADD.FTZ R5, |R10|, -RZ ;  /* 0x800000ff0a057221 */ /* 0x000fca0000010200 */
[----:B------:R-:W-:Y:S02]  /*5230*/  FSEL R11, R0, R5, P5 ;  /* 0x00000005000b7208 */ /* 0x000fe40002800000 */
[----:B------:R-:W-:Y:S02]  /*5240*/  FSEL R4, R5, R0, P5 ;  /* 0x0000000005047208 */ /* 0x000fe40002800000 */
[----:B0-----:R-:W0:Y:S08]  /*5250*/  MUFU.RCP R2, R11 ;  /* 0x0000000b00027308 */ /* 0x001e300000001000 */
        /* <DEDUP_REMOVED lines=11> */
.L_x_7114:
[----:B------:R-:W-:Y:S05]  /*5310*/  BSYNC B1 ;  /* 0x0000000000017941 */ /* 0x000fea0003800000 */
.L_x_7113:
        /* <DEDUP_REMOVED lines=18> */
.L_x_7116:
[----:B------:R-:W-:Y:S01]  /*5440*/  ISETP.GE.AND P0, PT, R10, RZ, PT ;  /* 0x000000ff0a00720c */ /* 0x000fe20003f06270 */
[----:B------:R-:W-:-:S12]  /*5450*/  IMAD.MOV.U32 R3, RZ, RZ, 0x3fd774eb ;  /* 0x3fd774ebff037424 */ /* 0x000fd800078e00ff */
[----:B------:R-:W-:-:S04]  /*5460*/  @P0 FFMA.FTZ R0, R3, 0.93318945169448852539, -R0 ;  /* 0x3f6ee58103000823 */ /* 0x000fc80000010800 */
[----:B------:R-:W-:Y:S02]  /*5470*/  @!P0 FFMA.FTZ R0, R3, 0.93318945169448852539, R0 ;  /* 0x3f6ee58103008823 */ /* 0x000fe40000010000 */
.L_x_7117:
[----:B------:R-:W-:Y:S05]  /*5480*/  BSYNC B0 ;  /* 0x0000000000007941 */ /* 0x000fea0003800000 */
.L_x_7115:
[----:B------:R-:W0:Y:S01]  /*5490*/  LDC.U8 R3, c[0x0][0x374] ;  /* 0x0000dd00ff037b82 */ /* 0x000e220000000000 */
[C---:B------:R-:W-:Y:S01]  /*54a0*/  FSETP.NEU.FTZ.AND P1, PT, |R10|.reuse, |R9|, PT ;  /* 0x400000090a00720b */ /* 0x040fe20003f3d200 */
[----:B------:R-:W-:Y:S01]  /*54b0*/  IMAD.MOV.U32 R2, RZ, RZ, 0x4016cbe4 ;  /* 0x4016cbe4ff027424 */ /* 0x000fe200078e00ff */
[----:B------:R-:W-:Y:S02]  /*54c0*/  FSETP.NEU.FTZ.AND P0, PT, R11, RZ, PT ;  /* 0x000000ff0b00720b */ /* 0x000fe40003f1d000 */
[C---:B------:R-:W-:Y:S01]  /*54d0*/  ISETP.GE.AND P2, PT, R10.reuse, RZ, PT ;  /* 0x000000ff0a00720c */ /* 0x040fe20003f46270 */
        /* <DEDUP_REMOVED lines=22> */
.L_x_7121:
[----:B------:R-:W-:-:S06]  /*5640*/  PRMT R3, RZ, 0x5410, R9 ;  /* 0x00005410ff037816 */ /* 0x000fcc0000000009 */
[----:B------:R-:W0:Y:S02]  /*5650*/  F2I.S64.TRUNC R2, R3 ;  /* 0x0000000300027311 */ /* 0x000e24000020d900 */
[----:B0-----:R0:W-:Y:S01]  /*5660*/  STG.E.U8 [R16.64], R2 ;  /* 0x0000000210007986 */ /* 0x0011e2000c101124 */
[----:B------:R-:W-:Y:S05]  /*5670*/  BRA `(.L_x_7123) ;  /* 0x00000e4000007947 */ /* 0x000fea0003800000 */
.L_x_7120:
        /* <DEDUP_REMOVED lines=10> */
.L_x_7125:
[----:B------:R-:W-:-:S06]  /*5720*/  PRMT R9, RZ, 0x5410, R9 ;  /* 0x00005410ff097816 */ /* 0x000fcc0000000009 */
[----:B------:R-:W0:Y:S02]  /*5730*/  F2I.FTZ.TRUNC.NTZ R9, R9 ;  /* 0x0000000900097305 */ /* 0x000e24000021f100 */
[----:B0-----:R0:W-:Y:S01]  /*5740*/  STG.E [R16.64], R9 ;  /* 0x0000000910007986 */ /* 0x0011e2000c101924 */
[----:B------:R-:W-:Y:S05]  /*5750*/  BRA `(.L_x_7123) ;  /* 0x00000d6000007947 */ /* 0x000fea0003800000 */
.L_x_7124:
[----:B------:R-:W-:-:S06]  /*5760*/  PRMT R9, RZ, 0x5410, R9 ;  /* 0x00005410ff097816 */ /* 0x000fcc0000000009 */
[----:B------:R-:W0:Y:S02]  /*5770*/  F2I.FTZ.TRUNC.NTZ R9, R9 ;  /* 0x0000000900097305 */ /* 0x000e24000021f100 */
[----:B0-----:R0:W-:Y:S01]  /*5780*/  STG.E.U16 [R16.64], R9 ;  /* 0x0000000910007986 */ /* 0x0011e2000c101524 */
[----:B------:R-:W-:Y:S05]  /*5790*/  BRA `(.L_x_7123) ;  /* 0x00000d2000007947 */ /* 0x000fea0003800000 */
.L_x_7119:
        /* <DEDUP_REMOVED lines=9> */
.L_x_7127:
[----:B------:R-:W-:-:S04]  /*5830*/  PRMT R0, RZ, 0x5410, R9 ;  /* 0x00005410ff007816 */ /* 0x000fc80000000009 */
[----:B------:R-:W-:-:S05]  /*5840*/  F2FP.PACK_AB R0, RZ, R0 ;  /* 0x00000000ff00723e */ /* 0x000fca00000000ff */
[----:B------:R0:W-:Y:S01]  /*5850*/  STG.E.U16 [R16.64], R0 ;  /* 0x0000000010007986 */ /* 0x0001e2000c101524 */
[----:B------:R-:W-:Y:S05]  /*5860*/  BRA `(.L_x_7123) ;  /* 0x00000c5000007947 */ /* 0x000fea0003800000 */
.L_x_7126:
        /* <DEDUP_REMOVED lines=10> */
.L_x_7129:
[----:B------:R-:W-:-:S04]  /*5910*/  PRMT R9, RZ, 0x5410, R9 ;  /* 0x00005410ff097816 */ /* 0x000fc80000000009 */
[----:B------:R-:W-:-:S04]  /*5920*/  F2FP.PACK_AB R3, RZ, R9 ;  /* 0x00000009ff03723e */ /* 0x000fc800000000ff */
[----:B------:R-:W-:-:S05]  /*5930*/  PRMT R3, R3, 0x5410, RZ ;  /* 0x0000541003037816 */ /* 0x000fca00000000ff */
[----:B------:R0:W-:Y:S01]  /*5940*/  STG.E [R16.64], R3 ;  /* 0x0000000310007986 */ /* 0x0001e2000c101924 */
[----:B------:R-:W-:Y:S05]  /*5950*/  BRA `(.L_x_7123) ;  /* 0x00000b6000007947 */ /* 0x000fea0003800000 */
.L_x_7128:
[----:B------:R-:W-:-:S05]  /*5960*/  PRMT R2, RZ, 0x5410, R9 ;  /* 0x00005410ff027816 */ /* 0x000fca0000000009 */
[----:B------:R-:W-:-:S06]  /*5970*/  FMUL.FTZ R2, R2, 1 ;  /* 0x3f80000002027820 */ /* 0x000fcc0000410000 */
[----:B------:R-:W0:Y:S02]  /*5980*/  F2F.F64.F32 R2, R2 ;  /* 0x0000000200027310 */ /* 0x000e240000201800 */
[----:B0-----:R0:W-:Y:S01]  /*5990*/  STG.E.64 [R16.64], R2 ;  /* 0x0000000210007986 */ /* 0x0011e2000c101b24 */
[----:B------:R-:W-:Y:S05]  /*59a0*/  BRA `(.L_x_7123) ;  /* 0x00000b1000007947 */ /* 0x000fea0003800000 */
.L_x_7118:
        /* <DEDUP_REMOVED lines=13> */
.L_x_7132:
[----:B------:R-:W-:Y:S01]  /*5a80*/  PRMT R9, RZ, 0x5410, R9 ;  /* 0x00005410ff097816 */ /* 0x000fe20000000009 */
[----:B------:R-:W-:-:S04]  /*5a90*/  CS2R R6, SRZ ;  /* 0x0000000000067805 */ /* 0x000fc8000001ff00 */
[----:B------:R-:W-:-:S06]  /*5aa0*/  FMUL.FTZ R4, R9, 1 ;  /* 0x3f80000009047820 */ /* 0x000fcc0000410000 */
[----:B------:R-:W0:Y:S02]  /*5ab0*/  F2F.F64.F32 R4, R4 ;  /* 0x0000000400047310 */ /* 0x000e240000201800 */
[----:B0-----:R0:W-:Y:S01]  /*5ac0*/  STG.E.128 [R16.64], R4 ;  /* 0x0000000410007986 */ /* 0x0011e2000c101d24 */
[----:B------:R-:W-:Y:S05]  /*5ad0*/  BRA `(.L_x_7123) ;  /* 0x000009e000007947 */ /* 0x000fea0003800000 */
.L_x_7131:
        /* <DEDUP_REMOVED lines=21> */
.L_x_7136:
[----:B------:R-:W-:Y:S05]  /*5c30*/  BSYNC B0 ;  /* 0x0000000000007941 */ /* 0x000fea0003800000 */
.L_x_7135:
[----:B------:R-:W-:-:S05]  /*5c40*/  LOP3.LUT R3, R0, R3, RZ, 0xfc, !PT ;  /* 0x0000000300037212 */ /* 0x000fca00078efcff */
[----:B------:R0:W-:Y:S01]  /*5c50*/  STG.E.U8 [R16.64], R3 ;  /* 0x0000000310007986 */ /* 0x0001e2000c101124 */
[----:B------:R-:W-:Y:S05]  /*5c60*/  BRA `(.L_x_7123) ;  /* 0x0000085000007947 */ /* 0x000fea0003800000 */
.L_x_7134:
        /* <DEDUP_REMOVED lines=13> */
.L_x_7138:
[----:B------:R-:W-:Y:S01]  /*5d40*/  IMAD.MOV.U32 R0, RZ, RZ, 0x7f ;  /* 0x0000007fff007424 */ /* 0x000fe200078e00ff */
[----:B------:R-:W-:-:S04]  /*5d50*/  ISETP.GT.U32.AND P0, PT, R2, 0x7f800000, PT ;  /* 0x7f8000000200780c */ /* 0x000fc80003f04070 */
[----:B------:R-:W-:-:S04]  /*5d60*/  SEL R0, R0, 0x7c, P0 ;  /* 0x0000007c00007807 */ /* 0x000fc80000000000 */
.L_x_7139:
[----:B------:R-:W-:Y:S05]  /*5d70*/  BSYNC B0 ;  /* 0x0000000000007941 */ /* 0x000fea0003800000 */
.L_x_7137:
[----:B------:R-:W-:-:S04]  /*5d80*/  LOP3.LUT R2, R9, 0x80000000, RZ, 0xc0, !PT ;  /* 0x8000000009027812 */ /* 0x000fc800078ec0ff */
[----:B------:R-:W-:-:S04]  /*5d90*/  SHF.R.U32.HI R3, RZ, 0x18, R2 ;  /* 0x00000018ff037819 */ /* 0x000fc80000011602 */
[----:B------:R-:W-:-:S05]  /*5da0*/  LOP3.LUT R3, R0, R3, RZ, 0xfc, !PT ;  /* 0x0000000300037212 */ /* 0x000fca00078efcff */
[----:B------:R0:W-:Y:S01]  /*5db0*/  STG.E.U8 [R16.64], R3 ;  /* 0x0000000310007986 */ /* 0x0001e2000c101124 */
[----:B------:R-:W-:Y:S05]  /*5dc0*/  BRA `(.L_x_7123) ;  /* 0x000006f000007947 */ /* 0x000fea0003800000 */
.L_x_7133:
[----:B------:R0:W-:Y:S01]  /*5dd0*/  STG.E.U16 [R16.64], R9 ;  /* 0x0000000910007986 */ /* 0x0001e2000c101524 */
[----:B------:R-:W-:Y:S05]  /*5de0*/  BRA `(.L_x_7123) ;  /* 0x000006d000007947 */ /* 0x000fea0003800000 */
.L_x_7130:
        /* <DEDUP_REMOVED lines=12> */
.L_x_7142:
        /* <DEDUP_REMOVED lines=17> */
.L_x_7145:
[----:B------:R-:W-:-:S04]  /*5fc0*/  LOP3.LUT R2, R9, 0x80000000, RZ, 0xc0, !PT ;  /* 0x8000000009027812 */ /* 0x000fc800078ec0ff */
[----:B------:R-:W-:-:S04]  /*5fd0*/  SHF.R.U32.HI R3, RZ, 0x18, R2 ;  /* 0x00000018ff037819 */ /* 0x000fc80000011602 */
[----:B------:R-:W-:-:S04]  /*5fe0*/  LOP3.LUT R0, R0, R3, RZ, 0xfc, !PT ;  /* 0x0000000300007212 */ /* 0x000fc800078efcff */
[----:B------:R-:W-:Y:S02]  /*5ff0*/  PRMT R8, R0, 0x7610, R8 ;  /* 0x0000761000087816 */ /* 0x000fe40000000008 */
.L_x_7144:
[----:B------:R-:W-:Y:S05]  /*6000*/  BSYNC B0 ;  /* 0x0000000000007941 */ /* 0x000fea0003800000 */
.L_x_7143:
[----:B------:R0:W-:Y:S01]  /*6010*/  STG.E.U8 [R16.64], R8 ;  /* 0x0000000810007986 */ /* 0x0001e2000c101124 */
[----:B------:R-:W-:Y:S05]  /*6020*/  BRA `(.L_x_7123) ;  /* 0x0000049000007947 */ /* 0x000fea0003800000 */
.L_x_7141:
        /* <DEDUP_REMOVED lines=17> */
.L_x_7148:
[----:B------:R-:W-:-:S04]  /*6140*/  LOP3.LUT R2, R9, 0x80000000, RZ, 0xc0, !PT ;  /* 0x8000000009027812 */ /* 0x000fc800078ec0ff */
[----:B------:R-:W-:-:S04]  /*6150*/  SHF.R.U32.HI R3, RZ, 0x18, R2 ;  /* 0x00000018ff037819 */ /* 0x000fc80000011602 */
[----:B------:R-:W-:-:S04]  /*6160*/  LOP3.LUT R0, R0, R3, RZ, 0xfc, !PT ;  /* 0x0000000300007212 */ /* 0x000fc800078efcff */
[----:B------:R-:W-:Y:S02]  /*6170*/  PRMT R8, R0, 0x7610, R8 ;  /* 0x0000761000087816 */ /* 0x000fe40000000008 */
.L_x_7147:
[----:B------:R-:W-:Y:S05]  /*6180*/  BSYNC B0 ;  /* 0x0000000000007941 */ /* 0x000fea0003800000 */
.L_x_7146:
[----:B------:R0:W-:Y:S01]  /*6190*/  STG.E.U8 [R16.64], R8 ;  /* 0x0000000810007986 */ /* 0x0001e2000c101124 */
[----:B------:R-:W-:Y:S05]  /*61a0*/  BRA `(.L_x_7123) ;  /* 0x0000031000007947 */ /* 0x000fea0003800000 */
.L_x_7140:
        /* <DEDUP_REMOVED lines=22> */
.L_x_7122:
        /* <DEDUP_REMOVED lines=20> */
.L_x_7150:
[----:B------:R-:W-:-:S06]  /*6450*/  PRMT R2, RZ, 0x5410, R9 ;  /* 0x00005410ff027816 */ /* 0x000fcc0000000009 */
[----:B------:R-:W0:Y:S02]  /*6460*/  F2I.U64.TRUNC R2, R2 ;  /* 0x0000000200027311 */ /* 0x000e24000020d800 */
[----:B0-----:R0:W-:Y:S01]  /*6470*/  STG.E.64 [R16.64], R2 ;  /* 0x0000000210007986 */ /* 0x0011e2000c101b24 */
[----:B------:R-:W-:Y:S05]  /*6480*/  BRA `(.L_x_7123) ;  /* 0x0000003000007947 */ /* 0x000fea0003800000 */
.L_x_7149:
[----:B------:R-:W-:-:S06]  /*6490*/  PRMT R9, RZ, 0x5410, R9 ;  /* 0x00005410ff097816 */ /* 0x000fcc0000000009 */
[----:B------:R-:W0:Y:S02]  /*64a0*/  F2I.FTZ.U32.TRUNC.NTZ R9, R9 ;  /* 0x0000000900097305 */ /* 0x000e24000021f000 */
[----:B0-----:R0:W-:Y:S02]  /*64b0*/  STG.E [R16.64], R9 ;  /* 0x0000000910007986 */ /* 0x0011e4000c101924 */
.L_x_7123:
        /* <DEDUP_REMOVED lines=231> */
.L_x_7151:
        /* <DEDUP_REMOVED lines=21> */
.L_x_7155:
[----:B------:R-:W2:Y:S02]  /*7480*/  LDG.E.U8 R2, [R2.64] ;  /* 0x0000002402027981 */ /* 0x000ea4000c1e1100 */
[----:B--2---:R-:W0:Y:S02]  /*7490*/  I2F.U16 R0, R2 ;  /* 0x0000000200007306 */ /* 0x004e240000101000 */
[----:B0-----:R-:W-:-:S04]  /*74a0*/  F2FP.BF16.PACK_AB R0, RZ, R0 ;  /* 0x00000000ff00723e */ /* 0x001fc800000010ff */
[----:B------:R-:W-:Y:S01]  /*74b0*/  PRMT R9, R0, 0x7610, R9 ;  /* 0x0000761000097816 */ /* 0x000fe20000000009 */
[----:B------:R-:W-:Y:S05]  /*74c0*/  BRA `(.L_x_7157) ;  /* 0x00000f0000007947 */ /* 0x000fea0003800000 */
.L_x_7154:
        /* <DEDUP_REMOVED lines=11> */
.L_x_7159:
[----:B------:R-:W2:Y:S02]  /*7580*/  LDG.E R2, [R2.64] ;  /* 0x0000002402027981 */ /* 0x000ea4000c1e1900 */
[----:B--2---:R-:W0:Y:S02]  /*7590*/  I2F R0, R2 ;  /* 0x0000000200007306 */ /* 0x004e240000201400 */
[----:B0-----:R-:W-:-:S04]  /*75a0*/  F2FP.BF16.PACK_AB R0, RZ, R0 ;  /* 0x00000000ff00723e */ /* 0x001fc800000010ff */
[----:B------:R-:W-:Y:S01]  /*75b0*/  PRMT R9, R0, 0x7610, R9 ;  /* 0x0000761000097816 */ /* 0x000fe20000000009 */
[----:B------:R-:W-:Y:S05]  /*75c0*/  BRA `(.L_x_7157) ;  /* 0x00000e0000007947 */ /* 0x000fea0003800000 */
.L_x_7158:
[----:B------:R-:W2:Y:S02]  /*75d0*/  LDG.E.U16 R2, [R2.64] ;  /* 0x0000002402027981 */ /* 0x000ea4000c1e1500 */
[----:B--2---:R-:W0:Y:S02]  /*75e0*/  I2F.S16 R0, R2 ;  /* 0x0000000200007306 */ /* 0x004e240000101400 */
[----:B0-----:R-:W-:-:S04]  /*75f0*/  F2FP.BF16.PACK_AB R0, RZ, R0 ;  /* 0x00000000ff00723e */ /* 0x001fc800000010ff */
[----:B------:R-:W-:Y:S01]  /*7600*/  PRMT R9, R0, 0x7610, R9 ;  /* 0x0000761000097816 */ /* 0x000fe20000000009 */
[----:B------:R-:W-:Y:S05]  /*7610*/  BRA `(.L_x_7157) ;  /* 0x00000db000007947 */ /* 0x000fea0003800000 */
.L_x_7153:
        /* <DEDUP_REMOVED lines=9> */
.L_x_7161:
[----:B------:R-:W2:Y:S02]  /*76b0*/  LDG.E.U16 R0, [R2.64] ;  /* 0x0000002402007981 */ /* 0x000ea4000c1e1500 */
[----:B--2---:R-:W-:-:S05]  /*76c0*/  HADD2.F32 R0, -RZ, R0.H0_H0 ;  /* 0x20000000ff007230 */ /* 0x004fca0000004100 */
[----:B------:R-:W-:-:S04]  /*76d0*/  F2FP.BF16.PACK_AB R0, RZ, R0 ;  /* 0x00000000ff00723e */ /* 0x000fc800000010ff */
[----:B------:R-:W-:Y:S01]  /*76e0*/  PRMT R9, R0, 0x7610, R9 ;  /* 0x0000761000097816 */ /* 0x000fe20000000009 */
[----:B------:R-:W-:Y:S05]  /*76f0*/  BRA `(.L_x_7157) ;  /* 0x00000cd000007947 */ /* 0x000fea0003800000 */
.L_x_7160:
        /* <DEDUP_REMOVED lines=9> */
.L_x_7163:
[----:B------:R-:W2:Y:S02]  /*7790*/  LDG.E.U16 R2, [R2.64] ;  /* 0x0000002402027981 */ /* 0x000ea4000c1e1500 */
[----:B--2---:R-:W-:-:S05]  /*77a0*/  HADD2.F32 R0, -RZ, R2.H0_H0 ;  /* 0x20000002ff007230 */ /* 0x004fca0000004100 */
[----:B------:R-:W-:-:S04]  /*77b0*/  F2FP.BF16.PACK_AB R0, RZ, R0 ;  /* 0x00000000ff00723e */ /* 0x000fc800000010ff */
[----:B------:R-:W-:Y:S01]  /*77c0*/  PRMT R9, R0, 0x7610, R9 ;  /* 0x0000761000097816 */ /* 0x000fe20000000009 */
[----:B------:R-:W-:Y:S05]  /*77d0*/  BRA `(.L_x_7157) ;  /* 0x00000bf000007947 */ /* 0x000fea0003800000 */
.L_x_7162:
[----:B------:R-:W2:Y:S02]  /*77e0*/  LDG.E.64 R2, [R2.64] ;  /* 0x0000002402027981 */ /* 0x000ea4000c1e1b00 */
[----:B--2---:R-:W0:Y:S01]  /*77f0*/  F2F.F32.F64 R0, R2 ;  /* 0x0000000200007310 */ /* 0x004e220000301000 */
[----:B------:R-:W0:-:S14]  /*7800*/  DSETP.GEU.AND P0, PT, |R2|, c[0x2][0x0], PT ;  /* 0x008000000200762a */ /* 0x000e1c0003f0e200 */
[----:B0-----:R-:W-:-:S05]  /*7810*/  @!P0 FMUL R0, R0, 1.175494350822287508e-38 ;  /* 0x0080000000008820 */ /* 0x001fca0000400000 */
[----:B------:R-:W-:-:S04]  /*7820*/  F2FP.BF16.PACK_AB R0, RZ, R0 ;  /* 0x00000000ff00723e */ /* 0x000fc800000010ff */
[----:B------:R-:W-:Y:S01]  /*7830*/  PRMT R9, R0, 0x7610, R9 ;  /* 0x0000761000097816 */ /* 0x000fe20000000009 */
[----:B------:R-:W-:Y:S05]  /*7840*/  BRA `(.L_x_7157) ;  /* 0x00000b8000007947 */ /* 0x000fea0003800000 */
.L_x_7152:
        /* <DEDUP_REMOVED lines=14> */
.L_x_7166:
[----:B------:R-:W2:Y:S02]  /*7930*/  LDG.E.64 R2, [R2.64] ;  /* 0x0000002402027981 */ /* 0x000ea4000c1e1b00 */
[----:B--2---:R-:W0:Y:S01]  /*7940*/  F2F.F32.F64 R0, R2 ;  /* 0x0000000200007310 */ /* 0x004e220000301000 */
[----:B------:R-:W0:-:S14]  /*7950*/  DSETP.GEU.AND P0, PT, |R2|, c[0x2][0x0], PT ;  /* 0x008000000200762a */ /* 0x000e1c0003f0e200 */
[----:B0-----:R-:W-:-:S05]  /*7960*/  @!P0 FMUL R0, R0, 1.175494350822287508e-38 ;  /* 0x0080000000008820 */ /* 0x001fca0000400000 */
[----:B------:R-:W-:-:S04]  /*7970*/  F2FP.BF16.PACK_AB R0, RZ, R0 ;  /* 0x00000000ff00723e */ /* 0x000fc800000010ff */
[----:B------:R-:W-:Y:S01]  /*7980*/  PRMT R9, R0, 0x7610, R9 ;  /* 0x0000761000097816 */ /* 0x000fe20000000009 */
[----:B------:R-:W-:Y:S05]  /*7990*/  BRA `(.L_x_7157) ;  /* 0x00000a3000007947 */ /* 0x000fea0003800000 */
.L_x_7165:
        /* <DEDUP_REMOVED lines=28> */
.L_x_7168:
        /* <DEDUP_REMOVED lines=15> */
.L_x_7167:
[----:B------:R0:W5:Y:S01]  /*7c50*/  LDG.E.U16 R9, [R2.64] ;  /* 0x0000002402097981 */ /* 0x000162000c1e1500 */
[----:B------:R-:W-:Y:S05]  /*7c60*/  BRA `(.L_x_7157) ;  /* 0x0000076000007947 */ /* 0x000fea0003800000 */
.L_x_7164:
        /* <DEDUP_REMOVED lines=12> */
.L_x_7171:
        /* <DEDUP_REMOVED lines=21> */
.L_x_7175:
[----:B------:R-:W-:Y:S05]  /*7e80*/  BSYNC B1 ;  /* 0x0000000000017941 */ /* 0x000fea0003800000 */
.L_x_7174:
[----:B------:R-:W-:Y:S01]  /*7e90*/  LEA R3, R0, 0x3b800000, 0x17 ;  /* 0x3b80000000037811 */ /* 0x000fe200078eb8ff */
[----:B------:R-:W-:-:S05]  /*7ea0*/  IMAD.SHL.U32 R0, R2, 0x100000, RZ ;  /* 0x0010000002007824 */ /* 0x000fca00078e00ff */
[----:B------:R-:W-:Y:S02]  /*7eb0*/  LOP3.LUT R0, R3, R0, R4, 0xfe, !PT ;  /* 0x0000000003007212 */ /* 0x000fe400078efe04 */
.L_x_7173:
[----:B------:R-:W-:Y:S05]  /*7ec0*/  BSYNC B0 ;  /* 0x0000000000007941 */ /* 0x000fea0003800000 */
.L_x_7172:
[----:B------:R-:W-:-:S04]  /*7ed0*/  F2FP.BF16.PACK_AB R0, RZ, R0 ;  /* 0x00000000ff00723e */ /* 0x000fc800000010ff */
[----:B------:R-:W-:Y:S01]  /*7ee0*/  PRMT R9, R0, 0x7610, R9 ;  /* 0x0000761000097816 */ /* 0x000fe20000000009 */
[----:B------:R-:W-:Y:S05]  /*7ef0*/  BRA `(.L_x_7157) ;  /* 0x000004d000007947 */ /* 0x000fea0003800000 */
.L_x_7170:
        /* <DEDUP_REMOVED lines=21> */
.L_x_7179:
[----:B------:R-:W-:Y:S05]  /*8050*/  BSYNC B1 ;  /* 0x0000000000017941 */ /* 0x000fea0003800000 */
.L_x_7178:
[----:B------:R-:W-:Y:S01]  /*8060*/  LEA R3, R0, 0x37800000, 0x17 ;  /* 0x3780000000037811 */ /* 0x000fe200078eb8ff */
[----:B------:R-:W-:-:S05]  /*8070*/  IMAD.SHL.U32 R0, R2, 0x200000, RZ ;  /* 0x0020000002007824 */ /* 0x000fca00078e00ff */
[----:B------:R-:W-:Y:S02]  /*8080*/  LOP3.LUT R0, R3, R0, R4, 0xfe, !PT ;  /* 0x0000000003007212 */ /* 0x000fe400078efe04 */
.L_x_7177:
[----:B------:R-:W-:Y:S05]  /*8090*/  BSYNC B0 ;  /* 0x0000000000007941 */ /* 0x000fea0003800000 */
.L_x_7176:
[----:B------:R-:W-:-:S04]  /*80a0*/  F2FP.BF16.PACK_AB R0, RZ, R0 ;  /* 0x00000000ff00723e */ /* 0x000fc800000010ff */
[----:B------:R-:W-:Y:S01]  /*80b0*/  PRMT R9, R0, 0x7610, R9 ;  /* 0x0000761000097816 */ /* 0x000fe20000000009 */
[----:B------:R-:W-:Y:S05]  /*80c0*/  BRA `(.L_x_7157) ;  /* 0x0000030000007947 */ /* 0x000fea0003800000 */
.L_x_7169:
        /* <DEDUP_REMOVED lines=14> */
.L_x_7183:
[----:B------:R-:W-:Y:S05]  /*81b0*/  BSYNC B0 ;  /* 0x0000000000007941 */ /* 0x000fea0003800000 */
.L_x_7182:
[----:B------:R-:W-:-:S04]  /*81c0*/  F2FP.BF16.PACK_AB R0, RZ, R0 ;  /* 0x00000000ff00723e */ /* 0x000fc800000010ff */
[----:B------:R-:W-:Y:S01]  /*81d0*/  PRMT R9, R0, 0x7610, R9 ;  /* 0x0000761000097816 */ /* 0x000fe20000000009 */
[----:B------:R-:W-:Y:S05]  /*81e0*/  BRA `(.L_x_7157) ;  /* 0x000001e000007947 */ /* 0x000fea0003800000 */
.L_x_7156:
        /* <DEDUP_REMOVED lines=21> */
.L_x_7181:
[----:B------:R-:W2:Y:S02]  /*8340*/  LDG.E.64 R2, [R2.64] ;  /* 0x0000002402027981 */ /* 0x000ea4000c1e1b00 */
[----:B--2---:R-:W0:Y:S02]  /*8350*/  I2F.U64 R0, R2 ;  /* 0x0000000200007312 */ /* 0x004e240000301000 */
[----:B0-----:R-:W-:-:S04]  /*8360*/  F2FP.BF16.PACK_AB R0, RZ, R0 ;  /* 0x00000000ff00723e */ /* 0x001fc800000010ff */
[----:B------:R-:W-:Y:S01]  /*8370*/  PRMT R9, R0, 0x7610, R9 ;  /* 0x0000761000097816 */ /* 0x000fe20000000009 */
[----:B------:R-:W-:Y:S05]  /*8380*/  BRA `(.L_x_7157) ;  /* 0x0000004000007947 */ /* 0x000fea0003800000 */
.L_x_7180:
[----:B------:R-:W2:Y:S02]  /*8390*/  LDG.E R2, [R2.64] ;  /* 0x0000002402027981 */ /* 0x000ea4000c1e1900 */
[----:B--2---:R-:W0:Y:S02]  /*83a0*/  I2F.U32 R0, R2 ;  /* 0x0000000200007306 */ /* 0x004e240000201000 */
[----:B0-----:R-:W-:-:S04]  /*83b0*/  F2FP.BF16.PACK_AB R0, RZ, R0 ;  /* 0x00000000ff00723e */ /* 0x001fc800000010ff */
[----:B------:R-:W-:-:S03]  /*83c0*/  PRMT R9, R0, 0x7610, R9 ;  /* 0x0000761000097816 */ /* 0x000fc60000000009 */
.L_x_7157:
        /* <DEDUP_REMOVED lines=22> */
.L_x_7185:
[----:B------:R-:W-:Y:S05]  /*8530*/  BSYNC B1 ;  /* 0x0000000000017941 */ /* 0x000fea0003800000 */
.L_x_7184:
        /* <DEDUP_REMOVED lines=18> */
.L_x_7187:
[----:B------:R-:W-:Y:S01]  /*8660*/  ISETP.GE.AND P0, PT, R10, RZ, PT ;  /* 0x000000ff0a00720c */ /* 0x000fe20003f06270 */
[----:B------:R-:W-:-:S12]  /*8670*/  IMAD.MOV.U32 R3, RZ, RZ, 0x3fd774eb ;  /* 0x3fd774ebff037424 */ /* 0x000fd800078e00ff */
[----:B------:R-:W-:-:S04]  /*8680*/  @P0 FFMA.FTZ R0, R3, 0.93318945169448852539, -R0 ;  /* 0x3f6ee58103000823 */ /* 0x000fc80000010800 */
[----:B------:R-:W-:Y:S02]  /*8690*/  @!P0 FFMA.FTZ R0, R3, 0.93318945169448852539, R0 ;  /* 0x3f6ee58103008823 */ /* 0x000fe40000010000 */
.L_x_7188:
[----:B------:R-:W-:Y:S05]  /*86a0*/  BSYNC B0 ;  /* 0x0000000000007941 */ /* 0x000fea0003800000 */
.L_x_7186:
        /* <DEDUP_REMOVED lines=27> */
.L_x_7192:
[----:B------:R-:W-:-:S06]  /*8860*/  PRMT R3, RZ, 0x5410, R9 ;  /* 0x00005410ff037816 */ /* 0x000fcc0000000009 */
[----:B------:R-:W0:Y:S02]  /*8870*/  F2I.S64.TRUNC R2, R3 ;  /* 0x0000000300027311 */ /* 0x000e24000020d900 */
[----:B0-----:R0:W-:Y:S01]  /*8880*/  STG.E.U8 [R16.64], R2 ;  /* 0x0000000210007986 */ /* 0x0011e2000c101124 */
[----:B------:R-:W-:Y:S05]  /*8890*/  BRA `(.L_x_7194) ;  /* 0x00000e4000007947 */ /* 0x000fea0003800000 */
.L_x_7191:
        /* <DEDUP_REMOVED lines=10> */
.L_x_7196:
[----:B------:R-:W-:-:S06]  /*8940*/  PRMT R9, RZ, 0x5410, R9 ;  /* 0x00005410ff097816 */ /* 0x000fcc0000000009 */
[----:B------:R-:W0:Y:S02]  /*8950*/  F2I.FTZ.TRUNC.NTZ R9, R9 ;  /* 0x0000000900097305 */ /* 0x000e24000021f100 */
[----:B0-----:R0:W-:Y:S01]  /*8960*/  STG.E [R16.64], R9 ;  /* 0x0000000910007986 */ /* 0x0011e2000c101924 */
[----:B------:R-:W-:Y:S05]  /*8970*/  BRA `(.L_x_7194) ;  /* 0x00000d6000007947 */ /* 0x000fea0003800000 */
.L_x_7195:
[----:B------:R-:W-:-:S06]  /*8980*/  PRMT R9, RZ, 0x5410, R9 ;  /* 0x00005410ff097816 */ /* 0x000fcc0000000009 */
[----:B------:R-:W0:Y:S02]  /*8990*/  F2I.FTZ.TRUNC.NTZ R9, R9 ;  /* 0x0000000900097305 */ /* 0x000e24000021f100 */
[----:B0-----:R0:W-:Y:S01]  /*89a0*/  STG.E.U16 [R16.64], R9 ;  /* 0x0000000910007986 */ /* 0x0011e2000c101524 */
[----:B------:R-:W-:Y:S05]  /*89b0*/  BRA `(.L_x_7194) ;  /* 0x00000d2000007947 */ /* 0x000fea0003800000 */
.L_x_7190:
        /* <DEDUP_REMOVED lines=9> */
.L_x_7198:
[----:B------:R-:W-:-:S04]  /*8a50*/  PRMT R0, RZ, 0x5410, R9 ;  /* 0x00005410ff007816 */ /* 0x000fc80000000009 */
[----:B------:R-:W-:-:S05]  /*8a60*/  F2FP.PACK_AB R0, RZ, R0 ;  /* 0x00000000ff00723e */ /* 0x000fca00000000ff */
[----:B------:R0:W-:Y:S01]  /*8a70*/  STG.E.U16 [R16.64], R0 ;  /* 0x0000000010007986 */ /* 0x0001e2000c101524 */
[----:B------:R-:W-:Y:S05]  /*8a80*/  BRA `(.L_x_7194) ;  /* 0x00000c5000007947 */ /* 0x000fea0003800000 */
.L_x_7197:
        /* <DEDUP_REMOVED lines=10> */
.L_x_7200:
[----:B------:R-:W-:-:S04]  /*8b30*/  PRMT R9, RZ, 0x5410, R9 ;  /* 0x00005410ff097816 */ /* 0x000fc80000000009 */
[----:B------:R-:W-:-:S04]  /*8b40*/  F2FP.PACK_AB R3, RZ, R9 ;  /* 0x00000009ff03723e */ /* 0x000fc800000000ff */
[----:B------:R-:W-:-:S05]  /*8b50*/  PRMT R3, R3, 0x5410, RZ ;  /* 0x0000541003037816 */ /* 0x000fca00000000ff */
[----:B------:R0:W-:Y:S01]  /*8b60*/  STG.E [R16.64], R3 ;  /* 0x0000000310007986 */ /* 0x0001e2000c101924 */
[----:B------:R-:W-:Y:S05]  /*8b70*/  BRA `(.L_x_7194) ;  /* 0x00000b6000007947 */ /* 0x000fea0003800000 */
.L_x_7199:
[----:B------:R-:W-:-:S05]  /*8b80*/  PRMT R2, RZ, 0x5410, R9 ;  /* 0x00005410ff027816 */ /* 0x000fca0000000009 */
[----:B------:R-:W-:-:S06]  /*8b90*/  FMUL.FTZ R2, R2, 1 ;  /* 0x3f80000002027820 */ /* 0x000fcc0000410000 */
[----:B------:R-:W0:Y:S02]  /*8ba0*/  F2F.F64.F32 R2, R2 ;  /* 0x0000000200027310 */ /* 0x000e240000201800 */
[----:B0-----:R0:W-:Y:S01]  /*8bb0*/  STG.E.64 [R16.64], R2 ;  /* 0x0000000210007986 */ /* 0x0011e2000c101b24 */
[----:B------:R-:W-:Y:S05]  /*8bc0*/  BRA `(.L_x_7194) ;  /* 0x00000b1000007947 */ /* 0x000fea0003800000 */
.L_x_7189:
        /* <DEDUP_REMOVED lines=13> */
.L_x_7203:
[----:B------:R-:W-:Y:S01]  /*8ca0*/  PRMT R9, RZ, 0x5410, R9 ;  /* 0x00005410ff097816 */ /* 0x000fe20000000009 */
[----:B------:R-:W-:-:S04]  /*8cb0*/  CS2R R6, SRZ ;  /* 0x0000000000067805 */ /* 0x000fc8000001ff00 */
[----:B------:R-:W-:-:S06]  /*8cc0*/  FMUL.FTZ R4, R9, 1 ;  /* 0x3f80000009047820 */ /* 0x000fcc0000410000 */
[----:B------:R-:W0:Y:S02]  /*8cd0*/  F2F.F64.F32 R4, R4 ;  /* 0x0000000400047310 */ /* 0x000e240000201800 */
[----:B0-----:R0:W-:Y:S01]  /*8ce0*/  STG.E.128 [R16.64], R4 ;  /* 0x0000000410007986 */ /* 0x0011e2000c101d24 */
[----:B------:R-:W-:Y:S05]  /*8cf0*/  BRA `(.L_x_7194) ;  /* 0x000009e000007947 */ /* 0x000fea0003800000 */
.L_x_7202:
        /* <DEDUP_REMOVED lines=21> */
.L_x_7207:
[----:B------:R-:W-:Y:S05]  /*8e50*/  BSYNC B0 ;  /* 0x0000000000007941 */ /* 0x000fea0003800000 */
.L_x_7206:
[----:B------:R-:W-:-:S05]  /*8e60*/  LOP3.LUT R3, R0, R3, RZ, 0xfc, !PT ;  /* 0x0000000300037212 */ /* 0x000fca00078efcff */
[----:B------:R0:W-:Y:S01]  /*8e70*/  STG.E.U8 [R16.64], R3 ;  /* 0x0000000310007986 */ /* 0x0001e2000c101124 */
[----:B------:R-:W-:Y:S05]  /*8e80*/  BRA `(.L_x_7194) ;  /* 0x0000085000007947 */ /* 0x000fea0003800000 */
.L_x_7205:
        /* <DEDUP_REMOVED lines=13> */
.L_x_7209:
[----:B------:R-:W-:Y:S01]  /*8f60*/  IMAD.MOV.U32 R0, RZ, RZ, 0x7f ;  /* 0x0000007fff007424 */ /* 0x000fe200078e00ff */
[----:B------:R-:W-:-:S04]  /*8f70*/  ISETP.GT.U32.AND P0, PT, R2, 0x7f800000, PT ;  /* 0x7f8000000200780c */ /* 0x000fc80003f04070 */
[----:B------:R-:W-:-:S04]  /*8f80*/  SEL R0, R0, 0x7c, P0 ;  /* 0x0000007c00007807 */ /* 0x000fc80000000000 */
.L_x_7210:
[----:B------:R-:W-:Y:S05]  /*8f90*/  BSYNC B0 ;  /* 0x0000000000007941 */ /* 0x000fea0003800000 */
.L_x_7208:
[----:B------:R-:W-:-:S04]  /*8fa0*/  LOP3.LUT R2, R9, 0x80000000, RZ, 0xc0, !PT ;  /* 0x8000000009027812 */ /* 0x000fc800078ec0ff */
[----:B------:R-:W-:-:S04]  /*8fb0*/  SHF.R.U32.HI R3, RZ, 0x18, R2 ;  /* 0x00000018ff037819 */ /* 0x000fc80000011602 */
[----:B------:R-:W-:-:S05]  /*8fc0*/  LOP3.LUT R3, R0, R3, RZ, 0xfc, !PT ;  /* 0x0000000300037212 */ /* 0x000fca00078efcff */
[----:B------:R0:W-:Y:S01]  /*8fd0*/  STG.E.U8 [R16.64], R3 ;  /* 0x0000000310007986 */ /* 0x0001e2000c101124 */
[----:B------:R-:W-:Y:S05]  /*8fe0*/  BRA `(.L_x_7194) ;  /* 0x000006f000007947 */ /* 0x000fea0003800000 */
.L_x_7204:
[----:B------:R0:W-:Y:S01]  /*8ff0*/  STG.E.U16 [R16.64], R9 ;  /* 0x0000000910007986 */ /* 0x0001e2000c101524 */
[----:B------:R-:W-:Y:S05]  /*9000*/  BRA `(.L_x_7194) ;  /* 0x000006d000007947 */ /* 0x000fea0003800000 */
.L_x_7201:
        /* <DEDUP_REMOVED lines=12> */
.L_x_7213:
        /* <DEDUP_REMOVED lines=17> */
.L_x_7216:
[----:B------:R-:W-:-:S04]  /*91e0*/  LOP3.LUT R2, R9, 0x80000000, RZ, 0xc0, !PT ;  /* 0x8000000009027812 */ /* 0x000fc800078ec0ff */
[----:B------:R-:W-:-:S04]  /*91f0*/  SHF.R.U32.HI R3, RZ, 0x18, R2 ;  /* 0x00000018ff037819 */ /* 0x000fc80000011602 */
[----:B------:R-:W-:-:S04]  /*9200*/  LOP3.LUT R0, R0, R3, RZ, 0xfc, !PT ;  /* 0x0000000300007212 */ /* 0x000fc800078efcff */
[----:B------:R-:W-:Y:S02]  /*9210*/  PRMT R8, R0, 0x7610, R8 ;  /* 0x0000761000087816 */ /* 0x000fe40000000008 */
.L_x_7215:
[----:B------:R-:W-:Y:S05]  /*9220*/  BSYNC B0 ;  /* 0x0000000000007941 */ /* 0x000fea0003800000 */
.L_x_7214:
[----:B------:R0:W-:Y:S01]  /*9230*/  STG.E.U8 [R16.64], R8 ;  /* 0x0000000810007986 */ /* 0x0001e2000c101124 */
[----:B------:R-:W-:Y:S05]  /*9240*/  BRA `(.L_x_7194) ;  /* 0x0000049000007947 */ /* 0x000fea0003800000 */
.L_x_7212:
        /* <DEDUP_REMOVED lines=17> */
.L_x_7219:
[----:B------:R-:W-:-:S04]  /*9360*/  LOP3.LUT R2, R9, 0x80000000, RZ, 0xc0, !PT ;  /* 0x8000000009027812 */ /* 0x000fc800078ec0ff */
[----:B------:R-:W-:-:S04]  /*9370*/  SHF.R.U32.HI R3, RZ, 0x18, R2 ;  /* 0x00000018ff037819 */ /* 0x000fc80000011602 */
[----:B------:R-:W-:-:S04]  /*9380*/  LOP3.LUT R0, R0, R3, RZ, 0xfc, !PT ;  /* 0x0000000300007212 */ /* 0x000fc800078efcff */
[----:B------:R-:W-:Y:S02]  /*9390*/  PRMT R8, R0, 0x7610, R8 ;  /* 0x0000761000087816 */ /* 0x000fe40000000008 */
.L_x_7218:
[----:B------:R-:W-:Y:S05]  /*93a0*/  BSYNC B0 ;  /* 0x0000000000007941 */ /* 0x000fea0003800000 */
.L_x_7217:
[----:B------:R0:W-:Y:S01]  /*93b0*/  STG.E.U8 [R16.64], R8 ;  /* 0x0000000810007986 */ /* 0x0001e2000c101124 */
[----:B------:R-:W-:Y:S05]  /*93c0*/  BRA `(.L_x_7194) ;  /* 0x0000031000007947 */ /* 0x000fea0003800000 */
.L_x_7211:
        /* <DEDUP_REMOVED lines=22> */
.L_x_7193:
        /* <DEDUP_REMOVED lines=20> */
.L_x_7221:
[----:B------:R-:W-:-:S06]  /*9670*/  PRMT R2, RZ, 0x5410, R9 ;  /* 0x00005410ff027816 */ /* 0x000fcc0000000009 */
[----:B------:R-:W0:Y:S02]  /*9680*/  F2I.U64.TRUNC R2, R2 ;  /* 0x0000000200027311 */ /* 0x000e24000020d800 */
[----:B0-----:R0:W-:Y:S01]  /*9690*/  STG.E.64 [R16.64], R2 ;  /* 0x0000000210007986 */ /* 0x0011e2000c101b24 */
[----:B------:R-:W-:Y:S05]  /*96a0*/  BRA `(.L_x_7194) ;  /* 0x0000003000007947 */ /* 0x000fea0003800000 */
.L_x_7220:
[----:B------:R-:W-:-:S06]  /*96b0*/  PRMT R9, RZ, 0x5410, R9 ;  /* 0x00005410ff097816 */ /* 0x000fcc0000000009 */
[----:B------:R-:W0:Y:S02]  /*96c0*/  F2I.FTZ.U32.TRUNC.NTZ R9, R9 ;  /* 0x0000000900097305 */ /* 0x000e24000021f000 */
[----:B0-----:R0:W-:Y:S02]  /*96d0*/  STG.E [R16.64], R9 ;  /* 0x0000000910007986 */ /* 0x0011e4000c101924 */
.L_x_7194:
[----:B------:R-:W-:Y:S02]  /*96e0*/  IADD3 R19, R19, 0x80, RZ ;  /* 0x0000008013137810 */ /* 0x000fe40007ffe0ff */
.L_x_7079:
[----:B------:R-:W-:Y:S05]  /*96f0*/  BSYNC B6 ;  /* 0x0000000000067941 */ /* 0x000fea0003800000 */
.L_x_7078:
        /* <DEDUP_REMOVED lines=230> */
.L_x_7222:
        /* <DEDUP_REMOVED lines=21> */
.L_x_7226:
[----:B------:R-:W2:Y:S02]  /*a6b0*/  LDG.E.U8 R2, [R2.64] ;  /* 0x0000002402027981 */ /* 0x000ea4000c1e1100 */
[----:B--2---:R-:W0:Y:S02]  /*a6c0*/  I2F.U16 R0, R2 ;  /* 0x0000000200007306 */ /* 0x004e240000101000 */
[----:B0-----:R-:W-:-:S04]  /*a6d0*/  F2FP.BF16.PACK_AB R0, RZ, R0 ;  /* 0x00000000ff00723e */ /* 0x001fc800000010ff */
[----:B------:R-:W-:Y:S01]  /*a6e0*/  PRMT R11, R0, 0x7610, R11 ;  /* 0x00007610000b7816 */ /* 0x000fe2000000000b */
[----:B------:R-:W-:Y:S05]  /*a6f0*/  BRA `(.L_x_7228) ;  /* 0x00000f0000007947 */ /* 0x000fea0003800000 */
.L_x_7225:
        /* <DEDUP_REMOVED lines=11> */
.L_x_7230:
[----:B------:R-:W2:Y:S02]  /*a7b0*/  LDG.E R2, [R2.64] ;  /* 0x0000002402027981 */ /* 0x000ea4000c1e1900 */
[----:B--2---:R-:W0:Y:S02]  /*a7c0*/  I2F R0, R2 ;  /* 0x0000000200007306 */ /* 0x004e240000201400 */
[----:B0-----:R-:W-:-:S04]  /*a7d0*/  F2FP.BF16.PACK_AB R0, RZ, R0 ;  /* 0x00000000ff00723e */ /* 0x001fc800000010ff */
[----:B------:R-:W-:Y:S01]  /*a7e0*/  PRMT R11, R0, 0x7610, R11 ;  /* 0x00007610000b7816 */ /* 0x000fe2000000000b */
[----:B------:R-:W-:Y:S05]  /*a7f0*/  BRA `(.L_x_7228) ;  /* 0x00000e0000007947 */ /* 0x000fea0003800000 */
.L_x_7229:
[----:B------:R-:W2:Y:S02]  /*a800*/  LDG.E.U16 R2, [R2.64] ;  /* 0x0000002402027981 */ /* 0x000ea4000c1e1500 */
[----:B--2---:R-:W0:Y:S02]  /*a810*/  I2F.S16 R0, R2 ;  /* 0x0000000200007306 */ /* 0x004e240000101400 */
[----:B0-----:R-:W-:-:S04]  /*a820*/  F2FP.BF16.PACK_AB R0, RZ, R0 ;  /* 0x00000000ff00723e */ /* 0x001fc800000010ff */
[----:B------:R-:W-:Y:S01]  /*a830*/  PRMT R11, R0, 0x7610, R11 ;  /* 0x00007610000b7816 */ /* 0x000fe2000000000b */
[----:B------:R-:W-:Y:S05]  /*a840*/  BRA `(.L_x_7228) ;  /* 0x00000db000007947 */ /* 0x000fea0003800000 */
.L_x_7224:
        /* <DEDUP_REMOVED lines=9> */
.L_x_7232:
[----:B------:R-:W2:Y:S02]  /*a8e0*/  LDG.E.U16 R0, [R2.64] ;  /* 0x0000002402007981 */ /* 0x000ea4000c1e1500 */
[----:B--2---:R-:W-:-:S05]  /*a8f0*/  HADD2.F32 R0, -RZ, R0.H0_H0 ;  /* 0x20000000ff007230 */ /* 0x004fca0000004100 */
[----:B------:R-:W-:-:S04]  /*a900*/  F2FP.BF16.PACK_AB R0, RZ, R0 ;  /* 0x00000000ff00723e */ /* 0x000fc800000010ff */
[----:B------:R-:W-:Y:S01]  /*a910*/  PRMT R11, R0, 0x7610, R11 ;  /* 0x00007610000b7816 */ /* 0x000fe2000000000b */
[----:B------:R-:W-:Y:S05]  /*a920*/  BRA `(.L_x_7228) ;  /* 0x00000cd000007947 */ /* 0x000fea0003800000 */
.L_x_7231:
        /* <DEDUP_REMOVED lines=9> */
.L_x_7234:
[----:B------:R-:W2:Y:S02]  /*a9c0*/  LDG.E.U16 R2, [R2.64] ;  /* 0x0000002402027981 */ /* 0x000ea4000c1e1500 */
[----:B--2---:R-:W-:-:S05]  /*a9d0*/  HADD2.F32 R0, -RZ, R2.H0_H0 ;  /* 0x20000002ff007230 */ /* 0x004fca0000004100 */
[----:B------:R-:W-:-:S04]  /*a9e0*/  F2FP.BF16.PACK_AB R0, RZ, R0 ;  /* 0x00000000ff00723e */ /* 0x000fc800000010ff */
[----:B------:R-:W-:Y:S01]  /*a9f0*/  PRMT R11, R0, 0x7610, R11 ;  /* 0x00007610000b7816 */ /* 0x000fe2000000000b */
[----:B------:R-:W-:Y:S05]  /*aa00*/  BRA `(.L_x_7228) ;  /* 0x00000bf000007947 */ /* 0x000fea0003800000 */
.L_x_7233:
[----:B------:R-:W2:Y:S02]  /*aa10*/  LDG.E.64 R2, [R2.64] ;  /* 0x0000002402027981 */ /* 0x000ea4000c1e1b00 */
[----:B--2---:R-:W0:Y:S01]  /*aa20*/  F2F.F32.F64 R0, R2 ;  /* 0x0000000200007310 */ /* 0x004e220000301000 */
[----:B------:R-:W0:-:S14]  /*aa30*/  DSETP.GEU.AND P0, PT, |R2|, c[0x2][0x0], PT ;  /* 0x008000000200762a */ /* 0x000e1c0003f0e200 */
[----:B0-----:R-:W-:-:S05]  /*aa40*/  @!P0 FMUL R0, R0, 1.175494350822287508e-38 ;  /* 0x0080000000008820 */ /* 0x001fca0000400000 */
[----:B------:R-:W-:-:S04]  /*aa50*/  F2FP.BF16.PACK_AB R0, RZ, R0 ;  /* 0x00000000ff00723e */ /* 0x000fc800000010ff */
[----:B------:R-:W-:Y:S01]  /*aa60*/  PRMT R11, R0, 0x7610, R11 ;  /* 0x00007610000b7816 */ /* 0x000fe2000000000b */
[----:B------:R-:W-:Y:S05]  /*aa70*/  BRA `(.L_x_7228) ;  /* 0x00000b8000007947 */ /* 0x000fea0003800000 */
.L_x_7223:
        /* <DEDUP_REMOVED lines=14> */
.L_x_7237:
[----:B------:R-:W2:Y:S02]  /*ab60*/  LDG.E.64 R2, [R2.64] ;  /* 0x0000002402027981 */ /* 0x000ea4000c1e1b00 */
[----:B--2---:R-:W0:Y:S01]  /*ab70*/  F2F.F32.F64 R0, R2 ;  /* 0x0000000200007310 */ /* 0x004e220000301000 */
[----:B------:R-:W0:-:S14]  /*ab80*/  DSETP.GEU.AND P0, PT, |R2|, c[0x2][0x0], PT ;  /* 0x008000000200762a */ /* 0x000e1c0003f0e200 */
[----:B0-----:R-:W-:-:S05]  /*ab90*/  @!P0 FMUL R0, R0, 1.175494350822287508e-38 ;  /* 0x0080000000008820 */ /* 0x001fca0000400000 */
[----:B------:R-:W-:-:S04]  /*aba0*/  F2FP.BF16.PACK_AB R0, RZ, R0 ;  /* 0x00000000ff00723e */ /* 0x000fc800000010ff */
[----:B------:R-:W-:Y:S01]  /*abb0*/  PRMT R11, R0, 0x7610, R11 ;  /* 0x00007610000b7816 */ /* 0x000fe2000000000b */
[----:B------:R-:W-:Y:S05]  /*abc0*/  BRA `(.L_x_7228) ;  /* 0x00000a3000007947 */ /* 0x000fea0003800000 */
.L_x_7236:
        /* <DEDUP_REMOVED lines=28> */
.L_x_7239:
        /* <DEDUP_REMOVED lines=15> */
.L_x_7238:
[----:B------:R0:W5:Y:S01]  /*ae80*/  LDG.E.U16 R11, [R2.64] ;  /* 0x00000024020b7981 */ /* 0x000162000c1e1500 */
[----:B------:R-:W-:Y:S05]  /*ae90*/  BRA `(.L_x_7228) ;  /* 0x0000076000007947 */ /* 0x000fea0003800000 */
.L_x_7235:
        /* <DEDUP_REMOVED lines=12> */
.L_x_7242:
        /* <DEDUP_REMOVED lines=21> */
.L_x_7246:
[----:B------:R-:W-:Y:S05]  /*b0b0*/  BSYNC B1 ;  /* 0x0000000000017941 */ /* 0x000fea0003800000 */
.L_x_7245:
[----:B------:R-:W-:Y:S01]  /*b0c0*/  LEA R3, R0, 0x3b800000, 0x17 ;  /* 0x3b80000000037811 */ /* 0x000fe200078eb8ff */
[----:B------:R-:W-:-:S05]  /*b0d0*/  IMAD.SHL.U32 R0, R2, 0x100000, RZ ;  /* 0x0010000002007824 */ /* 0x000fca00078e00ff */
[----:B------:R-:W-:Y:S02]  /*b0e0*/  LOP3.LUT R0, R3, R0, R4, 0xfe, !PT ;  /* 0x0000000003007212 */ /* 0x000fe400078efe04 */
.L_x_7244:
[----:B------:R-:W-:Y:S05]  /*b0f0*/  BSYNC B0 ;  /* 0x0000000000007941 */ /* 0x000fea0003800000 */
.L_x_7243:
[----:B------:R-:W-:-:S04]  /*b100*/  F2FP.BF16.PACK_AB R0, RZ, R0 ;  /* 0x00000000ff00723e */ /* 0x000fc800000010ff */
[----:B------:R-:W-:Y:S01]  /*b110*/  PRMT R11, R0, 0x7610, R11 ;  /* 0x00007610000b7816 */ /* 0x000fe2000000000b */
[----:B------:R-:W-:Y:S05]  /*b120*/  BRA `(.L_x_7228) ;  /* 0x000004d000007947 */ /* 0x000fea0003800000 */
.L_x_7241:
        /* <DEDUP_REMOVED lines=21> */
.L_x_7250:
[----:B------:R-:W-:Y:S05]  /*b280*/  BSYNC B1 ;  /* 0x0000000000017941 */ /* 0x000fea0003800000 */
.L_x_7249:
[----:B------:R-:W-:Y:S01]  /*b290*/  LEA R3, R0, 0x37800000, 0x17 ;  /* 0x3780000000037811 */ /* 0x000fe200078eb8ff */
[----:B------:R-:W-:-:S05]  /*b2a0*/  IMAD.SHL.U32 R0, R2, 0x200000, RZ ;  /* 0x0020000002007824 */ /* 0x000fca00078e00ff */
[----:B------:R-:W-:Y:S02]  /*b2b0*/  LOP3.LUT R0, R3, R0, R4, 0xfe, !PT ;  /* 0x0000000003007212 */ /* 0x000fe400078efe04 */
.L_x_7248:
[----:B------:R-:W-:Y:S05]  /*b2c0*/  BSYNC B0 ;  /* 0x0000000000007941 */ /* 0x000fea0003800000 */
.L_x_7247:
[----:B------:R-:W-:-:S04]  /*b2d0*/  F2FP.BF16.PACK_AB R0, RZ, R0 ;  /* 0x00000000ff00723e */ /* 0x000fc800000010ff */
[----:B------:R-:W-:Y:S01]  /*b2e0*/  PRMT R11, R0, 0x7610, R11 ;  /* 0x00007610000b7816 */ /* 0x000fe2000000000b */
[----:B------:R-:W-:Y:S05]  /*b2f0*/  BRA `(.L_x_7228) ;  /* 0x0000030000007947 */ /* 0x000fea0003800000 */
.L_x_7240:
        /* <DEDUP_REMOVED lines=14> */
.L_x_7254:
[----:B------:R-:W-:Y:S05]  /*b3e0*/  BSYNC B0 ;  /* 0x0000000000007941 */ /* 0x000fea0003800000 */
.L_x_7253:
[----:B------:R-:W-:-:S04]  /*b3f0*/  F2FP.BF16.PACK_AB R0, RZ, R0 ;  /* 0x00000000ff00723e */ /* 0x000fc800000010ff */
[----:B------:R-:W-:Y:S01]  /*b400*/  PRMT R11, R0, 0x7610, R11 ;  /* 0x00007610000b7816 */ /* 0x000fe2000000000b */
[----:B------:R-:W-:Y:S05]  /*b410*/  BRA `(.L_x_7228) ;  /* 0x000001e000007947 */ /* 0x000fea0003800000 */
.L_x_7227:
        /* <DEDUP_REMOVED lines=21> */
.L_x_7252:
[----:B------:R-:W2:Y:S02]  /*b570*/  LDG.E.64 R2, [R2.64] ;  /* 0x0000002402027981 */ /* 0x000ea4000c1e1b00 */
[----:B--2---:R-:W0:Y:S02]  /*b580*/  I2F.U64 R0, R2 ;  /* 0x0000000200007312 */ /* 0x004e240000301000 */
[----:B0-----:R-:W-:-:S04]  /*b590*/  F2FP.BF16.PACK_AB R0, RZ, R0 ;  /* 0x00000000ff00723e */ /* 0x001fc800000010ff */
[----:B------:R-:W-:Y:S01]  /*b5a0*/  PRMT R11, R0, 0x7610, R11 ;  /* 0x00007610000b7816 */ /* 0x000fe2000000000b */
[----:B------:R-:W-:Y:S05]  /*b5b0*/  BRA `(.L_x_7228) ;  /* 0x0000004000007947 */ /* 0x000fea0003800000 */
.L_x_7251:
[----:B------:R-:W2:Y:S02]  /*b5c0*/  LDG.E R2, [R2.64] ;  /* 0x0000002402027981 */ /* 0x000ea4000c1e1900 */
[----:B--2---:R-:W0:Y:S02]  /*b5d0*/  I2F.U32 R0, R2 ;  /* 0x0000000200007306 */ /* 0x004e240000201000 */
[----:B0-----:R-:W-:-:S04]  /*b5e0*/  F2FP.BF16.PACK_AB R0, RZ, R0 ;  /* 0x00000000ff00723e */ /* 0x001fc800000010ff */
[----:B------:R-:W-:-:S03]  /*b5f0*/  PRMT R11, R0, 0x7610, R11 ;  /* 0x00007610000b7816 */ /* 0x000fc6000000000b */
.L_x_7228:
        /* <DEDUP_REMOVED lines=22> */
.L_x_7256:
[----:B------:R-:W-:Y:S05]  /*b760*/  BSYNC B1 ;  /* 0x0000000000017941 */ /* 0x000fea0003800000 */
.L_x_7255:
        /* <DEDUP_REMOVED lines=18> */
.L_x_7258:
[----:B------:R-:W-:Y:S01]  /*b890*/  ISETP.GE.AND P0, PT, R10, RZ, PT ;  /* 0x000000ff0a00720c */ /* 0x000fe20003f06270 */
[----:B------:R-:W-:-:S12]  /*b8a0*/  IMAD.MOV.U32 R3, RZ, RZ, 0x3fd774eb ;  /* 0x3fd774ebff037424 */ /* 0x000fd800078e00ff */
[----:B------:R-:W-:-:S04]  /*b8b0*/  @P0 FFMA.FTZ R0, R3, 0.93318945169448852539, -R0 ;  /* 0x3f6ee58103000823 */ /* 0x000fc80000010800 */
[----:B------:R-:W-:Y:S02]  /*b8c0*/  @!P0 FFMA.FTZ R0, R3, 0.93318945169448852539, R0 ;  /* 0x3f6ee58103008823 */ /* 0x000fe40000010000 */
.L_x_7259:
[----:B------:R-:W-:Y:S05]  /*b8d0*/  BSYNC B0 ;  /* 0x0000000000007941 */ /* 0x000fea0003800000 */
.L_x_7257:
        /* <DEDUP_REMOVED lines=27> */
.L_x_7263:
[----:B------:R-:W-:-:S06]  /*ba90*/  PRMT R3, RZ, 0x5410, R11 ;  /* 0x00005410ff037816 */ /* 0x000fcc000000000b */
[----:B------:R-:W0:Y:S02]  /*baa0*/  F2I.S64.TRUNC R2, R3 ;  /* 0x0000000300027311 */ /* 0x000e24000020d900 */
[----:B0-----:R-:W-:Y:S01]  /*bab0*/  STG.E.U8 [R16.64], R2 ;  /* 0x0000000210007986 */ /* 0x001fe2000c101124 */
[----:B------:R-:W-:Y:S05]  /*bac0*/  EXIT ;  /* 0x000000000000794d */ /* 0x000fea0003800000 */
.L_x_7262:
        /* <DEDUP_REMOVED lines=10> */
.L_x_7266:
[----:B------:R-:W-:-:S06]  /*bb70*/  PRMT R11, RZ, 0x5410, R11 ;  /* 0x00005410ff0b7816 */ /* 0x000fcc000000000b */
[----:B------:R-:W0:Y:S02]  /*bb80*/  F2I.FTZ.TRUNC.NTZ R11, R11 ;  /* 0x0000000b000b7305 */ /* 0x000e24000021f100 */
[----:B0-----:R-:W-:Y:S01]  /*bb90*/  STG.E [R16.64], R11 ;  /* 0x0000000b10007986 */ /* 0x001fe2000c101924 */
[----:B------:R-:W-:Y:S05]  /*bba0*/  EXIT ;  /* 0x000000000000794d */ /* 0x000fea0003800000 */
.L_x_7265:
[----:B------:R-:W-:-:S06]  /*bbb0*/  PRMT R11, RZ, 0x5410, R11 ;  /* 0x00005410ff0b7816 */ /* 0x000fcc000000000b */
[----:B------:R-:W0:Y:S02]  /*bbc0*/  F2I.FTZ.TRUNC.NTZ R11, R11 ;  /* 0x0000000b000b7305 */ /* 0x000e24000021f100 */
[----:B0-----:R-:W-:Y:S01]  /*bbd0*/  STG.E.U16 [R16.64], R11 ;  /* 0x0000000b10007986 */ /* 0x001fe2000c101524 */
[----:B------:R-:W-:Y:S05]  /*bbe0*/  EXIT ;  /* 0x000000000000794d */ /* 0x000fea0003800000 */
.L_x_7261:
        /* <DEDUP_REMOVED lines=9> */
.L_x_7268:
[----:B------:R-:W-:-:S04]  /*bc80*/  PRMT R0, RZ, 0x5410, R11 ;  /* 0x00005410ff007816 */ /* 0x000fc8000000000b */
[----:B------:R-:W-:-:S05]  /*bc90*/  F2FP.PACK_AB R0, RZ, R0 ;  /* 0x00000000ff00723e */ /* 0x000fca00000000ff */
[----:B------:R-:W-:Y:S01]  /*bca0*/  STG.E.U16 [R16.64], R0 ;  /* 0x0000000010007986 */ /* 0x000fe2000c101524 */
[----:B------:R-:W-:Y:S05]  /*bcb0*/  EXIT ;  /* 0x000000000000794d */ /* 0x000fea0003800000 */
.L_x_7267:
        /* <DEDUP_REMOVED lines=10> */
.L_x_7270:
[----:B------:R-:W-:-:S04]  /*bd60*/  PRMT R11, RZ, 0x5410, R11 ;  /* 0x00005410ff0b7816 */ /* 0x000fc8000000000b */
[----:B------:R-:W-:-:S04]  /*bd70*/  F2FP.PACK_AB R3, RZ, R11 ;  /* 0x0000000bff03723e */ /* 0x000fc800000000ff */
[----:B------:R-:W-:-:S05]  /*bd80*/  PRMT R3, R3, 0x5410, RZ ;  /* 0x0000541003037816 */ /* 0x000fca00000000ff */
[----:B------:R-:W-:Y:S01]  /*bd90*/  STG.E [R16.64], R3 ;  /* 0x0000000310007986 */ /* 0x000fe2000c101924 */
[----:B------:R-:W-:Y:S05]  /*bda0*/  EXIT ;  /* 0x000000000000794d */ /* 0x000fea0003800000 */
.L_x_7269:
[----:B------:R-:W-:-:S05]  /*bdb0*/  PRMT R2, RZ, 0x5410, R11 ;  /* 0x00005410ff027816 */ /* 0x000fca000000000b */
[----:B------:R-:W-:-:S06]  /*bdc0*/  FMUL.FTZ R2, R2, 1 ;  /* 0x3f80000002027820 */ /* 0x000fcc0000410000 */
[----:B------:R-:W0:Y:S02]  /*bdd0*/  F2F.F64.F32 R2, R2 ;  /* 0x0000000200027310 */ /* 0x000e240000201800 */
[----:B0-----:R-:W-:Y:S01]  /*bde0*/  STG.E.64 [R16.64], R2 ;  /* 0x0000000210007986 */ /* 0x001fe2000c101b24 */
[----:B------:R-:W-:Y:S05]  /*bdf0*/  EXIT ;  /* 0x000000000000794d */ /* 0x000fea0003800000 */
.L_x_7260:
        /* <DEDUP_REMOVED lines=13> */
.L_x_7273:
[----:B------:R-:W-:Y:S01]  /*bed0*/  PRMT R11, RZ, 0x5410, R11 ;  /* 0x00005410ff0b7816 */ /* 0x000fe2000000000b */
[----:B------:R-:W-:-:S04]  /*bee0*/  CS2R R6, SRZ ;  /* 0x0000000000067805 */ /* 0x000fc8000001ff00 */
[----:B------:R-:W-:-:S06]  /*bef0*/  FMUL.FTZ R4, R11, 1 ;  /* 0x3f8000000b047820 */ /* 0x000fcc0000410000 */
[----:B------:R-:W0:Y:S02]  /*bf00*/  F2F.F64.F32 R4, R4 ;  /* 0x0000000400047310 */ /* 0x000e240000201800 */
[----:B0-----:R-:W-:Y:S01]  /*bf10*/  STG.E.128 [R16.64], R4 ;  /* 0x0000000410007986 */ /* 0x001fe2000c101d24 */
[----:B------:R-:W-:Y:S05]  /*bf20*/  EXIT ;  /* 0x000000000000794d */ /* 0x000fea0003800000 */
.L_x_7272:
        /* <DEDUP_REMOVED lines=21> */
.L_x_7277:
[----:B------:R-:W-:Y:S05]  /*c080*/  BSYNC B0 ;  /* 0x0000000000007941 */ /* 0x000fea0003800000 */
.L_x_7276:
[----:B------:R-:W-:-:S05]  /*c090*/  LOP3.LUT R3, R0, R3, RZ, 0xfc, !PT ;  /* 0x0000000300037212 */ /* 0x000fca00078efcff */
[----:B------:R-:W-:Y:S01]  /*c0a0*/  STG.E.U8 [R16.64], R3 ;  /* 0x0000000310007986 */ /* 0x000fe2000c101124 */
[----:B------:R-:W-:Y:S05]  /*c0b0*/  EXIT ;  /* 0x000000000000794d */ /* 0x000fea0003800000 */
.L_x_7275:
        /* <DEDUP_REMOVED lines=13> */
.L_x_7279:
[----:B------:R-:W-:Y:S01]  /*c190*/  IMAD.MOV.U32 R0, RZ, RZ, 0x7f ;  /* 0x0000007fff007424 */ /* 0x000fe200078e00ff */
[----:B------:R-:W-:-:S04]  /*c1a0*/  ISETP.GT.U32.AND P0, PT, R2, 0x7f800000, PT ;  /* 0x7f8000000200780c */ /* 0x000fc80003f04070 */
[----:B------:R-:W-:-:S04]  /*c1b0*/  SEL R0, R0, 0x7c, P0 ;  /* 0x0000007c00007807 */ /* 0x000fc80000000000 */
.L_x_7280:
[----:B------:R-:W-:Y:S05]  /*c1c0*/  BSYNC B0 ;  /* 0x0000000000007941 */ /* 0x000fea0003800000 */
.L_x_7278:
[----:B------:R-:W-:-:S04]  /*c1d0*/  LOP3.LUT R2, R11, 0x80000000, RZ, 0xc0, !PT ;  /* 0x800000000b027812 */ /* 0x000fc800078ec0ff */
[----:B------:R-:W-:-:S04]  /*c1e0*/  SHF.R.U32.HI R3, RZ, 0x18, R2 ;  /* 0x00000018ff037819 */ /* 0x000fc80000011602 */
[----:B------:R-:W-:-:S05]  /*c1f0*/  LOP3.LUT R3, R0, R3, RZ, 0xfc, !PT ;  /* 0x0000000300037212 */ /* 0x000fca00078efcff */
[----:B------:R-:W-:Y:S01]  /*c200*/  STG.E.U8 [R16.64], R3 ;  /* 0x0000000310007986 */ /* 0x000fe2000c101124 */
[----:B------:R-:W-:Y:S05]  /*c210*/  EXIT ;  /* 0x000000000000794d */ /* 0x000fea0003800000 */
.L_x_7274:
[----:B------:R-:W-:Y:S01]  /*c220*/  STG.E.U16 [R16.64], R11 ;  /* 0x0000000b10007986 */ /* 0x000fe2000c101524 */
[----:B------:R-:W-:Y:S05]  /*c230*/  EXIT ;  /* 0x000000000000794d */ /* 0x000fea0003800000 */
.L_x_7271:
        /* <DEDUP_REMOVED lines=12> */
.L_x_7283:
        /* <DEDUP_REMOVED lines=17> */
.L_x_7286:
[----:B------:R-:W-:-:S04]  /*c410*/  LOP3.LUT R2, R11, 0x80000000, RZ, 0xc0, !PT ;  /* 0x800000000b027812 */ /* 0x000fc800078ec0ff */
[----:B------:R-:W-:-:S04]  /*c420*/  SHF.R.U32.HI R3, RZ, 0x18, R2 ;  /* 0x00000018ff037819 */ /* 0x000fc80000011602 */
[----:B------:R-:W-:-:S04]  /*c430*/  LOP3.LUT R0, R0, R3, RZ, 0xfc, !PT ;  /* 0x0000000300007212 */ /* 0x000fc800078efcff */
[----:B------:R-:W-:Y:S02]  /*c440*/  PRMT R8, R0, 0x7610, R8 ;  /* 0x0000761000087816 */ /* 0x000fe40000000008 */
.L_x_7285:
[----:B------:R-:W-:Y:S05]  /*c450*/  BSYNC B0 ;  /* 0x0000000000007941 */ /* 0x000fea0003800000 */
.L_x_7284:
[----:B------:R-:W-:Y:S01]  /*c460*/  STG.E.U8 [R16.64], R8 ;  /* 0x0000000810007986 */ /* 0x000fe2000c101124 */
[----:B------:R-:W-:Y:S05]  /*c470*/  EXIT ;  /* 0x000000000000794d */ /* 0x000fea0003800000 */
.L_x_7282:
        /* <DEDUP_REMOVED lines=17> */
.L_x_7289:
[----:B------:R-:W-:-:S04]  /*c590*/  LOP3.LUT R2, R11, 0x80000000, RZ, 0xc0, !PT ;  /* 0x800000000b027812 */ /* 0x000fc800078ec0ff */
[----:B------:R-:W-:-:S04]  /*c5a0*/  SHF.R.U32.HI R3, RZ, 0x18, R2 ;  /* 0x00000018ff037819 */ /* 0x000fc80000011602 */
[----:B------:R-:W-:-:S04]  /*c5b0*/  LOP3.LUT R0, R0, R3, RZ, 0xfc, !PT ;  /* 0x0000000300007212 */ /* 0x000fc800078efcff */
[----:B------:R-:W-:Y:S02]  /*c5c0*/  PRMT R8, R0, 0x7610, R8 ;  /* 0x0000761000087816 */ /* 0x000fe40000000008 */
.L_x_7288:
[----:B------:R-:W-:Y:S05]  /*c5d0*/  BSYNC B0 ;  /* 0x0000000000007941 */ /* 0x000fea0003800000 */
.L_x_7287:
[----:B------:R-:W-:Y:S01]  /*c5e0*/  STG.E.U8 [R16.64], R8 ;  /* 0x0000000810007986 */ /* 0x000fe2000c101124 */
[----:B------:R-:W-:Y:S05]  /*c5f0*/  EXIT ;  /* 0x000000000000794d */ /* 0x000fea0003800000 */
.L_x_7281:
        /* <DEDUP_REMOVED lines=22> */
.L_x_7264:
        /* <DEDUP_REMOVED lines=20> */
.L_x_7291:
[----:B------:R-:W-:-:S06]  /*c8a0*/  PRMT R2, RZ, 0x5410, R11 ;  /* 0x00005410ff027816 */ /* 0x000fcc000000000b */
[----:B------:R-:W0:Y:S02]  /*c8b0*/  F2I.U64.TRUNC R2, R2 ;  /* 0x0000000200027311 */ /* 0x000e24000020d800 */
[----:B0-----:R-:W-:Y:S01]  /*c8c0*/  STG.E.64 [R16.64], R2 ;  /* 0x0000000210007986 */ /* 0x001fe2000c101b24 */
[----:B------:R-:W-:Y:S05]  /*c8d0*/  EXIT ;  /* 0x000000000000794d */ /* 0x000fea0003800000 */
.L_x_7290:
[----:B------:R-:W-:-:S06]  /*c8e0*/  PRMT R11, RZ, 0x5410, R11 ;  /* 0x00005410ff0b7816 */ /* 0x000fcc000000000b */
[----:B------:R-:W0:Y:S02]  /*c8f0*/  F2I.FTZ.U32.TRUNC.NTZ R11, R11 ;  /* 0x0000000b000b7305 */ /* 0x000e24000021f000 */
[----:B0-----:R-:W-:Y:S01]  /*c900*/  STG.E [R16.64], R11 ;  /* 0x0000000b10007986 */ /* 0x001fe2000c101924 */
[----:B------:R-:W-:Y:S05]  /*c910*/  EXIT ;  /* 0x000000000000794d */ /* 0x000fea0003800000 */
        .weak           $__internal_6_$__cuda_sm3x_div_rn_ftz_f32_slowpath
        .type           $__internal_6_$__cuda_sm3x_div_rn_ftz_f32_slowpath,@function
        .size           $__internal_6_$__cuda_sm3x_div_rn_ftz_f32_slowpath,(.L_x_17660 - $__internal_6_$__cuda_sm3x_div_rn_ftz_f32_slowpath)
$__internal_6_$__cuda_sm3x_div_rn_ftz_f32_slowpath:
        /* <DEDUP_REMOVED lines=32> */
.L_x_7294:
[----:B------:R-:W-:Y:S05]  /*cb20*/  BSYNC B2 ;  /* 0x0000000000027941 */ /* 0x000fea0003800000 */
.L_x_7293:
[----:B------:R-:W-:Y:S01]  /*cb30*/  IADD3 R2, R2, -0x7f, RZ ;  /* 0xffffff8102027810 */ /* 0x000fe20007ffe0ff */
[----:B------:R-:W-:Y:S01]  /*cb40*/  BSSY B2, `(.L_x_7299) ;  /* 0x000001b000027945 */ /* 0x000fe20003800000 */
[----:B------:R-:W-:-:S03]  /*cb50*/  IADD3 R5, R5, -0x7f, RZ ;  /* 0xffffff8105057810 */ /* 0x000fc60007ffe0ff */
[----:B------:R-:W-:Y:S02]  /*cb60*/  IMAD R12, R2, -0x800000, R7 ;  /* 0xff800000020c7824 */ /* 0x000fe400078e0207 */
[C---:B------:R-:W-:Y:S02]  /*cb70*/  IMAD R4, R5.reuse, -0x800000, R4 ;  /* 0xff80000005047824 */ /* 0x040fe400078e0204 */
        /* <DEDUP_REMOVED lines=22> */
.L_x_7300:
[----:B------:R-:W-:Y:S02]  /*cce0*/  IMAD R7, R2, 0x800000, R7 ;  /* 0x0080000002077824 */ /* 0x000fe400078e0207 */
.L_x_7301:
[----:B------:R-:W-:Y:S05]  /*ccf0*/  BSYNC B2 ;  /* 0x0000000000027941 */ /* 0x000fea0003800000 */
.L_x_7299:
[----:B------:R-:W-:Y:S05]  /*cd00*/  BRA `(.L_x_7302) ;  /* 0x0000008000007947 */ /* 0x000fea0003800000 */
.L_x_7298:
[----:B------:R-:W-:-:S04]  /*cd10*/  LOP3.LUT R4, R7, 0x80000000, R4, 0x48, !PT ;  /* 0x8000000007047812 */ /* 0x000fc800078e4804 */
[----:B------:R-:W-:Y:S01]  /*cd20*/  LOP3.LUT R7, R4, 0x7f800000, RZ, 0xfc, !PT ;  /* 0x7f80000004077812 */ /* 0x000fe200078efcff */
[----:B------:R-:W-:Y:S05]  /*cd30*/  BRA `(.L_x_7302) ;  /* 0x0000005000007947 */ /* 0x000fea0003800000 */
.L_x_7297:
[----:B------:R-:W-:Y:S01]  /*cd40*/  LOP3.LUT R7, R7, 0x80000000, R4, 0x48, !PT ;  /* 0x8000000007077812 */ /* 0x000fe200078e4804 */
[----:B------:R-:W-:Y:S05]  /*cd50*/  BRA `(.L_x_7302) ;  /* 0x0000003000007947 */ /* 0x000fea0003800000 */
.L_x_7296:
[----:B------:R-:W0:Y:S01]  /*cd60*/  MUFU.RSQ R7, -QNAN ;  /* 0xffc0000000077908 */ /* 0x000e220000001400 */
[----:B------:R-:W-:Y:S05]  /*cd70*/  BRA `(.L_x_7302) ;  /* 0x0000001000007947 */ /* 0x000fea0003800000 */
.L_x_7295:
[----:B------:R-:W-:Y:S02]  /*cd80*/  FADD.FTZ R7, R4, R7 ;  /* 0x0000000704077221 */ /* 0x000fe40000010000 */
.L_x_7302:
[----:B------:R-:W-:Y:S05]  /*cd90*/  BSYNC B0 ;  /* 0x0000000000007941 */ /* 0x000fea0003800000 */
.L_x_7292:
[----:B------:R-:W-:Y:S02]  /*cda0*/  IMAD.MOV.U32 R2, RZ, RZ, R0 ;  /* 0x000000ffff027224 */ /* 0x000fe400078e0000 */
[----:B------:R-:W-:-:S04]  /*cdb0*/  IMAD.MOV.U32 R3, RZ, RZ, 0x0 ;  /* 0x00000000ff037424 */ /* 0x000fc800078e00ff */
[----:B------:R-:W-:Y:S05]  /*cdc0*/  RET.REL.NODEC R2 `(_ZN2at6native18elementwise_kernelILi128ELi4EZNS0_15gpu_kernel_implINS0_13BUnaryFunctorIN3c108BFloat16ES5_S5_ZZZNS0_17atan2_kernel_cudaERNS_18TensorIteratorBaseEENKUlvE_clEvENKUlvE2_clEvEUlS5_S5_E_EEEEvS7_RKT_EUliE_EEviT1_) ;  /* 0xffff323002007950 */ /* 0x000fea0003c3ffff */
.L_x_7303:
        /* <DEDUP_REMOVED lines=11> */
.L_x_17660:


//--------------------- .text._ZN2at6native27unrolled_elementwise_kernelINS0_13BUnaryFunctorIN3c108BFloat16ES4_S4_ZZZNS0_17atan2_kernel_cudaERNS_18TensorIteratorBaseEENKUlvE_clEvENKUlvE2_clEvEUlS4_S4_E_EESt5arrayIPcLm2EELi4E23TrivialOffsetCalculatorILi1EjESF_NS0_6memory12LoadWithCastILi1EEENSG_13StoreWithCastILi1EEEEEviT_T0_T2_T3_T4_T5_ --------------------------
	.section	.text._ZN2at6native27unrolled_elementwise_kernelINS0_13BUnaryFunctorIN3c108BFloat16ES4_S4_ZZZNS0_17atan2_kernel_cudaERNS_18TensorIteratorBaseEENKUlvE_clEvENKUlvE2_clEvEUlS4_S4_E_EESt5arrayIPcLm2EELi4E23TrivialOffsetCalculatorILi1EjESF_NS0_6memory12LoadWithCastILi1EEENSG_13StoreWithCastILi1EEEEEviT_T0_T2_T3_T4_T5_,"ax",@progbits
	.sectioninfo	@"SHI_REGISTERS=28"
	.align	128
        .global         _ZN2at6native27unrolled_elementwise_kernelINS0_13BUnaryFunctorIN3c108BFloat16ES4_S4_ZZZNS0_17atan2_kernel_cudaERNS_18TensorIteratorBaseEENKUlvE_clEvENKUlvE2_clEvEUlS4_S4_E_EESt5arrayIPcLm2EELi4E23TrivialOffsetCalculatorILi1EjESF_NS0_6memory12LoadWithCastILi1EEENSG_13StoreWithCastILi1EEEEEviT_T0_T2_T3_T4_T5_
        .type           _ZN2at6native27unrolled_elementwise_kernelINS0_13BUnaryFunctorIN3c108BFloat16ES4_S4_ZZZNS0_17atan2_kernel_cudaERNS_18TensorIteratorBaseEENKUlvE_clEvENKUlvE2_clEvEUlS4_S4_E_EESt5arrayIPcLm2EELi4E23TrivialOffsetCalculatorILi1EjESF_NS0_6memory12LoadWithCastILi1EEENSG_13StoreWithCastILi1EEEEEviT_T0_T2_T3_T4_T5_,@function
        .size           _ZN2at6native27unrolled_elementwise_kernelINS0_13BUnaryFunctorIN3c108BFloat16ES4_S4_ZZZNS0_17atan2_kernel_cudaERNS_18TensorIteratorBaseEENKUlvE_clEvENKUlvE2_clEvEUlS4_S4_E_EESt5arrayIPcLm2EELi4E23TrivialOffsetCalculatorILi1EjESF_NS0_6memory12LoadWithCastILi1EEENSG_13StoreWithCastILi1EEEEEviT_T0_T2_T3_T4_T5_,(.L_x_17661 - _ZN2at6native27unrolled_elementwise_kernelINS0_13BUnaryFunctorIN3c108BFloat16ES4_S4_ZZZNS0_17atan2_kernel_cudaERNS_18TensorIteratorBaseEENKUlvE_clEvENKUlvE2_clEvEUlS4_S4_E_EESt5arrayIPcLm2EELi4E23TrivialOffsetCalculatorILi1EjESF_NS0_6memory12LoadWithCastILi1EEENSG_13StoreWithCastILi1EEEEEviT_T0_T2_T3_T4_T5_)
        .other          _ZN2at6native27unrolled_elementwise_kernelINS0_13BUnaryFunctorIN3c108BFloat16ES4_S4_ZZZNS0_17atan2_kernel_cudaERNS_18TensorIteratorBaseEENKUlvE_clEvENKUlvE2_clEvEUlS4_S4_E_EESt5arrayIPcLm2EELi4E23TrivialOffsetCalculatorILi1EjESF_NS0_6memory12LoadWithCastILi1EEENSG_13StoreWithCastILi1EEEEEviT_T0_T2_T3_T4_T5_,@"STO_CUDA_ENTRY STV_DEFAULT"
_ZN2at6native27unrolled_elementwise_kernelINS0_13BUnaryFunctorIN3c108BFloat16ES4_S4_ZZZNS0_17atan2_kernel_cudaERNS_18TensorIteratorBaseEENKUlvE_clEvENKUlvE2_clEvEUlS4_S4_E_EESt5arrayIPcLm2EELi4E23TrivialOffsetCalculatorILi1EjESF_NS0_6memory12LoadWithCastILi1EEENSG_13StoreWithCastILi1EEEEEviT_T0_T2_T3_T4_T5_:
.text._ZN2at6native27unrolled_elementwise_kernelINS0_13BUnaryFunctorIN3c108BFloat16ES4_S4_ZZZNS0_17atan2_kernel_cudaERNS_18TensorIteratorBaseEENKUlvE_clEvENKUlvE2_clEvEUlS4_S4_E_EESt5arrayIPcLm2EELi4E23TrivialOffsetCalculatorILi1EjESF_NS0_6memory12LoadWithCastILi1EEENSG_13StoreWithCastILi1EEEEEviT_T0_T2_T3_T4_T5_:
        /* <DEDUP_REMOVED lines=32> */
.L_x_7309:
[----:B------:R-:W2:Y:S02]  /*0200*/  LDG.E.U8 R2, [R2.64] ;  /* 0x0000002402027981 */ /* 0x000ea4000c1e1100 */
[----:B--2---:R-:W0:Y:S02]  /*0210*/  I2F.U16 R0, R2 ;  /* 0x0000000200007306 */ /* 0x004e240000101000 */
[----:B0-----:R-:W-:-:S04]  /*0220*/  F2FP.BF16.PACK_AB R0, RZ, R0 ;  /* 0x00000000ff00723e */ /* 0x001fc800000010ff */
[----:B------:R-:W-:Y:S01]  /*0230*/  PRMT R23, R0, 0x7610, R23 ;  /* 0x0000761000177816 */ /* 0x000fe20000000017 */
[----:B------:R-:W-:Y:S05]  /*0240*/  BRA `(.L_x_7311) ;  /* 0x00000f0000007947 */ /* 0x000fea0003800000 */
.L_x_7308:
        /* <DEDUP_REMOVED lines=11> */
.L_x_7313:
[----:B------:R-:W2:Y:S02]  /*0300*/  LDG.E R2, [R2.64] ;  /* 0x0000002402027981 */ /* 0x000ea4000c1e1900 */
[----:B--2---:R-:W0:Y:S02]  /*0310*/  I2F R0, R2 ;  /* 0x0000000200007306 */ /* 0x004e240000201400 */
[----:B0-----:R-:W-:-:S04]  /*0320*/  F2FP.BF16.PACK_AB R0, RZ, R0 ;  /* 0x00000000ff00723e */ /* 0x001fc800000010ff */
[----:B------:R-:W-:Y:S01]  /*0330*/  PRMT R23, R0, 0x7610, R23 ;  /* 0x0000761000177816 */ /* 0x000fe20000000017 */
[----:B------:R-:W-:Y:S05]  /*0340*/  BRA `(.L_x_7311) ;  /* 0x00000e0000007947 */ /* 0x000fea0003800000 */
.L_x_7312:
[----:B------:R-:W2:Y:S02]  /*0350*/  LDG.E.U16 R2, [R2.64] ;  /* 0x0000002402027981 */ /* 0x000ea4000c1e1500 */
[----:B--2---:R-:W0:Y:S02]  /*0360*/  I2F.S16 R0, R2 ;  /* 0x0000000200007306 */ /* 0x004e240000101400 */
[----:B0-----:R-:W-:-:S04]  /*0370*/  F2FP.BF16.PACK_AB R0, RZ, R0 ;  /* 0x00000000ff00723e */ /* 0x001fc800000010ff */
[----:B------:R-:W-:Y:S01]  /*0380*/  PRMT R23, R0, 0x7610, R23 ;  /* 0x0000761000177816 */ /* 0x000fe20000000017 */
[----:B------:R-:W-:Y:S05]  /*0390*/  BRA `(.L_x_7311) ;  /* 0x00000db000007947 */ /* 0x000fea0003800000 */
.L_x_7307:
        /* <DEDUP_REMOVED lines=9> */
.L_x_7315:
[----:B------:R-:W2:Y:S02]  /*0430*/  LDG.E.U16 R0, [R2.64] ;  /* 0x0000002402007981 */ /* 0x000ea4000c1e1500 */
[----:B--2---:R-:W-:-:S05]  /*0440*/  HADD2.F32 R0, -RZ, R0.H0_H0 ;  /* 0x20000000ff007230 */ /* 0x004fca0000004100 */
[----:B------:R-:W-:-:S04]  /*0450*/  F2FP.BF16.PACK_AB R0, RZ, R0 ;  /* 0x00000000ff00723e */ /* 0x000fc800000010ff */
[----:B------:R-:W-:Y:S01]  /*0460*/  PRMT R23, R0, 0x7610, R23 ;  /* 0x0000761000177816 */ /* 0x000fe20000000017 */
[----:B------:R-:W-:Y:S05]  /*0470*/  BRA `(.L_x_7311) ;  /* 0x00000cd000007947 */ /* 0x000fea0003800000 */
.L_x_7314:
        /* <DEDUP_REMOVED lines=9> */
.L_x_7317:
[----:B------:R-:W2:Y:S02]  /*0510*/  LDG.E.U16 R2, [R2.64] ;  /* 0x0000002402027981 */ /* 0x000ea4000c1e1500 */
[----:B--2---:R-:W-:-:S05]  /*0520*/  HADD2.F32 R0, -RZ, R2.H0_H0 ;  /* 0x20000002ff007230 */ /* 0x004fca0000004100 */
[----:B------:R-:W-:-:S04]  /*0530*/  F2FP.BF16.PACK_AB R0, RZ, R0 ;  /* 0x00000000ff00723e */ /* 0x000fc800000010ff */
[----:B------:R-:W-:Y:S01]  /*0540*/  PRMT R23, R0, 0x7610, R23 ;  /* 0x0000761000177816 */ /* 0x000fe20000000017 */
[----:B------:R-:W-:Y:S05]  /*0550*/  BRA `(.L_x_7311) ;  /* 0x00000bf000007947 */ /* 0x000fea0003800000 */
.L_x_7316:
[----:B------:R-:W2:Y:S02]  /*0560*/  LDG.E.64 R2, [R2.64] ;  /* 0x0000002402027981 */ /* 0x000ea4000c1e1b00 */
[----:B--2---:R-:W0:Y:S01]  /*0570*/  F2F.F32.F64 R0, R2 ;  /* 0x0000000200007310 */ /* 0x004e220000301000 */
[----:B------:R-:W0:-:S14]  /*0580*/  DSETP.GEU.AND P0, PT, |R2|, c[0x2][0x0], PT ;  /* 0x008000000200762a */ /* 0x000e1c0003f0e200 */
[----:B0-----:R-:W-:-:S05]  /*0590*/  @!P0 FMUL R0, R0, 1.175494350822287508e-38 ;  /* 0x0080000000008820 */ /* 0x001fca0000400000 */
[----:B------:R-:W-:-:S04]  /*05a0*/  F2FP.BF16.PACK_AB R0, RZ, R0 ;  /* 0x00000000ff00723e */ /* 0x000fc800000010ff */
[----:B------:R-:W-:Y:S01]  /*05b0*/  PRMT R23, R0, 0x7610, R23 ;  /* 0x0000761000177816 */ /* 0x000fe20000000017 */
[----:B------:R-:W-:Y:S05]  /*05c0*/  BRA `(.L_x_7311) ;  /* 0x00000b8000007947 */ /* 0x000fea0003800000 */
.L_x_7306:
        /* <DEDUP_REMOVED lines=14> */
.L_x_7320:
[----:B------:R-:W2:Y:S02]  /*06b0*/  LDG.E.64 R2, [R2.64] ;  /* 0x0000002402027981 */ /* 0x000ea4000c1e1b00 */
[----:B--2---:R-:W0:Y:S01]  /*06c0*/  F2F.F32.F64 R0, R2 ;  /* 0x0000000200007310 */ /* 0x004e220000301000 */
[----:B------:R-:W0:-:S14]  /*06d0*/  DSETP.GEU.AND P0, PT, |R2|, c[0x2][0x0], PT ;  /* 0x008000000200762a */ /* 0x000e1c0003f0e200 */
[----:B0-----:R-:W-:-:S05]  /*06e0*/  @!P0 FMUL R0, R0, 1.175494350822287508e-38 ;  /* 0x0080000000008820 */ /* 0x001fca0000400000 */
[----:B------:R-:W-:-:S04]  /*06f0*/  F2FP.BF16.PACK_AB R0, RZ, R0 ;  /* 0x00000000ff00723e */ /* 0x000fc800000010ff */
[----:B------:R-:W-:Y:S01]  /*0700*/  PRMT R23, R0, 0x7610, R23 ;  /* 0x0000761000177816 */ /* 0x000fe20000000017 */
[----:B------:R-:W-:Y:S05]  /*0710*/  BRA `(.L_x_7311) ;  /* 0x00000a3000007947 */ /* 0x000fea0003800000 */
.L_x_7319:
        /* <DEDUP_REMOVED lines=28> */
.L_x_7322:
        /* <DEDUP_REMOVED lines=15> */
.L_x_7321:
[----:B------:R0:W5:Y:S01]  /*09d0*/  LDG.E.U16 R23, [R2.64] ;  /* 0x0000002402177981 */ /* 0x000162000c1e1500 */
[----:B------:R-:W-:Y:S05]  /*09e0*/  BRA `(.L_x_7311) ;  /* 0x0000076000007947 */ /* 0x000fea0003800000 */
.L_x_7318:
        /* <DEDUP_REMOVED lines=12> */
.L_x_7325:
        /* <DEDUP_REMOVED lines=21> */
.L_x_7329:
[----:B------:R-:W-:Y:S05]  /*0c00*/  BSYNC B1 ;  /* 0x0000000000017941 */ /* 0x000fea0003800000 */
.L_x_7328:
[----:B------:R-:W-:Y:S01]  /*0c10*/  LEA R3, R0, 0x3b800000, 0x17 ;  /* 0x3b80000000037811 */ /* 0x000fe200078eb8ff */
[----:B------:R-:W-:-:S05]  /*0c20*/  IMAD.SHL.U32 R0, R2, 0x100000, RZ ;  /* 0x0010000002007824 */ /* 0x000fca00078e00ff */
[----:B------:R-:W-:Y:S02]  /*0c30*/  LOP3.LUT R0, R3, R0, R4, 0xfe, !PT ;  /* 0x0000000003007212 */ /* 0x000fe400078efe04 */
.L_x_7327:
[----:B------:R-:W-:Y:S05]  /*0c40*/  BSYNC B0 ;  /* 0x0000000000007941 */ /* 0x000fea0003800000 */
.L_x_7326:
[----:B------:R-:W-:-:S04]  /*0c50*/  F2FP.BF16.PACK_AB R0, RZ, R0 ;  /* 0x00000000ff00723e */ /* 0x000fc800000010ff */
[----:B------:R-:W-:Y:S01]  /*0c60*/  PRMT R23, R0, 0x7610, R23 ;  /* 0x0000761000177816 */ /* 0x000fe20000000017 */
[----:B------:R-:W-:Y:S05]  /*0c70*/  BRA `(.L_x_7311) ;  /* 0x000004d000007947 */ /* 0x000fea0003800000 */
.L_x_7324:
        /* <DEDUP_REMOVED lines=21> */
.L_x_7333:
[----:B------:R-:W-:Y:S05]  /*0dd0*/  BSYNC B1 ;  /* 0x0000000000017941 */ /* 0x000fea0003800000 */
.L_x_7332:
[----:B------:R-:W-:Y:S01]  /*0de0*/  LEA R3, R0, 0x37800000, 0x17 ;  /* 0x3780000000037811 */ /* 0x000fe200078eb8ff */
[----:B------:R-:W-:-:S05]  /*0df0*/  IMAD.SHL.U32 R0, R2, 0x200000, RZ ;  /* 0x0020000002007824 */ /* 0x000fca00078e00ff */
[----:B------:R-:W-:Y:S02]  /*0e00*/  LOP3.LUT R0, R3, R0, R4, 0xfe, !PT ;  /* 0x0000000003007212 */ /* 0x000fe400078efe04 */
.L_x_7331:
[----:B------:R-:W-:Y:S05]  /*0e10*/  BSYNC B0 ;  /* 0x0000000000007941 */ /* 0x000fea0003800000 */
.L_x_7330:
[----:B------:R-:W-:-:S04]  /*0e20*/  F2FP.BF16.PACK_AB R0, RZ, R0 ;  /* 0x00000000ff00723e */ /* 0x000fc800000010ff */
[----:B------:R-:W-:Y:S01]  /*0e30*/  PRMT R23, R0, 0x7610, R23 ;  /* 0x0000761000177816 */ /* 0x000fe20000000017 */
[----:B------:R-:W-:Y:S05]  /*0e40*/  BRA `(.L_x_7311) ;  /* 0x0000030000007947 */ /* 0x000fea0003800000 */
.L_x_7323:
        /* <DEDUP_REMOVED lines=14> */
.L_x_7337:
[----:B------:R-:W-:Y:S05]  /*0f30*/  BSYNC B0 ;  /* 0x0000000000007941 */ /* 0x000fea0003800000 */
.L_x_7336:
[----:B------:R-:W-:-:S04]  /*0f40*/  F2FP.BF16.PACK_AB R0, RZ, R0 ;  /* 0x00000000ff00723e */ /* 0x000fc800000010ff */
[----:B------:R-:W-:Y:S01]  /*0f50*/  PRMT R23, R0, 0x7610, R23 ;  /* 0x0000761000177816 */ /* 0x000fe20000000017 */
[----:B------:R-:W-:Y:S05]  /*0f60*/  BRA `(.L_x_7311) ;  /* 0x000001e000007947 */ /* 0x000fea0003800000 */
.L_x_7310:
        /* <DEDUP_REMOVED lines=21> */
.L_x_7335:
[----:B------:R-:W2:Y:S02]  /*10c0*/  LDG.E.64 R2, [R2.64] ;  /* 0x0000002402027981 */ /* 0x000ea4000c1e1b00 */
[----:B--2---:R-:W0:Y:S02]  /*10d0*/  I2F.U64 R0, R2 ;  /* 0x0000000200007312 */ /* 0x004e240000301000 */
[----:B0-----:R-:W-:-:S04]  /*10e0*/  F2FP.BF16.PACK_AB R0, RZ, R0 ;  /* 0x00000000ff00723e */ /* 0x001fc800000010ff */
[----:B------:R-:W-:Y:S01]  /*10f0*/  PRMT R23, R0, 0x7610, R23 ;  /* 0x0000761000177816 */ /* 0x000fe20000000017 */
[----:B------:R-:W-:Y:S05]  /*1100*/  BRA `(.L_x_7311) ;  /* 0x0000004000007947 */ /* 0x000fea0003800000 */
.L_x_7334:
[----:B------:R-:W2:Y:S02]  /*1110*/  LDG.E R2, [R2.64] ;  /* 0x0000002402027981 */ /* 0x000ea4000c1e1900 */
[----:B--2---:R-:W0:Y:S02]  /*1120*/  I2F.U32 R0, R2 ;  /* 0x0000000200007306 */ /* 0x004e240000201000 */
[----:B0-----:R-:W-:-:S04]  /*1130*/  F2FP.BF16.PACK_AB R0, RZ, R0 ;  /* 0x00000000ff00723e */ /* 0x001fc800000010ff */
[----:B------:R-:W-:Y:S02]  /*1140*/  PRMT R23, R0, 0x7610, R23 ;  /* 0x0000761000177816 */ /* 0x000fe40000000017 */
.L_x_7311:
[----:B------:R-:W1:Y:S02]  /*1150*/  S2R R24, SR_TID.X ;  /* 0x0000000000187919 */ /* 0x000e640000002100 */
[----:B-1----:R-:W-:-:S03]  /*1160*/  IADD3 R24, R24, 0x80, RZ ;  /* 0x0000008018187810 */ /* 0x002fc60007ffe0ff */
.L_x_7305:
[----:B-1----:R-:W-:Y:S05]  /*1170*/  BSYNC B6 ;  /* 0x0000000000067941 */ /* 0x002fea0003800000 */
.L_x_7304:
        /* <DEDUP_REMOVED lines=24> */
.L_x_7343:
[----:B------:R-:W2:Y:S02]  /*1300*/  LDG.E.U8 R2, [R2.64] ;  /* 0x0000002402027981 */ /* 0x000ea4000c1e1100 */
[----:B--2---:R-:W0:Y:S02]  /*1310*/  I2F.U16 R0, R2 ;  /* 0x0000000200007306 */ /* 0x004e240000101000 */
[----:B0-----:R-:W-:-:S04]  /*1320*/  F2FP.BF16.PACK_AB R0, RZ, R0 ;  /* 0x00000000ff00723e */ /* 0x001fc800000010ff */
[----:B------:R-:W-:Y:S01]  /*1330*/  PRMT R19, R0, 0x7610, R19 ;  /* 0x0000761000137816 */ /* 0x000fe20000000013 */
[----:B------:R-:W-:Y:S05]  /*1340*/  BRA `(.L_x_7345) ;  /* 0x00000f0000007947 */ /* 0x000fea0003800000 */
.L_x_7342:
        /* <DEDUP_REMOVED lines=11> */
.L_x_7347:
[----:B------:R-:W2:Y:S02]  /*1400*/  LDG.E R2, [R2.64] ;  /* 0x0000002402027981 */ /* 0x000ea4000c1e1900 */
[----:B--2---:R-:W0:Y:S02]  /*1410*/  I2F R0, R2 ;  /* 0x0000000200007306 */ /* 0x004e240000201400 */
[----:B0-----:R-:W-:-:S04]  /*1420*/  F2FP.BF16.PACK_AB R0, RZ, R0 ;  /* 0x00000000ff00723e */ /* 0x001fc800000010ff */
[----:B------:R-:W-:Y:S01]  /*1430*/  PRMT R19, R0, 0x7610, R19 ;  /* 0x0000761000137816 */ /* 0x000fe20000000013 */
[----:B------:R-:W-:Y:S05]  /*1440*/  BRA `(.L_x_7345) ;  /* 0x00000e0000007947 */ /* 0x000fea0003800000 */
.L_x_7346:
[----:B------:R-:W2:Y:S02]  /*1450*/  LDG.E.U16 R2, [R2.64] ;  /* 0x0000002402027981 */ /* 0x000ea4000c1e1500 */
[----:B--2---:R-:W0:Y:S02]  /*1460*/  I2F.S16 R0, R2 ;  /* 0x0000000200007306 */ /* 0x004e240000101400 */
[----:B0-----:R-:W-:-:S04]  /*1470*/  F2FP.BF16.PACK_AB R0, RZ, R0 ;  /* 0x00000000ff00723e */ /* 0x001fc800000010ff */
[----:B------:R-:W-:Y:S01]  /*1480*/  PRMT R19, R0, 0x7610, R19 ;  /* 0x0000761000137816 */ /* 0x000fe20000000013 */
[----:B------:R-:W-:Y:S05]  /*1490*/  BRA `(.L_x_7345) ;  /* 0x00000db000007947 */ /* 0x000fea0003800000 */
.L_x_7341:
        /* <DEDUP_REMOVED lines=9> */
.L_x_7349:
[----:B------:R-:W2:Y:S02]  /*1530*/  LDG.E.U16 R0, [R2.64] ;  /* 0x0000002402007981 */ /* 0x000ea4000c1e1500 */
[----:B--2---:R-:W-:-:S05]  /*1540*/  HADD2.F32 R0, -RZ, R0.H0_H0 ;  /* 0x20000000ff007230 */ /* 0x004fca0000004100 */
[----:B------:R-:W-:-:S04]  /*1550*/  F2FP.BF16.PACK_AB R0, RZ, R0 ;  /* 0x00000000ff00723e */ /* 0x000fc800000010ff */
[----:B------:R-:W-:Y:S01]  /*1560*/  PRMT R19, R0, 0x7610, R19 ;  /* 0x0000761000137816 */ /* 0x000fe20000000013 */
[----:B------:R-:W-:Y:S05]  /*1570*/  BRA `(.L_x_7345) ;  /* 0x00000cd000007947 */ /* 0x000fea0003800000 */
.L_x_7348:
        /* <DEDUP_REMOVED lines=9> */
.L_x_7351:
[----:B------:R-:W2:Y:S02]  /*1610*/  LDG.E.U16 R2, [R2.64] ;  /* 0x0000002402027981 */ /* 0x000ea4000c1e1500 */
[----:B--2---:R-:W-:-:S05]  /*1620*/  HADD2.F32 R0, -RZ, R2.H0_H0 ;  /* 0x20000002ff007230 */ /* 0x004fca0000004100 */
[----:B------:R-:W-:-:S04]  /*1630*/  F2FP.BF16.PACK_AB R0, RZ, R0 ;  /* 0x00000000ff00723e */ /* 0x000fc800000010ff */
[----:B------:R-:W-:Y:S01]  /*1640*/  PRMT R19, R0, 0x7610, R19 ;  /* 0x0000761000137816 */ /* 0x000fe20000000013 */
[----:B------:R-:W-:Y:S05]  /*1650*/  BRA `(.L_x_7345) ;  /* 0x00000bf000007947 */ /* 0x000fea0003800000 */
.L_x_7350:
[----:B------:R-:W2:Y:S02]  /*1660*/  LDG.E.64 R2, [R2.64] ;  /* 0x0000002402027981 */ /* 0x000ea4000c1e1b00 */
[----:B--2---:R-:W0:Y:S01]  /*1670*/  F2F.F32.F64 R0, R2 ;  /* 0x0000000200007310 */ /* 0x004e220000301000 */
[----:B------:R-:W0:-:S14]  /*1680*/  DSETP.GEU.AND P0, PT, |R2|, c[0x2][0x0], PT ;  /* 0x008000000200762a */ /* 0x000e1c0003f0e200 */
[----:B0-----:R-:W-:-:S05]  /*1690*/  @!P0 FMUL R0, R0, 1.175494350822287508e-38 ;  /* 0x0080000000008820 */ /* 0x001fca0000400000 */
[----:B------:R-:W-:-:S04]  /*16a0*/  F2FP.BF16.PACK_AB R0, RZ, R0 ;  /* 0x00000000ff00723e */ /* 0x000fc800000010ff */
[----:B------:R-:W-:Y:S01]  /*16b0*/  PRMT R19, R0, 0x7610, R19 ;  /* 0x0000761000137816 */ /* 0x000fe20000000013 */
[----:B------:R-:W-:Y:S05]  /*16c0*/  BRA `(.L_x_7345) ;  /* 0x00000b8000007947 */ /* 0x000fea0003800000 */
.L_x_7340:
        /* <DEDUP_REMOVED lines=14> */
.L_x_7354:
[----:B------:R-:W2:Y:S02]  /*17b0*/  LDG.E.64 R2, [R2.64] ;  /* 0x0000002402027981 */ /* 0x000ea4000c1e1b00 */
[----:B--2---:R-:W0:Y:S01]  /*17c0*/  F2F.F32.F64 R0, R2 ;  /* 0x0000000200007310 */ /* 0x004e220000301000 */
[----:B------:R-:W0:-:S14]  /*17d0*/  DSETP.GEU.AND P0, PT, |R2|, c[0x2][0x0], PT ;  /* 0x008000000200762a */ /* 0x000e1c0003f0e200 */
[----:B0-----:R-:W-:-:S05]  /*17e0*/  @!P0 FMUL R0, R0, 1.175494350822287508e-38 ;  /* 0x0080000000008820 */ /* 0x001fca0000400000 */
[----:B------:R-:W-:-:S04]  /*17f0*/  F2FP.BF16.PACK_AB R0, RZ, R0 ;  /* 0x00000000ff00723e */ /* 0x000fc800000010ff */
[----:B------:R-:W-:Y:S01]  /*1800*/  PRMT R19, R0, 0x7610, R19 ;  /* 0x0000761000137816 */ /* 0x000fe20000000013 */
[----:B------:R-:W-:Y:S05]  /*1810*/  BRA `(.L_x_7345) ;  /* 0x00000a3000007947 */ /* 0x000fea0003800000 */
.L_x_7353:
        /* <DEDUP_REMOVED lines=28> */
.L_x_7356:
        /* <DEDUP_REMOVED lines=15> */
.L_x_7355:
[----:B------:R0:W5:Y:S01]  /*1ad0*/  LDG.E.U16 R19, [R2.64] ;  /* 0x0000002402137981 */ /* 0x000162000c1e1500 */
[----:B------:R-:W-:Y:S05]  /*1ae0*/  BRA `(.L_x_7345) ;  /* 0x0000076000007947 */ /* 0x000fea0003800000 */
.L_x_7352:
        /* <DEDUP_REMOVED lines=12> */
.L_x_7359:
        /* <DEDUP_REMOVED lines=21> */
.L_x_7363:
[----:B------:R-:W-:Y:S05]  /*1d00*/  BSYNC B1 ;  /* 0x0000000000017941 */ /* 0x000fea0003800000 */
.L_x_7362:
[----:B------:R-:W-:Y:S01]  /*1d10*/  LEA R3, R0, 0x3b800000, 0x17 ;  /* 0x3b80000000037811 */ /* 0x000fe200078eb8ff */
[----:B------:R-:W-:-:S05]  /*1d20*/  IMAD.SHL.U32 R0, R2, 0x100000, RZ ;  /* 0x0010000002007824 */ /* 0x000fca00078e00ff */
[----:B------:R-:W-:Y:S02]  /*1d30*/  LOP3.LUT R0, R3, R0, R4, 0xfe, !PT ;  /* 0x0000000003007212 */ /* 0x000fe400078efe04 */
.L_x_7361:
[----:B------:R-:W-:Y:S05]  /*1d40*/  BSYNC B0 ;  /* 0x0000000000007941 */ /* 0x000fea0003800000 */
.L_x_7360:
[----:B------:R-:W-:-:S04]  /*1d50*/  F2FP.BF16.PACK_AB R0, RZ, R0 ;  /* 0x00000000ff00723e */ /* 0x000fc800000010ff */
[----:B------:R-:W-:Y:S01]  /*1d60*/  PRMT R19, R0, 0x7610, R19 ;  /* 0x0000761000137816 */ /* 0x000fe20000000013 */
[----:B------:R-:W-:Y:S05]  /*1d70*/  BRA `(.L_x_7345) ;  /* 0x000004d000007947 */ /* 0x000fea0003800000 */
.L_x_7358:
        /* <DEDUP_REMOVED lines=21> */
.L_x_7367:
[----:B------:R-:W-:Y:S05]  /*1ed0*/  BSYNC B1 ;  /* 0x0000000000017941 */ /* 0x000fea0003800000 */
.L_x_7366:
[----:B------:R-:W-:Y:S01]  /*1ee0*/  LEA R3, R0, 0x37800000, 0x17 ;  /* 0x3780000000037811 */ /* 0x000fe200078eb8ff */
[----:B------:R-:W-:-:S05]  /*1ef0*/  IMAD.SHL.U32 R0, R2, 0x200000, RZ ;  /* 0x0020000002007824 */ /* 0x000fca00078e00ff */
[----:B------:R-:W-:Y:S02]  /*1f00*/  LOP3.LUT R0, R3, R0, R4, 0xfe, !PT ;  /* 0x0000000003007212 */ /* 0x000fe400078efe04 */
.L_x_7365:
[----:B------:R-:W-:Y:S05]  /*1f10*/  BSYNC B0 ;  /* 0x0000000000007941 */ /* 0x000fea0003800000 */
.L_x_7364:
[----:B------:R-:W-:-:S04]  /*1f20*/  F2FP.BF16.PACK_AB R0, RZ, R0 ;  /* 0x00000000ff00723e */ /* 0x000fc800000010ff */
[----:B------:R-:W-:Y:S01]  /*1f30*/  PRMT R19, R0, 0x7610, R19 ;  /* 0x0000761000137816 */ /* 0x000fe20000000013 */
[----:B------:R-:W-:Y:S05]  /*1f40*/  BRA `(.L_x_7345) ;  /* 0x0000030000007947 */ /* 0x000fea0003800000 */
.L_x_7357:
        /* <DEDUP_REMOVED lines=14> */
.L_x_7371:
[----:B------:R-:W-:Y:S05]  /*2030*/  BSYNC B0 ;  /* 0x0000000000007941 */ /* 0x000fea0003800000 */
.L_x_7370:
[----:B------:R-:W-:-:S04]  /*2040*/  F2FP.BF16.PACK_AB R0, RZ, R0 ;  /* 0x00000000ff00723e */ /* 0x000fc800000010ff */
[----:B------:R-:W-:Y:S01]  /*2050*/  PRMT R19, R0, 0x7610, R19 ;  /* 0x0000761000137816 */ /* 0x000fe20000000013 */
[----:B------:R-:W-:Y:S05]  /*2060*/  BRA `(.L_x_7345) ;  /* 0x000001e000007947 */ /* 0x000fea0003800000 */
.L_x_7344:
        /* <DEDUP_REMOVED lines=21> */
.L_x_7369:
[----:B------:R-:W2:Y:S02]  /*21c0*/  LDG.E.64 R2, [R2.64] ;  /* 0x0000002402027981 */ /* 0x000ea4000c1e1b00 */
[----:B--2---:R-:W0:Y:S02]  /*21d0*/  I2F.U64 R0, R2 ;  /* 0x0000000200007312 */ /* 0x004e240000301000 */
[----:B0-----:R-:W-:-:S04]  /*21e0*/  F2FP.BF16.PACK_AB R0, RZ, R0 ;  /* 0x00000000ff00723e */ /* 0x001fc800000010ff */
[----:B------:R-:W-:Y:S01]  /*21f0*/  PRMT R19, R0, 0x7610, R19 ;  /* 0x0000761000137816 */ /* 0x000fe20000000013 */
[----:B------:R-:W-:Y:S05]  /*2200*/  BRA `(.L_x_7345) ;  /* 0x0000004000007947 */ /* 0x000fea0003800000 */
.L_x_7368:
[----:B------:R-:W2:Y:S02]  /*2210*/  LDG.E R2, [R2.64] ;  /* 0x0000002402027981 */ /* 0x000ea4000c1e1900 */
[----:B--2---:R-:W0:Y:S02]  /*2220*/  I2F.U32 R0, R2 ;  /* 0x0000000200007306 */ /* 0x004e240000201000 */
[----:B0-----:R-:W-:-:S04]  /*2230*/  F2FP.BF16.PACK_AB R0, RZ, R0 ;  /* 0x00000000ff00723e */ /* 0x001fc800000010ff */
[----:B------:R-:W-:Y:S02]  /*2240*/  PRMT R19, R0, 0x7610, R19 ;  /* 0x0000761000137816 */ /* 0x000fe40000000013 */
.L_x_7345:
[----:B------:R-:W-:-:S05]  /*2250*/  IADD3 R24, R24, 0x80, RZ ;  /* 0x0000008018187810 */ /* 0x000fca0007ffe0ff */
.L_x_7339:
[----:B------:R-:W-:Y:S05]  /*2260*/  BSYNC B6 ;  /* 0x0000000000067941 */ /* 0x000fea0003800000 */
.L_x_7338:
        /* <DEDUP_REMOVED lines=26> */
.L_x_7377:
[----:B------:R-:W2:Y:S02]  /*2410*/  LDG.E.U8 R2, [R2.64] ;  /* 0x0000002402027981 */ /* 0x000ea4000c1e1100 */
[----:B--2---:R-:W0:Y:S02]  /*2420*/  I2F.U16 R0, R2 ;  /* 0x0000000200007306 */ /* 0x004e240000101000 */
[----:B0-----:R-:W-:-:S04]  /*2430*/  F2FP.BF16.PACK_AB R0, RZ, R0 ;  /* 0x00000000ff00723e */ /* 0x001fc800000010ff */
[----:B------:R-:W-:Y:S01]  /*2440*/  PRMT R25, R0, 0x7610, R25 ;  /* 0x0000761000197816 */ /* 0x000fe20000000019 */
[----:B------:R-:W-:Y:S05]  /*2450*/  BRA `(.L_x_7379) ;  /* 0x00000f0000007947 */ /* 0x000fea0003800000 */
.L_x_7376:
        /* <DEDUP_REMOVED lines=11> */
.L_x_7381:
[----:B------:R-:W2:Y:S02]  /*2510*/  LDG.E R2, [R2.64] ;  /* 0x0000002402027981 */ /* 0x000ea4000c1e1900 */
[----:B--2---:R-:W0:Y:S02]  /*2520*/  I2F R0, R2 ;  /* 0x0000000200007306 */ /* 0x004e240000201400 */
[----:B0-----:R-:W-:-:S04]  /*2530*/  F2FP.BF16.PACK_AB R0, RZ, R0 ;  /* 0x00000000ff00723e */ /* 0x001fc800000010ff */
[----:B------:R-:W-:Y:S01]  /*2540*/  PRMT R25, R0, 0x7610, R25 ;  /* 0x0000761000197816 */ /* 0x000fe20000000019 */
[----:B------:R-:W-:Y:S05]  /*2550*/  BRA `(.L_x_7379) ;  /* 0x00000e0000007947 */ /* 0x000fea0003800000 */
.L_x_7380:
[----:B------:R-:W2:Y:S02]  /*2560*/  LDG.E.U16 R2, [R2.64] ;  /* 0x0000002402027981 */ /* 0x000ea4000c1e1500 */
[----:B--2---:R-:W0:Y:S02]  /*2570*/  I2F.S16 R0, R2 ;  /* 0x0000000200007306 */ /* 0x004e240000101400 */
[----:B0-----:R-:W-:-:S04]  /*2580*/  F2FP.BF16.PACK_AB R0, RZ, R0 ;  /* 0x00000000ff00723e */ /* 0x001fc800000010ff */
[----:B------:R-:W-:Y:S01]  /*2590*/  PRMT R25, R0, 0x7610, R25 ;  /* 0x0000761000197816 */ /* 0x000fe20000000019 */
[----:B------:R-:W-:Y:S05]  /*25a0*/  BRA `(.L_x_7379) ;  /* 0x00000db000007947 */ /* 0x000fea0003800000 */
.L_x_7375:
        /* <DEDUP_REMOVED lines=9> */
.L_x_7383:
[----:B------:R-:W2:Y:S02]  /*2640*/  LDG.E.U16 R0, [R2.64] ;  /* 0x0000002402007981 */ /* 0x000ea4000c1e1500 */
[----:B--2---:R-:W-:-:S05]  /*2650*/  HADD2.F32 R0, -RZ, R0.H0_H0 ;  /* 0x20000000ff007230 */ /* 0x004fca0000004100 */
[----:B------:R-:W-:-:S04]  /*2660*/  F2FP.BF16.PACK_AB R0, RZ, R0 ;  /* 0x00000000ff00723e */ /* 0x000fc800000010ff */
[----:B------:R-:W-:Y:S01]  /*2670*/  PRMT R25, R0, 0x7610, R25 ;  /* 0x0000761000197816 */ /* 0x000fe20000000019 */
[----:B------:R-:W-:Y:S05]  /*2680*/  BRA `(.L_x_7379) ;  /* 0x00000cd000007947 */ /* 0x000fea0003800000 */
.L_x_7382:
        /* <DEDUP_REMOVED lines=9> */
.L_x_7385:
[----:B------:R-:W2:Y:S02]  /*2720*/  LDG.E.U16 R2, [R2.64] ;  /* 0x0000002402027981 */ /* 0x000ea4000c1e1500 */
[----:B--2---:R-:W-:-:S05]  /*2730*/  HADD2.F32 R0, -RZ, R2.H0_H0 ;  /* 0x20000002ff007230 */ /* 0x004fca0000004100 */
[----:B------:R-:W-:-:S04]  /*2740*/  F2FP.BF16.PACK_AB R0, RZ, R0 ;  /* 0x00000000ff00723e */ /* 0x000fc800000010ff */
[----:B------:R-:W-:Y:S01]  /*2750*/  PRMT R25, R0, 0x7610, R25 ;  /* 0x0000761000197816 */ /* 0x000fe20000000019 */
[----:B------:R-:W-:Y:S05]  /*2760*/  BRA `(.L_x_7379) ;  /* 0x00000bf000007947 */ /* 0x000fea0003800000 */
.L_x_7384:
[----:B------:R-:W2:Y:S02]  /*2770*/  LDG.E.64 R2, [R2.64] ;  /* 0x0000002402027981 */ /* 0x000ea4000c1e1b00 */
[----:B--2---:R-:W0:Y:S01]  /*2780*/  F2F.F32.F64 R0, R2 ;  /* 0x0000000200007310 */ /* 0x004e220000301000 */
[----:B------:R-:W0:-:S14]  /*2790*/  DSETP.GEU.AND P0, PT, |R2|, c[0x2][0x0], PT ;  /* 0x008000000200762a */ /* 0x000e1c0003f0e200 */
[----:B0-----:R-:W-:-:S05]  /*27a0*/  @!P0 FMUL R0, R0, 1.175494350822287508e-38 ;  /* 0x0080000000008820 */ /* 0x001fca0000400000 */
[----:B------:R-:W-:-:S04]  /*27b0*/  F2FP.BF16.PACK_AB R0, RZ, R0 ;  /* 0x00000000ff00723e */ /* 0x000fc800000010ff */
[----:B------:R-:W-:Y:S01]  /*27c0*/  PRMT R25, R0, 0x7610, R25 ;  /* 0x0000761000197816 */ /* 0x000fe20000000019 */
[----:B------:R-:W-:Y:S05]  /*27d0*/  BRA `(.L_x_7379) ;  /* 0x00000b8000007947 */ /* 0x000fea0003800000 */
.L_x_7374:
        /* <DEDUP_REMOVED lines=14> */
.L_x_7388:
[----:B------:R-:W2:Y:S02]  /*28c0*/  LDG.E.64 R2, [R2.64] ;  /* 0x0000002402027981 */ /* 0x000ea4000c1e1b00 */
[----:B--2---:R-:W0:Y:S01]  /*28d0*/  F2F.F32.F64 R0, R2 ;  /* 0x0000000200007310 */ /* 0x004e220000301000 */
[----:B------:R-:W0:-:S14]  /*28e0*/  DSETP.GEU.AND P0, PT, |R2|, c[0x2][0x0], PT ;  /* 0x008000000200762a */ /* 0x000e1c0003f0e200 */
[----:B0-----:R-:W-:-:S05]  /*28f0*/  @!P0 FMUL R0, R0, 1.175494350822287508e-38 ;  /* 0x0080000000008820 */ /* 0x001fca0000400000 */
[----:B------:R-:W-:-:S04]  /*2900*/  F2FP.BF16.PACK_AB R0, RZ, R0 ;  /* 0x00000000ff00723e */ /* 0x000fc800000010ff */
[----:B------:R-:W-:Y:S01]  /*2910*/  PRMT R25, R0, 0x7610, R25 ;  /* 0x0000761000197816 */ /* 0x000fe20000000019 */
[----:B------:R-:W-:Y:S05]  /*2920*/  BRA `(.L_x_7379) ;  /* 0x00000a3000007947 */ /* 0x000fea0003800000 */
.L_x_7387:
        /* <DEDUP_REMOVED lines=28> */
.L_x_7390:
        /* <DEDUP_REMOVED lines=15> */
.L_x_7389:
[----:B------:R0:W5:Y:S01]  /*2be0*/  LDG.E.U16 R25, [R2.64] ;  /* 0x0000002402197981 */ /* 0x000162000c1e1500 */
[----:B------:R-:W-:Y:S05]  /*2bf0*/  BRA `(.L_x_7379) ;  /* 0x0000076000007947 */ /* 0x000fea0003800000 */
.L_x_7386:
        /* <DEDUP_REMOVED lines=12> */
.L_x_7393:
        /* <DEDUP_REMOVED lines=21> */
.L_x_7397:
[----:B------:R-:W-:Y:S05]  /*2e10*/  BSYNC B1 ;  /* 0x0000000000017941 */ /* 0x000fea0003800000 */
.L_x_7396:
[----:B------:R-:W-:Y:S01]  /*2e20*/  LEA R3, R0, 0x3b800000, 0x17 ;  /* 0x3b80000000037811 */ /* 0x000fe200078eb8ff */
[----:B------:R-:W-:-:S05]  /*2e30*/  IMAD.SHL.U32 R0, R2, 0x100000, RZ ;  /* 0x0010000002007824 */ /* 0x000fca00078e00ff */
[----:B------:R-:W-:Y:S02]  /*2e40*/  LOP3.LUT R0, R3, R0, R4, 0xfe, !PT ;  /* 0x0000000003007212 */ /* 0x000fe400078efe04 */
.L_x_7395:
[----:B------:R-:W-:Y:S05]  /*2e50*/  BSYNC B0 ;  /* 0x0000000000007941 */ /* 0x000fea0003800000 */
.L_x_7394:
[----:B------:R-:W-:-:S04]  /*2e60*/  F2FP.BF16.PACK_AB R0, RZ, R0 ;  /* 0x00000000ff00723e */ /* 0x000fc800000010ff */
[----:B------:R-:W-:Y:S01]  /*2e70*/  PRMT R25, R0, 0x7610, R25 ;  /* 0x0000761000197816 */ /* 0x000fe20000000019 */
[----:B------:R-:W-:Y:S05]  /*2e80*/  BRA `(.L_x_7379) ;  /* 0x000004d000007947 */ /* 0x000fea0003800000 */
.L_x_7392:
        /* <DEDUP_REMOVED lines=21> */
.L_x_7401:
[----:B------:R-:W-:Y:S05]  /*2fe0*/  BSYNC B1 ;  /* 0x0000000000017941 */ /* 0x000fea0003800000 */
.L_x_7400:
[----:B------:R-:W-:Y:S01]  /*2ff0*/  LEA R3, R0, 0x37800000, 0x17 ;  /* 0x3780000000037811 */ /* 0x000fe200078eb8ff */
[----:B------:R-:W-:-:S05]  /*3000*/  IMAD.SHL.U32 R0, R2, 0x200000, RZ ;  /* 0x0020000002007824 */ /* 0x000fca00078e00ff */
[----:B------:R-:W-:Y:S02]  /*3010*/  LOP3.LUT R0, R3, R0, R4, 0xfe, !PT ;  /* 0x0000000003007212 */ /* 0x000fe400078efe04 */
.L_x_7399:
[----:B------:R-:W-:Y:S05]  /*3020*/  BSYNC B0 ;  /* 0x0000000000007941 */ /* 0x000fea0003800000 */
.L_x_7398:
[----:B------:R-:W-:-:S04]  /*3030*/  F2FP.BF16.PACK_AB R0, RZ, R0 ;  /* 0x00000000ff00723e */ /* 0x000fc800000010ff */
[----:B------:R-:W-:Y:S01]  /*3040*/  PRMT R25, R0, 0x7610, R25 ;  /* 0x0000761000197816 */ /* 0x000fe20000000019 */
[----:B------:R-:W-:Y:S05]  /*3050*/  BRA `(.L_x_7379) ;  /* 0x0000030000007947 */ /* 0x000fea0003800000 */
.L_x_7391:
        /* <DEDUP_REMOVED lines=14> */
.L_x_7405:
[----:B------:R-:W-:Y:S05]  /*3140*/  BSYNC B0 ;  /* 0x0000000000007941 */ /* 0x000fea0003800000 */
.L_x_7404:
[----:B------:R-:W-:-:S04]  /*3150*/  F2FP.BF16.PACK_AB R0, RZ, R0 ;  /* 0x00000000ff00723e */ /* 0x000fc800000010ff */
[----:B------:R-:W-:Y:S01]  /*3160*/  PRMT R25, R0, 0x7610, R25 ;  /* 0x0000761000197816 */ /* 0x000fe20000000019 */
[----:B------:R-:W-:Y:S05]  /*3170*/  BRA `(.L_x_7379) ;  /* 0x000001e000007947 */ /* 0x000fea0003800000 */
.L_x_7378:
        /* <DEDUP_REMOVED lines=21> */
.L_x_7403:
[----:B------:R-:W2:Y:S02]  /*32d0*/  LDG.E.64 R2, [R2.64] ;  /* 0x0000002402027981 */ /* 0x000ea4000c1e1b00 */
[----:B--2---:R-:W0:Y:S02]  /*32e0*/  I2F.U64 R0, R2 ;  /* 0x0000000200007312 */ /* 0x004e240000301000 */
[----:B0-----:R-:W-:-:S04]  /*32f0*/  F2FP.BF16.PACK_AB R0, RZ, R0 ;  /* 0x00000000ff00723e */ /* 0x001fc800000010ff */
[----:B------:R-:W-:Y:S01]  /*3300*/  PRMT R25, R0, 0x7610, R25 ;  /* 0x0000761000197816 */ /* 0x000fe20000000019 */
[----:B------:R-:W-:Y:S05]  /*3310*/  BRA `(.L_x_7379) ;  /* 0x0000004000007947 */ /* 0x000fea0003800000 */
.L_x_7402:
[----:B------:R-:W2:Y:S02]  /*3320*/  LDG.E R2, [R2.64] ;  /* 0x0000002402027981 */ /* 0x000ea4000c1e1900 */
[----:B--2---:R-:W0:Y:S02]  /*3330*/  I2F.U32 R0, R2 ;  /* 0x0000000200007306 */ /* 0x004e240000201000 */
[----:B0-----:R-:W-:-:S04]  /*3340*/  F2FP.BF16.PACK_AB R0, RZ, R0 ;  /* 0x00000000ff00723e */ /* 0x001fc800000010ff */
[----:B------:R-:W-:Y:S02]  /*3350*/  PRMT R25, R0, 0x7610, R25 ;  /* 0x0000761000197816 */ /* 0x000fe40000000019 */
.L_x_7379:
[----:B------:R-:W-:-:S05]  /*3360*/  IADD3 R24, R24, 0x80, RZ ;  /* 0x0000008018187810 */ /* 0x000fca0007ffe0ff */
.L_x_7373:
[----:B------:R-:W-:Y:S05]  /*3370*/  BSYNC B6 ;  /* 0x0000000000067941 */ /* 0x000fea0003800000 */
.L_x_7372:
        /* <DEDUP_REMOVED lines=23> */
.L_x_7411:
[----:B------:R-:W2:Y:S02]  /*34f0*/  LDG.E.U8 R2, [R2.64] ;  /* 0x0000002402027981 */ /* 0x000ea4000c1e1100 */
[----:B--2---:R-:W0:Y:S02]  /*3500*/  I2F.U16 R0, R2 ;  /* 0x0000000200007306 */ /* 0x004e240000101000 */
[----:B0-----:R-:W-:-:S04]  /*3510*/  F2FP.BF16.PACK_AB R0, RZ, R0 ;  /* 0x00000000ff00723e */ /* 0x001fc800000010ff */
[----:B------:R-:W-:Y:S01]  /*3520*/  PRMT R18, R0, 0x7610, R18 ;  /* 0x0000761000127816 */ /* 0x000fe20000000012 */
[----:B------:R-:W-:Y:S05]  /*3530*/  BRA `(.L_x_7407) ;  /* 0x00000f0000007947 */ /* 0x000fea0003800000 */
.L_x_7410:
        /* <DEDUP_REMOVED lines=11> */
.L_x_7414:
[----:B------:R-:W2:Y:S02]  /*35f0*/  LDG.E R2, [R2.64] ;  /* 0x0000002402027981 */ /* 0x000ea4000c1e1900 */
[----:B--2---:R-:W0:Y:S02]  /*3600*/  I2F R0, R2 ;  /* 0x0000000200007306 */ /* 0x004e240000201400 */
[----:B0-----:R-:W-:-:S04]  /*3610*/  F2FP.BF16.PACK_AB R0, RZ, R0 ;  /* 0x00000000ff00723e */ /* 0x001fc800000010ff */
[----:B------:R-:W-:Y:S01]  /*3620*/  PRMT R18, R0, 0x7610, R18 ;  /* 0x0000761000127816 */ /* 0x000fe20000000012 */
[----:B------:R-:W-:Y:S05]  /*3630*/  BRA `(.L_x_7407) ;  /* 0x00000e0000007947 */ /* 0x000fea0003800000 */
.L_x_7413:
[----:B------:R-:W2:Y:S02]  /*3640*/  LDG.E.U16 R2, [R2.64] ;  /* 0x0000002402027981 */ /* 0x000ea4000c1e1500 */
[----:B--2---:R-:W0:Y:S02]  /*3650*/  I2F.S16 R0, R2 ;  /* 0x0000000200007306 */ /* 0x004e240000101400 */
[----:B0-----:R-:W-:-:S04]  /*3660*/  F2FP.BF16.PACK_AB R0, RZ, R0 ;  /* 0x00000000ff00723e */ /* 0x001fc800000010ff */
[----:B------:R-:W-:Y:S01]  /*3670*/  PRMT R18, R0, 0x7610, R18 ;  /* 0x0000761000127816 */ /* 0x000fe20000000012 */
[----:B------:R-:W-:Y:S05]  /*3680*/  BRA `(.L_x_7407) ;  /* 0x00000db000007947 */ /* 0x000fea0003800000 */
.L_x_7409:
        /* <DEDUP_REMOVED lines=9> */
.L_x_7416:
[----:B------:R-:W2:Y:S02]  /*3720*/  LDG.E.U16 R0, [R2.64] ;  /* 0x0000002402007981 */ /* 0x000ea4000c1e1500 */
[----:B--2---:R-:W-:-:S05]  /*3730*/  HADD2.F32 R0, -RZ, R0.H0_H0 ;  /* 0x20000000ff007230 */ /* 0x004fca0000004100 */
[----:B------:R-:W-:-:S04]  /*3740*/  F2FP.BF16.PACK_AB R0, RZ, R0 ;  /* 0x00000000ff00723e */ /* 0x000fc800000010ff */
[----:B------:R-:W-:Y:S01]  /*3750*/  PRMT R18, R0, 0x7610, R18 ;  /* 0x0000761000127816 */ /* 0x000fe20000000012 */
[----:B------:R-:W-:Y:S05]  /*3760*/  BRA `(.L_x_7407) ;  /* 0x00000cd000007947 */ /* 0x000fea0003800000 */
.L_x_7415:
        /* <DEDUP_REMOVED lines=9> */
.L_x_7418:
[----:B------:R-:W2:Y:S02]  /*3800*/  LDG.E.U16 R2, [R2.64] ;  /* 0x0000002402027981 */ /* 0x000ea4000c1e1500 */
[----:B--2---:R-:W-:-:S05]  /*3810*/  HADD2.F32 R0, -RZ, R2.H0_H0 ;  /* 0x20000002ff007230 */ /* 0x004fca0000004100 */
[----:B------:R-:W-:-:S04]  /*3820*/  F2FP.BF16.PACK_AB R0, RZ, R0 ;  /* 0x00000000ff00723e */ /* 0x000fc800000010ff */
[----:B------:R-:W-:Y:S01]  /*3830*/  PRMT R18, R0, 0x7610, R18 ;  /* 0x0000761000127816 */ /* 0x000fe20000000012 */
[----:B------:R-:W-:Y:S05]  /*3840*/  BRA `(.L_x_7407) ;  /* 0x00000bf000007947 */ /* 0x000fea0003800000 */
.L_x_7417:
[----:B------:R-:W2:Y:S02]  /*3850*/  LDG.E.64 R2, [R2.64] ;  /* 0x0000002402027981 */ /* 0x000ea4000c1e1b00 */
[----:B--2---:R-:W0:Y:S01]  /*3860*/  F2F.F32.F64 R0, R2 ;  /* 0x0000000200007310 */ /* 0x004e220000301000 */
[----:B------:R-:W0:-:S14]  /*3870*/  DSETP.GEU.AND P0, PT, |R2|, c[0x2][0x0], PT ;  /* 0x008000000200762a */ /* 0x000e1c0003f0e200 */
[----:B0-----:R-:W-:-:S05]  /*3880*/  @!P0 FMUL R0, R0, 1.175494350822287508e-38 ;  /* 0x0080000000008820 */ /* 0x001fca0000400000 */
[----:B------:R-:W-:-:S04]  /*3890*/  F2FP.BF16.PACK_AB R0, RZ, R0 ;  /* 0x00000000ff00723e */ /* 0x000fc800000010ff */
[----:B------:R-:W-:Y:S01]  /*38a0*/  PRMT R18, R0, 0x7610, R18 ;  /* 0x0000761000127816 */ /* 0x000fe20000000012 */
[----:B------:R-:W-:Y:S05]  /*38b0*/  BRA `(.L_x_7407) ;  /* 0x00000b8000007947 */ /* 0x000fea0003800000 */
.L_x_7408:
        /* <DEDUP_REMOVED lines=14> */
.L_x_7421:
[----:B------:R-:W2:Y:S02]  /*39a0*/  LDG.E.64 R2, [R2.64] ;  /* 0x0000002402027981 */ /* 0x000ea4000c1e1b00 */
[----:B--2---:R-:W0:Y:S01]  /*39b0*/  F2F.F32.F64 R0, R2 ;  /* 0x0000000200007310 */ /* 0x004e220000301000 */
[----:B------:R-:W0:-:S14]  /*39c0*/  DSETP.GEU.AND P0, PT, |R2|, c[0x2][0x0], PT ;  /* 0x008000000200762a */ /* 0x000e1c0003f0e200 */
[----:B0-----:R-:W-:-:S05]  /*39d0*/  @!P0 FMUL R0, R0, 1.175494350822287508e-38 ;  /* 0x0080000000008820 */ /* 0x001fca0000400000 */
[----:B------:R-:W-:-:S04]  /*39e0*/  F2FP.BF16.PACK_AB R0, RZ, R0 ;  /* 0x00000000ff00723e */ /* 0x000fc800000010ff */
[----:B------:R-:W-:Y:S01]  /*39f0*/  PRMT R18, R0, 0x7610, R18 ;  /* 0x0000761000127816 */ /* 0x000fe20000000012 */
[----:B------:R-:W-:Y:S05]  /*3a00*/  BRA `(.L_x_7407) ;  /* 0x00000a3000007947 */ /* 0x000fea0003800000 */
.L_x_7420:
        /* <DEDUP_REMOVED lines=28> */
.L_x_7423:
        /* <DEDUP_REMOVED lines=15> */
.L_x_7422:
[----:B------:R0:W5:Y:S01]  /*3cc0*/  LDG.E.U16 R18, [R2.64] ;  /* 0x0000002402127981 */ /* 0x000162000c1e1500 */
[----:B------:R-:W-:Y:S05]  /*3cd0*/  BRA `(.L_x_7407) ;  /* 0x0000076000007947 */ /* 0x000fea0003800000 */
.L_x_7419:
        /* <DEDUP_REMOVED lines=12> */
.L_x_7426:
        /* <DEDUP_REMOVED lines=21> */
.L_x_7430:
[----:B------:R-:W-:Y:S05]  /*3ef0*/  BSYNC B1 ;  /* 0x0000000000017941 */ /* 0x000fea0003800000 */
.L_x_7429:
[----:B------:R-:W-:Y:S01]  /*3f00*/  LEA R3, R0, 0x3b800000, 0x17 ;  /* 0x3b80000000037811 */ /* 0x000fe200078eb8ff */
[----:B------:R-:W-:-:S05]  /*3f10*/  IMAD.SHL.U32 R0, R2, 0x100000, RZ ;  /* 0x0010000002007824 */ /* 0x000fca00078e00ff */
[----:B------:R-:W-:Y:S02]  /*3f20*/  LOP3.LUT R0, R3, R0, R4, 0xfe, !PT ;  /* 0x0000000003007212 */ /* 0x000fe400078efe04 */
.L_x_7428:
[----:B------:R-:W-:Y:S05]  /*3f30*/  BSYNC B0 ;  /* 0x0000000000007941 */ /* 0x000fea0003800000 */
.L_x_7427:
[----:B------:R-:W-:-:S04]  /*3f40*/  F2FP.BF16.PACK_AB R0, RZ, R0 ;  /* 0x00000000ff00723e */ /* 0x000fc800000010ff */
[----:B------:R-:W-:Y:S01]  /*3f50*/  PRMT R18, R0, 0x7610, R18 ;  /* 0x0000761000127816 */ /* 0x000fe20000000012 */
[----:B------:R-:W-:Y:S05]  /*3f60*/  BRA `(.L_x_7407) ;  /* 0x000004d000007947 */ /* 0x000fea0003800000 */
.L_x_7425:
        /* <DEDUP_REMOVED lines=21> */
.L_x_7434:
[----:B------:R-:W-:Y:S05]  /*40c0*/  BSYNC B1 ;  /* 0x0000000000017941 */ /* 0x000fea0003800000 */
.L_x_7433:
[----:B------:R-:W-:Y:S01]  /*40d0*/  LEA R3, R0, 0x37800000, 0x17 ;  /* 0x3780000000037811 */ /* 0x000fe200078eb8ff */
[----:B------:R-:W-:-:S05]  /*40e0*/  IMAD.SHL.U32 R0, R2, 0x200000, RZ ;  /* 0x0020000002007824 */ /* 0x000fca00078e00ff */
[----:B------:R-:W-:Y:S02]  /*40f0*/  LOP3.LUT R0, R3, R0, R4, 0xfe, !PT ;  /* 0x0000000003007212 */ /* 0x000fe400078efe04 */
.L_x_7432:
[----:B------:R-:W-:Y:S05]  /*4100*/  BSYNC B0 ;  /* 0x0000000000007941 */ /* 0x000fea0003800000 */
.L_x_7431:
[----:B------:R-:W-:-:S04]  /*4110*/  F2FP.BF16.PACK_AB R0, RZ, R0 ;  /* 0x00000000ff00723e */ /* 0x000fc800000010ff */
[----:B------:R-:W-:Y:S01]  /*4120*/  PRMT R18, R0, 0x7610, R18 ;  /* 0x0000761000127816 */ /* 0x000fe20000000012 */
[----:B------:R-:W-:Y:S05]  /*4130*/  BRA `(.L_x_7407) ;  /* 0x0000030000007947 */ /* 0x000fea0003800000 */
.L_x_7424:
        /* <DEDUP_REMOVED lines=14> */
.L_x_7438:
[----:B------:R-:W-:Y:S05]  /*4220*/  BSYNC B0 ;  /* 0x0000000000007941 */ /* 0x000fea0003800000 */
.L_x_7437:
[----:B------:R-:W-:-:S04]  /*4230*/  F2FP.BF16.PACK_AB R0, RZ, R0 ;  /* 0x00000000ff00723e */ /* 0x000fc800000010ff */
[----:B------:R-:W-:Y:S01]  /*4240*/  PRMT R18, R0, 0x7610, R18 ;  /* 0x0000761000127816 */ /* 0x000fe20000000012 */
[----:B------:R-:W-:Y:S05]  /*4250*/  BRA `(.L_x_7407) ;  /* 0x000001e000007947 */ /* 0x000fea0003800000 */
.L_x_7412:
        /* <DEDUP_REMOVED lines=21> */
.L_x_7436:
[----:B------:R-:W2:Y:S02]  /*43b0*/  LDG.E.64 R2, [R2.64] ;  /* 0x0000002402027981 */ /* 0x000ea4000c1e1b00 */
[----:B--2---:R-:W0:Y:S02]  /*43c0*/  I2F.U64 R0, R2 ;  /* 0x0000000200007312 */ /* 0x004e240000301000 */
[----:B0-----:R-:W-:-:S04]  /*43d0*/  F2FP.BF16.PACK_AB R0, RZ, R0 ;  /* 0x00000000ff00723e */ /* 0x001fc800000010ff */
[----:B------:R-:W-:Y:S01]  /*43e0*/  PRMT R18, R0, 0x7610, R18 ;  /* 0x0000761000127816 */ /* 0x000fe20000000012 */
[----:B------:R-:W-:Y:S05]  /*43f0*/  BRA `(.L_x_7407) ;  /* 0x0000004000007947 */ /* 0x000fea0003800000 */
.L_x_7435:
[----:B------:R-:W2:Y:S02]  /*4400*/  LDG.E R2, [R2.64] ;  /* 0x0000002402027981 */ /* 0x000ea4000c1e1900 */
[----:B--2---:R-:W0:Y:S02]  /*4410*/  I2F.U32 R0, R2 ;  /* 0x0000000200007306 */ /* 0x004e240000201000 */
[----:B0-----:R-:W-:-:S04]  /*4420*/  F2FP.BF16.PACK_AB R0, RZ, R0 ;  /* 0x00000000ff00723e */ /* 0x001fc800000010ff */
[----:B------:R-:W-:Y:S02]  /*4430*/  PRMT R18, R0, 0x7610, R18 ;  /* 0x0000761000127816 */ /* 0x000fe40000000012 */
.L_x_7407:
[----:B------:R-:W-:Y:S05]  /*4440*/  BSYNC B6 ;  /* 0x0000000000067941 */ /* 0x000fea0003800000 */
.L_x_7406:
[----:B------:R-:W1:Y:S01]  /*4450*/  S2R R22, SR_TID.X ;  /* 0x0000000000167919 */ /* 0x000e620000002100 */
[----:B------:R-:W-:Y:S01]  /*4460*/  BSSY B1, `(.L_x_7439) ;  /* 0x000003c000017945 */ /* 0x000fe20003800000 */
[----:B-1----:R-:W-:-:S13]  /*4470*/  ISETP.GE.AND P1, PT, R22, R17, PT ;  /* 0x000000111600720c */ /* 0x002fda0003f26270 */
[----:B------:R-:W-:Y:S05]  /*4480*/  @P1 BRA `(.L_x_7440) ;  /* 0x0000039000001947 */ /* 0x000fea0003800000 */
        /* <DEDUP_REMOVED lines=20> */
[----:B------:R-:W-:Y:S05]  /*45d0*/  CALL.REL.NOINC `($__internal_7_$__cuda_sm3x_div_rn_ftz_f32_slowpath) ;  /* 0x00004f2000007944 */ /* 0x000fea0003c00000 */
[----:B0-----:R-:W-:Y:S02]  /*45e0*/  IMAD.MOV.U32 R2, RZ, RZ, R10 ;  /* 0x000000ffff027224 */ /* 0x001fe400078e000a */
.L_x_7442:
[----:B------:R-:W-:Y:S05]  /*45f0*/  BSYNC B2 ;  /* 0x0000000000027941 */ /* 0x000fea0003800000 */
.L_x_7441:
        /* <DEDUP_REMOVED lines=18> */
.L_x_7444:
[----:B------:R-:W-:Y:S01]  /*4720*/  ISETP.GE.AND P0, PT, R0, RZ, PT ;  /* 0x000000ff0000720c */ /* 0x000fe20003f06270 */
[----:B------:R-:W-:-:S12]  /*4730*/  IMAD.MOV.U32 R3, RZ, RZ, 0x3fd774eb ;  /* 0x3fd774ebff037424 */ /* 0x000fd800078e00ff */
[----:B------:R-:W-:-:S04]  /*4740*/  @P0 FFMA.FTZ R2, R3, 0.93318945169448852539, -R2 ;  /* 0x3f6ee58103020823 */ /* 0x000fc80000010802 */
[----:B------:R-:W-:Y:S02]  /*4750*/  @!P0 FFMA.FTZ R2, R3, 0.93318945169448852539, R2 ;  /* 0x3f6ee58103028823 */ /* 0x000fe40000010002 */
.L_x_7445:
[----:B------:R-:W-:Y:S05]  /*4760*/  BSYNC B0 ;  /* 0x0000000000007941 */ /* 0x000fea0003800000 */
.L_x_7443:
        /* <DEDUP_REMOVED lines=11> */
.L_x_7440:
[----:B------:R-:W-:Y:S05]  /*4820*/  BSYNC B1 ;  /* 0x0000000000017941 */ /* 0x000fea0003800000 */
.L_x_7439:
[----:B0-----:R-:W-:Y:S01]  /*4830*/  IADD3 R2, R22, 0x80, RZ ;  /* 0x0000008016027810 */ /* 0x001fe20007ffe0ff */
[----:B------:R-:W-:Y:S03]  /*4840*/  BSSY B1, `(.L_x_7446) ;  /* 0x000003c000017945 */ /* 0x000fe60003800000 */
[----:B------:R-:W-:-:S13]  /*4850*/  ISETP.GE.AND P0, PT, R2, R17, PT ;  /* 0x000000110200720c */ /* 0x000fda0003f06270 */
[----:B------:R-:W-:Y:S05]  /*4860*/  @P0 BRA `(.L_x_7447) ;  /* 0x0000039000000947 */ /* 0x000fea0003800000 */
        /* <DEDUP_REMOVED lines=22> */
.L_x_7449:
[----:B------:R-:W-:Y:S05]  /*49d0*/  BSYNC B2 ;  /* 0x0000000000027941 */ /* 0x000fea0003800000 */
.L_x_7448:
        /* <DEDUP_REMOVED lines=18> */
.L_x_7451:
[----:B------:R-:W-:Y:S01]  /*4b00*/  ISETP.GE.AND P0, PT, R8, RZ, PT ;  /* 0x000000ff0800720c */ /* 0x000fe20003f06270 */
[----:B------:R-:W-:-:S12]  /*4b10*/  IMAD.MOV.U32 R3, RZ, RZ, 0x3fd774eb ;  /* 0x3fd774ebff037424 */ /* 0x000fd800078e00ff */
[----:B------:R-:W-:-:S04]  /*4b20*/  @P0 FFMA.FTZ R2, R3, 0.93318945169448852539, -R2 ;  /* 0x3f6ee58103020823 */ /* 0x000fc80000010802 */
[----:B------:R-:W-:Y:S02]  /*4b30*/  @!P0 FFMA.FTZ R2, R3, 0.93318945169448852539, R2 ;  /* 0x3f6ee58103028823 */ /* 0x000fe40000010002 */
.L_x_7452:
[----:B------:R-:W-:Y:S05]  /*4b40*/  BSYNC B0 ;  /* 0x0000000000007941 */ /* 0x000fea0003800000 */
.L_x_7450:
        /* <DEDUP_REMOVED lines=8> */
[----:B------:R-:W-:-:S04]  /*4bd0*/  LOP3.LUT R19, R2, 0x80000000, R19, 0xb8, !PT ;  /* 0x8000000002137812 */ /* 0x000fc800078eb813 */
[----:B------:R-:W-:-:S04]  /*4be0*/  FSEL R24, R8, R19, P0 ;  /* 0x0000001308187208 */ /* 0x000fc80000000000 */
[----:B------:R-:W-:Y:S02]  /*4bf0*/  F2FP.BF16.PACK_AB R24, RZ, R24 ;  /* 0x00000018ff18723e */ /* 0x000fe400000010ff */
.L_x_7447:
[----:B------:R-:W-:Y:S05]  /*4c00*/  BSYNC B1 ;  /* 0x0000000000017941 */ /* 0x000fea0003800000 */
.L_x_7446:
[----:B------:R-:W-:Y:S01]  /*4c10*/  IADD3 R2, R22, 0x100, RZ ;  /* 0x0000010016027810 */ /* 0x000fe20007ffe0ff */
        /* <DEDUP_REMOVED lines=25> */
.L_x_7456:
[----:B------:R-:W-:Y:S05]  /*4db0*/  BSYNC B2 ;  /* 0x0000000000027941 */ /* 0x000fea0003800000 */
.L_x_7455:
        /* <DEDUP_REMOVED lines=18> */
.L_x_7458:
[----:B------:R-:W-:Y:S01]  /*4ee0*/  ISETP.GE.AND P0, PT, R8, RZ, PT ;  /* 0x000000ff0800720c */ /* 0x000fe20003f06270 */
[----:B------:R-:W-:-:S12]  /*4ef0*/  IMAD.MOV.U32 R3, RZ, RZ, 0x3fd774eb ;  /* 0x3fd774ebff037424 */ /* 0x000fd800078e00ff */
[----:B------:R-:W-:-:S04]  /*4f00*/  @P0 FFMA.FTZ R2, R3, 0.93318945169448852539, -R2 ;  /* 0x3f6ee58103020823 */ /* 0x000fc80000010802 */
[----:B------:R-:W-:Y:S02]  /*4f10*/  @!P0 FFMA.FTZ R2, R3, 0.93318945169448852539, R2 ;  /* 0x3f6ee58103028823 */ /* 0x000fe40000010002 */
.L_x_7459:
[----:B------:R-:W-:Y:S05]  /*4f20*/  BSYNC B0 ;  /* 0x0000000000007941 */ /* 0x000fea0003800000 */
.L_x_7457:
        /* <DEDUP_REMOVED lines=11> */
.L_x_7454:
[----:B------:R-:W-:Y:S05]  /*4fe0*/  BSYNC B1 ;  /* 0x0000000000017941 */ /* 0x000fea0003800000 */
.L_x_7453:
        /* <DEDUP_REMOVED lines=23> */
[----:B------:R-:W-:Y:S05]  /*5160*/  CALL.REL.NOINC `($__internal_7_$__cuda_sm3x_div_rn_ftz_f32_slowpath) ;  /* 0x0000439000007944 */ /* 0x000fea0003c00000 */
[----:B0-----:R-:W-:Y:S02]  /*5170*/  IMAD.MOV.U32 R2, RZ, RZ, R10 ;  /* 0x000000ffff027224 */ /* 0x001fe400078e000a */
.L_x_7463:
[----:B------:R-:W-:Y:S05]  /*5180*/  BSYNC B2 ;  /* 0x0000000000027941 */ /* 0x000fea0003800000 */
.L_x_7462:
        /* <DEDUP_REMOVED lines=18> */
.L_x_7465:
[----:B------:R-:W-:Y:S01]  /*52b0*/  ISETP.GE.AND P0, PT, R5, RZ, PT ;  /* 0x000000ff0500720c */ /* 0x000fe20003f06270 */
[----:B------:R-:W-:-:S12]  /*52c0*/  IMAD.MOV.U32 R3, RZ, RZ, 0x3fd774eb ;  /* 0x3fd774ebff037424 */ /* 0x000fd800078e00ff */
[----:B------:R-:W-:-:S04]  /*52d0*/  @P0 FFMA.FTZ R2, R3, 0.93318945169448852539, -R2 ;  /* 0x3f6ee58103020823 */ /* 0x000fc80000010802 */
[----:B------:R-:W-:Y:S02]  /*52e0*/  @!P0 FFMA.FTZ R2, R3, 0.93318945169448852539, R2 ;  /* 0x3f6ee58103028823 */ /* 0x000fe40000010002 */
.L_x_7466:
[----:B------:R-:W-:Y:S05]  /*52f0*/  BSYNC B0 ;  /* 0x0000000000007941 */ /* 0x000fea0003800000 */
.L_x_7464:
[----:B------:R-:W-:Y:S01]  /*5300*/  FSETP.NEU.FTZ.AND P0, PT, |R5|, |R18|, PT ;  /* 0x400000120500720b */ /* 0x000fe20003f1d200 */
        /* <DEDUP_REMOVED lines=10> */
.L_x_7461:
[----:B------:R-:W-:Y:S05]  /*53b0*/  BSYNC B1 ;  /* 0x0000000000017941 */ /* 0x000fea0003800000 */
.L_x_7460:
[----:B-----5:R-:W0:Y:S01]  /*53c0*/  LDC.U8 R18, c[0x0][0x184] ;  /* 0x00006100ff127b82 */ /* 0x020e220000000000 */
[----:B------:R-:W-:Y:S01]  /*53d0*/  BSSY B6, `(.L_x_7467) ;  /* 0x0000114000067945 */ /* 0x000fe20003800000 */
[----:B------:R-:W-:Y:S05]  /*53e0*/  @P1 BRA `(.L_x_7468) ;  /* 0x0000112000001947 */ /* 0x000fea0003800000 */
[----:B------:R-:W1:Y:S01]  /*53f0*/  S2R R25, SR_TID.X ;  /* 0x0000000000197919 */ /* 0x000e620000002100 */
[----:B0-----:R-:W-:-:S04]  /*5400*/  PRMT R4, R18, 0x9910, RZ ;  /* 0x0000991012047816 */ /* 0x001fc800000000ff */
[----:B------:R-:W-:Y:S01]  /*5410*/  ISETP.GT.AND P0, PT, R4, 0x9, PT ;  /* 0x000000090400780c */ /* 0x000fe20003f04270 */
[----:B-1----:R-:W-:-:S04]  /*5420*/  IMAD R2, R16, 0x200, R25 ;  /* 0x0000020010027824 */ /* 0x002fc800078e0219 */
[----:B------:R-:W-:-:S05]  /*5430*/  IMAD R2, R2, c[0x0][0x188], RZ ;  /* 0x0000620002027a24 */ /* 0x000fca00078e02ff */
[----:B------:R-:W-:-:S05]  /*5440*/  IADD3 R2, P1, R2, c[0x0][0x168], RZ ;  /* 0x00005a0002027a10 */ /* 0x000fca0007f3e0ff */
[----:B------:R-:W-:Y:S01]  /*5450*/  IMAD.X R3, RZ, RZ, c[0x0][0x16c], P1 ;  /* 0x00005b00ff037624 */ /* 0x000fe200008e06ff */
        /* <DEDUP_REMOVED lines=9> */
[----:B------:R-:W-:Y:S02]  /*54f0*/  PRMT R0, RZ, 0x5410, R0 ;  /* 0x00005410ff007816 */ /* 0x000fe40000000000 */
[----:B------:R-:W-:Y:S02]  /*5500*/  IADD3 R22, R25, 0x80, RZ ;  /* 0x0000008019167810 */ /* 0x000fe40007ffe0ff */
[----:B------:R-:W0:Y:S02]  /*5510*/  F2I.FTZ.TRUNC.NTZ R5, R0 ;  /* 0x0000000000057305 */ /* 0x000e24000021f100 */
[----:B0-----:R0:W-:Y:S01]  /*5520*/  STG.E.U8 [R2.64], R5 ;  /* 0x0000000502007986 */ /* 0x0011e2000c101124 */
[----:B------:R-:W-:Y:S05]  /*5530*/  BRA `(.L_x_7468) ;  /* 0x00000fd000007947 */ /* 0x000fea0003800000 */
.L_x_7472:
[----:B------:R-:W-:Y:S02]  /*5540*/  PRMT R5, RZ, 0x5410, R0 ;  /* 0x00005410ff057816 */ /* 0x000fe40000000000 */
[----:B------:R-:W-:-:S04]  /*5550*/  IADD3 R22, R25, 0x80, RZ ;  /* 0x0000008019167810 */ /* 0x000fc80007ffe0ff */
[----:B------:R-:W0:Y:S02]  /*5560*/  F2I.S64.TRUNC R4, R5 ;  /* 0x0000000500047311 */ /* 0x000e24000020d900 */
[----:B0-----:R0:W-:Y:S01]  /*5570*/  STG.E.U8 [R2.64], R4 ;  /* 0x0000000402007986 */ /* 0x0011e2000c101124 */
[----:B------:R-:W-:Y:S05]  /*5580*/  BRA `(.L_x_7468) ;  /* 0x00000f8000007947 */ /* 0x000fea0003800000 */
.L_x_7471:
[----:B------:R-:W-:-:S13]  /*5590*/  ISETP.NE.AND P0, PT, R4, 0x2, PT ;  /* 0x000000020400780c */ /* 0x000fda0003f05270 */
[----:B------:R-:W-:Y:S05]  /*55a0*/  @!P0 BRA `(.L_x_7474) ;  /* 0x000000e000008947 */ /* 0x000fea0003800000 */
[----:B------:R-:W-:-:S13]  /*55b0*/  ISETP.NE.AND P0, PT, R4, 0x3, PT ;  /* 0x000000030400780c */ /* 0x000fda0003f05270 */
[----:B------:R-:W-:Y:S05]  /*55c0*/  @!P0 BRA `(.L_x_7475) ;  /* 0x0000007000008947 */ /* 0x000fea0003800000 */
[----:B------:R-:W-:-:S13]  /*55d0*/  ISETP.NE.AND P0, PT, R4, 0x4, PT ;  /* 0x000000040400780c */ /* 0x000fda0003f05270 */
[----:B------:R-:W-:Y:S05]  /*55e0*/  @P0 BRA `(.L_x_7473) ;  /* 0x00000d4000000947 */ /* 0x000fea0003800000 */
[----:B------:R-:W-:Y:S02]  /*55f0*/  PRMT R4, RZ, 0x5410, R0 ;  /* 0x00005410ff047816 */ /* 0x000fe40000000000 */
[----:B------:R-:W-:-:S04]  /*5600*/  IADD3 R22, R25, 0x80, RZ ;  /* 0x0000008019167810 */ /* 0x000fc80007ffe0ff */
[----:B------:R-:W0:Y:S02]  /*5610*/  F2I.S64.TRUNC R4, R4 ;  /* 0x0000000400047311 */ /* 0x000e24000020d900 */
[----:B0-----:R0:W-:Y:S01]  /*5620*/  STG.E.64 [R2.64], R4 ;  /* 0x0000000402007986 */ /* 0x0011e2000c101b24 */
[----:B------:R-:W-:Y:S05]  /*5630*/  BRA `(.L_x_7468) ;  /* 0x00000ed000007947 */ /* 0x000fea0003800000 */
.L_x_7475:
[----:B------:R-:W-:Y:S02]  /*5640*/  PRMT R0, RZ, 0x5410, R0 ;  /* 0x00005410ff007816 */ /* 0x000fe40000000000 */
[----:B------:R-:W-:Y:S02]  /*5650*/  IADD3 R22, R25, 0x80, RZ ;  /* 0x0000008019167810 */ /* 0x000fe40007ffe0ff */
[----:B------:R-:W0:Y:S02]  /*5660*/  F2I.FTZ.TRUNC.NTZ R5, R0 ;  /* 0x0000000000057305 */ /* 0x000e24000021f100 */
[----:B0-----:R0:W-:Y:S01]  /*5670*/  STG.E [R2.64], R5 ;  /* 0x0000000502007986 */ /* 0x0011e2000c101924 */
[----:B------:R-:W-:Y:S05]  /*5680*/  BRA `(.L_x_7468) ;  /* 0x00000e8000007947 */ /* 0x000fea0003800000 */
.L_x_7474:
[----:B------:R-:W-:Y:S02]  /*5690*/  PRMT R0, RZ, 0x5410, R0 ;  /* 0x00005410ff007816 */ /* 0x000fe40000000000 */
[----:B------:R-:W-:-:S02]  /*56a0*/  IADD3 R22, R25, 0x80, RZ ;  /* 0x0000008019167810 */ /* 0x000fc40007ffe0ff */
[----:B------:R-:W0:Y:S02]  /*56b0*/  F2I.FTZ.TRUNC.NTZ R5, R0 ;  /* 0x0000000000057305 */ /* 0x000e24000021f100 */
[----:B0-----:R0:W-:Y:S01]  /*56c0*/  STG.E.U16 [R2.64], R5 ;  /* 0x0000000502007986 */ /* 0x0011e2000c101524 */
[----:B------:R-:W-:Y:S05]  /*56d0*/  BRA `(.L_x_7468) ;  /* 0x00000e3000007947 */ /* 0x000fea0003800000 */
.L_x_7470:
[----:B------:R-:W-:-:S13]  /*56e0*/  ISETP.GT.AND P0, PT, R4, 0x6, PT ;  /* 0x000000060400780c */ /* 0x000fda0003f04270 */
[----:B------:R-:W-:Y:S05]  /*56f0*/  @P0 BRA `(.L_x_7476) ;  /* 0x000000d000000947 */ /* 0x000fea0003800000 */
[----:B------:R-:W-:-:S13]  /*5700*/  ISETP.NE.AND P0, PT, R4, 0x5, PT ;  /* 0x000000050400780c */ /* 0x000fda0003f05270 */
[----:B------:R-:W-:Y:S05]  /*5710*/  @!P0 BRA `(.L_x_7477) ;  /* 0x0000006000008947 */ /* 0x000fea0003800000 */
[----:B------:R-:W-:-:S13]  /*5720*/  ISETP.NE.AND P0, PT, R4, 0x6, PT ;  /* 0x000000060400780c */ /* 0x000fda0003f05270 */
[----:B------:R-:W-:Y:S05]  /*5730*/  @P0 BRA `(.L_x_7473) ;  /* 0x00000bf000000947 */ /* 0x000fea0003800000 */
[----:B------:R-:W-:Y:S02]  /*5740*/  PRMT R5, RZ, 0x5410, R0 ;  /* 0x00005410ff057816 */ /* 0x000fe40000000000 */
[----:B------:R-:W-:-:S03]  /*5750*/  IADD3 R22, R25, 0x80, RZ ;  /* 0x0000008019167810 */ /* 0x000fc60007ffe0ff */
[----:B------:R0:W-:Y:S01]  /*5760*/  STG.E [R2.64], R5 ;  /* 0x0000000502007986 */ /* 0x0001e2000c101924 */
[----:B------:R-:W-:Y:S05]  /*5770*/  BRA `(.L_x_7468) ;  /* 0x00000d9000007947 */ /* 0x000fea0003800000 */
.L_x_7477:
[----:B------:R-:W-:Y:S02]  /*5780*/  PRMT R0, RZ, 0x5410, R0 ;  /* 0x00005410ff007816 */ /* 0x000fe40000000000 */
[----:B------:R-:W-:Y:S02]  /*5790*/  IADD3 R22, R25, 0x80, RZ ;  /* 0x0000008019167810 */ /* 0x000fe40007ffe0ff */
[----:B------:R-:W-:-:S05]  /*57a0*/  F2FP.PACK_AB R0, RZ, R0 ;  /* 0x00000000ff00723e */ /* 0x000fca00000000ff */
[----:B------:R0:W-:Y:S01]  /*57b0*/  STG.E.U16 [R2.64], R0 ;  /* 0x0000000002007986 */ /* 0x0001e2000c101524 */
[----:B------:R-:W-:Y:S05]  /*57c0*/  BRA `(.L_x_7468) ;  /* 0x00000d4000007947 */ /* 0x000fea0003800000 */
.L_x_7476:
[----:B------:R-:W-:-:S13]  /*57d0*/  ISETP.NE.AND P0, PT, R4, 0x7, PT ;  /* 0x000000070400780c */ /* 0x000fda0003f05270 */
[----:B------:R-:W-:Y:S05]  /*57e0*/  @!P0 BRA `(.L_x_7478) ;  /* 0x000000f000008947 */ /* 0x000fea0003800000 */
[----:B------:R-:W-:-:S13]  /*57f0*/  ISETP.NE.AND P0, PT, R4, 0x8, PT ;  /* 0x000000080400780c */ /* 0x000fda0003f05270 */
[----:B------:R-:W-:Y:S05]  /*5800*/  @!P0 BRA `(.L_x_7479) ;  /* 0x0000007000008947 */ /* 0x000fea0003800000 */
[----:B------:R-:W-:-:S13]  /*5810*/  ISETP.NE.AND P0, PT, R4, 0x9, PT ;  /* 0x000000090400780c */ /* 0x000fda0003f05270 */
[----:B------:R-:W-:Y:S05]  /*5820*/  @P0 BRA `(.L_x_7473) ;  /* 0x00000b0000000947 */ /* 0x000fea0003800000 */
[----:B------:R-:W-:Y:S01]  /*5830*/  IMAD.MOV.U32 R5, RZ, RZ, RZ ;  /* 0x000000ffff057224 */ /* 0x000fe200078e00ff */
[----:B------:R-:W-:Y:S02]  /*5840*/  PRMT R4, RZ, 0x5410, R0 ;  /* 0x00005410ff047816 */ /* 0x000fe40000000000 */
[----:B------:R-:W-:-:S03]  /*5850*/  IADD3 R22, R25, 0x80, RZ ;  /* 0x0000008019167810 */ /* 0x000fc60007ffe0ff */
[----:B------:R0:W-:Y:S01]  /*5860*/  STG.E.64 [R2.64], R4 ;  /* 0x0000000402007986 */ /* 0x0001e2000c101b24 */
[----:B------:R-:W-:Y:S05]  /*5870*/  BRA `(.L_x_7468) ;  /* 0x00000c9000007947 */ /* 0x000fea0003800000 */
.L_x_7479:
[----:B------:R-:W-:Y:S02]  /*5880*/  PRMT R0, RZ, 0x5410, R0 ;  /* 0x00005410ff007816 */ /* 0x000fe40000000000 */
[----:B------:R-:W-:Y:S02]  /*5890*/  IADD3 R22, R25, 0x80, RZ ;  /* 0x0000008019167810 */ /* 0x000fe40007ffe0ff */
[----:B------:R-:W-:-:S04]  /*58a0*/  F2FP.PACK_AB R5, RZ, R0 ;  /* 0x00000000ff05723e */ /* 0x000fc800000000ff */
[----:B------:R-:W-:-:S05]  /*58b0*/  PRMT R5, R5, 0x5410, RZ ;  /* 0x0000541005057816 */ /* 0x000fca00000000ff */
[----:B------:R0:W-:Y:S01]  /*58c0*/  STG.E [R2.64], R5 ;  /* 0x0000000502007986 */ /* 0x0001e2000c101924 */
[----:B------:R-:W-:Y:S05]  /*58d0*/  BRA `(.L_x_7468) ;  /* 0x00000c3000007947 */ /* 0x000fea0003800000 */
.L_x_7478:
[----:B------:R-:W-:Y:S02]  /*58e0*/  PRMT R4, RZ, 0x5410, R0 ;  /* 0x00005410ff047816 */ /* 0x000fe40000000000 */
[----:B------:R-:W-:-:S03]  /*58f0*/  IADD3 R22, R25, 0x80, RZ ;  /* 0x0000008019167810 */ /* 0x000fc60007ffe0ff */
[----:B------:R-:W-:-:S06]  /*5900*/  FMUL.FTZ R4, R4, 1 ;  /* 0x3f80000004047820 */ /* 0x000fcc0000410000 */
[----:B------:R-:W0:Y:S02]  /*5910*/  F2F.F64.F32 R4, R4 ;  /* 0x0000000400047310 */ /* 0x000e240000201800 */
[----:B0-----:R0:W-:Y:S01]  /*5920*/  STG.E.64 [R2.64], R4 ;  /* 0x0000000402007986 */ /* 0x0011e2000c101b24 */
[----:B------:R-:W-:Y:S05]  /*5930*/  BRA `(.L_x_7468) ;  /* 0x00000bd000007947 */ /* 0x000fea0003800000 */
.L_x_7469:
        /* <DEDUP_REMOVED lines=8> */
[----:B------:R-:W-:Y:S02]  /*59c0*/  PRMT R0, RZ, 0x5410, R0 ;  /* 0x00005410ff007816 */ /* 0x000fe40000000000 */
[----:B------:R-:W-:Y:S02]  /*59d0*/  IADD3 R22, R25, 0x80, RZ ;  /* 0x0000008019167810 */ /* 0x000fe40007ffe0ff */
[----:B------:R-:W-:-:S04]  /*59e0*/  FSETP.NEU.FTZ.AND P0, PT, R0, RZ, PT ;  /* 0x000000ff0000720b */ /* 0x000fc80003f1d000 */
[----:B------:R-:W-:-:S05]  /*59f0*/  SEL R5, RZ, 0x1, !P0 ;  /* 0x00000001ff057807 */ /* 0x000fca0004000000 */
[----:B------:R0:W-:Y:S01]  /*5a00*/  STG.E.U8 [R2.64], R5 ;  /* 0x0000000502007986 */ /* 0x0001e2000c101124 */
[----:B------:R-:W-:Y:S05]  /*5a10*/  BRA `(.L_x_7468) ;  /* 0x00000af000007947 */ /* 0x000fea0003800000 */
.L_x_7482:
[----:B------:R-:W-:Y:S01]  /*5a20*/  PRMT R0, RZ, 0x5410, R0 ;  /* 0x00005410ff007816 */ /* 0x000fe20000000000 */
[----:B------:R-:W-:Y:S01]  /*5a30*/  CS2R R6, SRZ ;  /* 0x0000000000067805 */ /* 0x000fe2000001ff00 */
[----:B------:R-:W-:-:S03]  /*5a40*/  IADD3 R22, R25, 0x80, RZ ;  /* 0x0000008019167810 */ /* 0x000fc60007ffe0ff */
[----:B------:R-:W-:-:S04]  /*5a50*/  FMUL.FTZ R0, R0, 1 ;  /* 0x3f80000000007820 */ /* 0x000fc80000410000 */
[----:B------:R-:W0:Y:S02]  /*5a60*/  F2F.F64.F32 R4, R0 ;  /* 0x0000000000047310 */ /* 0x000e240000201800 */
[----:B0-----:R0:W-:Y:S01]  /*5a70*/  STG.E.128 [R2.64], R4 ;  /* 0x0000000402007986 */ /* 0x0011e2000c101d24 */
[----:B------:R-:W-:Y:S05]  /*5a80*/  BRA `(.L_x_7468) ;  /* 0x00000a8000007947 */ /* 0x000fea0003800000 */
.L_x_7481:
        /* <DEDUP_REMOVED lines=21> */
.L_x_7486:
[----:B------:R-:W-:Y:S05]  /*5be0*/  BSYNC B0 ;  /* 0x0000000000007941 */ /* 0x000fea0003800000 */
.L_x_7485:
[----:B------:R-:W-:Y:S02]  /*5bf0*/  LOP3.LUT R5, R0, R5, RZ, 0xfc, !PT ;  /* 0x0000000500057212 */ /* 0x000fe400078efcff */
[----:B------:R-:W-:-:S03]  /*5c00*/  IADD3 R22, R25, 0x80, RZ ;  /* 0x0000008019167810 */ /* 0x000fc60007ffe0ff */
[----:B------:R0:W-:Y:S01]  /*5c10*/  STG.E.U8 [R2.64], R5 ;  /* 0x0000000502007986 */ /* 0x0001e2000c101124 */
[----:B------:R-:W-:Y:S05]  /*5c20*/  BRA `(.L_x_7468) ;  /* 0x000008e000007947 */ /* 0x000fea0003800000 */
.L_x_7484:
        /* <DEDUP_REMOVED lines=13> */
.L_x_7488:
[----:B------:R-:W-:Y:S01]  /*5d00*/  IMAD.MOV.U32 R0, RZ, RZ, 0x7f ;  /* 0x0000007fff007424 */ /* 0x000fe200078e00ff */
[----:B------:R-:W-:-:S04]  /*5d10*/  ISETP.GT.U32.AND P0, PT, R4, 0x7f800000, PT ;  /* 0x7f8000000400780c */ /* 0x000fc80003f04070 */
[----:B------:R-:W-:-:S04]  /*5d20*/  SEL R0, R0, 0x7c, P0 ;  /* 0x0000007c00007807 */ /* 0x000fc80000000000 */
.L_x_7489:
[----:B------:R-:W-:Y:S05]  /*5d30*/  BSYNC B0 ;  /* 0x0000000000007941 */ /* 0x000fea0003800000 */
.L_x_7487:
[----:B------:R-:W-:Y:S02]  /*5d40*/  LOP3.LUT R4, R5, 0x80000000, RZ, 0xc0, !PT ;  /* 0x8000000005047812 */ /* 0x000fe400078ec0ff */
[----:B------:R-:W-:Y:S02]  /*5d50*/  IADD3 R22, R25, 0x80, RZ ;  /* 0x0000008019167810 */ /* 0x000fe40007ffe0ff */
[----:B------:R-:W-:-:S04]  /*5d60*/  SHF.R.U32.HI R5, RZ, 0x18, R4 ;  /* 0x00000018ff057819 */ /* 0x000fc80000011604 */
[----:B------:R-:W-:-:S05]  /*5d70*/  LOP3.LUT R5, R0, R5, RZ, 0xfc, !PT ;  /* 0x0000000500057212 */ /* 0x000fca00078efcff */
[----:B------:R0:W-:Y:S01]  /*5d80*/  STG.E.U8 [R2.64], R5 ;  /* 0x0000000502007986 */ /* 0x0001e2000c101124 */
[----:B------:R-:W-:Y:S05]  /*5d90*/  BRA `(.L_x_7468) ;  /* 0x0000077000007947 */ /* 0x000fea0003800000 */
.L_x_7483:
[----:B------:R0:W-:Y:S01]  /*5da0*/  STG.E.U16 [R2.64], R0 ;  /* 0x0000000002007986 */ /* 0x0001e2000c101524 */
[----:B------:R-:W-:Y:S01]  /*5db0*/  IADD3 R22, R25, 0x80, RZ ;  /* 0x0000008019167810 */ /* 0x000fe20007ffe0ff */
[----:B------:R-:W-:Y:S05]  /*5dc0*/  BRA `(.L_x_7468) ;  /* 0x0000074000007947 */ /* 0x000fea0003800000 */
.L_x_7480:
        /* <DEDUP_REMOVED lines=10> */
[----:B------:R-:W0:Y:S02]  /*5e70*/  F2I.FTZ.U32.TRUNC.NTZ R5, R5 ;  /* 0x0000000500057305 */ /* 0x000e24000021f000 */
[----:B0-----:R0:W-:Y:S01]  /*5e80*/  STG.E.U16 [R2.64], R5 ;  /* 0x0000000502007986 */ /* 0x0011e2000c101524 */
[----:B------:R-:W-:Y:S05]  /*5e90*/  BRA `(.L_x_7468) ;  /* 0x0000067000007947 */ /* 0x000fea0003800000 */
.L_x_7492:
        /* <DEDUP_REMOVED lines=17> */
.L_x_7495:
[----:B------:R-:W-:-:S04]  /*5fb0*/  LOP3.LUT R0, R7, 0x80000000, RZ, 0xc0, !PT ;  /* 0x8000000007007812 */ /* 0x000fc800078ec0ff */
[----:B------:R-:W-:-:S04]  /*5fc0*/  SHF.R.U32.HI R5, RZ, 0x18, R0 ;  /* 0x00000018ff057819 */ /* 0x000fc80000011600 */
[----:B------:R-:W-:-:S04]  /*5fd0*/  LOP3.LUT R4, R4, R5, RZ, 0xfc, !PT ;  /* 0x0000000504047212 */ /* 0x000fc800078efcff */
[----:B------:R-:W-:Y:S02]  /*5fe0*/  PRMT R0, R4, 0x7610, R0 ;  /* 0x0000761004007816 */ /* 0x000fe40000000000 */
.L_x_7494:
[----:B------:R-:W-:Y:S05]  /*5ff0*/  BSYNC B0 ;  /* 0x0000000000007941 */ /* 0x000fea0003800000 */
.L_x_7493:
[----:B------:R0:W-:Y:S01]  /*6000*/  STG.E.U8 [R2.64], R0 ;  /* 0x0000000002007986 */ /* 0x0001e2000c101124 */
[----:B------:R-:W-:Y:S01]  /*6010*/  IADD3 R22, R25, 0x80, RZ ;  /* 0x0000008019167810 */ /* 0x000fe20007ffe0ff */
[----:B------:R-:W-:Y:S05]  /*6020*/  BRA `(.L_x_7468) ;  /* 0x000004e000007947 */ /* 0x000fea0003800000 */
.L_x_7491:
        /* <DEDUP_REMOVED lines=17> */
.L_x_7498:
[----:B------:R-:W-:-:S04]  /*6140*/  LOP3.LUT R0, R7, 0x80000000, RZ, 0xc0, !PT ;  /* 0x8000000007007812 */ /* 0x000fc800078ec0ff */
[----:B------:R-:W-:-:S04]  /*6150*/  SHF.R.U32.HI R5, RZ, 0x18, R0 ;  /* 0x00000018ff057819 */ /* 0x000fc80000011600 */
[----:B------:R-:W-:-:S04]  /*6160*/  LOP3.LUT R4, R4, R5, RZ, 0xfc, !PT ;  /* 0x0000000504047212 */ /* 0x000fc800078efcff */
[----:B------:R-:W-:Y:S02]  /*6170*/  PRMT R0, R4, 0x7610, R0 ;  /* 0x0000761004007816 */ /* 0x000fe40000000000 */
.L_x_7497:
[----:B------:R-:W-:Y:S05]  /*6180*/  BSYNC B0 ;  /* 0x0000000000007941 */ /* 0x000fea0003800000 */
.L_x_7496:
[----:B------:R0:W-:Y:S01]  /*6190*/  STG.E.U8 [R2.64], R0 ;  /* 0x0000000002007986 */ /* 0x0001e2000c101124 */
[----:B------:R-:W-:Y:S01]  /*61a0*/  IADD3 R22, R25, 0x80, RZ ;  /* 0x0000008019167810 */ /* 0x000fe20007ffe0ff */
[----:B------:R-:W-:Y:S05]  /*61b0*/  BRA `(.L_x_7468) ;  /* 0x0000035000007947 */ /* 0x000fea0003800000 */
.L_x_7490:
        /* <DEDUP_REMOVED lines=8> */
[----:B------:R-:W-:Y:S02]  /*6240*/  SHF.R.U32.HI R6, RZ, 0x17, R5 ;  /* 0x00000017ff067819 */ /* 0x000fe40000011605 */
[----:B------:R-:W-:Y:S02]  /*6250*/  IADD3 R22, R25, 0x80, RZ ;  /* 0x0000008019167810 */ /* 0x000fe40007ffe0ff */
        /* <DEDUP_REMOVED lines=13> */
.L_x_7473:
        /* <DEDUP_REMOVED lines=19> */
[----:B------:R-:W-:Y:S01]  /*6460*/  IADD3 R22, R25, 0x80, RZ ;  /* 0x0000008019167810 */ /* 0x000fe20007ffe0ff */
[----:B------:R-:W-:Y:S05]  /*6470*/  BRA `(.L_x_7468) ;  /* 0x0000009000007947 */ /* 0x000fea0003800000 */
.L_x_7500:
[----:B------:R-:W-:Y:S02]  /*6480*/  PRMT R4, RZ, 0x5410, R0 ;  /* 0x00005410ff047816 */ /* 0x000fe40000000000 */
[----:B------:R-:W-:-:S04]  /*6490*/  IADD3 R22, R25, 0x80, RZ ;  /* 0x0000008019167810 */ /* 0x000fc80007ffe0ff */
[----:B------:R-:W0:Y:S02]  /*64a0*/  F2I.U64.TRUNC R4, R4 ;  /* 0x0000000400047311 */ /* 0x000e24000020d800 */
[----:B0-----:R0:W-:Y:S01]  /*64b0*/  STG.E.64 [R2.64], R4 ;  /* 0x0000000402007986 */ /* 0x0011e2000c101b24 */
[----:B------:R-:W-:Y:S05]  /*64c0*/  BRA `(.L_x_7468) ;  /* 0x0000004000007947 */ /* 0x000fea0003800000 */
.L_x_7499:
[----:B------:R-:W-:Y:S02]  /*64d0*/  PRMT R0, RZ, 0x5410, R0 ;  /* 0x00005410ff007816 */ /* 0x000fe40000000000 */
[----:B------:R-:W-:Y:S02]  /*64e0*/  IADD3 R22, R25, 0x80, RZ ;  /* 0x0000008019167810 */ /* 0x000fe40007ffe0ff */
[----:B------:R-:W0:Y:S02]  /*64f0*/  F2I.FTZ.U32.TRUNC.NTZ R5, R0 ;  /* 0x0000000000057305 */ /* 0x000e24000021f000 */
[----:B0-----:R0:W-:Y:S03]  /*6500*/  STG.E [R2.64], R5 ;  /* 0x0000000502007986 */ /* 0x0011e6000c101924 */
.L_x_7468:
[----:B------:R-:W-:Y:S05]  /*6510*/  BSYNC B6 ;  /* 0x0000000000067941 */ /* 0x000fea0003800000 */
.L_x_7467:
        /* <DEDUP_REMOVED lines=23> */
.L_x_7506:
[----:B------:R-:W-:-:S06]  /*6690*/  PRMT R5, RZ, 0x5410, R24 ;  /* 0x00005410ff057816 */ /* 0x000fcc0000000018 */
[----:B------:R-:W0:Y:S02]  /*66a0*/  F2I.S64.TRUNC R4, R5 ;  /* 0x0000000500047311 */ /* 0x000e24000020d900 */
[----:B0-----:R0:W-:Y:S01]  /*66b0*/  STG.E.U8 [R2.64], R4 ;  /* 0x0000000402007986 */ /* 0x0011e2000c101124 */
[----:B------:R-:W-:Y:S05]  /*66c0*/  BRA `(.L_x_7508) ;  /* 0x00000e4000007947 */ /* 0x000fea0003800000 */
.L_x_7505:
        /* <DEDUP_REMOVED lines=10> */
.L_x_7510:
[----:B------:R-:W-:-:S04]  /*6770*/  PRMT R24, RZ, 0x5410, R24 ;  /* 0x00005410ff187816 */ /* 0x000fc80000000018 */
[----:B------:R-:W0:Y:S02]  /*6780*/  F2I.FTZ.TRUNC.NTZ R5, R24 ;  /* 0x0000001800057305 */ /* 0x000e24000021f100 */
[----:B0-----:R0:W-:Y:S01]  /*6790*/  STG.E [R2.64], R5 ;  /* 0x0000000502007986 */ /* 0x0011e2000c101924 */
[----:B------:R-:W-:Y:S05]  /*67a0*/  BRA `(.L_x_7508) ;  /* 0x00000d6000007947 */ /* 0x000fea0003800000 */
.L_x_7509:
[----:B------:R-:W-:-:S04]  /*67b0*/  PRMT R24, RZ, 0x5410, R24 ;  /* 0x00005410ff187816 */ /* 0x000fc80000000018 */
[----:B------:R-:W0:Y:S02]  /*67c0*/  F2I.FTZ.TRUNC.NTZ R5, R24 ;  /* 0x0000001800057305 */ /* 0x000e24000021f100 */
[----:B0-----:R0:W-:Y:S01]  /*67d0*/  STG.E.U16 [R2.64], R5 ;  /* 0x0000000502007986 */ /* 0x0011e2000c101524 */
[----:B------:R-:W-:Y:S05]  /*67e0*/  BRA `(.L_x_7508) ;  /* 0x00000d2000007947 */ /* 0x000fea0003800000 */
.L_x_7504:
        /* <DEDUP_REMOVED lines=9> */
.L_x_7512:
[----:B------:R-:W-:-:S04]  /*6880*/  PRMT R0, RZ, 0x5410, R24 ;  /* 0x00005410ff007816 */ /* 0x000fc80000000018 */
[----:B------:R-:W-:-:S05]  /*6890*/  F2FP.PACK_AB R0, RZ, R0 ;  /* 0x00000000ff00723e */ /* 0x000fca00000000ff */
[----:B------:R0:W-:Y:S01]  /*68a0*/  STG.E.U16 [R2.64], R0 ;  /* 0x0000000002007986 */ /* 0x0001e2000c101524 */
[----:B------:R-:W-:Y:S05]  /*68b0*/  BRA `(.L_x_7508) ;  /* 0x00000c5000007947 */ /* 0x000fea0003800000 */
.L_x_7511:
        /* <DEDUP_REMOVED lines=10> */
.L_x_7514:
[----:B------:R-:W-:-:S04]  /*6960*/  PRMT R24, RZ, 0x5410, R24 ;  /* 0x00005410ff187816 */ /* 0x000fc80000000018 */
[----:B------:R-:W-:-:S04]  /*6970*/  F2FP.PACK_AB R5, RZ, R24 ;  /* 0x00000018ff05723e */ /* 0x000fc800000000ff */
[----:B------:R-:W-:-:S05]  /*6980*/  PRMT R5, R5, 0x5410, RZ ;  /* 0x0000541005057816 */ /* 0x000fca00000000ff */
[----:B------:R0:W-:Y:S01]  /*6990*/  STG.E [R2.64], R5 ;  /* 0x0000000502007986 */ /* 0x0001e2000c101924 */
[----:B------:R-:W-:Y:S05]  /*69a0*/  BRA `(.L_x_7508) ;  /* 0x00000b6000007947 */ /* 0x000fea0003800000 */
.L_x_7513:
[----:B------:R-:W-:-:S05]  /*69b0*/  PRMT R4, RZ, 0x5410, R24 ;  /* 0x00005410ff047816 */ /* 0x000fca0000000018 */
[----:B------:R-:W-:-:S06]  /*69c0*/  FMUL.FTZ R4, R4, 1 ;  /* 0x3f80000004047820 */ /* 0x000fcc0000410000 */
[----:B------:R-:W0:Y:S02]  /*69d0*/  F2F.F64.F32 R4, R4 ;  /* 0x0000000400047310 */ /* 0x000e240000201800 */
[----:B0-----:R0:W-:Y:S01]  /*69e0*/  STG.E.64 [R2.64], R4 ;  /* 0x0000000402007986 */ /* 0x0011e2000c101b24 */
[----:B------:R-:W-:Y:S05]  /*69f0*/  BRA `(.L_x_7508) ;  /* 0x00000b1000007947 */ /* 0x000fea0003800000 */
.L_x_7503:
        /* <DEDUP_REMOVED lines=13> */
.L_x_7517:
[----:B------:R-:W-:Y:S01]  /*6ad0*/  PRMT R24, RZ, 0x5410, R24 ;  /* 0x00005410ff187816 */ /* 0x000fe20000000018 */
[----:B------:R-:W-:-:S04]  /*6ae0*/  CS2R R6, SRZ ;  /* 0x0000000000067805 */ /* 0x000fc8000001ff00 */
[----:B------:R-:W-:-:S06]  /*6af0*/  FMUL.FTZ R4, R24, 1 ;  /* 0x3f80000018047820 */ /* 0x000fcc0000410000 */
[----:B------:R-:W0:Y:S02]  /*6b00*/  F2F.F64.F32 R4, R4 ;  /* 0x0000000400047310 */ /* 0x000e240000201800 */
[----:B0-----:R0:W-:Y:S01]  /*6b10*/  STG.E.128 [R2.64], R4 ;  /* 0x0000000402007986 */ /* 0x0011e2000c101d24 */
[----:B------:R-:W-:Y:S05]  /*6b20*/  BRA `(.L_x_7508) ;  /* 0x000009e000007947 */ /* 0x000fea0003800000 */
.L_x_7516:
        /* <DEDUP_REMOVED lines=21> */
.L_x_7521:
[----:B------:R-:W-:Y:S05]  /*6c80*/  BSYNC B0 ;  /* 0x0000000000007941 */ /* 0x000fea0003800000 */
.L_x_7520:
[----:B------:R-:W-:-:S05]  /*6c90*/  LOP3.LUT R5, R0, R5, RZ, 0xfc, !PT ;  /* 0x0000000500057212 */ /* 0x000fca00078efcff */
[----:B------:R0:W-:Y:S01]  /*6ca0*/  STG.E.U8 [R2.64], R5 ;  /* 0x0000000502007986 */ /* 0x0001e2000c101124 */
[----:B------:R-:W-:Y:S05]  /*6cb0*/  BRA `(.L_x_7508) ;  /* 0x0000085000007947 */ /* 0x000fea0003800000 */
.L_x_7519:
        /* <DEDUP_REMOVED lines=13> */
.L_x_7523:
[----:B------:R-:W-:Y:S01]  /*6d90*/  IMAD.MOV.U32 R0, RZ, RZ, 0x7f ;  /* 0x0000007fff007424 */ /* 0x000fe200078e00ff */
[----:B------:R-:W-:-:S04]  /*6da0*/  ISETP.GT.U32.AND P0, PT, R4, 0x7f800000, PT ;  /* 0x7f8000000400780c */ /* 0x000fc80003f04070 */
[----:B------:R-:W-:-:S04]  /*6db0*/  SEL R0, R0, 0x7c, P0 ;  /* 0x0000007c00007807 */ /* 0x000fc80000000000 */
.L_x_7524:
[----:B------:R-:W-:Y:S05]  /*6dc0*/  BSYNC B0 ;  /* 0x0000000000007941 */ /* 0x000fea0003800000 */
.L_x_7522:
[----:B------:R-:W-:-:S04]  /*6dd0*/  LOP3.LUT R4, R5, 0x80000000, RZ, 0xc0, !PT ;  /* 0x8000000005047812 */ /* 0x000fc800078ec0ff */
[----:B------:R-:W-:-:S04]  /*6de0*/  SHF.R.U32.HI R5, RZ, 0x18, R4 ;  /* 0x00000018ff057819 */ /* 0x000fc80000011604 */
[----:B------:R-:W-:-:S05]  /*6df0*/  LOP3.LUT R5, R0, R5, RZ, 0xfc, !PT ;  /* 0x0000000500057212 */ /* 0x000fca00078efcff */
[----:B------:R0:W-:Y:S01]  /*6e00*/  STG.E.U8 [R2.64], R5 ;  /* 0x0000000502007986 */ /* 0x0001e2000c101124 */
[----:B------:R-:W-:Y:S05]  /*6e10*/  BRA `(.L_x_7508) ;  /* 0x000006f000007947 */ /* 0x000fea0003800000 */
.L_x_7518:
[----:B------:R0:W-:Y:S01]  /*6e20*/  STG.E.U16 [R2.64], R24 ;  /* 0x0000001802007986 */ /* 0x0001e2000c101524 */
[----:B------:R-:W-:Y:S05]  /*6e30*/  BRA `(.L_x_7508) ;  /* 0x000006d000007947 */ /* 0x000fea0003800000 */
.L_x_7515:
        /* <DEDUP_REMOVED lines=12> */
.L_x_7527:
        /* <DEDUP_REMOVED lines=17> */
.L_x_7530:
[----:B------:R-:W-:-:S04]  /*7010*/  LOP3.LUT R0, R7, 0x80000000, RZ, 0xc0, !PT ;  /* 0x8000000007007812 */ /* 0x000fc800078ec0ff */
[----:B------:R-:W-:-:S04]  /*7020*/  SHF.R.U32.HI R5, RZ, 0x18, R0 ;  /* 0x00000018ff057819 */ /* 0x000fc80000011600 */
[----:B------:R-:W-:-:S04]  /*7030*/  LOP3.LUT R4, R4, R5, RZ, 0xfc, !PT ;  /* 0x0000000504047212 */ /* 0x000fc800078efcff */
[----:B------:R-:W-:Y:S02]  /*7040*/  PRMT R0, R4, 0x7610, R0 ;  /* 0x0000761004007816 */ /* 0x000fe40000000000 */
.L_x_7529:
[----:B------:R-:W-:Y:S05]  /*7050*/  BSYNC B0 ;  /* 0x0000000000007941 */ /* 0x000fea0003800000 */
.L_x_7528:
[----:B------:R0:W-:Y:S01]  /*7060*/  STG.E.U8 [R2.64], R0 ;  /* 0x0000000002007986 */ /* 0x0001e2000c101124 */
[----:B------:R-:W-:Y:S05]  /*7070*/  BRA `(.L_x_7508) ;  /* 0x0000049000007947 */ /* 0x000fea0003800000 */
.L_x_7526:
        /* <DEDUP_REMOVED lines=17> */
.L_x_7533:
[----:B------:R-:W-:-:S04]  /*7190*/  LOP3.LUT R0, R7, 0x80000000, RZ, 0xc0, !PT ;  /* 0x8000000007007812 */ /* 0x000fc800078ec0ff */
[----:B------:R-:W-:-:S04]  /*71a0*/  SHF.R.U32.HI R5, RZ, 0x18, R0 ;  /* 0x00000018ff057819 */ /* 0x000fc80000011600 */
[----:B------:R-:W-:-:S04]  /*71b0*/  LOP3.LUT R4, R4, R5, RZ, 0xfc, !PT ;  /* 0x0000000504047212 */ /* 0x000fc800078efcff */
[----:B------:R-:W-:Y:S02]  /*71c0*/  PRMT R0, R4, 0x7610, R0 ;  /* 0x0000761004007816 */ /* 0x000fe40000000000 */
.L_x_7532:
[----:B------:R-:W-:Y:S05]  /*71d0*/  BSYNC B0 ;  /* 0x0000000000007941 */ /* 0x000fea0003800000 */
.L_x_7531:
[----:B------:R0:W-:Y:S01]  /*71e0*/  STG.E.U8 [R2.64], R0 ;  /* 0x0000000002007986 */ /* 0x0001e2000c101124 */
[----:B------:R-:W-:Y:S05]  /*71f0*/  BRA `(.L_x_7508) ;  /* 0x0000031000007947 */ /* 0x000fea0003800000 */
.L_x_7525:
        /* <DEDUP_REMOVED lines=22> */
.L_x_7507:
        /* <DEDUP_REMOVED lines=20> */
.L_x_7535:
[----:B------:R-:W-:-:S06]  /*74a0*/  PRMT R4, RZ, 0x5410, R24 ;  /* 0x00005410ff047816 */ /* 0x000fcc0000000018 */
[----:B------:R-:W0:Y:S02]  /*74b0*/  F2I.U64.TRUNC R4, R4 ;  /* 0x0000000400047311 */ /* 0x000e24000020d800 */
[----:B0-----:R0:W-:Y:S01]  /*74c0*/  STG.E.64 [R2.64], R4 ;  /* 0x0000000402007986 */ /* 0x0011e2000c101b24 */
[----:B------:R-:W-:Y:S05]  /*74d0*/  BRA `(.L_x_7508) ;  /* 0x0000003000007947 */ /* 0x000fea0003800000 */
.L_x_7534:
[----:B------:R-:W-:-:S04]  /*74e0*/  PRMT R24, RZ, 0x5410, R24 ;  /* 0x00005410ff187816 */ /* 0x000fc80000000018 */
[----:B------:R-:W0:Y:S02]  /*74f0*/  F2I.FTZ.U32.TRUNC.NTZ R5, R24 ;  /* 0x0000001800057305 */ /* 0x000e24000021f000 */
[----:B0-----:R0:W-:Y:S02]  /*7500*/  STG.E [R2.64], R5 ;  /* 0x0000000502007986 */ /* 0x0011e4000c101924 */
.L_x_7508:
        /* <DEDUP_REMOVED lines=21> */
[----:B0-----:R0:W-:Y:S01]  /*7660*/  STG.E.U8 [R2.64], R23 ;  /* 0x0000001702007986 */ /* 0x0011e2000c101124 */
[----:B------:R-:W-:Y:S05]  /*7670*/  BRA `(.L_x_7541) ;  /* 0x00000e8000007947 */ /* 0x000fea0003800000 */
.L_x_7539:
[----:B------:R-:W-:-:S06]  /*7680*/  PRMT R5, RZ, 0x5410, R23 ;  /* 0x00005410ff057816 */ /* 0x000fcc0000000017 */
[----:B------:R-:W0:Y:S02]  /*7690*/  F2I.S64.TRUNC R4, R5 ;  /* 0x0000000500047311 */ /* 0x000e24000020d900 */
[----:B0-----:R0:W-:Y:S01]  /*76a0*/  STG.E.U8 [R2.64], R4 ;  /* 0x0000000402007986 */ /* 0x0011e2000c101124 */
[----:B------:R-:W-:Y:S05]  /*76b0*/  BRA `(.L_x_7541) ;  /* 0x00000e4000007947 */ /* 0x000fea0003800000 */
.L_x_7538:
        /* <DEDUP_REMOVED lines=10> */
.L_x_7543:
[----:B------:R-:W-:-:S06]  /*7760*/  PRMT R23, RZ, 0x5410, R23 ;  /* 0x00005410ff177816 */ /* 0x000fcc0000000017 */
[----:B------:R-:W0:Y:S02]  /*7770*/  F2I.FTZ.TRUNC.NTZ R23, R23 ;  /* 0x0000001700177305 */ /* 0x000e24000021f100 */
[----:B0-----:R0:W-:Y:S01]  /*7780*/  STG.E [R2.64], R23 ;  /* 0x0000001702007986 */ /* 0x0011e2000c101924 */
[----:B------:R-:W-:Y:S05]  /*7790*/  BRA `(.L_x_7541) ;  /* 0x00000d6000007947 */ /* 0x000fea0003800000 */
.L_x_7542:
[----:B------:R-:W-:-:S06]  /*77a0*/  PRMT R23, RZ, 0x5410, R23 ;  /* 0x00005410ff177816 */ /* 0x000fcc0000000017 */
[----:B------:R-:W0:Y:S02]  /*77b0*/  F2I.FTZ.TRUNC.NTZ R23, R23 ;  /* 0x0000001700177305 */ /* 0x000e24000021f100 */
[----:B0-----:R0:W-:Y:S01]  /*77c0*/  STG.E.U16 [R2.64], R23 ;  /* 0x0000001702007986 */ /* 0x0011e2000c101524 */
[----:B------:R-:W-:Y:S05]  /*77d0*/  BRA `(.L_x_7541) ;  /* 0x00000d2000007947 */ /* 0x000fea0003800000 */
.L_x_7537:
        /* <DEDUP_REMOVED lines=9> */
.L_x_7545:
[----:B------:R-:W-:-:S04]  /*7870*/  PRMT R0, RZ, 0x5410, R23 ;  /* 0x00005410ff007816 */ /* 0x000fc80000000017 */
[----:B------:R-:W-:-:S05]  /*7880*/  F2FP.PACK_AB R0, RZ, R0 ;  /* 0x00000000ff00723e */ /* 0x000fca00000000ff */
[----:B------:R0:W-:Y:S01]  /*7890*/  STG.E.U16 [R2.64], R0 ;  /* 0x0000000002007986 */ /* 0x0001e2000c101524 */
[----:B------:R-:W-:Y:S05]  /*78a0*/  BRA `(.L_x_7541) ;  /* 0x00000c5000007947 */ /* 0x000fea0003800000 */
.L_x_7544:
        /* <DEDUP_REMOVED lines=10> */
.L_x_7547:
[----:B------:R-:W-:-:S04]  /*7950*/  PRMT R23, RZ, 0x5410, R23 ;  /* 0x00005410ff177816 */ /* 0x000fc80000000017 */
[----:B------:R-:W-:-:S04]  /*7960*/  F2FP.PACK_AB R5, RZ, R23 ;  /* 0x00000017ff05723e */ /* 0x000fc800000000ff */
[----:B------:R-:W-:-:S05]  /*7970*/  PRMT R5, R5, 0x5410, RZ ;  /* 0x0000541005057816 */ /* 0x000fca00000000ff */
[----:B------:R0:W-:Y:S01]  /*7980*/  STG.E [R2.64], R5 ;  /* 0x0000000502007986 */ /* 0x0001e2000c101924 */
[----:B------:R-:W-:Y:S05]  /*7990*/  BRA `(.L_x_7541) ;  /* 0x00000b6000007947 */ /* 0x000fea0003800000 */
.L_x_7546:
[----:B------:R-:W-:-:S05]  /*79a0*/  PRMT R4, RZ, 0x5410, R23 ;  /* 0x00005410ff047816 */ /* 0x000fca0000000017 */
[----:B------:R-:W-:-:S06]  /*79b0*/  FMUL.FTZ R4, R4, 1 ;  /* 0x3f80000004047820 */ /* 0x000fcc0000410000 */
[----:B------:R-:W0:Y:S02]  /*79c0*/  F2F.F64.F32 R4, R4 ;  /* 0x0000000400047310 */ /* 0x000e240000201800 */
[----:B0-----:R0:W-:Y:S01]  /*79d0*/  STG.E.64 [R2.64], R4 ;  /* 0x0000000402007986 */ /* 0x0011e2000c101b24 */
[----:B------:R-:W-:Y:S05]  /*79e0*/  BRA `(.L_x_7541) ;  /* 0x00000b1000007947 */ /* 0x000fea0003800000 */
.L_x_7536:
        /* <DEDUP_REMOVED lines=13> */
.L_x_7550:
[----:B------:R-:W-:Y:S01]  /*7ac0*/  PRMT R23, RZ, 0x5410, R23 ;  /* 0x00005410ff177816 */ /* 0x000fe20000000017 */
[----:B------:R-:W-:-:S04]  /*7ad0*/  CS2R R6, SRZ ;  /* 0x0000000000067805 */ /* 0x000fc8000001ff00 */
[----:B------:R-:W-:-:S06]  /*7ae0*/  FMUL.FTZ R4, R23, 1 ;  /* 0x3f80000017047820 */ /* 0x000fcc0000410000 */
[----:B------:R-:W0:Y:S02]  /*7af0*/  F2F.F64.F32 R4, R4 ;  /* 0x0000000400047310 */ /* 0x000e240000201800 */
[----:B0-----:R0:W-:Y:S01]  /*7b00*/  STG.E.128 [R2.64], R4 ;  /* 0x0000000402007986 */ /* 0x0011e2000c101d24 */
[----:B------:R-:W-:Y:S05]  /*7b10*/  BRA `(.L_x_7541) ;  /* 0x000009e000007947 */ /* 0x000fea0003800000 */
.L_x_7549:
        /* <DEDUP_REMOVED lines=21> */
.L_x_7554:
[----:B------:R-:W-:Y:S05]  /*7c70*/  BSYNC B0 ;  /* 0x0000000000007941 */ /* 0x000fea0003800000 */
.L_x_7553:
[----:B------:R-:W-:-:S05]  /*7c80*/  LOP3.LUT R5, R0, R5, RZ, 0xfc, !PT ;  /* 0x0000000500057212 */ /* 0x000fca00078efcff */
[----:B------:R0:W-:Y:S01]  /*7c90*/  STG.E.U8 [R2.64], R5 ;  /* 0x0000000502007986 */ /* 0x0001e2000c101124 */
[----:B------:R-:W-:Y:S05]  /*7ca0*/  BRA `(.L_x_7541) ;  /* 0x0000085000007947 */ /* 0x000fea0003800000 */
.L_x_7552:
        /* <DEDUP_REMOVED lines=13> */
.L_x_7556:
[----:B------:R-:W-:Y:S01]  /*7d80*/  IMAD.MOV.U32 R0, RZ, RZ, 0x7f ;  /* 0x0000007fff007424 */ /* 0x000fe200078e00ff */
[----:B------:R-:W-:-:S04]  /*7d90*/  ISETP.GT.U32.AND P0, PT, R4, 0x7f800000, PT ;  /* 0x7f8000000400780c */ /* 0x000fc80003f04070 */
[----:B------:R-:W-:-:S04]  /*7da0*/  SEL R0, R0, 0x7c, P0 ;  /* 0x0000007c00007807 */ /* 0x000fc80000000000 */
.L_x_7557:
[----:B------:R-:W-:Y:S05]  /*7db0*/  BSYNC B0 ;  /* 0x0000000000007941 */ /* 0x000fea0003800000 */
.L_x_7555:
[----:B------:R-:W-:-:S04]  /*7dc0*/  LOP3.LUT R4, R23, 0x80000000, RZ, 0xc0, !PT ;  /* 0x8000000017047812 */ /* 0x000fc800078ec0ff */
[----:B------:R-:W-:-:S04]  /*7dd0*/  SHF.R.U32.HI R5, RZ, 0x18, R4 ;  /* 0x00000018ff057819 */ /* 0x000fc80000011604 */
[----:B------:R-:W-:-:S05]  /*7de0*/  LOP3.LUT R5, R0, R5, RZ, 0xfc, !PT ;  /* 0x0000000500057212 */ /* 0x000fca00078efcff */
[----:B------:R0:W-:Y:S01]  /*7df0*/  STG.E.U8 [R2.64], R5 ;  /* 0x0000000502007986 */ /* 0x0001e2000c101124 */
[----:B------:R-:W-:Y:S05]  /*7e00*/  BRA `(.L_x_7541) ;  /* 0x000006f000007947 */ /* 0x000fea0003800000 */
.L_x_7551:
[----:B------:R0:W-:Y:S01]  /*7e10*/  STG.E.U16 [R2.64], R23 ;  /* 0x0000001702007986 */ /* 0x0001e2000c101524 */
[----:B------:R-:W-:Y:S05]  /*7e20*/  BRA `(.L_x_7541) ;  /* 0x000006d000007947 */ /* 0x000fea0003800000 */
.L_x_7548:
        /* <DEDUP_REMOVED lines=12> */
.L_x_7560:
        /* <DEDUP_REMOVED lines=17> */
.L_x_7563:
[----:B------:R-:W-:-:S04]  /*8000*/  LOP3.LUT R0, R23, 0x80000000, RZ, 0xc0, !PT ;  /* 0x8000000017007812 */ /* 0x000fc800078ec0ff */
[----:B------:R-:W-:-:S04]  /*8010*/  SHF.R.U32.HI R5, RZ, 0x18, R0 ;  /* 0x00000018ff057819 */ /* 0x000fc80000011600 */
[----:B------:R-:W-:-:S04]  /*8020*/  LOP3.LUT R4, R4, R5, RZ, 0xfc, !PT ;  /* 0x0000000504047212 */ /* 0x000fc800078efcff */
[----:B------:R-:W-:Y:S02]  /*8030*/  PRMT R0, R4, 0x7610, R0 ;  /* 0x0000761004007816 */ /* 0x000fe40000000000 */
.L_x_7562:
[----:B------:R-:W-:Y:S05]  /*8040*/  BSYNC B0 ;  /* 0x0000000000007941 */ /* 0x000fea0003800000 */
.L_x_7561:
[----:B------:R0:W-:Y:S01]  /*8050*/  STG.E.U8 [R2.64], R0 ;  /* 0x0000000002007986 */ /* 0x0001e2000c101124 */
[----:B------:R-:W-:Y:S05]  /*8060*/  BRA `(.L_x_7541) ;  /* 0x0000049000007947 */ /* 0x000fea0003800000 */
.L_x_7559:
        /* <DEDUP_REMOVED lines=17> */
.L_x_7566:
[----:B------:R-:W-:-:S04]  /*8180*/  LOP3.LUT R0, R23, 0x80000000, RZ, 0xc0, !PT ;  /* 0x8000000017007812 */ /* 0x000fc800078ec0ff */
[----:B------:R-:W-:-:S04]  /*8190*/  SHF.R.U32.HI R5, RZ, 0x18, R0 ;  /* 0x00000018ff057819 */ /* 0x000fc80000011600 */
[----:B------:R-:W-:-:S04]  /*81a0*/  LOP3.LUT R4, R4, R5, RZ, 0xfc, !PT ;  /* 0x0000000504047212 */ /* 0x000fc800078efcff */
[----:B------:R-:W-:Y:S02]  /*81b0*/  PRMT R0, R4, 0x7610, R0 ;  /* 0x0000761004007816 */ /* 0x000fe40000000000 */
.L_x_7565:
[----:B------:R-:W-:Y:S05]  /*81c0*/  BSYNC B0 ;  /* 0x0000000000007941 */ /* 0x000fea0003800000 */
.L_x_7564:
[----:B------:R0:W-:Y:S01]  /*81d0*/  STG.E.U8 [R2.64], R0 ;  /* 0x0000000002007986 */ /* 0x0001e2000c101124 */
[----:B------:R-:W-:Y:S05]  /*81e0*/  BRA `(.L_x_7541) ;  /* 0x0000031000007947 */ /* 0x000fea0003800000 */
.L_x_7558:
        /* <DEDUP_REMOVED lines=22> */
.L_x_7540:
        /* <DEDUP_REMOVED lines=20> */
.L_x_7568:
[----:B------:R-:W-:-:S06]  /*8490*/  PRMT R4, RZ, 0x5410, R23 ;  /* 0x00005410ff047816 */ /* 0x000fcc0000000017 */
[----:B------:R-:W0:Y:S02]  /*84a0*/  F2I.U64.TRUNC R4, R4 ;  /* 0x0000000400047311 */ /* 0x000e24000020d800 */
[----:B0-----:R0:W-:Y:S01]  /*84b0*/  STG.E.64 [R2.64], R4 ;  /* 0x0000000402007986 */ /* 0x0011e2000c101b24 */
[----:B------:R-:W-:Y:S05]  /*84c0*/  BRA `(.L_x_7541) ;  /* 0x0000003000007947 */ /* 0x000fea0003800000 */
.L_x_7567:
[----:B------:R-:W-:-:S06]  /*84d0*/  PRMT R23, RZ, 0x5410, R23 ;  /* 0x00005410ff177816 */ /* 0x000fcc0000000017 */
[----:B------:R-:W0:Y:S02]  /*84e0*/  F2I.FTZ.U32.TRUNC.NTZ R23, R23 ;  /* 0x0000001700177305 */ /* 0x000e24000021f000 */
[----:B0-----:R0:W-:Y:S02]  /*84f0*/  STG.E [R2.64], R23 ;  /* 0x0000001702007986 */ /* 0x0011e4000c101924 */
.L_x_7541:
[----:B------:R-:W-:Y:S02]  /*8500*/  IADD3 R22, R22, 0x80, RZ ;  /* 0x0000008016167810 */ /* 0x000fe40007ffe0ff */
.L_x_7502:
[----:B------:R-:W-:Y:S05]  /*8510*/  BSYNC B6 ;  /* 0x0000000000067941 */ /* 0x000fea0003800000 */
.L_x_7501:
        /* <DEDUP_REMOVED lines=21> */
.L_x_7572:
[----:B------:R-:W-:-:S06]  /*8670*/  PRMT R5, RZ, 0x5410, R19 ;  /* 0x00005410ff057816 */ /* 0x000fcc0000000013 */
[----:B------:R-:W0:Y:S02]  /*8680*/  F2I.S64.TRUNC R4, R5 ;  /* 0x0000000500047311 */ /* 0x000e24000020d900 */
[----:B0-----:R-:W-:Y:S01]  /*8690*/  STG.E.U8 [R2.64], R4 ;  /* 0x0000000402007986 */ /* 0x001fe2000c101124 */
[----:B------:R-:W-:Y:S05]  /*86a0*/  EXIT ;  /* 0x000000000000794d */ /* 0x000fea0003800000 */
.L_x_7571:
        /* <DEDUP_REMOVED lines=10> */
.L_x_7575:
[----:B------:R-:W-:-:S06]  /*8750*/  PRMT R19, RZ, 0x5410, R19 ;  /* 0x00005410ff137816 */ /* 0x000fcc0000000013 */
[----:B------:R-:W0:Y:S02]  /*8760*/  F2I.FTZ.TRUNC.NTZ R19, R19 ;  /* 0x0000001300137305 */ /* 0x000e24000021f100 */
[----:B0-----:R-:W-:Y:S01]  /*8770*/  STG.E [R2.64], R19 ;  /* 0x0000001302007986 */ /* 0x001fe2000c101924 */
[----:B------:R-:W-:Y:S05]  /*8780*/  EXIT ;  /* 0x000000000000794d */ /* 0x000fea0003800000 */
.L_x_7574:
[----:B------:R-:W-:-:S06]  /*8790*/  PRMT R19, RZ, 0x5410, R19 ;  /* 0x00005410ff137816 */ /* 0x000fcc0000000013 */
[----:B------:R-:W0:Y:S02]  /*87a0*/  F2I.FTZ.TRUNC.NTZ R19, R19 ;  /* 0x0000001300137305 */ /* 0x000e24000021f100 */
[----:B0-----:R-:W-:Y:S01]  /*87b0*/  STG.E.U16 [R2.64], R19 ;  /* 0x0000001302007986 */ /* 0x001fe2000c101524 */
[----:B------:R-:W-:Y:S05]  /*87c0*/  EXIT ;  /* 0x000000000000794d */ /* 0x000fea0003800000 */
.L_x_7570:
        /* <DEDUP_REMOVED lines=9> */
.L_x_7577:
[----:B------:R-:W-:-:S04]  /*8860*/  PRMT R0, RZ, 0x5410, R19 ;  /* 0x00005410ff007816 */ /* 0x000fc80000000013 */
[----:B------:R-:W-:-:S05]  /*8870*/  F2FP.PACK_AB R0, RZ, R0 ;  /* 0x00000000ff00723e */ /* 0x000fca00000000ff */
[----:B------:R-:W-:Y:S01]  /*8880*/  STG.E.U16 [R2.64], R0 ;  /* 0x0000000002007986 */ /* 0x000fe2000c101524 */
[----:B------:R-:W-:Y:S05]  /*8890*/  EXIT ;  /* 0x000000000000794d */ /* 0x000fea0003800000 */
.L_x_7576:
        /* <DEDUP_REMOVED lines=10> */
.L_x_7579:
[----:B------:R-:W-:-:S04]  /*8940*/  PRMT R19, RZ, 0x5410, R19 ;  /* 0x00005410ff137816 */ /* 0x000fc80000000013 */
[----:B------:R-:W-:-:S04]  /*8950*/  F2FP.PACK_AB R5, RZ, R19 ;  /* 0x00000013ff05723e */ /* 0x000fc800000000ff */
[----:B------:R-:W-:-:S05]  /*8960*/  PRMT R5, R5, 0x5410, RZ ;  /* 0x0000541005057816 */ /* 0x000fca00000000ff */
[----:B------:R-:W-:Y:S01]  /*8970*/  STG.E [R2.64], R5 ;  /* 0x0000000502007986 */ /* 0x000fe2000c101924 */
[----:B------:R-:W-:Y:S05]  /*8980*/  EXIT ;  /* 0x000000000000794d */ /* 0x000fea0003800000 */
.L_x_7578:
[----:B------:R-:W-:-:S05]  /*8990*/  PRMT R4, RZ, 0x5410, R19 ;  /* 0x00005410ff047816 */ /* 0x000fca0000000013 */
[----:B------:R-:W-:-:S06]  /*89a0*/  FMUL.FTZ R4, R4, 1 ;  /* 0x3f80000004047820 */ /* 0x000fcc0000410000 */
[----:B------:R-:W0:Y:S02]  /*89b0*/  F2F.F64.F32 R4, R4 ;  /* 0x0000000400047310 */ /* 0x000e240000201800 */
[----:B0-----:R-:W-:Y:S01]  /*89c0*/  STG.E.64 [R2.64], R4 ;  /* 0x0000000402007986 */ /* 0x001fe2000c101b24 */
[----:B------:R-:W-:Y:S05]  /*89d0*/  EXIT ;  /* 0x000000000000794d */ /* 0x000fea0003800000 */
.L_x_7569:
        /* <DEDUP_REMOVED lines=13> */
.L_x_7582:
[----:B------:R-:W-:Y:S01]  /*8ab0*/  PRMT R19, RZ, 0x5410, R19 ;  /* 0x00005410ff137816 */ /* 0x000fe20000000013 */
[----:B------:R-:W-:-:S04]  /*8ac0*/  CS2R R6, SRZ ;  /* 0x0000000000067805 */ /* 0x000fc8000001ff00 */
[----:B------:R-:W-:-:S06]  /*8ad0*/  FMUL.FTZ R4, R19, 1 ;  /* 0x3f80000013047820 */ /* 0x000fcc0000410000 */
[----:B------:R-:W0:Y:S02]  /*8ae0*/  F2F.F64.F32 R4, R4 ;  /* 0x0000000400047310 */ /* 0x000e240000201800 */
[----:B0-----:R-:W-:Y:S01]  /*8af0*/  STG.E.128 [R2.64], R4 ;  /* 0x0000000402007986 */ /* 0x001fe2000c101d24 */
[----:B------:R-:W-:Y:S05]  /*8b00*/  EXIT ;  /* 0x000000000000794d */ /* 0x000fea0003800000 */
.L_x_7581:
        /* <DEDUP_REMOVED lines=21> */
.L_x_7586:
[----:B------:R-:W-:Y:S05]  /*8c60*/  BSYNC B0 ;  /* 0x0000000000007941 */ /* 0x000fea0003800000 */
.L_x_7585:
[----:B------:R-:W-:-:S05]  /*8c70*/  LOP3.LUT R5, R0, R5, RZ, 0xfc, !PT ;  /* 0x0000000500057212 */ /* 0x000fca00078efcff */
[----:B------:R-:W-:Y:S01]  /*8c80*/  STG.E.U8 [R2.64], R5 ;  /* 0x0000000502007986 */ /* 0x000fe2000c101124 */
[----:B------:R-:W-:Y:S05]  /*8c90*/  EXIT ;  /* 0x000000000000794d */ /* 0x000fea0003800000 */
.L_x_7584:
        /* <DEDUP_REMOVED lines=13> */
.L_x_7588:
[----:B------:R-:W-:Y:S01]  /*8d70*/  IMAD.MOV.U32 R0, RZ, RZ, 0x7f ;  /* 0x0000007fff007424 */ /* 0x000fe200078e00ff */
[----:B------:R-:W-:-:S04]  /*8d80*/  ISETP.GT.U32.AND P0, PT, R4, 0x7f800000, PT ;  /* 0x7f8000000400780c */ /* 0x000fc80003f04070 */
[----:B------:R-:W-:-:S04]  /*8d90*/  SEL R0, R0, 0x7c, P0 ;  /* 0x0000007c00007807 */ /* 0x000fc80000000000 */
.L_x_7589:
[----:B------:R-:W-:Y:S05]  /*8da0*/  BSYNC B0 ;  /* 0x0000000000007941 */ /* 0x000fea0003800000 */
.L_x_7587:
[----:B------:R-:W-:-:S04]  /*8db0*/  LOP3.LUT R4, R19, 0x80000000, RZ, 0xc0, !PT ;  /* 0x8000000013047812 */ /* 0x000fc800078ec0ff */
[----:B------:R-:W-:-:S04]  /*8dc0*/  SHF.R.U32.HI R5, RZ, 0x18, R4 ;  /* 0x00000018ff057819 */ /* 0x000fc80000011604 */
[----:B------:R-:W-:-:S05]  /*8dd0*/  LOP3.LUT R5, R0, R5, RZ, 0xfc, !PT ;  /* 0x0000000500057212 */ /* 0x000fca00078efcff */
[----:B------:R-:W-:Y:S01]  /*8de0*/  STG.E.U8 [R2.64], R5 ;  /* 0x0000000502007986 */ /* 0x000fe2000c101124 */
[----:B------:R-:W-:Y:S05]  /*8df0*/  EXIT ;  /* 0x000000000000794d */ /* 0x000fea0003800000 */
.L_x_7583:
[----:B------:R-:W-:Y:S01]  /*8e00*/  STG.E.U16 [R2.64], R19 ;  /* 0x0000001302007986 */ /* 0x000fe2000c101524 */
[----:B------:R-:W-:Y:S05]  /*8e10*/  EXIT ;  /* 0x000000000000794d */ /* 0x000fea0003800000 */
.L_x_7580:
        /* <DEDUP_REMOVED lines=12> */
.L_x_7592:
        /* <DEDUP_REMOVED lines=17> */
.L_x_7595:
[----:B------:R-:W-:-:S04]  /*8ff0*/  LOP3.LUT R0, R19, 0x80000000, RZ, 0xc0, !PT ;  /* 0x8000000013007812 */ /* 0x000fc800078ec0ff */
[----:B------:R-:W-:-:S04]  /*9000*/  SHF.R.U32.HI R5, RZ, 0x18, R0 ;  /* 0x00000018ff057819 */ /* 0x000fc80000011600 */
[----:B------:R-:W-:-:S04]  /*9010*/  LOP3.LUT R4, R4, R5, RZ, 0xfc, !PT ;  /* 0x0000000504047212 */ /* 0x000fc800078efcff */
[----:B------:R-:W-:Y:S02]  /*9020*/  PRMT R0, R4, 0x7610, R0 ;  /* 0x0000761004007816 */ /* 0x000fe40000000000 */
.L_x_7594:
[----:B------:R-:W-:Y:S05]  /*9030*/  BSYNC B0 ;  /* 0x0000000000007941 */ /* 0x000fea0003800000 */
.L_x_7593:
[----:B------:R-:W-:Y:S01]  /*9040*/  STG.E.U8 [R2.64], R0 ;  /* 0x0000000002007986 */ /* 0x000fe2000c101124 */
[----:B------:R-:W-:Y:S05]  /*9050*/  EXIT ;  /* 0x000000000000794d */ /* 0x000fea0003800000 */
.L_x_7591:
        /* <DEDUP_REMOVED lines=17> */
.L_x_7598:
[----:B------:R-:W-:-:S04]  /*9170*/  LOP3.LUT R0, R19, 0x80000000, RZ, 0xc0, !PT ;  /* 0x8000000013007812 */ /* 0x000fc800078ec0ff */
[----:B------:R-:W-:-:S04]  /*9180*/  SHF.R.U32.HI R5, RZ, 0x18, R0 ;  /* 0x00000018ff057819 */ /* 0x000fc80000011600 */
[----:B------:R-:W-:-:S04]  /*9190*/  LOP3.LUT R4, R4, R5, RZ, 0xfc, !PT ;  /* 0x0000000504047212 */ /* 0x000fc800078efcff */
[----:B------:R-:W-:Y:S02]  /*91a0*/  PRMT R0, R4, 0x7610, R0 ;  /* 0x0000761004007816 */ /* 0x000fe40000000000 */
.L_x_7597:
[----:B------:R-:W-:Y:S05]  /*91b0*/  BSYNC B0 ;  /* 0x0000000000007941 */ /* 0x000fea0003800000 */
.L_x_7596:
[----:B------:R-:W-:Y:S01]  /*91c0*/  STG.E.U8 [R2.64], R0 ;  /* 0x0000000002007986 */ /* 0x000fe2000c101124 */
[----:B------:R-:W-:Y:S05]  /*91d0*/  EXIT ;  /* 0x000000000000794d */ /* 0x000fea0003800000 */
.L_x_7590:
        /* <DEDUP_REMOVED lines=22> */
.L_x_7573:
        /* <DEDUP_REMOVED lines=20> */
.L_x_7600:
[----:B------:R-:W-:-:S06]  /*9480*/  PRMT R4, RZ, 0x5410, R19 ;  /* 0x00005410ff047816 */ /* 0x000fcc0000000013 */
[----:B------:R-:W0:Y:S02]  /*9490*/  F2I.U64.TRUNC R4, R4 ;  /* 0x0000000400047311 */ /* 0x000e24000020d800 */
[----:B0-----:R-:W-:Y:S01]  /*94a0*/  STG.E.64 [R2.64], R4 ;  /* 0x0000000402007986 */ /* 0x001fe2000c101b24 */
[----:B------:R-:W-:Y:S05]  /*94b0*/  EXIT ;  /* 0x000000000000794d */ /* 0x000fea0003800000 */
.L_x_7599:
[----:B------:R-:W-:-:S06]  /*94c0*/  PRMT R19, RZ, 0x5410, R19 ;  /* 0x00005410ff137816 */ /* 0x000fcc0000000013 */
[----:B------:R-:W0:Y:S02]  /*94d0*/  F2I.FTZ.U32.TRUNC.NTZ R19, R19 ;  /* 0x0000001300137305 */ /* 0x000e24000021f000 */
[----:B0-----:R-:W-:Y:S01]  /*94e0*/  STG.E [R2.64], R19 ;  /* 0x0000001302007986 */ /* 0x001fe2000c101924 */
[----:B------:R-:W-:Y:S05]  /*94f0*/  EXIT ;  /* 0x000000000000794d */ /* 0x000fea0003800000 */
        .weak           $__internal_7_$__cuda_sm3x_div_rn_ftz_f32_slowpath
        .type           $__internal_7_$__cuda_sm3x_div_rn_ftz_f32_slowpath,@function
        .size           $__internal_7_$__cuda_sm3x_div_rn_ftz_f32_slowpath,(.L_x_17661 - $__internal_7_$__cuda_sm3x_div_rn_ftz_f32_slowpath)
$__internal_7_$__cuda_sm3x_div_rn_ftz_f32_slowpath:
        /* <DEDUP_REMOVED lines=16> */
[----:B------:R-:W-:Y:S02]  /*9600*/  FSETP.NEU.FTZ.AND P0, PT, R9, RZ, PT ;  /* 0x000000ff0900720b */ /* 0x000fe40003f1d000 */
[----:B------:R-:W-:Y:S02]  /*9610*/  FSETP.NEU.FTZ.AND P5, PT, R7, RZ, PT ;  /* 0x000000ff0700720b */ /* 0x000fe40003fbd000 */
[----:B------:R-:W-:-:S04]  /*9620*/  FSETP.NEU.FTZ.AND P3, PT, R9, RZ, PT ;  /* 0x000000ff0900720b */ /* 0x000fc80003f7d000 */
[----:B------:R-:W-:-:S07]  /*9630*/  P2R R4, PR, RZ, 0x8 ;  /* 0x00000008ff047803 */ /* 0x000fce0000000000 */
[----:B------:R-:W-:Y:S01]  /*9640*/  @!P5 BREAK !P0, B3 ;  /* 0x000000000003d942 */ /* 0x000fe20004000000 */
[----:B------:R-:W-:Y:S05]  /*9650*/  @!P5 BRA !P0, `(.L_x_7605) ;  /* 0x000002f00000d947 */ /* 0x000fea0004000000 */
[----:B------:R-:W-:Y:S02]  /*9660*/  FSETP.NEU.FTZ.AND P2, PT, |R9|, +INF , PT ;  /* 0x7f8000000900780b */ /* 0x000fe40003f5d200 */
        /* <DEDUP_REMOVED lines=10> */
.L_x_7603:
[----:B------:R-:W-:Y:S05]  /*9710*/  BSYNC B3 ;  /* 0x0000000000037941 */ /* 0x000fea0003800000 */
.L_x_7602:
        /* <DEDUP_REMOVED lines=27> */
.L_x_7609:
[----:B------:R-:W-:Y:S02]  /*98d0*/  IMAD R10, R3, 0x800000, R10 ;  /* 0x00800000030a7824 */ /* 0x000fe400078e020a */
.L_x_7610:
[----:B------:R-:W-:Y:S05]  /*98e0*/  BSYNC B3 ;  /* 0x0000000000037941 */ /* 0x000fea0003800000 */
.L_x_7608:
[----:B------:R-:W-:Y:S05]  /*98f0*/  BRA `(.L_x_7611) ;  /* 0x0000008000007947 */ /* 0x000fea0003800000 */
.L_x_7607:
[----:B------:R-:W-:-:S04]  /*9900*/  LOP3.LUT R9, R7, 0x80000000, R9, 0x48, !PT ;  /* 0x8000000007097812 */ /* 0x000fc800078e4809 */
[----:B------:R-:W-:Y:S01]  /*9910*/  LOP3.LUT R10, R9, 0x7f800000, RZ, 0xfc, !PT ;  /* 0x7f800000090a7812 */ /* 0x000fe200078efcff */
[----:B------:R-:W-:Y:S05]  /*9920*/  BRA `(.L_x_7611) ;  /* 0x0000005000007947 */ /* 0x000fea0003800000 */
.L_x_7606:
[----:B------:R-:W-:Y:S01]  /*9930*/  LOP3.LUT R10, R7, 0x80000000, R9, 0x48, !PT ;  /* 0x80000000070a7812 */ /* 0x000fe200078e4809 */
[----:B------:R-:W-:Y:S05]  /*9940*/  BRA `(.L_x_7611) ;  /* 0x0000003000007947 */ /* 0x000fea0003800000 */
.L_x_7605:
[----:B------:R-:W0:Y:S01]  /*9950*/  MUFU.RSQ R10, -QNAN ;  /* 0xffc00000000a7908 */ /* 0x000e220000001400 */
[----:B------:R-:W-:Y:S05]  /*9960*/  BRA `(.L_x_7611) ;  /* 0x0000001000007947 */ /* 0x000fea0003800000 */
.L_x_7604:
[----:B------:R-:W-:Y:S02]  /*9970*/  FADD.FTZ R10, R9, R7 ;  /* 0x00000007090a7221 */ /* 0x000fe40000010000 */
.L_x_7611:
[----:B------:R-:W-:Y:S05]  /*9980*/  BSYNC B0 ;  /* 0x0000000000007941 */ /* 0x000fea0003800000 */
.L_x_7601:
[----:B------:R-:W-:-:S04]  /*9990*/  IMAD.MOV.U32 R3, RZ, RZ, 0x0 ;  /* 0x00000000ff037424 */ /* 0x000fc800078e00ff */
[----:B------:R-:W-:Y:S05]  /*99a0*/  RET.REL.NODEC R2 `(_ZN2at6native27unrolled_elementwise_kernelINS0_13BUnaryFunctorIN3c108BFloat16ES4_S4_ZZZNS0_17atan2_kernel_cudaERNS_18TensorIteratorBaseEENKUlvE_clEvENKUlvE2_clEvEUlS4_S4_E_EESt5arrayIPcLm2EELi4E23TrivialOffsetCalculatorILi1EjESF_NS0_6memory12LoadWithCastILi1EEENSG_13StoreWithCastILi1EEEEEviT_T0_T2_T3_T4_T5_) ;  /* 0xffff665002007950 */ /* 0x000fea0003c3ffff */
.L_x_7612:
        /* <DEDUP_REMOVED lines=13> */
.L_x_17661:


//--------------------- .text._ZN2at6native18elementwise_kernelILi128ELi4EZNS0_22gpu_kernel_impl_nocastINS0_13BUnaryFunctorIN3c108BFloat16ES5_S5_ZZZNS0_17atan2_kernel_cudaERNS_18TensorIteratorBaseEENKUlvE_clEvENKUlvE2_clEvEUlS5_S5_E_EEEEvS7_RKT_EUliE_EEviT1_ --------------------------
	.section	.text._ZN2at6native18elementwise_kernelILi128ELi4EZNS0_22gpu_kernel_impl_nocastINS0_13BUnaryFunctorIN3c108BFloat16ES5_S5_ZZZNS0_17atan2_kernel_cudaERNS_18TensorIteratorBaseEENKUlvE_clEvENKUlvE2_clEvEUlS5_S5_E_EEEEvS7_RKT_EUliE_EEviT1_,"ax",@progbits
	.sectioninfo	@"SHI_REGISTERS=19"
	.align	128
        .global         _ZN2at6native18elementwise_kernelILi128ELi4EZNS0_22gpu_kernel_impl_nocastINS0_13BUnaryFunctorIN3c108BFloat16ES5_S5_ZZZNS0_17atan2_kernel_cudaERNS_18TensorIteratorBaseEENKUlvE_clEvENKUlvE2_clEvEUlS5_S5_E_EEEEvS7_RKT_EUliE_EEviT1_
        .type           _ZN2at6native18elementwise_kernelILi128ELi4EZNS0_22gpu_kernel_impl_nocastINS0_13BUnaryFunctorIN3c108BFloat16ES5_S5_ZZZNS0_17atan2_kernel_cudaERNS_18TensorIteratorBaseEENKUlvE_clEvENKUlvE2_clEvEUlS5_S5_E_EEEEvS7_RKT_EUliE_EEviT1_,@function
        .size           _ZN2at6native18elementwise_kernelILi128ELi4EZNS0_22gpu_kernel_impl_nocastINS0_13BUnaryFunctorIN3c108BFloat16ES5_S5_ZZZNS0_17atan2_kernel_cudaERNS_18TensorIteratorBaseEENKUlvE_clEvENKUlvE2_clEvEUlS5_S5_E_EEEEvS7_RKT_EUliE_EEviT1_,(.L_x_17662 - _ZN2at6native18elementwise_kernelILi128ELi4EZNS0_22gpu_kernel_impl_nocastINS0_13BUnaryFunctorIN3c108BFloat16ES5_S5_ZZZNS0_17atan2_kernel_cudaERNS_18TensorIteratorBaseEENKUlvE_clEvENKUlvE2_clEvEUlS5_S5_E_EEEEvS7_RKT_EUliE_EEviT1_)
        .other          _ZN2at6native18elementwise_kernelILi128ELi4EZNS0_22gpu_kernel_impl_nocastINS0_13BUnaryFunctorIN3c108BFloat16ES5_S5_ZZZNS0_17atan2_kernel_cudaERNS_18TensorIteratorBaseEENKUlvE_clEvENKUlvE2_clEvEUlS5_S5_E_EEEEvS7_RKT_EUliE_EEviT1_,@"STO_CUDA_ENTRY STV_DEFAULT"
_ZN2at6native18elementwise_kernelILi128ELi4EZNS0_22gpu_kernel_impl_nocastINS0_13BUnaryFunctorIN3c108BFloat16ES5_S5_ZZZNS0_17atan2_kernel_cudaERNS_18TensorIteratorBaseEENKUlvE_clEvENKUlvE2_clEvEUlS5_S5_E_EEEEvS7_RKT_EUliE_EEviT1_:
.text._ZN2at6native18elementwise_kernelILi128ELi4EZNS0_22gpu_kernel_impl_nocastINS0_13BUnaryFunctorIN3c108BFloat16ES5_S5_ZZZNS0_17atan2_kernel_cudaERNS_18TensorIteratorBaseEENKUlvE_clEvENKUlvE2_clEvEUlS5_S5_E_EEEEvS7_RKT_EUliE_EEviT1_:
        /* <DEDUP_REMOVED lines=10> */
[----:B------:R-:W-:-:S11]  /*00a0*/  MOV R2, RZ ;  /* 0x000000ff00027202 */ /* 0x000fd60000000f00 */
[----:B------:R-:W-:Y:S05]  /*00b0*/  @!P0 BRA `(.L_x_7615) ;  /* 0x00000df000008947 */ /* 0x000fea0003800000 */
[----:B------:R-:W-:Y:S01]  /*00c0*/  MOV R4, RZ ;  /* 0x000000ff00047202 */ /* 0x000fe20000000f00 */
[----:B------:R-:W-:-:S04]  /*00d0*/  IMAD.MOV.U32 R3, RZ, RZ, c[0x0][0x168] ;  /* 0x00005a00ff037624 */ /* 0x000fc800078e00ff */
        /* <DEDUP_REMOVED lines=221> */
.L_x_7615:
[----:B------:R-:W-:-:S04]  /*0eb0*/  IADD3 R4, P0, R0, c[0x0][0x368], RZ ;  /* 0x0000da0000047a10 */ /* 0x000fc80007f1e0ff */
[----:B------:R-:W-:-:S05]  /*0ec0*/  IADD3.X R5, RZ, c[0x0][0x36c], RZ, P0, !PT ;  /* 0x0000db00ff057a10 */ /* 0x000fca00007fe4ff */
[----:B------:R0:W2:Y:S01]  /*0ed0*/  LDG.E.U16 R4, [R4.64] ;  /* 0x0000000404047981 */ /* 0x0000a2000c1e1500 */
[----:B------:R-:W-:Y:S01]  /*0ee0*/  ULDC.U16 UR6, c[0x0][0x372] ;  /* 0x0000dc8000067ab9 */ /* 0x000fe20000000400 */
[----:B------:R-:W-:Y:S01]  /*0ef0*/  IADD3 R2, P1, R2, c[0x0][0x360], RZ ;  /* 0x0000d80002027a10 */ /* 0x000fe20007f3e0ff */
[----:B------:R-:W-:Y:S01]  /*0f00*/  BSSY B2, `(.L_x_7616) ;  /* 0x0000015000027945 */ /* 0x000fe20003800000 */
[----:B------:R-:W-:-:S04]  /*0f10*/  MOV R0, UR6 ;  /* 0x0000000600007c02 */ /* 0x000fc80008000f00 */
[----:B0-----:R-:W-:-:S05]  /*0f20*/  PRMT R5, RZ, 0x5410, R0 ;  /* 0x00005410ff057816 */ /* 0x001fca0000000000 */
[----:B------:R-:W-:Y:S01]  /*0f30*/  FADD.FTZ R0, |R5|, -RZ ;  /* 0x800000ff05007221 */ /* 0x000fe20000010200 */
[----:B--2---:R-:W-:-:S04]  /*0f40*/  PRMT R14, RZ, 0x5410, R4 ;  /* 0x00005410ff0e7816 */ /* 0x004fc80000000004 */
[C---:B------:R-:W-:Y:S01]  /*0f50*/  FSETP.GT.FTZ.AND P5, PT, |R14|.reuse, |R5|, PT ;  /* 0x400000050e00720b */ /* 0x040fe20003fb4200 */
        /* <DEDUP_REMOVED lines=13> */
[----:B------:R-:W-:Y:S05]  /*1030*/  CALL.REL.NOINC `($__internal_8_$__cuda_sm3x_div_rn_ftz_f32_slowpath) ;  /* 0x0000399000007944 */ /* 0x000fea0003c00000 */
[----:B0-----:R-:W-:Y:S02]  /*1040*/  MOV R0, R8 ;  /* 0x0000000800007202 */ /* 0x001fe40000000f00 */
.L_x_7617:
[----:B------:R-:W-:Y:S05]  /*1050*/  BSYNC B2 ;  /* 0x0000000000027941 */ /* 0x000fea0003800000 */
.L_x_7616:
        /* <DEDUP_REMOVED lines=18> */
.L_x_7619:
[----:B------:R-:W-:Y:S02]  /*1180*/  ISETP.GE.AND P0, PT, R5, RZ, PT ;  /* 0x000000ff0500720c */ /* 0x000fe40003f06270 */
[----:B------:R-:W-:-:S11]  /*1190*/  MOV R7, 0x3fd774eb ;  /* 0x3fd774eb00077802 */ /* 0x000fd60000000f00 */
[----:B------:R-:W-:-:S04]  /*11a0*/  @P0 FFMA.FTZ R0, R7, 0.93318945169448852539, -R0 ;  /* 0x3f6ee58107000823 */ /* 0x000fc80000010800 */
[----:B------:R-:W-:Y:S02]  /*11b0*/  @!P0 FFMA.FTZ R0, R7, 0.93318945169448852539, R0 ;  /* 0x3f6ee58107008823 */ /* 0x000fe40000010000 */
.L_x_7620:
[----:B------:R-:W-:Y:S05]  /*11c0*/  BSYNC B0 ;  /* 0x0000000000007941 */ /* 0x000fea0003800000 */
.L_x_7618:
[----:B------:R-:W-:Y:S01]  /*11d0*/  FSETP.NEU.FTZ.AND P1, PT, |R5|, |R14|, PT ;  /* 0x4000000e0500720b */ /* 0x000fe20003f3d200 */
        /* <DEDUP_REMOVED lines=8> */
[----:B------:R-:W-:Y:S02]  /*1260*/  FSEL R0, R5, R0, P0 ;  /* 0x0000000005007208 */ /* 0x000fe40000000000 */
[----:B------:R-:W-:Y:S02]  /*1270*/  LEA R5, R12, R13, 0x9 ;  /* 0x0000000d0c057211 */ /* 0x000fe400078e48ff */
[----:B------:R-:W-:Y:S02]  /*1280*/  F2FP.BF16.PACK_AB R0, RZ, R0 ;  /* 0x00000000ff00723e */ /* 0x000fe400000010ff */
[----:B------:R-:W-:-:S03]  /*1290*/  IADD3 R5, R5, 0x80, RZ ;  /* 0x0000008005057810 */ /* 0x000fc60007ffe0ff */
[----:B------:R0:W-:Y:S04]  /*12a0*/  STG.E.U16 [R2.64], R0 ;  /* 0x0000000002007986 */ /* 0x0001e8000c101504 */
.L_x_7614:
[----:B------:R-:W-:Y:S05]  /*12b0*/  BSYNC B1 ;  /* 0x0000000000017941 */ /* 0x000fea0003800000 */
.L_x_7613:
[----:B------:R-:W-:Y:S01]  /*12c0*/  ISETP.GE.AND P0, PT, R5, c[0x0][0x160], PT ;  /* 0x0000580005007a0c */ /* 0x000fe20003f06270 */
[----:B------:R-:W-:-:S12]  /*12d0*/  BSSY B1, `(.L_x_7621) ;  /* 0x000024a000017945 */ /* 0x000fd80003800000 */
[----:B------:R-:W-:Y:S05]  /*12e0*/  @P0 BRA `(.L_x_7622) ;  /* 0x0000248000000947 */ /* 0x000fea0003800000 */
[----:B------:R-:W-:Y:S01]  /*12f0*/  ISETP.NE.AND P0, PT, RZ, c[0x0][0x168], PT ;  /* 0x00005a00ff007a0c */ /* 0x000fe20003f05270 */
[----:B0-----:R-:W-:Y:S01]  /*1300*/  IMAD.MOV.U32 R2, RZ, RZ, RZ ;  /* 0x000000ffff027224 */ /* 0x001fe200078e00ff */
        /* <DEDUP_REMOVED lines=225> */
.L_x_7623:
[----:B------:R-:W-:-:S04]  /*2120*/  IADD3 R6, P0, R0, c[0x0][0x368], RZ ;  /* 0x0000da0000067a10 */ /* 0x000fc80007f1e0ff */
[----:B------:R-:W-:-:S05]  /*2130*/  IADD3.X R7, RZ, c[0x0][0x36c], RZ, P0, !PT ;  /* 0x0000db00ff077a10 */ /* 0x000fca00007fe4ff */
[----:B------:R-:W2:Y:S01]  /*2140*/  LDG.E.U16 R6, [R6.64] ;  /* 0x0000000406067981 */ /* 0x000ea2000c1e1500 */
[----:B------:R-:W-:Y:S01]  /*2150*/  ULDC.U16 UR6, c[0x0][0x372] ;  /* 0x0000dc8000067ab9 */ /* 0x000fe20000000400 */
[----:B------:R-:W-:Y:S01]  /*2160*/  IADD3 R2, P1, R2, c[0x0][0x360], RZ ;  /* 0x0000d80002027a10 */ /* 0x000fe20007f3e0ff */
[----:B------:R-:W-:Y:S01]  /*2170*/  BSSY B2, `(.L_x_7624) ;  /* 0x0000016000027945 */ /* 0x000fe20003800000 */
[----:B------:R-:W-:-:S04]  /*2180*/  MOV R12, UR6 ;  /* 0x00000006000c7c02 */ /* 0x000fc80008000f00 */
[----:B------:R-:W-:-:S05]  /*2190*/  PRMT R12, RZ, 0x5410, R12 ;  /* 0x00005410ff0c7816 */ /* 0x000fca000000000c */
[----:B------:R-:W-:Y:S01]  /*21a0*/  FADD.FTZ R9, |R12|, -RZ ;  /* 0x800000ff0c097221 */ /* 0x000fe20000010200 */
[----:B--2---:R-:W-:-:S04]  /*21b0*/  PRMT R13, RZ, 0x5410, R6 ;  /* 0x00005410ff0d7816 */ /* 0x004fc80000000006 */
[C---:B------:R-:W-:Y:S01]  /*21c0*/  FSETP.GT.FTZ.AND P5, PT, |R13|.reuse, |R12|, PT ;  /* 0x4000000c0d00720b */ /* 0x040fe20003fb4200 */
[----:B------:R-:W-:-:S05]  /*21d0*/  FADD.FTZ R0, |R13|, -RZ ;  /* 0x800000ff0d007221 */ /* 0x000fca0000010200 */
[----:B------:R-:W-:Y:S02]  /*21e0*/  FSEL R14, R0, R9, P5 ;  /* 0x00000009000e7208 */ /* 0x000fe40002800000 */
[----:B------:R-:W-:Y:S02]  /*21f0*/  FSEL R8, R9, R0, P5 ;  /* 0x0000000009087208 */ /* 0x000fe40002800000 */
[----:B------:R-:W0:Y:S08]  /*2200*/  MUFU.RCP R3, R14 ;  /* 0x0000000e00037308 */ /* 0x000e300000001000 */
[----:B------:R-:W1:Y:S01]  /*2210*/  FCHK P0, R8, R14 ;  /* 0x0000000e08007302 */ /* 0x000e620000000000 */
[----:B0-----:R-:W-:-:S04]  /*2220*/  FFMA R4, -R14, R3, 1 ;  /* 0x3f8000000e047423 */ /* 0x001fc80000000103 */
[----:B------:R-:W-:Y:S01]  /*2230*/  FFMA R4, R3, R4, R3 ;  /* 0x0000000403047223 */ /* 0x000fe20000000003 */
[----:B------:R-:W-:-:S03]  /*2240*/  IADD3.X R3, RZ, c[0x0][0x364], RZ, P1, !PT ;  /* 0x0000d900ff037a10 */ /* 0x000fc60000ffe4ff */
[----:B------:R-:W-:-:S04]  /*2250*/  FFMA R7, R8, R4, RZ ;  /* 0x0000000408077223 */ /* 0x000fc800000000ff */
[----:B------:R-:W-:-:S04]  /*2260*/  FFMA R0, -R14, R7, R8 ;  /* 0x000000070e007223 */ /* 0x000fc80000000108 */
[----:B------:R-:W-:Y:S01]  /*2270*/  FFMA R0, R4, R0, R7 ;  /* 0x0000000004007223 */ /* 0x000fe20000000007 */
[----:B-1----:R-:W-:Y:S05]  /*2280*/  @!P0 BRA `(.L_x_7625) ;  /* 0x0000004000008947 */ /* 0x002fea0003800000 */
[----:B------:R-:W-:Y:S02]  /*2290*/  MOV R15, R14 ;  /* 0x0000000e000f7202 */ /* 0x000fe40000000f00 */
[----:B------:R-:W-:Y:S02]  /*22a0*/  MOV R0, 0x22c0 ;  /* 0x000022c000007802 */ /* 0x000fe40000000f00 */
[----:B------:R-:W-:Y:S05]  /*22b0*/  CALL.REL.NOINC `($__internal_8_$__cuda_sm3x_div_rn_ftz_f32_slowpath) ;  /* 0x0000271000007944 */ /* 0x000fea0003c00000 */
[----:B0-----:R-:W-:Y:S02]  /*22c0*/  MOV R0, R8 ;  /* 0x0000000800007202 */ /* 0x001fe40000000f00 */
.L_x_7625:
[----:B------:R-:W-:Y:S05]  /*22d0*/  BSYNC B2 ;  /* 0x0000000000027941 */ /* 0x000fea0003800000 */
.L_x_7624:
        /* <DEDUP_REMOVED lines=18> */
.L_x_7627:
[----:B------:R-:W-:Y:S02]  /*2400*/  ISETP.GE.AND P0, PT, R12, RZ, PT ;  /* 0x000000ff0c00720c */ /* 0x000fe40003f06270 */
[----:B------:R-:W-:-:S11]  /*2410*/  MOV R7, 0x3fd774eb ;  /* 0x3fd774eb00077802 */ /* 0x000fd60000000f00 */
[----:B------:R-:W-:-:S04]  /*2420*/  @P0 FFMA.FTZ R0, R7, 0.93318945169448852539, -R0 ;  /* 0x3f6ee58107000823 */ /* 0x000fc80000010800 */
[----:B------:R-:W-:Y:S02]  /*2430*/  @!P0 FFMA.FTZ R0, R7, 0.93318945169448852539, R0 ;  /* 0x3f6ee58107008823 */ /* 0x000fe40000010000 */
.L_x_7628:
[----:B------:R-:W-:Y:S05]  /*2440*/  BSYNC B0 ;  /* 0x0000000000007941 */ /* 0x000fea0003800000 */
.L_x_7626:
[----:B------:R-:W-:Y:S01]  /*2450*/  FSETP.NEU.FTZ.AND P1, PT, |R12|, |R13|, PT ;  /* 0x4000000d0c00720b */ /* 0x000fe20003f3d200 */
[----:B------:R-:W-:Y:S01]  /*2460*/  HFMA2.MMA R4, -RZ, RZ, 2.04296875, -15.78125 ;  /* 0x4016cbe4ff047435 */ /* 0x000fe200000001ff */
[----:B------:R-:W-:Y:S02]  /*2470*/  FSETP.NEU.FTZ.AND P0, PT, R14, RZ, PT ;  /* 0x000000ff0e00720b */ /* 0x000fe40003f1d000 */
[C---:B------:R-:W-:Y:S01]  /*2480*/  ISETP.GE.AND P2, PT, R12.reuse, RZ, PT ;  /* 0x000000ff0c00720c */ /* 0x040fe20003f46270 */
        /* <DEDUP_REMOVED lines=11> */
[----:B------:R-:W-:Y:S02]  /*2540*/  ISETP.NE.AND P0, PT, RZ, c[0x0][0x168], PT ;  /* 0x00005a00ff007a0c */ /* 0x000fe40003f05270 */
[----:B------:R-:W-:Y:S02]  /*2550*/  MOV R0, RZ ;  /* 0x000000ff00007202 */ /* 0x000fe40000000f00 */
[----:B0-----:R-:W-:-:S09]  /*2560*/  MOV R2, RZ ;  /* 0x000000ff00027202 */ /* 0x001fd20000000f00 */
        /* <DEDUP_REMOVED lines=223> */
[----:B------:R-:W-:-:S05]  /*3360*/  @P0 IMAD R0, R9, c[0x0][0x35c], R0 ;  /* 0x0000d70009000a24 */ /* 0x000fca00078e0200 */
.L_x_7629:
        /* <DEDUP_REMOVED lines=27> */
.L_x_7631:
[----:B------:R-:W-:Y:S05]  /*3520*/  BSYNC B2 ;  /* 0x0000000000027941 */ /* 0x000fea0003800000 */
.L_x_7630:
        /* <DEDUP_REMOVED lines=18> */
.L_x_7633:
[----:B------:R-:W-:Y:S02]  /*3650*/  ISETP.GE.AND P0, PT, R12, RZ, PT ;  /* 0x000000ff0c00720c */ /* 0x000fe40003f06270 */
[----:B------:R-:W-:-:S11]  /*3660*/  MOV R7, 0x3fd774eb ;  /* 0x3fd774eb00077802 */ /* 0x000fd60000000f00 */
[----:B------:R-:W-:-:S04]  /*3670*/  @P0 FFMA.FTZ R0, R7, 0.93318945169448852539, -R0 ;  /* 0x3f6ee58107000823 */ /* 0x000fc80000010800 */
[----:B------:R-:W-:Y:S02]  /*3680*/  @!P0 FFMA.FTZ R0, R7, 0.93318945169448852539, R0 ;  /* 0x3f6ee58107008823 */ /* 0x000fe40000010000 */
.L_x_7634:
[----:B------:R-:W-:Y:S05]  /*3690*/  BSYNC B0 ;  /* 0x0000000000007941 */ /* 0x000fea0003800000 */
.L_x_7632:
[----:B------:R-:W-:Y:S02]  /*36a0*/  FSETP.NEU.FTZ.AND P0, PT, |R12|, |R13|, PT ;  /* 0x4000000d0c00720b */ /* 0x000fe40003f1d200 */
[----:B------:R-:W-:Y:S02]  /*36b0*/  FSETP.NEU.FTZ.AND P1, PT, R14, RZ, PT ;  /* 0x000000ff0e00720b */ /* 0x000fe40003f3d000 */
[C---:B------:R-:W-:Y:S01]  /*36c0*/  ISETP.GE.AND P2, PT, R12.reuse, RZ, PT ;  /* 0x000000ff0c00720c */ /* 0x040fe20003f46270 */
[----:B------:R-:W-:Y:S01]  /*36d0*/  FADD.FTZ R12, |R12|, |R13| ;  /* 0x4000000d0c0c7221 */ /* 0x000fe20000010200 */
[----:B------:R-:W-:Y:S02]  /*36e0*/  MOV R4, 0x4016cbe4 ;  /* 0x4016cbe400047802 */ /* 0x000fe40000000f00 */
[----:B------:R-:W-:-:S05]  /*36f0*/  IADD3 R5, R5, 0x80, RZ ;  /* 0x0000008005057810 */ /* 0x000fca0007ffe0ff */
[----:B------:R-:W-:Y:S02]  /*3700*/  @!P0 FSEL R0, R4, 0.78539818525314331055, !P2 ;  /* 0x3f490fdb04008808 */ /* 0x000fe40005000000 */
[----:B------:R-:W-:Y:S02]  /*3710*/  @!P1 FSEL R0, RZ, 3.1415927410125732422, P2 ;  /* 0x40490fdbff009808 */ /* 0x000fe40001000000 */
[----:B------:R-:W-:Y:S02]  /*3720*/  FSETP.GTU.FTZ.AND P0, PT, |R12|, +INF , PT ;  /* 0x7f8000000c00780b */ /* 0x000fe40003f1c200 */
[----:B------:R-:W-:-:S04]  /*3730*/  LOP3.LUT R13, R0, 0x80000000, R13, 0xb8, !PT ;  /* 0x80000000000d7812 */ /* 0x000fc800078eb80d */
[----:B------:R-:W-:-:S04]  /*3740*/  FSEL R13, R12, R13, P0 ;  /* 0x0000000d0c0d7208 */ /* 0x000fc80000000000 */
[----:B------:R-:W-:-:S05]  /*3750*/  F2FP.BF16.PACK_AB R13, RZ, R13 ;  /* 0x0000000dff0d723e */ /* 0x000fca00000010ff */
[----:B------:R0:W-:Y:S02]  /*3760*/  STG.E.U16 [R2.64], R13 ;  /* 0x0000000d02007986 */ /* 0x0001e4000c101504 */
.L_x_7622:
[----:B------:R-:W-:Y:S05]  /*3770*/  BSYNC B1 ;  /* 0x0000000000017941 */ /* 0x000fea0003800000 */
.L_x_7621:
[----:B------:R-:W-:-:S13]  /*3780*/  ISETP.GE.AND P0, PT, R5, c[0x0][0x160], PT ;  /* 0x0000580005007a0c */ /* 0x000fda0003f06270 */
[----:B------:R-:W-:Y:S05]  /*3790*/  @P0 EXIT ;  /* 0x000000000000094d */ /* 0x000fea0003800000 */
[----:B------:R-:W-:Y:S01]  /*37a0*/  ISETP.NE.AND P0, PT, RZ, c[0x0][0x168], PT ;  /* 0x00005a00ff007a0c */ /* 0x000fe20003f05270 */
[----:B0-----:R-:W-:Y:S01]  /*37b0*/  HFMA2.MMA R0, -RZ, RZ, 0, 0 ;  /* 0x00000000ff007435 */ /* 0x001fe200000001ff */
[----:B------:R-:W-:-:S11]  /*37c0*/  MOV R2, RZ ;  /* 0x000000ff00027202 */ /* 0x000fd60000000f00 */
[----:B------:R-:W-:Y:S05]  /*37d0*/  @!P0 BRA `(.L_x_7635) ;  /* 0x00000df000008947 */ /* 0x000fea0003800000 */
[----:B------:R-:W-:Y:S02]  /*37e0*/  MOV R4, RZ ;  /* 0x000000ff00047202 */ /* 0x000fe40000000f00 */
[----:B------:R-:W-:-:S03]  /*37f0*/  MOV R3, c[0x0][0x168] ;  /* 0x00005a0000037a02 */ /* 0x000fc60000000f00 */
[----:B------:R-:W-:Y:S01]  /*3800*/  IMAD.HI.U32 R6, R5, c[0x0][0x170], R4 ;  /* 0x00005c0005067a27 */ /* 0x000fe200078e0004 */
[----:B------:R-:W-:-:S04]  /*3810*/  ISETP.NE.AND P0, PT, R3, 0x1, PT ;  /* 0x000000010300780c */ /* 0x000fc80003f05270 */
[----:B------:R-:W-:-:S05]  /*3820*/  SHF.R.U32.HI R7, RZ, c[0x0][0x174], R6 ;  /* 0x00005d00ff077a19 */ /* 0x000fca0000011606 */
[----:B------:R-:W-:-:S04]  /*3830*/  IMAD.MOV R0, RZ, RZ, -R7 ;  /* 0x000000ffff007224 */ /* 0x000fc800078e0a07 */
        /* <DEDUP_REMOVED lines=217> */
.L_x_7635:
[----:B------:R-:W-:-:S05]  /*45d0*/  IADD3 R4, P0, R0, c[0x0][0x368], RZ ;  /* 0x0000da0000047a10 */ /* 0x000fca0007f1e0ff */
[----:B------:R-:W-:-:S05]  /*45e0*/  IMAD.X R5, RZ, RZ, c[0x0][0x36c], P0 ;  /* 0x0000db00ff057624 */ /* 0x000fca00000e06ff */
        /* <DEDUP_REMOVED lines=25> */
.L_x_7637:
[----:B------:R-:W-:Y:S05]  /*4780*/  BSYNC B1 ;  /* 0x0000000000017941 */ /* 0x000fea0003800000 */
.L_x_7636:
        /* <DEDUP_REMOVED lines=18> */
.L_x_7639:
[----:B------:R-:W-:Y:S01]  /*48b0*/  ISETP.GE.AND P0, PT, R5, RZ, PT ;  /* 0x000000ff0500720c */ /* 0x000fe20003f06270 */
[----:B------:R-:W-:-:S12]  /*48c0*/  IMAD.MOV.U32 R7, RZ, RZ, 0x3fd774eb ;  /* 0x3fd774ebff077424 */ /* 0x000fd800078e00ff */
[----:B------:R-:W-:-:S04]  /*48d0*/  @P0 FFMA.FTZ R0, R7, 0.93318945169448852539, -R0 ;  /* 0x3f6ee58107000823 */ /* 0x000fc80000010800 */
[----:B------:R-:W-:Y:S02]  /*48e0*/  @!P0 FFMA.FTZ R0, R7, 0.93318945169448852539, R0 ;  /* 0x3f6ee58107008823 */ /* 0x000fe40000010000 */
.L_x_7640:
[----:B------:R-:W-:Y:S05]  /*48f0*/  BSYNC B0 ;  /* 0x0000000000007941 */ /* 0x000fea0003800000 */
.L_x_7638:
[----:B------:R-:W-:Y:S01]  /*4900*/  FSETP.NEU.FTZ.AND P0, PT, |R5|, |R12|, PT ;  /* 0x4000000c0500720b */ /* 0x000fe20003f1d200 */
[----:B------:R-:W-:Y:S01]  /*4910*/  HFMA2.MMA R4, -RZ, RZ, 2.04296875, -15.78125 ;  /* 0x4016cbe4ff047435 */ /* 0x000fe200000001ff */
        /* <DEDUP_REMOVED lines=11> */
        .weak           $__internal_8_$__cuda_sm3x_div_rn_ftz_f32_slowpath
        .type           $__internal_8_$__cuda_sm3x_div_rn_ftz_f32_slowpath,@function
        .size           $__internal_8_$__cuda_sm3x_div_rn_ftz_f32_slowpath,(.L_x_17662 - $__internal_8_$__cuda_sm3x_div_rn_ftz_f32_slowpath)
$__internal_8_$__cuda_sm3x_div_rn_ftz_f32_slowpath:
        /* <DEDUP_REMOVED lines=32> */
.L_x_7643:
[----:B------:R-:W-:Y:S05]  /*4bd0*/  BSYNC B3 ;  /* 0x0000000000037941 */ /* 0x000fea0003800000 */
.L_x_7642:
        /* <DEDUP_REMOVED lines=27> */
.L_x_7649:
[----:B------:R-:W-:Y:S02]  /*4d90*/  LEA R8, R7, R8, 0x17 ;  /* 0x0000000807087211 */ /* 0x000fe400078eb8ff */
.L_x_7650:
[----:B------:R-:W-:Y:S05]  /*4da0*/  BSYNC B3 ;  /* 0x0000000000037941 */ /* 0x000fea0003800000 */
.L_x_7648:
[----:B------:R-:W-:Y:S05]  /*4db0*/  BRA `(.L_x_7651) ;  /* 0x0000008000007947 */ /* 0x000fea0003800000 */
.L_x_7647:
[----:B------:R-:W-:-:S04]  /*4dc0*/  LOP3.LUT R8, R15, 0x80000000, R8, 0x48, !PT ;  /* 0x800000000f087812 */ /* 0x000fc800078e4808 */
[----:B------:R-:W-:Y:S01]  /*4dd0*/  LOP3.LUT R8, R8, 0x7f800000, RZ, 0xfc, !PT ;  /* 0x7f80000008087812 */ /* 0x000fe200078efcff */
[----:B------:R-:W-:Y:S05]  /*4de0*/  BRA `(.L_x_7651) ;  /* 0x0000005000007947 */ /* 0x000fea0003800000 */
.L_x_7646:
[----:B------:R-:W-:Y:S01]  /*4df0*/  LOP3.LUT R8, R15, 0x80000000, R8, 0x48, !PT ;  /* 0x800000000f087812 */ /* 0x000fe200078e4808 */
[----:B------:R-:W-:Y:S05]  /*4e00*/  BRA `(.L_x_7651) ;  /* 0x0000003000007947 */ /* 0x000fea0003800000 */
.L_x_7645:
[----:B------:R-:W0:Y:S01]  /*4e10*/  MUFU.RSQ R8, -QNAN ;  /* 0xffc0000000087908 */ /* 0x000e220000001400 */
[----:B------:R-:W-:Y:S05]  /*4e20*/  BRA `(.L_x_7651) ;  /* 0x0000001000007947 */ /* 0x000fea0003800000 */
.L_x_7644:
[----:B------:R-:W-:Y:S02]  /*4e30*/  FADD.FTZ R8, R8, R15 ;  /* 0x0000000f08087221 */ /* 0x000fe40000010000 */
.L_x_7651:
[----:B------:R-:W-:Y:S05]  /*4e40*/  BSYNC B0 ;  /* 0x0000000000007941 */ /* 0x000fea0003800000 */
.L_x_7641:
[----:B------:R-:W-:Y:S01]  /*4e50*/  HFMA2.MMA R7, -RZ, RZ, 0, 0 ;  /* 0x00000000ff077435 */ /* 0x000fe200000001ff */
[----:B------:R-:W-:-:S05]  /*4e60*/  MOV R6, R0 ;  /* 0x0000000000067202 */ /* 0x000fca0000000f00 */
[----:B------:R-:W-:Y:S05]  /*4e70*/  RET.REL.NODEC R6 `(_ZN2at6native18elementwise_kernelILi128ELi4EZNS0_22gpu_kernel_impl_nocastINS0_13BUnaryFunctorIN3c108BFloat16ES5_S5_ZZZNS0_17atan2_kernel_cudaERNS_18TensorIteratorBaseEENKUlvE_clEvENKUlvE2_clEvEUlS5_S5_E_EEEEvS7_RKT_EUliE_EEviT1_) ;  /* 0xffffb18006007950 */ /* 0x000fea0003c3ffff */
.L_x_7652:
        /* <DEDUP_REMOVED lines=16> */
.L_x_17662:


//--------------------- .text._ZN2at6native27unrolled_elementwise_kernelINS0_13BUnaryFunctorIN3c108BFloat16ES4_S4_ZZZNS0_17atan2_kernel_cudaERNS_18TensorIteratorBaseEENKUlvE_clEvENKUlvE2_clEvEUlS4_S4_E_EESt5arrayIPcLm2EELi4E23TrivialOffsetCalculatorILi1EjESF_NS0_6memory15LoadWithoutCastENSG_16StoreWithoutCastEEEviT_T0_T2_T3_T4_T5_ --------------------------
	.section	.text._ZN2at6native27unrolled_elementwise_kernelINS0_13BUnaryFunctorIN3c108BFloat16ES4_S4_ZZZNS0_17atan2_kernel_cudaERNS_18TensorIteratorBaseEENKUlvE_clEvENKUlvE2_clEvEUlS4_S4_E_EESt5arrayIPcLm2EELi4E23TrivialOffsetCalculatorILi1EjESF_NS0_6memory15LoadWithoutCastENSG_16StoreWithoutCastEEEviT_T0_T2_T3_T4_T5_,"ax",@progbits
	.sectioninfo	@"SHI_REGISTERS=21"
	.align	128
        .global         _ZN2at6native27unrolled_elementwise_kernelINS0_13BUnaryFunctorIN3c108BFloat16ES4_S4_ZZZNS0_17atan2_kernel_cudaERNS_18TensorIteratorBaseEENKUlvE_clEvENKUlvE2_clEvEUlS4_S4_E_EESt5arrayIPcLm2EELi4E23TrivialOffsetCalculatorILi1EjESF_NS0_6memory15LoadWithoutCastENSG_16StoreWithoutCastEEEviT_T0_T2_T3_T4_T5_
        .type           _ZN2at6native27unrolled_elementwise_kernelINS0_13BUnaryFunctorIN3c108BFloat16ES4_S4_ZZZNS0_17atan2_kernel_cudaERNS_18TensorIteratorBaseEENKUlvE_clEvENKUlvE2_clEvEUlS4_S4_E_EESt5arrayIPcLm2EELi4E23TrivialOffsetCalculatorILi1EjESF_NS0_6memory15LoadWithoutCastENSG_16StoreWithoutCastEEEviT_T0_T2_T3_T4_T5_,@function
        .size           _ZN2at6native27unrolled_elementwise_kernelINS0_13BUnaryFunctorIN3c108BFloat16ES4_S4_ZZZNS0_17atan2_kernel_cudaERNS_18TensorIteratorBaseEENKUlvE_clEvENKUlvE2_clEvEUlS4_S4_E_EESt5arrayIPcLm2EELi4E23TrivialOffsetCalculatorILi1EjESF_NS0_6memory15LoadWithoutCastENSG_16StoreWithoutCastEEEviT_T0_T2_T3_T4_T5_,(.L_x_17663 - _ZN2at6native27unrolled_elementwise_kernelINS0_13BUnaryFunctorIN3c108BFloat16ES4_S4_ZZZNS0_17atan2_kernel_cudaERNS_18TensorIteratorBaseEENKUlvE_clEvENKUlvE2_clEvEUlS4_S4_E_EESt5arrayIPcLm2EELi4E23TrivialOffsetCalculatorILi1EjESF_NS0_6memory15LoadWithoutCastENSG_16StoreWithoutCastEEEviT_T0_T2_T3_T4_T5_)
        .other          _ZN2at6native27unrolled_elementwise_kernelINS0_13BUnaryFunctorIN3c108BFloat16ES4_S4_ZZZNS0_17atan2_kernel_cudaERNS_18TensorIteratorBaseEENKUlvE_clEvENKUlvE2_clEvEUlS4_S4_E_EESt5arrayIPcLm2EELi4E23TrivialOffsetCalculatorILi1EjESF_NS0_6memory15LoadWithoutCastENSG_16StoreWithoutCastEEEviT_T0_T2_T3_T4_T5_,@"STO_CUDA_ENTRY STV_DEFAULT"
_ZN2at6native27unrolled_elementwise_kernelINS0_13BUnaryFunctorIN3c108BFloat16ES4_S4_ZZZNS0_17atan2_kernel_cudaERNS_18TensorIteratorBaseEENKUlvE_clEvENKUlvE2_clEvEUlS4_S4_E_EESt5arrayIPcLm2EELi4E23TrivialOffsetCalculatorILi1EjESF_NS0_6memory15LoadWithoutCastENSG_16StoreWithoutCastEEEviT_T0_T2_T3_T4_T5_:
.text._ZN2at6native27unrolled_elementwise_kernelINS0_13BUnaryFunctorIN3c108BFloat16ES4_S4_ZZZNS0_17atan2_kernel_cudaERNS_18TensorIteratorBaseEENKUlvE_clEvENKUlvE2_clEvEUlS4_S4_E_EESt5arrayIPcLm2EELi4E23TrivialOffsetCalculatorILi1EjESF_NS0_6memory15LoadWithoutCastENSG_16StoreWithoutCastEEEviT_T0_T2_T3_T4_T5_:
        /* <DEDUP_REMOVED lines=8> */
[----:B0-----:R-:W-:Y:S01]  /*0080*/  IMAD R0, R4, R5, c[0x0][0x160] ;  /* 0x0000580004007624 */ /* 0x001fe200078e0205 */
[----:B------:R-:W-:-:S04]  /*0090*/  PRMT R5, RZ, 0x7610, R5 ;  /* 0x00007610ff057816 */ /* 0x000fc80000000005 */
[----:B-1----:R-:W-:-:S13]  /*00a0*/  ISETP.GE.AND P2, PT, R3, R0, PT ;  /* 0x000000000300720c */ /* 0x002fda0003f46270 */
[----:B------:R-:W-:Y:S01]  /*00b0*/  @!P2 IMAD R2, R4, 0x200, R3 ;  /* 0x000002000402a824 */ /* 0x000fe200078e0203 */
[----:B------:R-:W-:Y:S01]  /*00c0*/  @!P2 IADD3 R3, R3, 0x80, RZ ;  /* 0x000000800303a810 */ /* 0x000fe20007ffe0ff */
[----:B------:R-:W-:-:S03]  /*00d0*/  @!P2 IMAD.MOV.U32 R7, RZ, RZ, 0x2 ;  /* 0x00000002ff07a424 */ /* 0x000fc600078e00ff */
[----:B------:R-:W-:-:S13]  /*00e0*/  ISETP.GE.AND P0, PT, R3, R0, PT ;  /* 0x000000000300720c */ /* 0x000fda0003f06270 */
[----:B------:R-:W-:Y:S02]  /*00f0*/  @!P0 LEA R12, R4, R3, 0x9 ;  /* 0x00000003040c8211 */ /* 0x000fe400078e48ff */
[----:B------:R-:W-:Y:S02]  /*0100*/  @!P0 IADD3 R3, R3, 0x80, RZ ;  /* 0x0000008003038810 */ /* 0x000fe40007ffe0ff */
[----:B------:R-:W-:Y:S02]  /*0110*/  @!P0 MOV R13, 0x2 ;  /* 0x00000002000d8802 */ /* 0x000fe40000000f00 */
[----:B------:R-:W-:-:S03]  /*0120*/  ISETP.GE.AND P3, PT, R3, R0, PT ;  /* 0x000000000300720c */ /* 0x000fc60003f66270 */
[----:B------:R-:W-:-:S05]  /*0130*/  @!P0 IMAD.WIDE.U32 R12, R12, R13, c[0x0][0x170] ;  /* 0x00005c000c0c8625 */ /* 0x000fca00078e000d */
[----:B------:R0:W5:Y:S05]  /*0140*/  @!P0 LDG.E.U16 R11, [R12.64] ;  /* 0x000000040c0b8981 */ /* 0x00016a000c1e1500 */
[----:B------:R-:W-:Y:S01]  /*0150*/  @!P3 IMAD R14, R4, 0x200, R3 ;  /* 0x00000200040eb824 */ /* 0x000fe200078e0203 */
[----:B------:R-:W-:Y:S01]  /*0160*/  @!P3 IADD3 R3, R3, 0x80, RZ ;  /* 0x000000800303b810 */ /* 0x000fe20007ffe0ff */
[----:B------:R-:W-:-:S03]  /*0170*/  @!P3 IMAD.MOV.U32 R15, RZ, RZ, 0x2 ;  /* 0x00000002ff0fb424 */ /* 0x000fc600078e00ff */
[----:B------:R-:W-:Y:S01]  /*0180*/  ISETP.GE.AND P1, PT, R3, R0, PT ;  /* 0x000000000300720c */ /* 0x000fe20003f26270 */
[----:B------:R-:W-:-:S05]  /*0190*/  @!P3 IMAD.WIDE.U32 R14, R14, R15, c[0x0][0x170] ;  /* 0x00005c000e0eb625 */ /* 0x000fca00078e000f */
[----:B------:R0:W5:Y:S07]  /*01a0*/  @!P3 LDG.E.U16 R9, [R14.64] ;  /* 0x000000040e09b981 */ /* 0x00016e000c1e1500 */
[----:B------:R-:W-:Y:S01]  /*01b0*/  @!P1 MOV R17, 0x2 ;  /* 0x0000000200119802 */ /* 0x000fe20000000f00 */
[----:B------:R-:W-:Y:S02]  /*01c0*/  @!P1 IMAD R6, R4, 0x200, R3 ;  /* 0x0000020004069824 */ /* 0x000fe400078e0203 */
[----:B------:R-:W-:-:S04]  /*01d0*/  @!P2 IMAD.WIDE.U32 R2, R2, R7, c[0x0][0x170] ;  /* 0x00005c000202a625 */ /* 0x000fc800078e0007 */
[----:B------:R-:W-:Y:S01]  /*01e0*/  @!P1 IMAD.WIDE.U32 R6, R6, R17, c[0x0][0x170] ;  /* 0x00005c0006069625 */ /* 0x000fe200078e0011 */
[----:B------:R0:W5:Y:S04]  /*01f0*/  @!P2 LDG.E.U16 R8, [R2.64] ;  /* 0x000000040208a981 */ /* 0x000168000c1e1500 */
[----:B------:R0:W5:Y:S01]  /*0200*/  @!P1 LDG.E.U16 R5, [R6.64] ;  /* 0x0000000406059981 */ /* 0x000162000c1e1500 */
[----:B------:R-:W-:Y:S01]  /*0210*/  BSSY B1, `(.L_x_7653) ;  /* 0x000003b000017945 */ /* 0x000fe20003800000 */
[----:B------:R-:W-:Y:S05]  /*0220*/  @P2 BRA `(.L_x_7654) ;  /* 0x0000039000002947 */ /* 0x000fea0003800000 */
[----:B------:R-:W-:Y:S01]  /*0230*/  ULDC.U16 UR6, c[0x0][0x166] ;  /* 0x0000598000067ab9 */ /* 0x000fe20000000400 */
[----:B0----5:R-:W-:Y:S01]  /*0240*/  PRMT R12, RZ, 0x5410, R8 ;  /* 0x00005410ff0c7816 */ /* 0x021fe20000000008 */
        /* <DEDUP_REMOVED lines=18> */
[----:B------:R-:W-:Y:S05]  /*0370*/  CALL.REL.NOINC `($__internal_9_$__cuda_sm3x_div_rn_ftz_f32_slowpath) ;  /* 0x0000102000007944 */ /* 0x000fea0003c00000 */
[----:B0-----:R-:W-:Y:S02]  /*0380*/  MOV R2, R14 ;  /* 0x0000000e00027202 */ /* 0x001fe40000000f00 */
.L_x_7656:
[----:B------:R-:W-:Y:S05]  /*0390*/  BSYNC B2 ;  /* 0x0000000000027941 */ /* 0x000fea0003800000 */
.L_x_7655:
        /* <DEDUP_REMOVED lines=18> */
.L_x_7658:
[----:B------:R-:W-:Y:S01]  /*04c0*/  ISETP.GE.AND P0, PT, R7, RZ, PT ;  /* 0x000000ff0700720c */ /* 0x000fe20003f06270 */
[----:B------:R-:W-:-:S12]  /*04d0*/  HFMA2.MMA R3, -RZ, RZ, 1.9599609375, 20144 ;  /* 0x3fd774ebff037435 */ /* 0x000fd800000001ff */
[----:B------:R-:W-:-:S04]  /*04e0*/  @P0 FFMA.FTZ R2, R3, 0.93318945169448852539, -R2 ;  /* 0x3f6ee58103020823 */ /* 0x000fc80000010802 */
[----:B------:R-:W-:Y:S02]  /*04f0*/  @!P0 FFMA.FTZ R2, R3, 0.93318945169448852539, R2 ;  /* 0x3f6ee58103028823 */ /* 0x000fe40000010002 */
.L_x_7659:
[----:B------:R-:W-:Y:S05]  /*0500*/  BSYNC B0 ;  /* 0x0000000000007941 */ /* 0x000fea0003800000 */
.L_x_7657:
        /* <DEDUP_REMOVED lines=11> */
.L_x_7654:
[----:B------:R-:W-:Y:S05]  /*05c0*/  BSYNC B1 ;  /* 0x0000000000017941 */ /* 0x000fea0003800000 */
.L_x_7653:
[----:B0-----:R-:W0:Y:S01]  /*05d0*/  S2R R7, SR_TID.X ;  /* 0x0000000000077919 */ /* 0x001e220000002100 */
[----:B------:R-:W-:Y:S01]  /*05e0*/  BSSY B1, `(.L_x_7660) ;  /* 0x000003d000017945 */ /* 0x000fe20003800000 */
[----:B0-----:R-:W-:-:S04]  /*05f0*/  IADD3 R3, R7, 0x80, RZ ;  /* 0x0000008007037810 */ /* 0x001fc80007ffe0ff */
        /* <DEDUP_REMOVED lines=22> */
[----:B------:R-:W-:Y:S05]  /*0760*/  CALL.REL.NOINC `($__internal_9_$__cuda_sm3x_div_rn_ftz_f32_slowpath) ;  /* 0x00000c3000007944 */ /* 0x000fea0003c00000 */
[----:B0-----:R-:W-:Y:S02]  /*0770*/  IMAD.MOV.U32 R2, RZ, RZ, R14 ;  /* 0x000000ffff027224 */ /* 0x001fe400078e000e */
.L_x_7663:
[----:B------:R-:W-:Y:S05]  /*0780*/  BSYNC B2 ;  /* 0x0000000000027941 */ /* 0x000fea0003800000 */
.L_x_7662:
        /* <DEDUP_REMOVED lines=18> */
.L_x_7665:
[----:B------:R-:W-:Y:S01]  /*08b0*/  ISETP.GE.AND P0, PT, R12, RZ, PT ;  /* 0x000000ff0c00720c */ /* 0x000fe20003f06270 */
[----:B------:R-:W-:-:S12]  /*08c0*/  IMAD.MOV.U32 R3, RZ, RZ, 0x3fd774eb ;  /* 0x3fd774ebff037424 */ /* 0x000fd800078e00ff */
[----:B------:R-:W-:-:S04]  /*08d0*/  @P0 FFMA.FTZ R2, R3, 0.93318945169448852539, -R2 ;  /* 0x3f6ee58103020823 */ /* 0x000fc80000010802 */
[----:B------:R-:W-:Y:S02]  /*08e0*/  @!P0 FFMA.FTZ R2, R3, 0.93318945169448852539, R2 ;  /* 0x3f6ee58103028823 */ /* 0x000fe40000010002 */
.L_x_7666:
[----:B------:R-:W-:Y:S05]  /*08f0*/  BSYNC B0 ;  /* 0x0000000000007941 */ /* 0x000fea0003800000 */
.L_x_7664:
        /* <DEDUP_REMOVED lines=11> */
.L_x_7661:
[----:B------:R-:W-:Y:S05]  /*09b0*/  BSYNC B1 ;  /* 0x0000000000017941 */ /* 0x000fea0003800000 */
.L_x_7660:
[----:B------:R-:W-:Y:S01]  /*09c0*/  IADD3 R3, R7, 0x100, RZ ;  /* 0x0000010007037810 */ /* 0x000fe20007ffe0ff */
[----:B------:R-:W-:Y:S03]  /*09d0*/  BSSY B1, `(.L_x_7667) ;  /* 0x000003c000017945 */ /* 0x000fe60003800000 */
[----:B------:R-:W-:-:S13]  /*09e0*/  ISETP.GE.AND P0, PT, R3, R0, PT ;  /* 0x000000000300720c */ /* 0x000fda0003f06270 */
[----:B------:R-:W-:Y:S05]  /*09f0*/  @P0 BRA `(.L_x_7668) ;  /* 0x0000039000000947 */ /* 0x000fea0003800000 */
[----:B------:R-:W-:Y:S01]  /*0a00*/  ULDC.U16 UR6, c[0x0][0x166] ;  /* 0x0000598000067ab9 */ /* 0x000fe20000000400 */
[----:B-----5:R-:W-:Y:S01]  /*0a10*/  PRMT R13, RZ, 0x5410, R9 ;  /* 0x00005410ff0d7816 */ /* 0x020fe20000000009 */
[----:B------:R-:W-:Y:S01]  /*0a20*/  BSSY B2, `(.L_x_7669) ;  /* 0x0000014000027945 */ /* 0x000fe20003800000 */
[----:B------:R-:W-:-:S03]  /*0a30*/  MOV R12, UR6 ;  /* 0x00000006000c7c02 */ /* 0x000fc60008000f00 */
        /* <DEDUP_REMOVED lines=17> */
[----:B0-----:R-:W-:Y:S02]  /*0b50*/  IMAD.MOV.U32 R2, RZ, RZ, R14 ;  /* 0x000000ffff027224 */ /* 0x001fe400078e000e */
.L_x_7670:
[----:B------:R-:W-:Y:S05]  /*0b60*/  BSYNC B2 ;  /* 0x0000000000027941 */ /* 0x000fea0003800000 */
.L_x_7669:
        /* <DEDUP_REMOVED lines=18> */
.L_x_7672:
[----:B------:R-:W-:Y:S01]  /*0c90*/  ISETP.GE.AND P0, PT, R12, RZ, PT ;  /* 0x000000ff0c00720c */ /* 0x000fe20003f06270 */
[----:B------:R-:W-:-:S12]  /*0ca0*/  IMAD.MOV.U32 R3, RZ, RZ, 0x3fd774eb ;  /* 0x3fd774ebff037424 */ /* 0x000fd800078e00ff */
[----:B------:R-:W-:-:S04]  /*0cb0*/  @P0 FFMA.FTZ R2, R3, 0.93318945169448852539, -R2 ;  /* 0x3f6ee58103020823 */ /* 0x000fc80000010802 */
[----:B------:R-:W-:Y:S02]  /*0cc0*/  @!P0 FFMA.FTZ R2, R3, 0.93318945169448852539, R2 ;  /* 0x3f6ee58103028823 */ /* 0x000fe40000010002 */
.L_x_7673:
[----:B------:R-:W-:Y:S05]  /*0cd0*/  BSYNC B0 ;  /* 0x0000000000007941 */ /* 0x000fea0003800000 */
.L_x_7671:
[C---:B------:R-:W-:Y:S02]  /*0ce0*/  FSETP.NEU.FTZ.AND P0, PT, |R12|.reuse, |R13|, PT ;  /* 0x4000000d0c00720b */ /* 0x040fe40003f1d200 */
[----:B------:R-:W-:Y:S02]  /*0cf0*/  FSETP.NEU.FTZ.AND P1, PT, R9, RZ, PT ;  /* 0x000000ff0900720b */ /* 0x000fe40003f3d000 */
[C---:B------:R-:W-:Y:S01]  /*0d00*/  ISETP.GE.AND P2, PT, R12.reuse, RZ, PT ;  /* 0x000000ff0c00720c */ /* 0x040fe20003f46270 */
        /* <DEDUP_REMOVED lines=8> */
.L_x_7668:
[----:B------:R-:W-:Y:S05]  /*0d90*/  BSYNC B1 ;  /* 0x0000000000017941 */ /* 0x000fea0003800000 */
.L_x_7667:
        /* <DEDUP_REMOVED lines=26> */
.L_x_7677:
[----:B------:R-:W-:Y:S05]  /*0f40*/  BSYNC B2 ;  /* 0x0000000000027941 */ /* 0x000fea0003800000 */
.L_x_7676:
        /* <DEDUP_REMOVED lines=18> */
.L_x_7679:
[----:B------:R-:W-:Y:S01]  /*1070*/  ISETP.GE.AND P0, PT, R12, RZ, PT ;  /* 0x000000ff0c00720c */ /* 0x000fe20003f06270 */
[----:B------:R-:W-:-:S12]  /*1080*/  HFMA2.MMA R3, -RZ, RZ, 1.9599609375, 20144 ;  /* 0x3fd774ebff037435 */ /* 0x000fd800000001ff */
[----:B------:R-:W-:-:S04]  /*1090*/  @P0 FFMA.FTZ R2, R3, 0.93318945169448852539, -R2 ;  /* 0x3f6ee58103020823 */ /* 0x000fc80000010802 */
[----:B------:R-:W-:Y:S02]  /*10a0*/  @!P0 FFMA.FTZ R2, R3, 0.93318945169448852539, R2 ;  /* 0x3f6ee58103028823 */ /* 0x000fe40000010002 */
.L_x_7680:
[----:B------:R-:W-:Y:S05]  /*10b0*/  BSYNC B0 ;  /* 0x0000000000007941 */ /* 0x000fea0003800000 */
.L_x_7678:
        /* <DEDUP_REMOVED lines=11> */
.L_x_7675:
[----:B------:R-:W-:Y:S05]  /*1170*/  BSYNC B1 ;  /* 0x0000000000017941 */ /* 0x000fea0003800000 */
.L_x_7674:
[----:B------:R-:W-:Y:S01]  /*1180*/  ISETP.GE.AND P0, PT, R7, R0, PT ;  /* 0x000000000700720c */ /* 0x000fe20003f06270 */
[----:B------:R-:W-:Y:S01]  /*1190*/  BSSY B0, `(.L_x_7681) ;  /* 0x0000018000007945 */ /* 0x000fe20003800000 */
[----:B------:R-:W-:Y:S11]  /*11a0*/  BSSY B1, `(.L_x_7682) ;  /* 0x0000010000017945 */ /* 0x000ff60003800000 */
[----:B------:R-:W-:Y:S05]  /*11b0*/  @P0 BRA `(.L_x_7683) ;  /* 0x000000e000000947 */ /* 0x000fea0003800000 */
[----:B------:R-:W0:Y:S01]  /*11c0*/  S2R R7, SR_TID.X ;  /* 0x0000000000077919 */ /* 0x000e220000002100 */
[----:B------:R-:W-:Y:S01]  /*11d0*/  IMAD.MOV.U32 R3, RZ, RZ, 0x2 ;  /* 0x00000002ff037424 */ /* 0x000fe200078e00ff */
[----:B0-----:R-:W-:-:S02]  /*11e0*/  LEA R2, R4, R7, 0x9 ;  /* 0x0000000704027211 */ /* 0x001fc400078e48ff */
[----:B------:R-:W-:-:S03]  /*11f0*/  IADD3 R7, R7, 0x80, RZ ;  /* 0x0000008007077810 */ /* 0x000fc60007ffe0ff */
[----:B------:R-:W-:Y:S01]  /*1200*/  IMAD.WIDE.U32 R2, R2, R3, c[0x0][0x168] ;  /* 0x00005a0002027625 */ /* 0x000fe200078e0003 */
[----:B------:R-:W-:-:S04]  /*1210*/  ISETP.GE.AND P0, PT, R7, R0, PT ;  /* 0x000000000700720c */ /* 0x000fc80003f06270 */
[----:B------:R0:W-:Y:S09]  /*1220*/  STG.E.U16 [R2.64], R6 ;  /* 0x0000000602007986 */ /* 0x0001f2000c101504 */
[----:B------:R-:W-:Y:S01]  /*1230*/  @P0 BREAK B1 ;  /* 0x0000000000010942 */ /* 0x000fe20003800000 */
[----:B------:R-:W-:Y:S05]  /*1240*/  @P0 BRA `(.L_x_7684) ;  /* 0x000000c000000947 */ /* 0x000fea0003800000 */
[----:B0-----:R-:W-:Y:S01]  /*1250*/  IMAD R2, R4, 0x200, R7 ;  /* 0x0000020004027824 */ /* 0x001fe200078e0207 */
[----:B------:R-:W-:Y:S01]  /*1260*/  IADD3 R7, R7, 0x80, RZ ;  /* 0x0000008007077810 */ /* 0x000fe20007ffe0ff */
[----:B------:R-:W-:-:S04]  /*1270*/  IMAD.MOV.U32 R3, RZ, RZ, 0x2 ;  /* 0x00000002ff037424 */ /* 0x000fc800078e00ff */
[----:B------:R-:W-:-:S05]  /*1280*/  IMAD.WIDE.U32 R2, R2, R3, c[0x0][0x168] ;  /* 0x00005a0002027625 */ /* 0x000fca00078e0003 */
[----:B-----5:R0:W-:Y:S02]  /*1290*/  STG.E.U16 [R2.64], R11 ;  /* 0x0000000b02007986 */ /* 0x0201e4000c101504 */
.L_x_7683:
[----:B------:R-:W-:Y:S05]  /*12a0*/  BSYNC B1 ;  /* 0x0000000000017941 */ /* 0x000fea0003800000 */
.L_x_7682:
[----:B------:R-:W-:-:S13]  /*12b0*/  ISETP.GE.AND P0, PT, R7, R0, PT ;  /* 0x000000000700720c */ /* 0x000fda0003f06270 */
[----:B0-----:R-:W-:Y:S01]  /*12c0*/  @!P0 LEA R2, R4, R7, 0x9 ;  /* 0x0000000704028211 */ /* 0x001fe200078e48ff */
[----:B------:R-:W-:Y:S01]  /*12d0*/  @!P0 IMAD.MOV.U32 R3, RZ, RZ, 0x2 ;  /* 0x00000002ff038424 */ /* 0x000fe200078e00ff */
[----:B------:R-:W-:-:S03]  /*12e0*/  @!P0 IADD3 R7, R7, 0x80, RZ ;  /* 0x0000008007078810 */ /* 0x000fc60007ffe0ff */
[----:B------:R-:W-:-:S05]  /*12f0*/  @!P0 IMAD.WIDE.U32 R2, R2, R3, c[0x0][0x168] ;  /* 0x00005a0002028625 */ /* 0x000fca00078e0003 */
[----:B-----5:R0:W-:Y:S02]  /*1300*/  @!P0 STG.E.U16 [R2.64], R9 ;  /* 0x0000000902008986 */ /* 0x0201e4000c101504 */
.L_x_7684:
[----:B------:R-:W-:Y:S05]  /*1310*/  BSYNC B0 ;  /* 0x0000000000007941 */ /* 0x000fea0003800000 */
.L_x_7681:
[----:B------:R-:W-:Y:S01]  /*1320*/  WARPSYNC 0xffffffff ;  /* 0xffffffff00007948 */ /* 0x000fe20003800000 */
[----:B------:R-:W-:-:S13]  /*1330*/  ISETP.GE.AND P0, PT, R7, R0, PT ;  /* 0x000000000700720c */ /* 0x000fda0003f06270 */
[----:B------:R-:W-:Y:S05]  /*1340*/  @P0 EXIT ;  /* 0x000000000000094d */ /* 0x000fea0003800000 */
[----:B0-----:R-:W-:Y:S01]  /*1350*/  MOV R3, 0x2 ;  /* 0x0000000200037802 */ /* 0x001fe20000000f00 */
[----:B------:R-:W-:-:S04]  /*1360*/  IMAD R2, R4, 0x200, R7 ;  /* 0x0000020004027824 */ /* 0x000fc800078e0207 */
[----:B------:R-:W-:-:S05]  /*1370*/  IMAD.WIDE.U32 R2, R2, R3, c[0x0][0x168] ;  /* 0x00005a0002027625 */ /* 0x000fca00078e0003 */
[----:B------:R-:W-:Y:S01]  /*1380*/  STG.E.U16 [R2.64], R13 ;  /* 0x0000000d02007986 */ /* 0x000fe2000c101504 */
[----:B------:R-:W-:Y:S05]  /*1390*/  EXIT ;  /* 0x000000000000794d */ /* 0x000fea0003800000 */
        .weak           $__internal_9_$__cuda_sm3x_div_rn_ftz_f32_slowpath
        .type           $__internal_9_$__cuda_sm3x_div_rn_ftz_f32_slowpath,@function
        .size           $__internal_9_$__cuda_sm3x_div_rn_ftz_f32_slowpath,(.L_x_17663 - $__internal_9_$__cuda_sm3x_div_rn_ftz_f32_slowpath)
$__internal_9_$__cuda_sm3x_div_rn_ftz_f32_slowpath:
        /* <DEDUP_REMOVED lines=32> */
.L_x_7687:
[----:B------:R-:W-:Y:S05]  /*15a0*/  BSYNC B3 ;  /* 0x0000000000037941 */ /* 0x000fea0003800000 */
.L_x_7686:
        /* <DEDUP_REMOVED lines=27> */
.L_x_7693:
[----:B------:R-:W-:Y:S02]  /*1760*/  LEA R14, R3, R14, 0x17 ;  /* 0x0000000e030e7211 */ /* 0x000fe400078eb8ff */
.L_x_7694:
[----:B------:R-:W-:Y:S05]  /*1770*/  BSYNC B3 ;  /* 0x0000000000037941 */ /* 0x000fea0003800000 */
.L_x_7692:
[----:B------:R-:W-:Y:S05]  /*1780*/  BRA `(.L_x_7695) ;  /* 0x0000008000007947 */ /* 0x000fea0003800000 */
.L_x_7691:
[----:B------:R-:W-:-:S04]  /*1790*/  LOP3.LUT R14, R8, 0x80000000, R15, 0x48, !PT ;  /* 0x80000000080e7812 */ /* 0x000fc800078e480f */
[----:B------:R-:W-:Y:S01]  /*17a0*/  LOP3.LUT R14, R14, 0x7f800000, RZ, 0xfc, !PT ;  /* 0x7f8000000e0e7812 */ /* 0x000fe200078efcff */
[----:B------:R-:W-:Y:S05]  /*17b0*/  BRA `(.L_x_7695) ;  /* 0x0000005000007947 */ /* 0x000fea0003800000 */
.L_x_7690:
[----:B------:R-:W-:Y:S01]  /*17c0*/  LOP3.LUT R14, R8, 0x80000000, R15, 0x48, !PT ;  /* 0x80000000080e7812 */ /* 0x000fe200078e480f */
[----:B------:R-:W-:Y:S05]  /*17d0*/  BRA `(.L_x_7695) ;  /* 0x0000003000007947 */ /* 0x000fea0003800000 */
.L_x_7689:
[----:B------:R-:W0:Y:S01]  /*17e0*/  MUFU.RSQ R14, -QNAN ;  /* 0xffc00000000e7908 */ /* 0x000e220000001400 */
[----:B------:R-:W-:Y:S05]  /*17f0*/  BRA `(.L_x_7695) ;  /* 0x0000001000007947 */ /* 0x000fea0003800000 */
.L_x_7688:
[----:B------:R-:W-:Y:S02]  /*1800*/  FADD.FTZ R14, R15, R8 ;  /* 0x000000080f0e7221 */ /* 0x000fe40000010000 */
.L_x_7695:
[----:B------:R-:W-:Y:S05]  /*1810*/  BSYNC B0 ;  /* 0x0000000000007941 */ /* 0x000fea0003800000 */
.L_x_7685:
[----:B------:R-:W-:-:S04]  /*1820*/  IMAD.MOV.U32 R3, RZ, RZ, 0x0 ;  /* 0x00000000ff037424 */ /* 0x000fc800078e00ff */
[----:B------:R-:W-:Y:S05]  /*1830*/  RET.REL.NODEC R2 `(_ZN2at6native27unrolled_elementwise_kernelINS0_13BUnaryFunctorIN3c108BFloat16ES4_S4_ZZZNS0_17atan2_kernel_cudaERNS_18TensorIteratorBaseEENKUlvE_clEvENKUlvE2_clEvEUlS4_S4_E_EESt5arrayIPcLm2EELi4E23TrivialOffsetCalculatorILi1EjESF_NS0_6memory15LoadWithoutCastENSG_16StoreWithoutCastEEEviT_T0_T2_T3_T4_T5_) ;  /* 0xffffe7c002007950 */ /* 0x000fea0003c3ffff */
.L_x_7696:
        /* <DEDUP_REMOVED lines=12> */
.L_x_17663:


//--------------------- .text._ZN2at6native29vectorized_elementwise_kernelILi2ENS0_13BUnaryFunctorIN3c108BFloat16ES4_S4_ZZZNS0_17atan2_kernel_cudaERNS_18TensorIteratorBaseEENKUlvE_clEvENKUlvE2_clEvEUlS4_S4_E_EESt5arrayIPcLm2EEEEviT0_T1_ --------------------------
	.section	.text._ZN2at6native29vectorized_elementwise_kernelILi2ENS0_13BUnaryFunctorIN3c108BFloat16ES4_S4_ZZZNS0_17atan2_kernel_cudaERNS_18TensorIteratorBaseEENKUlvE_clEvENKUlvE2_clEvEUlS4_S4_E_EESt5arrayIPcLm2EEEEviT0_T1_,"ax",@progbits
	.sectioninfo	@"SHI_REGISTERS=31"
	.align	128
        .global         _ZN2at6native29vectorized_elementwise_kernelILi2ENS0_13BUnaryFunctorIN3c108BFloat16ES4_S4_ZZZNS0_17atan2_kernel_cudaERNS_18TensorIteratorBaseEENKUlvE_clEvENKUlvE2_clEvEUlS4_S4_E_EESt5arrayIPcLm2EEEEviT0_T1_
        .type           _ZN2at6native29vectorized_elementwise_kernelILi2ENS0_13BUnaryFunctorIN3c108BFloat16ES4_S4_ZZZNS0_17atan2_kernel_cudaERNS_18TensorIteratorBaseEENKUlvE_clEvENKUlvE2_clEvEUlS4_S4_E_EESt5arrayIPcLm2EEEEviT0_T1_,@function
        .size           _ZN2at6native29vectorized_elementwise_kernelILi2ENS0_13BUnaryFunctorIN3c108BFloat16ES4_S4_ZZZNS0_17atan2_kernel_cudaERNS_18TensorIteratorBaseEENKUlvE_clEvENKUlvE2_clEvEUlS4_S4_E_EESt5arrayIPcLm2EEEEviT0_T1_,(.L_x_17664 - _ZN2at6native29vectorized_elementwise_kernelILi2ENS0_13BUnaryFunctorIN3c108BFloat16ES4_S4_ZZZNS0_17atan2_kernel_cudaERNS_18TensorIteratorBaseEENKUlvE_clEvENKUlvE2_clEvEUlS4_S4_E_EESt5arrayIPcLm2EEEEviT0_T1_)
        .other          _ZN2at6native29vectorized_elementwise_kernelILi2ENS0_13BUnaryFunctorIN3c108BFloat16ES4_S4_ZZZNS0_17atan2_kernel_cudaERNS_18TensorIteratorBaseEENKUlvE_clEvENKUlvE2_clEvEUlS4_S4_E_EESt5arrayIPcLm2EEEEviT0_T1_,@"STO_CUDA_ENTRY STV_DEFAULT"
_ZN2at6native29vectorized_elementwise_kernelILi2ENS0_13BUnaryFunctorIN3c108BFloat16ES4_S4_ZZZNS0_17atan2_kernel_cudaERNS_18TensorIteratorBaseEENKUlvE_clEvENKUlvE2_clEvEUlS4_S4_E_EESt5arrayIPcLm2EEEEviT0_T1_:
.text._ZN2at6native29vectorized_elementwise_kernelILi2ENS0_13BUnaryFunctorIN3c108BFloat16ES4_S4_ZZZNS0_17atan2_kernel_cudaERNS_18TensorIteratorBaseEENKUlvE_clEvENKUlvE2_clEvEUlS4_S4_E_EESt5arrayIPcLm2EEEEviT0_T1_:
        /* <DEDUP_REMOVED lines=9> */
[----:B------:R-:W-:-:S06]  /*0090*/  IMAD.WIDE R4, R2, R5, c[0x0][0x170] ;  /* 0x00005c0002047625 */ /* 0x000fcc00078e0205 */
[----:B0-----:R-:W-:-:S05]  /*00a0*/  IMAD.WIDE.U32 R4, R3, 0x4, R4 ;  /* 0x0000000403047825 */ /* 0x001fca00078e0004 */
[----:B------:R0:W2:Y:S01]  /*00b0*/  LDG.E R8, [R4.64] ;  /* 0x0000000404087981 */ /* 0x0000a2000c1e1900 */
[----:B------:R-:W-:Y:S02]  /*00c0*/  ULDC.U16 UR6, c[0x0][0x166] ;  /* 0x0000598000067ab9 */ /* 0x000fe40000000400 */
[----:B------:R-:W-:Y:S01]  /*00d0*/  IMAD.U32 R0, RZ, RZ, UR6 ;  /* 0x00000006ff007e24 */ /* 0x000fe2000f8e00ff */
[----:B------:R0:W5:Y:S04]  /*00e0*/  LDG.E R10, [R4.64+0x200] ;  /* 0x00020004040a7981 */ /* 0x000168000c1e1900 */
[----:B------:R0:W5:Y:S04]  /*00f0*/  LDG.E R16, [R4.64+0x400] ;  /* 0x0004000404107981 */ /* 0x000168000c1e1900 */
[----:B------:R0:W5:Y:S01]  /*0100*/  LDG.E R15, [R4.64+0x600] ;  /* 0x00060004040f7981 */ /* 0x000162000c1e1900 */
[----:B------:R-:W-:Y:S01]  /*0110*/  BSSY B2, `(.L_x_7698) ;  /* 0x0000012000027945 */ /* 0x000fe20003800000 */
        /* <DEDUP_REMOVED lines=16> */
[----:B-----5:R-:W-:Y:S05]  /*0220*/  CALL.REL.NOINC `($__internal_10_$__cuda_sm3x_div_rn_ftz_f32_slowpath) ;  /* 0x0000406000007944 */ /* 0x020fea0003c00000 */
.L_x_7699:
[----:B------:R-:W-:Y:S05]  /*0230*/  BSYNC B2 ;  /* 0x0000000000027941 */ /* 0x000fea0003800000 */
.L_x_7698:
        /* <DEDUP_REMOVED lines=18> */
.L_x_7701:
[----:B------:R-:W-:Y:S02]  /*0360*/  ISETP.GE.AND P0, PT, R4, RZ, PT ;  /* 0x000000ff0400720c */ /* 0x000fe40003f06270 */
[----:B------:R-:W-:-:S11]  /*0370*/  MOV R5, 0x3fd774eb ;  /* 0x3fd774eb00057802 */ /* 0x000fd60000000f00 */
[----:B------:R-:W-:-:S04]  /*0380*/  @P0 FFMA.FTZ R12, R5, 0.93318945169448852539, -R12 ;  /* 0x3f6ee581050c0823 */ /* 0x000fc8000001080c */
[----:B------:R-:W-:Y:S02]  /*0390*/  @!P0 FFMA.FTZ R12, R5, 0.93318945169448852539, R12 ;  /* 0x3f6ee581050c8823 */ /* 0x000fe4000001000c */
.L_x_7702:
[----:B------:R-:W-:Y:S05]  /*03a0*/  BSYNC B0 ;  /* 0x0000000000007941 */ /* 0x000fea0003800000 */
.L_x_7700:
[----:B------:R-:W-:Y:S01]  /*03b0*/  ULDC.U16 UR6, c[0x0][0x166] ;  /* 0x0000598000067ab9 */ /* 0x000fe20000000400 */
[----:B------:R-:W-:Y:S01]  /*03c0*/  PRMT R8, RZ, 0x7610, R8 ;  /* 0x00007610ff087816 */ /* 0x000fe20000000008 */
[----:B------:R-:W-:Y:S01]  /*03d0*/  IMAD.U32 R5, RZ, RZ, UR6 ;  /* 0x00000006ff057e24 */ /* 0x000fe2000f8e00ff */
[----:B------:R-:W-:Y:S01]  /*03e0*/  FSETP.NEU.FTZ.AND P0, PT, |R4|, |R9|, PT ;  /* 0x400000090400720b */ /* 0x000fe20003f1d200 */
[----:B------:R-:W-:Y:S01]  /*03f0*/  HFMA2.MMA R13, -RZ, RZ, 2.04296875, -15.78125 ;  /* 0x4016cbe4ff0d7435 */ /* 0x000fe200000001ff */
[----:B------:R-:W-:Y:S01]  /*0400*/  FSETP.NEU.FTZ.AND P1, PT, R11, RZ, PT ;  /* 0x000000ff0b00720b */ /* 0x000fe20003f3d000 */
[----:B------:R-:W-:Y:S01]  /*0410*/  FADD.FTZ R0, |R8|, -RZ ;  /* 0x800000ff08007221 */ /* 0x000fe20000010200 */
[----:B------:R-:W-:Y:S01]  /*0420*/  PRMT R5, RZ, 0x5410, R5 ;  /* 0x00005410ff057816 */ /* 0x000fe20000000005 */
[----:B------:R-:W-:Y:S01]  /*0430*/  BSSY B2, `(.L_x_7703) ;  /* 0x0000017000027945 */ /* 0x000fe20003800000 */
[----:B------:R-:W-:Y:S01]  /*0440*/  ISETP.GE.AND P3, PT, R4, RZ, PT ;  /* 0x000000ff0400720c */ /* 0x000fe20003f66270 */
[----:B------:R-:W-:Y:S01]  /*0450*/  FADD.FTZ R4, |R9|, |R4| ;  /* 0x4000000409047221 */ /* 0x000fe20000010200 */
[----:B------:R-:W-:Y:S01]  /*0460*/  FSETP.GT.FTZ.AND P2, PT, |R8|, |R5|, PT ;  /* 0x400000050800720b */ /* 0x000fe20003f54200 */
[----:B------:R-:W-:-:S04]  /*0470*/  FADD.FTZ R19, |R5|, -RZ ;  /* 0x800000ff05137221 */ /* 0x000fc80000010200 */
[----:B------:R-:W-:Y:S02]  /*0480*/  @!P0 FSEL R12, R13, 0.78539818525314331055, !P3 ;  /* 0x3f490fdb0d0c8808 */ /* 0x000fe40005800000 */
[----:B------:R-:W-:Y:S02]  /*0490*/  FSEL R7, R0, R19, P2 ;  /* 0x0000001300077208 */ /* 0x000fe40001000000 */
[----:B------:R-:W-:Y:S02]  /*04a0*/  FSEL R19, R19, R0, P2 ;  /* 0x0000000013137208 */ /* 0x000fe40001000000 */
[----:B------:R-:W0:Y:S01]  /*04b0*/  MUFU.RCP R6, R7 ;  /* 0x0000000700067308 */ /* 0x000e220000001000 */
[----:B------:R-:W-:Y:S02]  /*04c0*/  @!P1 FSEL R12, RZ, 3.1415927410125732422, P3 ;  /* 0x40490fdbff0c9808 */ /* 0x000fe40001800000 */
[----:B------:R-:W-:Y:S02]  /*04d0*/  FSETP.GTU.FTZ.AND P0, PT, |R4|, +INF , PT ;  /* 0x7f8000000400780b */ /* 0x000fe40003f1c200 */
[----:B------:R-:W-:-:S03]  /*04e0*/  LOP3.LUT R9, R12, 0x80000000, R9, 0xb8, !PT ;  /* 0x800000000c097812 */ /* 0x000fc600078eb809 */
[----:B------:R-:W1:Y:S01]  /*04f0*/  FCHK P1, R19, R7 ;  /* 0x0000000713007302 */ /* 0x000e620000020000 */
        /* <DEDUP_REMOVED lines=9> */
[----:B-----5:R-:W-:Y:S05]  /*0590*/  CALL.REL.NOINC `($__internal_10_$__cuda_sm3x_div_rn_ftz_f32_slowpath) ;  /* 0x00003cf000007944 */ /* 0x020fea0003c00000 */
.L_x_7704:
[----:B------:R-:W-:Y:S05]  /*05a0*/  BSYNC B2 ;  /* 0x0000000000027941 */ /* 0x000fea0003800000 */
.L_x_7703:
        /* <DEDUP_REMOVED lines=18> */
.L_x_7706:
[----:B------:R-:W-:Y:S01]  /*06d0*/  ISETP.GE.AND P0, PT, R5, RZ, PT ;  /* 0x000000ff0500720c */ /* 0x000fe20003f06270 */
[----:B------:R-:W-:-:S12]  /*06e0*/  HFMA2.MMA R9, -RZ, RZ, 1.9599609375, 20144 ;  /* 0x3fd774ebff097435 */ /* 0x000fd800000001ff */
[----:B------:R-:W-:-:S04]  /*06f0*/  @P0 FFMA.FTZ R12, R9, 0.93318945169448852539, -R12 ;  /* 0x3f6ee581090c0823 */ /* 0x000fc8000001080c */
[----:B------:R-:W-:Y:S02]  /*0700*/  @!P0 FFMA.FTZ R12, R9, 0.93318945169448852539, R12 ;  /* 0x3f6ee581090c8823 */ /* 0x000fe4000001000c */
.L_x_7707:
[----:B------:R-:W-:Y:S05]  /*0710*/  BSYNC B0 ;  /* 0x0000000000007941 */ /* 0x000fea0003800000 */
.L_x_7705:
[----:B------:R-:W-:Y:S01]  /*0720*/  ULDC.U16 UR6, c[0x0][0x166] ;  /* 0x0000598000067ab9 */ /* 0x000fe20000000400 */
[----:B-----5:R-:W-:Y:S01]  /*0730*/  PRMT R9, RZ, 0x5410, R10 ;  /* 0x00005410ff097816 */ /* 0x020fe2000000000a */
[----:B------:R-:W-:Y:S01]  /*0740*/  IMAD.U32 R6, RZ, RZ, UR6 ;  /* 0x00000006ff067e24 */ /* 0x000fe2000f8e00ff */
[----:B------:R-:W-:Y:S01]  /*0750*/  FSETP.NEU.FTZ.AND P0, PT, |R5|, |R8|, PT ;  /* 0x400000080500720b */ /* 0x000fe20003f1d200 */
[----:B------:R-:W-:Y:S01]  /*0760*/  HFMA2.MMA R13, -RZ, RZ, 2.04296875, -15.78125 ;  /* 0x4016cbe4ff0d7435 */ /* 0x000fe200000001ff */
[----:B------:R-:W-:Y:S01]  /*0770*/  FSETP.NEU.FTZ.AND P1, PT, R7, RZ, PT ;  /* 0x000000ff0700720b */ /* 0x000fe20003f3d000 */
[----:B------:R-:W-:Y:S01]  /*0780*/  FADD.FTZ R0, |R9|, -RZ ;  /* 0x800000ff09007221 */ /* 0x000fe20000010200 */
[----:B------:R-:W-:Y:S01]  /*0790*/  PRMT R6, RZ, 0x5410, R6 ;  /* 0x00005410ff067816 */ /* 0x000fe20000000006 */
[----:B------:R-:W-:Y:S01]  /*07a0*/  BSSY B2, `(.L_x_7708) ;  /* 0x0000016000027945 */ /* 0x000fe20003800000 */
[C---:B------:R-:W-:Y:S01]  /*07b0*/  ISETP.GE.AND P3, PT, R5.reuse, RZ, PT ;  /* 0x000000ff0500720c */ /* 0x040fe20003f66270 */
        /* <DEDUP_REMOVED lines=18> */
[----:B------:R-:W-:Y:S02]  /*08e0*/  MOV R0, 0x900 ;  /* 0x0000090000007802 */ /* 0x000fe40000000f00 */
[----:B------:R-:W-:Y:S05]  /*08f0*/  CALL.REL.NOINC `($__internal_10_$__cuda_sm3x_div_rn_ftz_f32_slowpath) ;  /* 0x0000399000007944 */ /* 0x000fea0003c00000 */
.L_x_7709:
[----:B------:R-:W-:Y:S05]  /*0900*/  BSYNC B2 ;  /* 0x0000000000027941 */ /* 0x000fea0003800000 */
.L_x_7708:
        /* <DEDUP_REMOVED lines=18> */
.L_x_7711:
[----:B------:R-:W-:Y:S01]  /*0a30*/  ISETP.GE.AND P0, PT, R6, RZ, PT ;  /* 0x000000ff0600720c */ /* 0x000fe20003f06270 */
[----:B------:R-:W-:-:S12]  /*0a40*/  IMAD.MOV.U32 R7, RZ, RZ, 0x3fd774eb ;  /* 0x3fd774ebff077424 */ /* 0x000fd800078e00ff */
[----:B------:R-:W-:-:S04]  /*0a50*/  @P0 FFMA.FTZ R12, R7, 0.93318945169448852539, -R12 ;  /* 0x3f6ee581070c0823 */ /* 0x000fc8000001080c */
[----:B------:R-:W-:Y:S02]  /*0a60*/  @!P0 FFMA.FTZ R12, R7, 0.93318945169448852539, R12 ;  /* 0x3f6ee581070c8823 */ /* 0x000fe4000001000c */
.L_x_7712:
[----:B------:R-:W-:Y:S05]  /*0a70*/  BSYNC B0 ;  /* 0x0000000000007941 */ /* 0x000fea0003800000 */
.L_x_7710:
[----:B------:R-:W-:Y:S01]  /*0a80*/  ULDC.U16 UR6, c[0x0][0x166] ;  /* 0x0000598000067ab9 */ /* 0x000fe20000000400 */
[----:B------:R-:W-:Y:S01]  /*0a90*/  PRMT R10, RZ, 0x7610, R10 ;  /* 0x00007610ff0a7816 */ /* 0x000fe2000000000a */
[----:B------:R-:W-:Y:S01]  /*0aa0*/  IMAD.MOV.U32 R13, RZ, RZ, 0x4016cbe4 ;  /* 0x4016cbe4ff0d7424 */ /* 0x000fe200078e00ff */
[----:B------:R-:W-:Y:S01]  /*0ab0*/  MOV R7, UR6 ;  /* 0x0000000600077c02 */ /* 0x000fe20008000f00 */
[----:B------:R-:W-:Y:S01]  /*0ac0*/  BSSY B2, `(.L_x_7713) ;  /* 0x000001b000027945 */ /* 0x000fe20003800000 */
[----:B------:R-:W-:Y:S01]  /*0ad0*/  FSETP.NEU.FTZ.AND P0, PT, |R6|, |R9|, PT ;  /* 0x400000090600720b */ /* 0x000fe20003f1d200 */
[C---:B------:R-:W-:Y:S01]  /*0ae0*/  FADD.FTZ R0, |R10|.reuse, -RZ ;  /* 0x800000ff0a007221 */ /* 0x040fe20000010200 */
[----:B------:R-:W-:Y:S02]  /*0af0*/  PRMT R7, RZ, 0x5410, R7 ;  /* 0x00005410ff077816 */ /* 0x000fe40000000007 */
[----:B------:R-:W-:Y:S02]  /*0b00*/  FSETP.NEU.FTZ.AND P1, PT, R11, RZ, PT ;  /* 0x000000ff0b00720b */ /* 0x000fe40003f3d000 */
[----:B------:R-:W-:Y:S01]  /*0b10*/  FSETP.GT.FTZ.AND P2, PT, |R10|, |R7|, PT ;  /* 0x400000070a00720b */ /* 0x000fe20003f54200 */
[----:B------:R-:W-:Y:S01]  /*0b20*/  FADD.FTZ R19, |R7|, -RZ ;  /* 0x800000ff07137221 */ /* 0x000fe20000010200 */
[C---:B------:R-:W-:Y:S01]  /*0b30*/  ISETP.GE.AND P3, PT, R6.reuse, RZ, PT ;  /* 0x000000ff0600720c */ /* 0x040fe20003f66270 */
[----:B------:R-:W-:-:S03]  /*0b40*/  FADD.FTZ R6, |R6|, |R9| ;  /* 0x4000000906067221 */ /* 0x000fc60000010200 */
[----:B------:R-:W-:Y:S02]  /*0b50*/  FSEL R17, R0, R19, P2 ;  /* 0x0000001300117208 */ /* 0x000fe40001000000 */
[----:B------:R-:W-:Y:S02]  /*0b60*/  FSEL R19, R19, R0, P2 ;  /* 0x0000000013137208 */ /* 0x000fe40001000000 */
[----:B------:R-:W0:Y:S01]  /*0b70*/  MUFU.RCP R8, R17 ;  /* 0x0000001100087308 */ /* 0x000e220000001000 */
[----:B------:R-:W-:Y:S02]  /*0b80*/  @!P0 FSEL R12, R13, 0.78539818525314331055, !P3 ;  /* 0x3f490fdb0d0c8808 */ /* 0x000fe40005800000 */
[----:B------:R-:W-:Y:S02]  /*0b90*/  @!P1 FSEL R12, RZ, 3.1415927410125732422, P3 ;  /* 0x40490fdbff0c9808 */ /* 0x000fe40001800000 */
[----:B------:R-:W-:Y:S02]  /*0ba0*/  FSETP.GTU.FTZ.AND P0, PT, |R6|, +INF , PT ;  /* 0x7f8000000600780b */ /* 0x000fe40003f1c200 */
[----:B------:R-:W-:Y:S01]  /*0bb0*/  LOP3.LUT R9, R12, 0x80000000, R9, 0xb8, !PT ;  /* 0x800000000c097812 */ /* 0x000fe200078eb809 */
[----:B------:R-:W1:Y:S03]  /*0bc0*/  FCHK P1, R19, R17 ;  /* 0x0000001113007302 */ /* 0x000e660000020000 */
        /* <DEDUP_REMOVED lines=9> */
[----:B------:R-:W-:Y:S05]  /*0c60*/  CALL.REL.NOINC `($__internal_10_$__cuda_sm3x_div_rn_ftz_f32_slowpath) ;  /* 0x0000362000007944 */ /* 0x000fea0003c00000 */
.L_x_7714:
[----:B------:R-:W-:Y:S05]  /*0c70*/  BSYNC B2 ;  /* 0x0000000000027941 */ /* 0x000fea0003800000 */
.L_x_7713:
        /* <DEDUP_REMOVED lines=18> */
.L_x_7716:
[----:B------:R-:W-:Y:S01]  /*0da0*/  ISETP.GE.AND P0, PT, R7, RZ, PT ;  /* 0x000000ff0700720c */ /* 0x000fe20003f06270 */
[----:B------:R-:W-:-:S12]  /*0db0*/  IMAD.MOV.U32 R9, RZ, RZ, 0x3fd774eb ;  /* 0x3fd774ebff097424 */ /* 0x000fd800078e00ff */
[----:B------:R-:W-:-:S04]  /*0dc0*/  @P0 FFMA.FTZ R12, R9, 0.93318945169448852539, -R12 ;  /* 0x3f6ee581090c0823 */ /* 0x000fc8000001080c */
[----:B------:R-:W-:Y:S02]  /*0dd0*/  @!P0 FFMA.FTZ R12, R9, 0.93318945169448852539, R12 ;  /* 0x3f6ee581090c8823 */ /* 0x000fe4000001000c */
.L_x_7717:
[----:B------:R-:W-:Y:S05]  /*0de0*/  BSYNC B0 ;  /* 0x0000000000007941 */ /* 0x000fea0003800000 */
.L_x_7715:
[----:B------:R-:W-:Y:S01]  /*0df0*/  ULDC.U16 UR6, c[0x0][0x166] ;  /* 0x0000598000067ab9 */ /* 0x000fe20000000400 */
[----:B------:R-:W-:Y:S01]  /*0e00*/  PRMT R9, RZ, 0x5410, R16 ;  /* 0x00005410ff097816 */ /* 0x000fe20000000010 */
[----:B------:R-:W-:Y:S01]  /*0e10*/  BSSY B2, `(.L_x_7718) ;  /* 0x000001c000027945 */ /* 0x000fe20003800000 */
[----:B------:R-:W-:Y:S02]  /*0e20*/  MOV R8, UR6 ;  /* 0x0000000600087c02 */ /* 0x000fe40008000f00 */
[----:B------:R-:W-:Y:S01]  /*0e30*/  FSETP.NEU.FTZ.AND P0, PT, |R7|, |R10|, PT ;  /* 0x4000000a0700720b */ /* 0x000fe20003f1d200 */
[----:B------:R-:W-:Y:S01]  /*0e40*/  FADD.FTZ R0, |R9|, -RZ ;  /* 0x800000ff09007221 */ /* 0x000fe20000010200 */
[----:B------:R-:W-:Y:S02]  /*0e50*/  PRMT R8, RZ, 0x5410, R8 ;  /* 0x00005410ff087816 */ /* 0x000fe40000000008 */
[----:B------:R-:W-:Y:S01]  /*0e60*/  FSETP.NEU.FTZ.AND P1, PT, R17, RZ, PT ;  /* 0x000000ff1100720b */ /* 0x000fe20003f3d000 */
[----:B------:R-:W-:Y:S01]  /*0e70*/  IMAD.MOV.U32 R17, RZ, RZ, 0x4016cbe4 ;  /* 0x4016cbe4ff117424 */ /* 0x000fe200078e00ff */
        /* <DEDUP_REMOVED lines=9> */
[C---:B------:R-:W-:Y:S02]  /*0f10*/  FSETP.GTU.FTZ.AND P0, PT, |R7|.reuse, +INF , PT ;  /* 0x7f8000000700780b */ /* 0x040fe40003f1c200 */
        /* <DEDUP_REMOVED lines=11> */
.L_x_7719:
[----:B------:R-:W-:Y:S05]  /*0fd0*/  BSYNC B2 ;  /* 0x0000000000027941 */ /* 0x000fea0003800000 */
.L_x_7718:
        /* <DEDUP_REMOVED lines=18> */
.L_x_7721:
[----:B------:R-:W-:Y:S02]  /*1100*/  ISETP.GE.AND P0, PT, R8, RZ, PT ;  /* 0x000000ff0800720c */ /* 0x000fe40003f06270 */
[----:B------:R-:W-:-:S11]  /*1110*/  MOV R13, 0x3fd774eb ;  /* 0x3fd774eb000d7802 */ /* 0x000fd60000000f00 */
[----:B------:R-:W-:-:S04]  /*1120*/  @P0 FFMA.FTZ R12, R13, 0.93318945169448852539, -R12 ;  /* 0x3f6ee5810d0c0823 */ /* 0x000fc8000001080c */
[----:B------:R-:W-:Y:S02]  /*1130*/  @!P0 FFMA.FTZ R12, R13, 0.93318945169448852539, R12 ;  /* 0x3f6ee5810d0c8823 */ /* 0x000fe4000001000c */
.L_x_7722:
[----:B------:R-:W-:Y:S05]  /*1140*/  BSYNC B0 ;  /* 0x0000000000007941 */ /* 0x000fea0003800000 */
.L_x_7720:
[----:B------:R-:W-:Y:S01]  /*1150*/  ULDC.U16 UR6, c[0x0][0x166] ;  /* 0x0000598000067ab9 */ /* 0x000fe20000000400 */
[----:B------:R-:W-:Y:S01]  /*1160*/  PRMT R16, RZ, 0x7610, R16 ;  /* 0x00007610ff107816 */ /* 0x000fe20000000010 */
[----:B------:R-:W-:Y:S01]  /*1170*/  IMAD.U32 R17, RZ, RZ, UR6 ;  /* 0x00000006ff117e24 */ /* 0x000fe2000f8e00ff */
[----:B------:R-:W-:Y:S01]  /*1180*/  FSETP.NEU.FTZ.AND P0, PT, |R8|, |R9|, PT ;  /* 0x400000090800720b */ /* 0x000fe20003f1d200 */
[----:B------:R-:W-:Y:S01]  /*1190*/  BSSY B2, `(.L_x_7723) ;  /* 0x000001b000027945 */ /* 0x000fe20003800000 */
[----:B------:R-:W-:Y:S01]  /*11a0*/  FSETP.NEU.FTZ.AND P1, PT, R11, RZ, PT ;  /* 0x000000ff0b00720b */ /* 0x000fe20003f3d000 */
[----:B------:R-:W-:Y:S01]  /*11b0*/  FADD.FTZ R0, |R16|, -RZ ;  /* 0x800000ff10007221 */ /* 0x000fe20000010200 */
[----:B------:R-:W-:Y:S01]  /*11c0*/  PRMT R17, RZ, 0x5410, R17 ;  /* 0x00005410ff117816 */ /* 0x000fe20000000011 */
[----:B------:R-:W-:Y:S01]  /*11d0*/  HFMA2.MMA R11, -RZ, RZ, 2.04296875, -15.78125 ;  /* 0x4016cbe4ff0b7435 */ /* 0x000fe200000001ff */
[C---:B------:R-:W-:Y:S01]  /*11e0*/  ISETP.GE.AND P3, PT, R8.reuse, RZ, PT ;  /* 0x000000ff0800720c */ /* 0x040fe20003f66270 */
[----:B------:R-:W-:Y:S01]  /*11f0*/  FADD.FTZ R8, |R8|, |R9| ;  /* 0x4000000908087221 */ /* 0x000fe20000010200 */
[----:B------:R-:W-:Y:S01]  /*1200*/  FSETP.GT.FTZ.AND P2, PT, |R16|, |R17|, PT ;  /* 0x400000111000720b */ /* 0x000fe20003f54200 */
[----:B------:R-:W-:-:S05]  /*1210*/  FADD.FTZ R19, |R17|, -RZ ;  /* 0x800000ff11137221 */ /* 0x000fca0000010200 */
        /* <DEDUP_REMOVED lines=17> */
[----:B------:R-:W-:Y:S05]  /*1330*/  CALL.REL.NOINC `($__internal_10_$__cuda_sm3x_div_rn_ftz_f32_slowpath) ;  /* 0x00002f5000007944 */ /* 0x000fea0003c00000 */
.L_x_7724:
[----:B------:R-:W-:Y:S05]  /*1340*/  BSYNC B2 ;  /* 0x0000000000027941 */ /* 0x000fea0003800000 */
.L_x_7723:
        /* <DEDUP_REMOVED lines=18> */
.L_x_7726:
[----:B------:R-:W-:Y:S01]  /*1470*/  ISETP.GE.AND P0, PT, R17, RZ, PT ;  /* 0x000000ff1100720c */ /* 0x000fe20003f06270 */
[----:B------:R-:W-:-:S12]  /*1480*/  HFMA2.MMA R9, -RZ, RZ, 1.9599609375, 20144 ;  /* 0x3fd774ebff097435 */ /* 0x000fd800000001ff */
[----:B------:R-:W-:-:S04]  /*1490*/  @P0 FFMA.FTZ R12, R9, 0.93318945169448852539, -R12 ;  /* 0x3f6ee581090c0823 */ /* 0x000fc8000001080c */
[----:B------:R-:W-:Y:S02]  /*14a0*/  @!P0 FFMA.FTZ R12, R9, 0.93318945169448852539, R12 ;  /* 0x3f6ee581090c8823 */ /* 0x000fe4000001000c */
.L_x_7727:
[----:B------:R-:W-:Y:S05]  /*14b0*/  BSYNC B0 ;  /* 0x0000000000007941 */ /* 0x000fea0003800000 */
.L_x_7725:
        /* <DEDUP_REMOVED lines=30> */
.L_x_7729:
[----:B------:R-:W-:Y:S05]  /*16a0*/  BSYNC B2 ;  /* 0x0000000000027941 */ /* 0x000fea0003800000 */
.L_x_7728:
        /* <DEDUP_REMOVED lines=18> */
.L_x_7731:
[----:B------:R-:W-:Y:S01]  /*17d0*/  ISETP.GE.AND P0, PT, R10, RZ, PT ;  /* 0x000000ff0a00720c */ /* 0x000fe20003f06270 */
[----:B------:R-:W-:-:S12]  /*17e0*/  IMAD.MOV.U32 R13, RZ, RZ, 0x3fd774eb ;  /* 0x3fd774ebff0d7424 */ /* 0x000fd800078e00ff */
[----:B------:R-:W-:-:S04]  /*17f0*/  @P0 FFMA.FTZ R12, R13, 0.93318945169448852539, -R12 ;  /* 0x3f6ee5810d0c0823 */ /* 0x000fc8000001080c */
[----:B------:R-:W-:Y:S02]  /*1800*/  @!P0 FFMA.FTZ R12, R13, 0.93318945169448852539, R12 ;  /* 0x3f6ee5810d0c8823 */ /* 0x000fe4000001000c */
.L_x_7732:
[----:B------:R-:W-:Y:S05]  /*1810*/  BSYNC B0 ;  /* 0x0000000000007941 */ /* 0x000fea0003800000 */
.L_x_7730:
        /* <DEDUP_REMOVED lines=31> */
.L_x_7734:
[----:B------:R-:W-:Y:S05]  /*1a10*/  BSYNC B2 ;  /* 0x0000000000027941 */ /* 0x000fea0003800000 */
.L_x_7733:
        /* <DEDUP_REMOVED lines=18> */
.L_x_7736:
[----:B------:R-:W-:Y:S01]  /*1b40*/  ISETP.GE.AND P0, PT, R16, RZ, PT ;  /* 0x000000ff1000720c */ /* 0x000fe20003f06270 */
[----:B------:R-:W-:-:S12]  /*1b50*/  IMAD.MOV.U32 R0, RZ, RZ, 0x3fd774eb ;  /* 0x3fd774ebff007424 */ /* 0x000fd800078e00ff */
[----:B------:R-:W-:-:S04]  /*1b60*/  @P0 FFMA.FTZ R11, R0, 0.93318945169448852539, -R11 ;  /* 0x3f6ee581000b0823 */ /* 0x000fc8000001080b */
[----:B------:R-:W-:Y:S02]  /*1b70*/  @!P0 FFMA.FTZ R11, R0, 0.93318945169448852539, R11 ;  /* 0x3f6ee581000b8823 */ /* 0x000fe4000001000b */
.L_x_7737:
[----:B------:R-:W-:Y:S05]  /*1b80*/  BSYNC B0 ;  /* 0x0000000000007941 */ /* 0x000fea0003800000 */
.L_x_7735:
[----:B------:R-:W-:Y:S01]  /*1b90*/  FSETP.NEU.FTZ.AND P0, PT, |R16|, |R15|, PT ;  /* 0x4000000f1000720b */ /* 0x000fe20003f1d200 */
[----:B------:R-:W-:Y:S01]  /*1ba0*/  IMAD.MOV.U32 R10, RZ, RZ, 0x4016cbe4 ;  /* 0x4016cbe4ff0a7424 */ /* 0x000fe200078e00ff */
[----:B------:R-:W-:Y:S02]  /*1bb0*/  FSETP.NEU.FTZ.AND P1, PT, R18, RZ, PT ;  /* 0x000000ff1200720b */ /* 0x000fe40003f3d000 */
[----:B------:R-:W-:Y:S01]  /*1bc0*/  MOV R0, R11 ;  /* 0x0000000b00007202 */ /* 0x000fe20000000f00 */
[----:B------:R-:W-:Y:S01]  /*1bd0*/  HFMA2.MMA R11, -RZ, RZ, 0, 1.1920928955078125e-07 ;  /* 0x00000002ff0b7435 */ /* 0x000fe200000001ff */
[C---:B------:R-:W-:Y:S01]  /*1be0*/  ISETP.GE.AND P2, PT, R16.reuse, RZ, PT ;  /* 0x000000ff1000720c */ /* 0x040fe20003f46270 */
        /* <DEDUP_REMOVED lines=11> */
[----:B------:R-:W-:Y:S02]  /*1ca0*/  STG.E [R10.64], R5 ;  /* 0x000000050a007986 */ /* 0x000fe4000c101904 */
[----:B------:R-:W-:Y:S02]  /*1cb0*/  F2FP.BF16.PACK_AB R9, R16, R9 ;  /* 0x000000091009723e */ /* 0x000fe400000010ff */
[----:B------:R-:W-:Y:S04]  /*1cc0*/  STG.E [R10.64+0x200], R7 ;  /* 0x000200070a007986 */ /* 0x000fe8000c101904 */
[----:B------:R-:W-:Y:S04]  /*1cd0*/  STG.E [R10.64+0x400], R17 ;  /* 0x000400110a007986 */ /* 0x000fe8000c101904 */
[----:B------:R-:W-:Y:S01]  /*1ce0*/  STG.E [R10.64+0x600], R9 ;  /* 0x000600090a007986 */ /* 0x000fe2000c101904 */
[----:B------:R-:W-:Y:S05]  /*1cf0*/  EXIT ;  /* 0x000000000000794d */ /* 0x000fea0003800000 */
.L_x_7697:
[----:B------:R-:W0:Y:S01]  /*1d00*/  S2R R5, SR_TID.X ;  /* 0x0000000000057919 */ /* 0x000e220000002100 */
[----:B------:R-:W-:-:S02]  /*1d10*/  PRMT R28, RZ, 0x7610, R28 ;  /* 0x00007610ff1c7816 */ /* 0x000fc4000000001c */
[----:B------:R-:W-:Y:S02]  /*1d20*/  PRMT R0, RZ, 0x7610, R0 ;  /* 0x00007610ff007816 */ /* 0x000fe40000000000 */
[----:B------:R-:W-:Y:S02]  /*1d30*/  PRMT R8, RZ, 0x7610, R8 ;  /* 0x00007610ff087816 */ /* 0x000fe40000000008 */
[----:B0-----:R-:W-:-:S13]  /*1d40*/  ISETP.GE.AND P0, PT, R5, R18, PT ;  /* 0x000000120500720c */ /* 0x001fda0003f06270 */
[----:B------:R-:W-:Y:S01]  /*1d50*/  @!P0 IMAD.IADD R22, R2, 0x1, R5 ;  /* 0x0000000102168824 */ /* 0x000fe200078e0205 */
[----:B------:R-:W-:Y:S02]  /*1d60*/  @!P0 IADD3 R5, R5, 0x80, RZ ;  /* 0x0000008005058810 */ /* 0x000fe40007ffe0ff */
[----:B------:R-:W-:Y:S02]  /*1d70*/  @!P0 MOV R23, 0x2 ;  /* 0x0000000200178802 */ /* 0x000fe40000000f00 */
[----:B------:R-:W-:-:S03]  /*1d80*/  ISETP.GE.AND P6, PT, R5, R18, PT ;  /* 0x000000120500720c */ /* 0x000fc60003fc6270 */
[----:B------:R-:W-:-:S05]  /*1d90*/  @!P0 IMAD.WIDE.U32 R22, R22, R23, c[0x0][0x170] ;  /* 0x00005c0016168625 */ /* 0x000fca00078e0017 */
[----:B------:R0:W5:Y:S05]  /*1da0*/  @!P0 LDG.E.U16 R0, [R22.64] ;  /* 0x0000000416008981 */ /* 0x00016a000c1e1500 */
[----:B------:R-:W-:Y:S01]  /*1db0*/  @!P6 IADD3 R10, R2, R5, RZ ;  /* 0x00000005020ae210 */ /* 0x000fe20007ffe0ff */
[----:B------:R-:W-:Y:S01]  /*1dc0*/  @!P6 IMAD.MOV.U32 R11, RZ, RZ, 0x2 ;  /* 0x00000002ff0be424 */ /* 0x000fe200078e00ff */
[----:B------:R-:W-:-:S03]  /*1dd0*/  @!P6 IADD3 R5, R5, 0x80, RZ ;  /* 0x000000800505e810 */ /* 0x000fc60007ffe0ff */
[----:B------:R-:W-:Y:S01]  /*1de0*/  @!P6 IMAD.WIDE.U32 R10, R10, R11, c[0x0][0x170] ;  /* 0x00005c000a0ae625 */ /* 0x000fe200078e000b */
[----:B------:R-:W-:-:S04]  /*1df0*/  ISETP.GE.AND P5, PT, R5, R18, PT ;  /* 0x000000120500720c */ /* 0x000fc80003fa6270 */
[----:B------:R1:W5:Y:S09]  /*1e00*/  @!P6 LDG.E.U16 R28, [R10.64] ;  /* 0x000000040a1ce981 */ /* 0x000372000c1e1500 */
[----:B------:R-:W-:Y:S01]  /*1e10*/  @!P5 IMAD.IADD R6, R2, 0x1, R5 ;  /* 0x000000010206d824 */ /* 0x000fe200078e0205 */
[----:B------:R-:W-:Y:S01]  /*1e20*/  @!P5 IADD3 R5, R5, 0x80, RZ ;  /* 0x000000800505d810 */ /* 0x000fe20007ffe0ff */
[----:B------:R-:W-:-:S03]  /*1e30*/  @!P5 IMAD.MOV.U32 R7, RZ, RZ, 0x2 ;  /* 0x00000002ff07d424 */ /* 0x000fc600078e00ff */
[----:B------:R-:W-:Y:S01]  /*1e40*/  ISETP.GE.AND P4, PT, R5, R18, PT ;  /* 0x000000120500720c */ /* 0x000fe20003f86270 */
[----:B------:R-:W-:Y:S01]  /*1e50*/  @!P5 IMAD.WIDE.U32 R6, R6, R7, c[0x0][0x170] ;  /* 0x00005c000606d625 */ /* 0x000fe200078e0007 */
[----:B------:R-:W-:Y:S02]  /*1e60*/  PRMT R26, RZ, 0x7610, R26 ;  /* 0x00007610ff1a7816 */ /* 0x000fe4000000001a */
[----:B------:R-:W-:Y:S02]  /*1e70*/  PRMT R24, RZ, 0x7610, R24 ;  /* 0x00007610ff187816 */ /* 0x000fe40000000018 */
[----:B------:R2:W5:Y:S07]  /*1e80*/  @!P5 LDG.E.U16 R8, [R6.64] ;  /* 0x000000040608d981 */ /* 0x00056e000c1e1500 */
[----:B------:R-:W-:-:S02]  /*1e90*/  @!P4 IADD3 R3, R2, R5, RZ ;  /* 0x000000050203c210 */ /* 0x000fc40007ffe0ff */
[----:B------:R-:W-:-:S04]  /*1ea0*/  @!P4 IADD3 R5, R5, 0x80, RZ ;  /* 0x000000800505c810 */ /* 0x000fc80007ffe0ff */
[----:B------:R-:W-:-:S13]  /*1eb0*/  ISETP.GE.AND P3, PT, R5, R18, PT ;  /* 0x000000120500720c */ /* 0x000fda0003f66270 */
[----:B------:R-:W-:Y:S01]  /*1ec0*/  @!P3 IMAD.IADD R12, R2, 0x1, R5 ;  /* 0x00000001020cb824 */ /* 0x000fe200078e0205 */
[----:B------:R-:W-:-:S04]  /*1ed0*/  @!P3 IADD3 R5, R5, 0x80, RZ ;  /* 0x000000800505b810 */ /* 0x000fc80007ffe0ff */
[----:B------:R-:W-:-:S13]  /*1ee0*/  ISETP.GE.AND P2, PT, R5, R18, PT ;  /* 0x000000120500720c */ /* 0x000fda0003f46270 */
[----:B------:R-:W-:Y:S02]  /*1ef0*/  @!P2 IADD3 R14, R2, R5, RZ ;  /* 0x00000005020ea210 */ /* 0x000fe40007ffe0ff */
[----:B------:R-:W-:-:S04]  /*1f00*/  @!P2 IADD3 R5, R5, 0x80, RZ ;  /* 0x000000800505a810 */ /* 0x000fc80007ffe0ff */
[----:B------:R-:W-:-:S13]  /*1f10*/  ISETP.GE.AND P1, PT, R5, R18, PT ;  /* 0x000000120500720c */ /* 0x000fda0003f26270 */
[----:B------:R-:W-:Y:S02]  /*1f20*/  @!P1 IADD3 R20, R2, R5, RZ ;  /* 0x0000000502149210 */ /* 0x000fe40007ffe0ff */
[----:B------:R-:W-:-:S04]  /*1f30*/  @!P1 IADD3 R5, R5, 0x80, RZ ;  /* 0x0000008005059810 */ /* 0x000fc80007ffe0ff */
[----:B------:R-:W-:Y:S01]  /*1f40*/  ISETP.GE.AND P6, PT, R5, R18, PT ;  /* 0x000000120500720c */ /* 0x000fe20003fc6270 */
[----:B------:R-:W-:Y:S01]  /*1f50*/  @!P4 IMAD.MOV.U32 R9, RZ, RZ, 0x2 ;  /* 0x00000002ff09c424 */ /* 0x000fe200078e00ff */
[----:B------:R-:W-:Y:S01]  /*1f60*/  @!P3 MOV R13, 0x2 ;  /* 0x00000002000db802 */ /* 0x000fe20000000f00 */
[----:B------:R-:W-:Y:S01]  /*1f70*/  @!P2 IMAD.MOV.U32 R15, RZ, RZ, 0x2 ;  /* 0x00000002ff0fa424 */ /* 0x000fe200078e00ff */
[----:B------:R-:W-:Y:S01]  /*1f80*/  @!P1 MOV R21, 0x2 ;  /* 0x0000000200159802 */ /* 0x000fe20000000f00 */
[----:B-1----:R-:W-:Y:S01]  /*1f90*/  @!P4 IMAD.WIDE.U32 R10, R3, R9, c[0x0][0x170] ;  /* 0x00005c00030ac625 */ /* 0x002fe200078e0009 */
[----:B--2---:R-:W-:Y:S02]  /*1fa0*/  PRMT R6, RZ, 0x7610, R6 ;  /* 0x00007610ff067816 */ /* 0x004fe40000000006 */
[----:B------:R-:W-:-:S05]  /*1fb0*/  PRMT R4, RZ, 0x7610, R4 ;  /* 0x00007610ff047816 */ /* 0x000fca0000000004 */
[----:B0-----:R-:W-:Y:S01]  /*1fc0*/  @!P6 MOV R23, 0x2 ;  /* 0x000000020017e802 */ /* 0x001fe20000000f00 */
[----:B------:R-:W-:Y:S01]  /*1fd0*/  @!P6 IMAD.IADD R22, R2, 0x1, R5 ;  /* 0x000000010216e824 */ /* 0x000fe200078e0205 */
[----:B------:R-:W-:Y:S01]  /*1fe0*/  PRMT R16, RZ, 0x7610, R16 ;  /* 0x00007610ff107816 */ /* 0x000fe20000000010 */
[----:B------:R-:W-:Y:S01]  /*1ff0*/  @!P3 IMAD.WIDE.U32 R12, R12, R13, c[0x0][0x170] ;  /* 0x00005c000c0cb625 */ /* 0x000fe200078e000d */
[----:B------:R0:W5:Y:S03]  /*2000*/  @!P4 LDG.E.U16 R26, [R10.64] ;  /* 0x000000040a1ac981 */ /* 0x000166000c1e1500 */
[----:B------:R-:W-:Y:S01]  /*2010*/  @!P2 IMAD.WIDE.U32 R14, R14, R15, c[0x0][0x170] ;  /* 0x00005c000e0ea625 */ /* 0x000fe200078e000f */
[----:B------:R0:W5:Y:S03]  /*2020*/  @!P3 LDG.E.U16 R6, [R12.64] ;  /* 0x000000040c06b981 */ /* 0x000166000c1e1500 */
[----:B------:R-:W-:Y:S01]  /*2030*/  @!P1 IMAD.WIDE.U32 R20, R20, R21, c[0x0][0x170] ;  /* 0x00005c0014149625 */ /* 0x000fe200078e0015 */
[----:B------:R0:W5:Y:S03]  /*2040*/  @!P2 LDG.E.U16 R24, [R14.64] ;  /* 0x000000040e18a981 */ /* 0x000166000c1e1500 */
        /* <DEDUP_REMOVED lines=25> */
.L_x_7741:
[----:B------:R-:W-:Y:S05]  /*21e0*/  BSYNC B3 ;  /* 0x0000000000037941 */ /* 0x000fea0003800000 */
.L_x_7740:
        /* <DEDUP_REMOVED lines=18> */
.L_x_7743:
[----:B------:R-:W-:Y:S02]  /*2310*/  ISETP.GE.AND P0, PT, R3, RZ, PT ;  /* 0x000000ff0300720c */ /* 0x000fe40003f06270 */
[----:B------:R-:W-:-:S11]  /*2320*/  MOV R0, 0x3fd774eb ;  /* 0x3fd774eb00007802 */ /* 0x000fd60000000f00 */
[----:B------:R-:W-:-:S04]  /*2330*/  @P0 FFMA.FTZ R5, R0, 0.93318945169448852539, -R5 ;  /* 0x3f6ee58100050823 */ /* 0x000fc80000010805 */
[----:B------:R-:W-:Y:S02]  /*2340*/  @!P0 FFMA.FTZ R5, R0, 0.93318945169448852539, R5 ;  /* 0x3f6ee58100058823 */ /* 0x000fe40000010005 */
.L_x_7744:
[----:B------:R-:W-:Y:S05]  /*2350*/  BSYNC B0 ;  /* 0x0000000000007941 */ /* 0x000fea0003800000 */
.L_x_7742:
        /* <DEDUP_REMOVED lines=11> */
.L_x_7739:
[----:B------:R-:W-:Y:S05]  /*2410*/  BSYNC B2 ;  /* 0x0000000000027941 */ /* 0x000fea0003800000 */
.L_x_7738:
[----:B0-----:R-:W0:Y:S01]  /*2420*/  S2R R15, SR_TID.X ;  /* 0x00000000000f7919 */ /* 0x001e220000002100 */
[----:B------:R-:W-:Y:S01]  /*2430*/  BSSY B2, `(.L_x_7745) ;  /* 0x000003b000027945 */ /* 0x000fe20003800000 */
[----:B0-----:R-:W-:-:S04]  /*2440*/  IADD3 R3, R15, 0x80, RZ ;  /* 0x000000800f037810 */ /* 0x001fc80007ffe0ff */
        /* <DEDUP_REMOVED lines=22> */
.L_x_7748:
[----:B------:R-:W-:Y:S05]  /*25b0*/  BSYNC B3 ;  /* 0x0000000000037941 */ /* 0x000fea0003800000 */
.L_x_7747:
        /* <DEDUP_REMOVED lines=18> */
.L_x_7750:
[----:B------:R-:W-:Y:S01]  /*26e0*/  ISETP.GE.AND P0, PT, R3, RZ, PT ;  /* 0x000000ff0300720c */ /* 0x000fe20003f06270 */
[----:B------:R-:W-:-:S12]  /*26f0*/  IMAD.MOV.U32 R0, RZ, RZ, 0x3fd774eb ;  /* 0x3fd774ebff007424 */ /* 0x000fd800078e00ff */
[----:B------:R-:W-:-:S04]  /*2700*/  @P0 FFMA.FTZ R5, R0, 0.93318945169448852539, -R5 ;  /* 0x3f6ee58100050823 */ /* 0x000fc80000010805 */
[----:B------:R-:W-:Y:S02]  /*2710*/  @!P0 FFMA.FTZ R5, R0, 0.93318945169448852539, R5 ;  /* 0x3f6ee58100058823 */ /* 0x000fe40000010005 */
.L_x_7751:
[----:B------:R-:W-:Y:S05]  /*2720*/  BSYNC B0 ;  /* 0x0000000000007941 */ /* 0x000fea0003800000 */
.L_x_7749:
[----:B------:R-:W-:Y:S02]  /*2730*/  FSETP.NEU.FTZ.AND P0, PT, |R3|, |R28|, PT ;  /* 0x4000001c0300720b */ /* 0x000fe40003f1d200 */
        /* <DEDUP_REMOVED lines=10> */
.L_x_7746:
[----:B------:R-:W-:Y:S05]  /*27e0*/  BSYNC B2 ;  /* 0x0000000000027941 */ /* 0x000fea0003800000 */
.L_x_7745:
        /* <DEDUP_REMOVED lines=24> */
.L_x_7755:
[----:B------:R-:W-:Y:S05]  /*2970*/  BSYNC B3 ;  /* 0x0000000000037941 */ /* 0x000fea0003800000 */
.L_x_7754:
        /* <DEDUP_REMOVED lines=18> */
.L_x_7757:
[----:B------:R-:W-:Y:S02]  /*2aa0*/  ISETP.GE.AND P0, PT, R3, RZ, PT ;  /* 0x000000ff0300720c */ /* 0x000fe40003f06270 */
[----:B------:R-:W-:-:S11]  /*2ab0*/  MOV R0, 0x3fd774eb ;  /* 0x3fd774eb00007802 */ /* 0x000fd60000000f00 */
[----:B------:R-:W-:-:S04]  /*2ac0*/  @P0 FFMA.FTZ R5, R0, 0.93318945169448852539, -R5 ;  /* 0x3f6ee58100050823 */ /* 0x000fc80000010805 */
[----:B------:R-:W-:Y:S02]  /*2ad0*/  @!P0 FFMA.FTZ R5, R0, 0.93318945169448852539, R5 ;  /* 0x3f6ee58100058823 */ /* 0x000fe40000010005 */
.L_x_7758:
[----:B------:R-:W-:Y:S05]  /*2ae0*/  BSYNC B0 ;  /* 0x0000000000007941 */ /* 0x000fea0003800000 */
.L_x_7756:
        /* <DEDUP_REMOVED lines=11> */
.L_x_7753:
[----:B------:R-:W-:Y:S05]  /*2ba0*/  BSYNC B2 ;  /* 0x0000000000027941 */ /* 0x000fea0003800000 */
.L_x_7752:
        /* <DEDUP_REMOVED lines=24> */
.L_x_7762:
[----:B------:R-:W-:Y:S05]  /*2d30*/  BSYNC B3 ;  /* 0x0000000000037941 */ /* 0x000fea0003800000 */
.L_x_7761:
        /* <DEDUP_REMOVED lines=18> */
.L_x_7764:
[----:B------:R-:W-:Y:S01]  /*2e60*/  ISETP.GE.AND P0, PT, R3, RZ, PT ;  /* 0x000000ff0300720c */ /* 0x000fe20003f06270 */
[----:B------:R-:W-:-:S12]  /*2e70*/  IMAD.MOV.U32 R0, RZ, RZ, 0x3fd774eb ;  /* 0x3fd774ebff007424 */ /* 0x000fd800078e00ff */
[----:B------:R-:W-:-:S04]  /*2e80*/  @P0 FFMA.FTZ R5, R0, 0.93318945169448852539, -R5 ;  /* 0x3f6ee58100050823 */ /* 0x000fc80000010805 */
[----:B------:R-:W-:Y:S02]  /*2e90*/  @!P0 FFMA.FTZ R5, R0, 0.93318945169448852539, R5 ;  /* 0x3f6ee58100058823 */ /* 0x000fe40000010005 */
.L_x_7765:
[----:B------:R-:W-:Y:S05]  /*2ea0*/  BSYNC B0 ;  /* 0x0000000000007941 */ /* 0x000fea0003800000 */
.L_x_7763:
        /* <DEDUP_REMOVED lines=11> */
.L_x_7760:
[----:B------:R-:W-:Y:S05]  /*2f60*/  BSYNC B2 ;  /* 0x0000000000027941 */ /* 0x000fea0003800000 */
.L_x_7759:
        /* <DEDUP_REMOVED lines=24> */
.L_x_7769:
[----:B------:R-:W-:Y:S05]  /*30f0*/  BSYNC B3 ;  /* 0x0000000000037941 */ /* 0x000fea0003800000 */
.L_x_7768:
        /* <DEDUP_REMOVED lines=18> */
.L_x_7771:
[----:B------:R-:W-:Y:S02]  /*3220*/  ISETP.GE.AND P0, PT, R3, RZ, PT ;  /* 0x000000ff0300720c */ /* 0x000fe40003f06270 */
[----:B------:R-:W-:-:S11]  /*3230*/  MOV R0, 0x3fd774eb ;  /* 0x3fd774eb00007802 */ /* 0x000fd60000000f00 */
[----:B------:R-:W-:-:S04]  /*3240*/  @P0 FFMA.FTZ R5, R0, 0.93318945169448852539, -R5 ;  /* 0x3f6ee58100050823 */ /* 0x000fc80000010805 */
[----:B------:R-:W-:Y:S02]  /*3250*/  @!P0 FFMA.FTZ R5, R0, 0.93318945169448852539, R5 ;  /* 0x3f6ee58100058823 */ /* 0x000fe40000010005 */
.L_x_7772:
[----:B------:R-:W-:Y:S05]  /*3260*/  BSYNC B0 ;  /* 0x0000000000007941 */ /* 0x000fea0003800000 */
.L_x_7770:
        /* <DEDUP_REMOVED lines=11> */
.L_x_7767:
[----:B------:R-:W-:Y:S05]  /*3320*/  BSYNC B2 ;  /* 0x0000000000027941 */ /* 0x000fea0003800000 */
.L_x_7766:
        /* <DEDUP_REMOVED lines=24> */
.L_x_7776:
[----:B------:R-:W-:Y:S05]  /*34b0*/  BSYNC B3 ;  /* 0x0000000000037941 */ /* 0x000fea0003800000 */
.L_x_7775:
        /* <DEDUP_REMOVED lines=18> */
.L_x_7778:
[----:B------:R-:W-:Y:S01]  /*35e0*/  ISETP.GE.AND P0, PT, R3, RZ, PT ;  /* 0x000000ff0300720c */ /* 0x000fe20003f06270 */
[----:B------:R-:W-:-:S12]  /*35f0*/  IMAD.MOV.U32 R0, RZ, RZ, 0x3fd774eb ;  /* 0x3fd774ebff007424 */ /* 0x000fd800078e00ff */
[----:B------:R-:W-:-:S04]  /*3600*/  @P0 FFMA.FTZ R5, R0, 0.93318945169448852539, -R5 ;  /* 0x3f6ee58100050823 */ /* 0x000fc80000010805 */
[----:B------:R-:W-:Y:S02]  /*3610*/  @!P0 FFMA.FTZ R5, R0, 0.93318945169448852539, R5 ;  /* 0x3f6ee58100058823 */ /* 0x000fe40000010005 */
.L_x_7779:
[----:B------:R-:W-:Y:S05]  /*3620*/  BSYNC B0 ;  /* 0x0000000000007941 */ /* 0x000fea0003800000 */
.L_x_7777:
        /* <DEDUP_REMOVED lines=11> */
.L_x_7774:
[----:B------:R-:W-:Y:S05]  /*36e0*/  BSYNC B2 ;  /* 0x0000000000027941 */ /* 0x000fea0003800000 */
.L_x_7773:
        /* <DEDUP_REMOVED lines=24> */
.L_x_7783:
[----:B------:R-:W-:Y:S05]  /*3870*/  BSYNC B3 ;  /* 0x0000000000037941 */ /* 0x000fea0003800000 */
.L_x_7782:
        /* <DEDUP_REMOVED lines=18> */
.L_x_7785:
[----:B------:R-:W-:Y:S02]  /*39a0*/  ISETP.GE.AND P0, PT, R3, RZ, PT ;  /* 0x000000ff0300720c */ /* 0x000fe40003f06270 */
[----:B------:R-:W-:-:S11]  /*39b0*/  MOV R13, 0x3fd774eb ;  /* 0x3fd774eb000d7802 */ /* 0x000fd60000000f00 */
[----:B------:R-:W-:-:S04]  /*39c0*/  @P0 FFMA.FTZ R12, R13, 0.93318945169448852539, -R12 ;  /* 0x3f6ee5810d0c0823 */ /* 0x000fc8000001080c */
[----:B------:R-:W-:Y:S02]  /*39d0*/  @!P0 FFMA.FTZ R12, R13, 0.93318945169448852539, R12 ;  /* 0x3f6ee5810d0c8823 */ /* 0x000fe4000001000c */
.L_x_7786:
[----:B------:R-:W-:Y:S05]  /*39e0*/  BSYNC B0 ;  /* 0x0000000000007941 */ /* 0x000fea0003800000 */
.L_x_7784:
        /* <DEDUP_REMOVED lines=11> */
.L_x_7781:
[----:B------:R-:W-:Y:S05]  /*3aa0*/  BSYNC B2 ;  /* 0x0000000000027941 */ /* 0x000fea0003800000 */
.L_x_7780:
        /* <DEDUP_REMOVED lines=24> */
.L_x_7790:
[----:B------:R-:W-:Y:S05]  /*3c30*/  BSYNC B3 ;  /* 0x0000000000037941 */ /* 0x000fea0003800000 */
.L_x_7789:
        /* <DEDUP_REMOVED lines=18> */
.L_x_7792:
[----:B------:R-:W-:Y:S01]  /*3d60*/  ISETP.GE.AND P0, PT, R3, RZ, PT ;  /* 0x000000ff0300720c */ /* 0x000fe20003f06270 */
[----:B------:R-:W-:-:S12]  /*3d70*/  IMAD.MOV.U32 R13, RZ, RZ, 0x3fd774eb ;  /* 0x3fd774ebff0d7424 */ /* 0x000fd800078e00ff */
[----:B------:R-:W-:-:S04]  /*3d80*/  @P0 FFMA.FTZ R12, R13, 0.93318945169448852539, -R12 ;  /* 0x3f6ee5810d0c0823 */ /* 0x000fc8000001080c */
[----:B------:R-:W-:Y:S02]  /*3d90*/  @!P0 FFMA.FTZ R12, R13, 0.93318945169448852539, R12 ;  /* 0x3f6ee5810d0c8823 */ /* 0x000fe4000001000c */
.L_x_7793:
[----:B------:R-:W-:Y:S05]  /*3da0*/  BSYNC B0 ;  /* 0x0000000000007941 */ /* 0x000fea0003800000 */
.L_x_7791:
        /* <DEDUP_REMOVED lines=11> */
.L_x_7788:
[----:B------:R-:W-:Y:S05]  /*3e60*/  BSYNC B2 ;  /* 0x0000000000027941 */ /* 0x000fea0003800000 */
.L_x_7787:
[----:B------:R-:W-:Y:S01]  /*3e70*/  ISETP.GE.AND P0, PT, R15, R18, PT ;  /* 0x000000120f00720c */ /* 0x000fe20003f06270 */
[----:B------:R-:W-:Y:S01]  /*3e80*/  BSSY B0, `(.L_x_7794) ;  /* 0x0000038000007945 */ /* 0x000fe20003800000 */
[----:B------:R-:W-:Y:S11]  /*3e90*/  BSSY B1, `(.L_x_7795) ;  /* 0x000002f000017945 */ /* 0x000ff60003800000 */
[----:B------:R-:W-:Y:S05]  /*3ea0*/  @P0 BRA `(.L_x_7796) ;  /* 0x000000e000000947 */ /* 0x000fea0003800000 */
[----:B------:R-:W0:Y:S01]  /*3eb0*/  S2R R15, SR_TID.X ;  /* 0x00000000000f7919 */ /* 0x000e220000002100 */
[----:B------:R-:W-:Y:S01]  /*3ec0*/  HFMA2.MMA R12, -RZ, RZ, 0, 1.1920928955078125e-07 ;  /* 0x00000002ff0c7435 */ /* 0x000fe200000001ff */
[----:B------:R-:W-:Y:S01]  /*3ed0*/  PRMT R3, R10, 0x7610, R3 ;  /* 0x000076100a037816 */ /* 0x000fe20000000003 */
[----:B0-----:R-:W-:Y:S01]  /*3ee0*/  IMAD.IADD R11, R2, 0x1, R15 ;  /* 0x00000001020b7824 */ /* 0x001fe200078e020f */
[----:B------:R-:W-:-:S07]  /*3ef0*/  IADD3 R15, R15, 0x80, RZ ;  /* 0x000000800f0f7810 */ /* 0x000fce0007ffe0ff */
[----:B------:R-:W-:Y:S01]  /*3f00*/  IMAD.WIDE.U32 R10, R11, R12, c[0x0][0x168] ;  /* 0x00005a000b0a7625 */ /* 0x000fe200078e000c */
[----:B------:R-:W-:-:S04]  /*3f10*/  ISETP.GE.AND P0, PT, R15, R18, PT ;  /* 0x000000120f00720c */ /* 0x000fc80003f06270 */
[----:B------:R0:W-:Y:S09]  /*3f20*/  STG.E.U16 [R10.64], R3 ;  /* 0x000000030a007986 */ /* 0x0001f2000c101504 */
[----:B------:R-:W-:Y:S05]  /*3f30*/  @P0 BRA `(.L_x_7797) ;  /* 0x000000d000000947 */ /* 0x000fea0003800000 */
[----:B0-----:R-:W-:Y:S02]  /*3f40*/  IADD3 R10, R2, R15, RZ ;  /* 0x0000000f020a7210 */ /* 0x001fe40007ffe0ff */
[----:B------:R-:W-:-:S02]  /*3f50*/  MOV R11, 0x2 ;  /* 0x00000002000b7802 */ /* 0x000fc40000000f00 */
[----:B------:R-:W-:-:S03]  /*3f60*/  IADD3 R15, R15, 0x80, RZ ;  /* 0x000000800f0f7810 */ /* 0x000fc60007ffe0ff */
[----:B------:R-:W-:-:S05]  /*3f70*/  IMAD.WIDE.U32 R10, R10, R11, c[0x0][0x168] ;  /* 0x00005a000a0a7625 */ /* 0x000fca00078e000b */
[----:B------:R0:W-:Y:S02]  /*3f80*/  STG.E.U16 [R10.64], R9 ;  /* 0x000000090a007986 */ /* 0x0001e4000c101504 */
.L_x_7796:
[----:B------:R-:W-:-:S13]  /*3f90*/  ISETP.GE.AND P0, PT, R15, R18, PT ;  /* 0x000000120f00720c */ /* 0x000fda0003f06270 */
[----:B------:R-:W-:Y:S05]  /*3fa0*/  @P0 BRA `(.L_x_7798) ;  /* 0x000000d000000947 */ /* 0x000fea0003800000 */
[----:B0-----:R-:W-:Y:S01]  /*3fb0*/  MOV R10, 0x2 ;  /* 0x00000002000a7802 */ /* 0x001fe20000000f00 */
[----:B------:R-:W-:Y:S01]  /*3fc0*/  IMAD.IADD R9, R2, 0x1, R15 ;  /* 0x0000000102097824 */ /* 0x000fe200078e020f */
[----:B-----5:R-:W-:Y:S02]  /*3fd0*/  PRMT R3, R8, 0x7610, R3 ;  /* 0x0000761008037816 */ /* 0x020fe40000000003 */
[----:B------:R-:W-:Y:S01]  /*3fe0*/  IADD3 R15, R15, 0x80, RZ ;  /* 0x000000800f0f7810 */ /* 0x000fe20007ffe0ff */
[----:B------:R-:W-:-:S05]  /*3ff0*/  IMAD.WIDE.U32 R8, R9, R10, c[0x0][0x168] ;  /* 0x00005a0009087625 */ /* 0x000fca00078e000a */
[----:B------:R0:W-:Y:S02]  /*4000*/  STG.E.U16 [R8.64], R3 ;  /* 0x0000000308007986 */ /* 0x0001e4000c101504 */
.L_x_7797:
[----:B------:R-:W-:-:S13]  /*4010*/  ISETP.GE.AND P0, PT, R15, R18, PT ;  /* 0x000000120f00720c */ /* 0x000fda0003f06270 */
[----:B------:R-:W-:Y:S05]  /*4020*/  @P0 BRA `(.L_x_7799) ;  /* 0x000000d000000947 */ /* 0x000fea0003800000 */
[----:B0----5:R-:W-:Y:S01]  /*4030*/  IADD3 R8, R2, R15, RZ ;  /* 0x0000000f02087210 */ /* 0x021fe20007ffe0ff */
[----:B------:R-:W-:Y:S01]  /*4040*/  IMAD.MOV.U32 R9, RZ, RZ, 0x2 ;  /* 0x00000002ff097424 */ /* 0x000fe200078e00ff */
[----:B------:R-:W-:-:S03]  /*4050*/  IADD3 R15, R15, 0x80, RZ ;  /* 0x000000800f0f7810 */ /* 0x000fc60007ffe0ff */
[----:B------:R-:W-:-:S05]  /*4060*/  IMAD.WIDE.U32 R8, R8, R9, c[0x0][0x168] ;  /* 0x00005a0008087625 */ /* 0x000fca00078e0009 */
[----:B------:R0:W-:Y:S02]  /*4070*/  STG.E.U16 [R8.64], R7 ;  /* 0x0000000708007986 */ /* 0x0001e4000c101504 */
.L_x_7798:
[----:B------:R-:W-:-:S13]  /*4080*/  ISETP.GE.AND P0, PT, R15, R18, PT ;  /* 0x000000120f00720c */ /* 0x000fda0003f06270 */
[----:B------:R-:W-:Y:S05]  /*4090*/  @P0 BRA `(.L_x_7800) ;  /* 0x000000e000000947 */ /* 0x000fea0003800000 */
[----:B0----5:R-:W-:Y:S01]  /*40a0*/  HFMA2.MMA R8, -RZ, RZ, 0, 1.1920928955078125e-07 ;  /* 0x00000002ff087435 */ /* 0x021fe200000001ff */
[----:B------:R-:W-:Y:S02]  /*40b0*/  IADD3 R7, R2, R15, RZ ;  /* 0x0000000f02077210 */ /* 0x000fe40007ffe0ff */
[----:B------:R-:W-:Y:S02]  /*40c0*/  PRMT R3, R6, 0x7610, R3 ;  /* 0x0000761006037816 */ /* 0x000fe40000000003 */
[----:B------:R-:W-:-:S05]  /*40d0*/  IADD3 R15, R15, 0x80, RZ ;  /* 0x000000800f0f7810 */ /* 0x000fca0007ffe0ff */
[----:B------:R-:W-:-:S05]  /*40e0*/  IMAD.WIDE.U32 R6, R7, R8, c[0x0][0x168] ;  /* 0x00005a0007067625 */ /* 0x000fca00078e0008 */
[----:B------:R0:W-:Y:S02]  /*40f0*/  STG.E.U16 [R6.64], R3 ;  /* 0x0000000306007986 */ /* 0x0001e4000c101504 */
.L_x_7799:
[----:B------:R-:W-:-:S13]  /*4100*/  ISETP.GE.AND P0, PT, R15, R18, PT ;  /* 0x000000120f00720c */ /* 0x000fda0003f06270 */
[----:B------:R-:W-:Y:S01]  /*4110*/  @P0 BREAK B1 ;  /* 0x0000000000010942 */ /* 0x000fe20003800000 */
[----:B------:R-:W-:Y:S05]  /*4120*/  @P0 BRA `(.L_x_7801) ;  /* 0x000000d000000947 */ /* 0x000fea0003800000 */
[----:B0-----:R-:W-:Y:S01]  /*4130*/  MOV R7, 0x2 ;  /* 0x0000000200077802 */ /* 0x001fe20000000f00 */
[----:B-----5:R-:W-:Y:S01]  /*4140*/  IMAD.IADD R6, R2, 0x1, R15 ;  /* 0x0000000102067824 */ /* 0x020fe200078e020f */
[----:B------:R-:W-:-:S03]  /*4150*/  IADD3 R15, R15, 0x80, RZ ;  /* 0x000000800f0f7810 */ /* 0x000fc60007ffe0ff */
[----:B------:R-:W-:-:S05]  /*4160*/  IMAD.WIDE.U32 R6, R6, R7, c[0x0][0x168] ;  /* 0x00005a0006067625 */ /* 0x000fca00078e0007 */
[----:B------:R0:W-:Y:S02]  /*4170*/  STG.E.U16 [R6.64], R5 ;  /* 0x0000000506007986 */ /* 0x0001e4000c101504 */
.L_x_7800:
[----:B------:R-:W-:Y:S05]  /*4180*/  BSYNC B1 ;  /* 0x0000000000017941 */ /* 0x000fea0003800000 */
.L_x_7795:
[----:B------:R-:W-:Y:S02]  /*4190*/  ISETP.GE.AND P0, PT, R15, R18, PT ;  /* 0x000000120f00720c */ /* 0x000fe40003f06270 */
[----:B-----5:R-:W-:-:S11]  /*41a0*/  PRMT R3, R4, 0x7610, R3 ;  /* 0x0000761004037816 */ /* 0x020fd60000000003 */
[----:B0-----:R-:W-:Y:S01]  /*41b0*/  @!P0 IADD3 R5, R2, R15, RZ ;  /* 0x0000000f02058210 */ /* 0x001fe20007ffe0ff */
[----:B------:R-:W-:Y:S01]  /*41c0*/  @!P0 IMAD.MOV.U32 R6, RZ, RZ, 0x2 ;  /* 0x00000002ff068424 */ /* 0x000fe200078e00ff */
[----:B------:R-:W-:-:S03]  /*41d0*/  @!P0 IADD3 R15, R15, 0x80, RZ ;  /* 0x000000800f0f8810 */ /* 0x000fc60007ffe0ff */
[----:B------:R-:W-:-:S05]  /*41e0*/  @!P0 IMAD.WIDE.U32 R4, R5, R6, c[0x0][0x168] ;  /* 0x00005a0005048625 */ /* 0x000fca00078e0006 */
[----:B------:R0:W-:Y:S02]  /*41f0*/  @!P0 STG.E.U16 [R4.64], R3 ;  /* 0x0000000304008986 */ /* 0x0001e4000c101504 */
.L_x_7801:
[----:B------:R-:W-:Y:S05]  /*4200*/  BSYNC B0 ;  /* 0x0000000000007941 */ /* 0x000fea0003800000 */
.L_x_7794:
[----:B------:R-:W-:Y:S01]  /*4210*/  WARPSYNC 0xffffffff ;  /* 0xffffffff00007948 */ /* 0x000fe20003800000 */
[----:B------:R-:W-:-:S13]  /*4220*/  ISETP.GE.AND P0, PT, R15, R18, PT ;  /* 0x000000120f00720c */ /* 0x000fda0003f06270 */
[----:B------:R-:W-:Y:S05]  /*4230*/  @P0 EXIT ;  /* 0x000000000000094d */ /* 0x000fea0003800000 */
[----:B0-----:R-:W-:Y:S01]  /*4240*/  HFMA2.MMA R3, -RZ, RZ, 0, 1.1920928955078125e-07 ;  /* 0x00000002ff037435 */ /* 0x001fe200000001ff */
[----:B------:R-:W-:-:S09]  /*4250*/  IADD3 R2, R2, R15, RZ ;  /* 0x0000000f02027210 */ /* 0x000fd20007ffe0ff */
[----:B------:R-:W-:-:S05]  /*4260*/  IMAD.WIDE.U32 R2, R2, R3, c[0x0][0x168] ;  /* 0x00005a0002027625 */ /* 0x000fca00078e0003 */
[----:B-----5:R-:W-:Y:S01]  /*4270*/  STG.E.U16 [R2.64], R0 ;  /* 0x0000000002007986 */ /* 0x020fe2000c101504 */
[----:B------:R-:W-:Y:S05]  /*4280*/  EXIT ;  /* 0x000000000000794d */ /* 0x000fea0003800000 */
        .weak           $__internal_10_$__cuda_sm3x_div_rn_ftz_f32_slowpath
        .type           $__internal_10_$__cuda_sm3x_div_rn_ftz_f32_slowpath,@function
        .size           $__internal_10_$__cuda_sm3x_div_rn_ftz_f32_slowpath,(.L_x_17664 - $__internal_10_$__cuda_sm3x_div_rn_ftz_f32_slowpath)
$__internal_10_$__cuda_sm3x_div_rn_ftz_f32_slowpath:
        /* <DEDUP_REMOVED lines=18> */
[----:B------:R-:W-:-:S11]  /*43b0*/  FSETP.NEU.FTZ.AND P6, PT, R19, RZ, PT ;  /* 0x000000ff1300720b */ /* 0x000fd60003fdd000 */
        /* <DEDUP_REMOVED lines=13> */
.L_x_7804:
[----:B------:R-:W-:Y:S05]  /*4490*/  BSYNC B1 ;  /* 0x0000000000017941 */ /* 0x000fea0003800000 */
.L_x_7803:
        /* <DEDUP_REMOVED lines=27> */
.L_x_7810:
[----:B------:R-:W-:Y:S02]  /*4650*/  LEA R14, R13, R14, 0x17 ;  /* 0x0000000e0d0e7211 */ /* 0x000fe400078eb8ff */
.L_x_7811:
[----:B------:R-:W-:Y:S05]  /*4660*/  BSYNC B1 ;  /* 0x0000000000017941 */ /* 0x000fea0003800000 */
.L_x_7809:
[----:B------:R-:W-:Y:S01]  /*4670*/  IMAD.MOV.U32 R12, RZ, RZ, R14 ;  /* 0x000000ffff0c7224 */ /* 0x000fe200078e000e */
[----:B------:R-:W-:Y:S05]  /*4680*/  BRA `(.L_x_7812) ;  /* 0x0000008000007947 */ /* 0x000fea0003800000 */
.L_x_7808:
[----:B------:R-:W-:-:S04]  /*4690*/  LOP3.LUT R19, R11, 0x80000000, R19, 0x48, !PT ;  /* 0x800000000b137812 */ /* 0x000fc800078e4813 */
[----:B------:R-:W-:Y:S01]  /*46a0*/  LOP3.LUT R12, R19, 0x7f800000, RZ, 0xfc, !PT ;  /* 0x7f800000130c7812 */ /* 0x000fe200078efcff */
[----:B------:R-:W-:Y:S05]  /*46b0*/  BRA `(.L_x_7812) ;  /* 0x0000005000007947 */ /* 0x000fea0003800000 */
.L_x_7807:
[----:B------:R-:W-:Y:S01]  /*46c0*/  LOP3.LUT R12, R11, 0x80000000, R19, 0x48, !PT ;  /* 0x800000000b0c7812 */ /* 0x000fe200078e4813 */
[----:B------:R-:W-:Y:S05]  /*46d0*/  BRA `(.L_x_7812) ;  /* 0x0000003000007947 */ /* 0x000fea0003800000 */
.L_x_7806:
[----:B------:R-:W0:Y:S01]  /*46e0*/  MUFU.RSQ R12, -QNAN ;  /* 0xffc00000000c7908 */ /* 0x000e220000001400 */
[----:B------:R-:W-:Y:S05]  /*46f0*/  BRA `(.L_x_7812) ;  /* 0x0000001000007947 */ /* 0x000fea0003800000 */
.L_x_7805:
[----:B------:R-:W-:Y:S02]  /*4700*/  FADD.FTZ R12, R19, R11 ;  /* 0x0000000b130c7221 */ /* 0x000fe40000010000 */
.L_x_7812:
[----:B------:R-:W-:Y:S05]  /*4710*/  BSYNC B0 ;  /* 0x0000000000007941 */ /* 0x000fea0003800000 */
.L_x_7802:
[----:B------:R-:W-:Y:S01]  /*4720*/  HFMA2.MMA R21, -RZ, RZ, 0, 0 ;  /* 0x00000000ff157435 */ /* 0x000fe200000001ff */
[----:B------:R-:W-:-:S05]  /*4730*/  MOV R20, R0 ;  /* 0x0000000000147202 */ /* 0x000fca0000000f00 */
[----:B------:R-:W-:Y:S05]  /*4740*/  RET.REL.NODEC R20 `(_ZN2at6native29vectorized_elementwise_kernelILi2ENS0_13BUnaryFunctorIN3c108BFloat16ES4_S4_ZZZNS0_17atan2_kernel_cudaERNS_18TensorIteratorBaseEENKUlvE_clEvENKUlvE2_clEvEUlS4_S4_E_EESt5arrayIPcLm2EEEEviT0_T1_) ;  /* 0xffffb8b014007950 */ /* 0x000fea0003c3ffff */
.L_x_7813:
        /* <DEDUP_REMOVED lines=11> */
.L_x_17664:


//--------------------- .text._ZN2at6native29vectorized_elementwise_kernelILi4ENS0_13BUnaryFunctorIN3c108BFloat16ES4_S4_ZZZNS0_17atan2_kernel_cudaERNS_18TensorIteratorBaseEENKUlvE_clEvENKUlvE2_clEvEUlS4_S4_E_EESt5arrayIPcLm2EEEEviT0_T1_ --------------------------
	.section	.text._ZN2at6native29vectorized_elementwise_kernelILi4ENS0_13BUnaryFunctorIN3c108BFloat16ES4_S4_ZZZNS0_17atan2_kernel_cudaERNS_18TensorIteratorBaseEENKUlvE_clEvENKUlvE2_clEvEUlS4_S4_E_EESt5arrayIPcLm2EEEEviT0_T1_,"ax",@progbits
	.sectioninfo	@"SHI_REGISTERS=32"
	.align	128
        .global         _ZN2at6native29vectorized_elementwise_kernelILi4ENS0_13BUnaryFunctorIN3c108BFloat16ES4_S4_ZZZNS0_17atan2_kernel_cudaERNS_18TensorIteratorBaseEENKUlvE_clEvENKUlvE2_clEvEUlS4_S4_E_EESt5arrayIPcLm2EEEEviT0_T1_
        .type           _ZN2at6native29vectorized_elementwise_kernelILi4ENS0_13BUnaryFunctorIN3c108BFloat16ES4_S4_ZZZNS0_17atan2_kernel_cudaERNS_18TensorIteratorBaseEENKUlvE_clEvENKUlvE2_clEvEUlS4_S4_E_EESt5arrayIPcLm2EEEEviT0_T1_,@function
        .size           _ZN2at6native29vectorized_elementwise_kernelILi4ENS0_13BUnaryFunctorIN3c108BFloat16ES4_S4_ZZZNS0_17atan2_kernel_cudaERNS_18TensorIteratorBaseEENKUlvE_clEvENKUlvE2_clEvEUlS4_S4_E_EESt5arrayIPcLm2EEEEviT0_T1_,(.L_x_17665 - _ZN2at6native29vectorized_elementwise_kernelILi4ENS0_13BUnaryFunctorIN3c108BFloat16ES4_S4_ZZZNS0_17atan2_kernel_cudaERNS_18TensorIteratorBaseEENKUlvE_clEvENKUlvE2_clEvEUlS4_S4_E_EESt5arrayIPcLm2EEEEviT0_T1_)
        .other          _ZN2at6native29vectorized_elementwise_kernelILi4ENS0_13BUnaryFunctorIN3c108BFloat16ES4_S4_ZZZNS0_17atan2_kernel_cudaERNS_18TensorIteratorBaseEENKUlvE_clEvENKUlvE2_clEvEUlS4_S4_E_EESt5arrayIPcLm2EEEEviT0_T1_,@"STO_CUDA_ENTRY STV_DEFAULT"
_ZN2at6native29vectorized_elementwise_kernelILi4ENS0_13BUnaryFunctorIN3c108BFloat16ES4_S4_ZZZNS0_17atan2_kernel_cudaERNS_18TensorIteratorBaseEENKUlvE_clEvENKUlvE2_clEvEUlS4_S4_E_EESt5arrayIPcLm2EEEEviT0_T1_:
.text._ZN2at6native29vectorized_elementwise_kernelILi4ENS0_13BUnaryFunctorIN3c108BFloat16ES4_S4_ZZZNS0_17atan2_kernel_cudaERNS_18TensorIteratorBaseEENKUlvE_clEvENKUlvE2_clEvEUlS4_S4_E_EESt5arrayIPcLm2EEEEviT0_T1_:
        /* <DEDUP_REMOVED lines=11> */
[----:B------:R-:W2:Y:S01]  /*00b0*/  LDG.E.64 R8, [R4.64] ;  /* 0x0000000404087981 */ /* 0x000ea2000c1e1b00 */
[----:B------:R-:W-:Y:S02]  /*00c0*/  ULDC.U16 UR6, c[0x0][0x166] ;  /* 0x0000598000067ab9 */ /* 0x000fe40000000400 */
[----:B------:R-:W-:Y:S01]  /*00d0*/  IMAD.U32 R10, RZ, RZ, UR6 ;  /* 0x00000006ff0a7e24 */ /* 0x000fe2000f8e00ff */
[----:B------:R0:W5:Y:S01]  /*00e0*/  LDG.E.64 R16, [R4.64+0x400] ;  /* 0x0004000404107981 */ /* 0x000162000c1e1b00 */
[----:B------:R-:W-:Y:S03]  /*00f0*/  BSSY B2, `(.L_x_7815) ;  /* 0x0000013000027945 */ /* 0x000fe60003800000 */
[----:B------:R-:W-:-:S05]  /*0100*/  PRMT R10, RZ, 0x5410, R10 ;  /* 0x00005410ff0a7816 */ /* 0x000fca000000000a */
[----:B------:R-:W-:Y:S01]  /*0110*/  FADD.FTZ R3, |R10|, -RZ ;  /* 0x800000ff0a037221 */ /* 0x000fe20000010200 */
[----:B--2---:R-:W-:-:S04]  /*0120*/  PRMT R15, RZ, 0x5410, R8 ;  /* 0x00005410ff0f7816 */ /* 0x004fc80000000008 */
[C---:B------:R-:W-:Y:S01]  /*0130*/  FSETP.GT.FTZ.AND P2, PT, |R15|.reuse, |R10|, PT ;  /* 0x4000000a0f00720b */ /* 0x040fe20003f54200 */
        /* <DEDUP_REMOVED lines=8> */
[----:B0-----:R-:W-:-:S04]  /*01c0*/  FFMA R4, -R18, R3, R13 ;  /* 0x0000000312047223 */ /* 0x001fc8000000010d */
[----:B------:R-:W-:Y:S01]  /*01d0*/  FFMA R3, R12, R4, R3 ;  /* 0x000000040c037223 */ /* 0x000fe20000000003 */
[----:B--2---:R-:W-:Y:S05]  /*01e0*/  @!P0 BRA `(.L_x_7816) ;  /* 0x0000003000008947 */ /* 0x004fea0003800000 */
[----:B------:R-:W-:Y:S02]  /*01f0*/  MOV R22, R18 ;  /* 0x0000001200167202 */ /* 0x000fe40000000f00 */
[----:B------:R-:W-:Y:S02]  /*0200*/  MOV R4, 0x220 ;  /* 0x0000022000047802 */ /* 0x000fe40000000f00 */
[----:B-----5:R-:W-:Y:S05]  /*0210*/  CALL.REL.NOINC `($__internal_11_$__cuda_sm3x_div_rn_ftz_f32_slowpath) ;  /* 0x0000401000007944 */ /* 0x020fea0003c00000 */
.L_x_7816:
[----:B------:R-:W-:Y:S05]  /*0220*/  BSYNC B2 ;  /* 0x0000000000027941 */ /* 0x000fea0003800000 */
.L_x_7815:
        /* <DEDUP_REMOVED lines=18> */
.L_x_7818:
[----:B------:R-:W-:Y:S01]  /*0350*/  ISETP.GE.AND P0, PT, R10, RZ, PT ;  /* 0x000000ff0a00720c */ /* 0x000fe20003f06270 */
[----:B------:R-:W-:-:S12]  /*0360*/  IMAD.MOV.U32 R4, RZ, RZ, 0x3fd774eb ;  /* 0x3fd774ebff047424 */ /* 0x000fd800078e00ff */
[----:B------:R-:W-:-:S04]  /*0370*/  @P0 FFMA.FTZ R3, R4, 0.93318945169448852539, -R3 ;  /* 0x3f6ee58104030823 */ /* 0x000fc80000010803 */
[----:B------:R-:W-:Y:S02]  /*0380*/  @!P0 FFMA.FTZ R3, R4, 0.93318945169448852539, R3 ;  /* 0x3f6ee58104038823 */ /* 0x000fe40000010003 */
.L_x_7819:
[----:B------:R-:W-:Y:S05]  /*0390*/  BSYNC B0 ;  /* 0x0000000000007941 */ /* 0x000fea0003800000 */
.L_x_7817:
[----:B------:R-:W-:Y:S01]  /*03a0*/  ULDC.U16 UR6, c[0x0][0x166] ;  /* 0x0000598000067ab9 */ /* 0x000fe20000000400 */
[----:B------:R-:W-:Y:S01]  /*03b0*/  PRMT R20, RZ, 0x7610, R8 ;  /* 0x00007610ff147816 */ /* 0x000fe20000000008 */
[----:B------:R-:W-:Y:S01]  /*03c0*/  IMAD.MOV.U32 R8, RZ, RZ, 0x4016cbe4 ;  /* 0x4016cbe4ff087424 */ /* 0x000fe200078e00ff */
[----:B------:R-:W-:Y:S01]  /*03d0*/  MOV R7, UR6 ;  /* 0x0000000600077c02 */ /* 0x000fe20008000f00 */
[----:B------:R-:W-:Y:S01]  /*03e0*/  BSSY B2, `(.L_x_7820) ;  /* 0x000001a000027945 */ /* 0x000fe20003800000 */
[----:B------:R-:W-:Y:S01]  /*03f0*/  FSETP.NEU.FTZ.AND P0, PT, |R10|, |R15|, PT ;  /* 0x4000000f0a00720b */ /* 0x000fe20003f1d200 */
[----:B------:R-:W-:Y:S01]  /*0400*/  FADD.FTZ R4, |R20|, -RZ ;  /* 0x800000ff14047221 */ /* 0x000fe20000010200 */
[----:B------:R-:W-:Y:S02]  /*0410*/  PRMT R7, RZ, 0x5410, R7 ;  /* 0x00005410ff077816 */ /* 0x000fe40000000007 */
[----:B------:R-:W-:Y:S02]  /*0420*/  FSETP.NEU.FTZ.AND P1, PT, R18, RZ, PT ;  /* 0x000000ff1200720b */ /* 0x000fe40003f3d000 */
[----:B------:R-:W-:Y:S01]  /*0430*/  FSETP.GT.FTZ.AND P2, PT, |R20|, |R7|, PT ;  /* 0x400000071400720b */ /* 0x000fe20003f54200 */
[----:B------:R-:W-:Y:S01]  /*0440*/  FADD.FTZ R13, |R7|, -RZ ;  /* 0x800000ff070d7221 */ /* 0x000fe20000010200 */
[----:B------:R-:W-:-:S04]  /*0450*/  ISETP.GE.AND P3, PT, R10, RZ, PT ;  /* 0x000000ff0a00720c */ /* 0x000fc80003f66270 */
[----:B------:R-:W-:Y:S02]  /*0460*/  FSEL R22, R4, R13, P2 ;  /* 0x0000000d04167208 */ /* 0x000fe40001000000 */
[----:B------:R-:W-:Y:S02]  /*0470*/  FSEL R13, R13, R4, P2 ;  /* 0x000000040d0d7208 */ /* 0x000fe40001000000 */
[----:B------:R-:W0:Y:S01]  /*0480*/  MUFU.RCP R5, R22 ;  /* 0x0000001600057308 */ /* 0x000e220000001000 */
[----:B------:R-:W-:Y:S01]  /*0490*/  @!P0 FSEL R3, R8, 0.78539818525314331055, !P3 ;  /* 0x3f490fdb08038808 */ /* 0x000fe20005800000 */
[----:B------:R-:W-:Y:S01]  /*04a0*/  FADD.FTZ R8, |R15|, |R10| ;  /* 0x4000000a0f087221 */ /* 0x000fe20000010200 */
[----:B------:R-:W-:-:S04]  /*04b0*/  @!P1 FSEL R3, RZ, 3.1415927410125732422, P3 ;  /* 0x40490fdbff039808 */ /* 0x000fc80001800000 */
        /* <DEDUP_REMOVED lines=11> */
[----:B-----5:R-:W-:Y:S05]  /*0570*/  CALL.REL.NOINC `($__internal_11_$__cuda_sm3x_div_rn_ftz_f32_slowpath) ;  /* 0x00003cb000007944 */ /* 0x020fea0003c00000 */
.L_x_7821:
[----:B------:R-:W-:Y:S05]  /*0580*/  BSYNC B2 ;  /* 0x0000000000027941 */ /* 0x000fea0003800000 */
.L_x_7820:
        /* <DEDUP_REMOVED lines=18> */
.L_x_7823:
[----:B------:R-:W-:Y:S02]  /*06b0*/  ISETP.GE.AND P0, PT, R7, RZ, PT ;  /* 0x000000ff0700720c */ /* 0x000fe40003f06270 */
[----:B------:R-:W-:-:S11]  /*06c0*/  MOV R4, 0x3fd774eb ;  /* 0x3fd774eb00047802 */ /* 0x000fd60000000f00 */
[----:B------:R-:W-:-:S04]  /*06d0*/  @P0 FFMA.FTZ R3, R4, 0.93318945169448852539, -R3 ;  /* 0x3f6ee58104030823 */ /* 0x000fc80000010803 */
[----:B------:R-:W-:Y:S02]  /*06e0*/  @!P0 FFMA.FTZ R3, R4, 0.93318945169448852539, R3 ;  /* 0x3f6ee58104038823 */ /* 0x000fe40000010003 */
.L_x_7824:
[----:B------:R-:W-:Y:S05]  /*06f0*/  BSYNC B0 ;  /* 0x0000000000007941 */ /* 0x000fea0003800000 */
.L_x_7822:
        /* <DEDUP_REMOVED lines=30> */
[----:B-----5:R-:W-:Y:S05]  /*08e0*/  CALL.REL.NOINC `($__internal_11_$__cuda_sm3x_div_rn_ftz_f32_slowpath) ;  /* 0x0000394000007944 */ /* 0x020fea0003c00000 */
.L_x_7826:
[----:B------:R-:W-:Y:S05]  /*08f0*/  BSYNC B2 ;  /* 0x0000000000027941 */ /* 0x000fea0003800000 */
.L_x_7825:
        /* <DEDUP_REMOVED lines=18> */
.L_x_7828:
[----:B------:R-:W-:Y:S01]  /*0a20*/  ISETP.GE.AND P0, PT, R10, RZ, PT ;  /* 0x000000ff0a00720c */ /* 0x000fe20003f06270 */
[----:B------:R-:W-:-:S12]  /*0a30*/  HFMA2.MMA R4, -RZ, RZ, 1.9599609375, 20144 ;  /* 0x3fd774ebff047435 */ /* 0x000fd800000001ff */
[----:B------:R-:W-:-:S04]  /*0a40*/  @P0 FFMA.FTZ R3, R4, 0.93318945169448852539, -R3 ;  /* 0x3f6ee58104030823 */ /* 0x000fc80000010803 */
[----:B------:R-:W-:Y:S02]  /*0a50*/  @!P0 FFMA.FTZ R3, R4, 0.93318945169448852539, R3 ;  /* 0x3f6ee58104038823 */ /* 0x000fe40000010003 */
.L_x_7829:
[----:B------:R-:W-:Y:S05]  /*0a60*/  BSYNC B0 ;  /* 0x0000000000007941 */ /* 0x000fea0003800000 */
.L_x_7827:
        /* <DEDUP_REMOVED lines=30> */
.L_x_7831:
[----:B------:R-:W-:Y:S05]  /*0c50*/  BSYNC B2 ;  /* 0x0000000000027941 */ /* 0x000fea0003800000 */
.L_x_7830:
        /* <DEDUP_REMOVED lines=18> */
.L_x_7833:
[----:B------:R-:W-:Y:S01]  /*0d80*/  ISETP.GE.AND P0, PT, R9, RZ, PT ;  /* 0x000000ff0900720c */ /* 0x000fe20003f06270 */
[----:B------:R-:W-:-:S12]  /*0d90*/  IMAD.MOV.U32 R4, RZ, RZ, 0x3fd774eb ;  /* 0x3fd774ebff047424 */ /* 0x000fd800078e00ff */
[----:B------:R-:W-:-:S04]  /*0da0*/  @P0 FFMA.FTZ R3, R4, 0.93318945169448852539, -R3 ;  /* 0x3f6ee58104030823 */ /* 0x000fc80000010803 */
[----:B------:R-:W-:Y:S02]  /*0db0*/  @!P0 FFMA.FTZ R3, R4, 0.93318945169448852539, R3 ;  /* 0x3f6ee58104038823 */ /* 0x000fe40000010003 */
.L_x_7834:
[----:B------:R-:W-:Y:S05]  /*0dc0*/  BSYNC B0 ;  /* 0x0000000000007941 */ /* 0x000fea0003800000 */
.L_x_7832:
[----:B------:R-:W-:Y:S01]  /*0dd0*/  ULDC.U16 UR6, c[0x0][0x166] ;  /* 0x0000598000067ab9 */ /* 0x000fe20000000400 */
[----:B-----5:R-:W-:Y:S01]  /*0de0*/  PRMT R19, RZ, 0x5410, R16 ;  /* 0x00005410ff137816 */ /* 0x020fe20000000010 */
        /* <DEDUP_REMOVED lines=28> */
[----:B------:R-:W-:Y:S05]  /*0fb0*/  CALL.REL.NOINC `($__internal_11_$__cuda_sm3x_div_rn_ftz_f32_slowpath) ;  /* 0x0000327000007944 */ /* 0x000fea0003c00000 */
.L_x_7836:
[----:B------:R-:W-:Y:S05]  /*0fc0*/  BSYNC B2 ;  /* 0x0000000000027941 */ /* 0x000fea0003800000 */
.L_x_7835:
        /* <DEDUP_REMOVED lines=18> */
.L_x_7838:
[----:B------:R-:W-:Y:S01]  /*10f0*/  ISETP.GE.AND P0, PT, R18, RZ, PT ;  /* 0x000000ff1200720c */ /* 0x000fe20003f06270 */
[----:B------:R-:W-:-:S12]  /*1100*/  IMAD.MOV.U32 R4, RZ, RZ, 0x3fd774eb ;  /* 0x3fd774ebff047424 */ /* 0x000fd800078e00ff */
[----:B------:R-:W-:-:S04]  /*1110*/  @P0 FFMA.FTZ R3, R4, 0.93318945169448852539, -R3 ;  /* 0x3f6ee58104030823 */ /* 0x000fc80000010803 */
[----:B------:R-:W-:Y:S02]  /*1120*/  @!P0 FFMA.FTZ R3, R4, 0.93318945169448852539, R3 ;  /* 0x3f6ee58104038823 */ /* 0x000fe40000010003 */
.L_x_7839:
[----:B------:R-:W-:Y:S05]  /*1130*/  BSYNC B0 ;  /* 0x0000000000007941 */ /* 0x000fea0003800000 */
.L_x_7837:
        /* <DEDUP_REMOVED lines=29> */
[----:B------:R-:W-:Y:S05]  /*1310*/  CALL.REL.NOINC `($__internal_11_$__cuda_sm3x_div_rn_ftz_f32_slowpath) ;  /* 0x00002f1000007944 */ /* 0x000fea0003c00000 */
.L_x_7841:
[----:B------:R-:W-:Y:S05]  /*1320*/  BSYNC B2 ;  /* 0x0000000000027941 */ /* 0x000fea0003800000 */
.L_x_7840:
        /* <DEDUP_REMOVED lines=18> */
.L_x_7843:
[----:B------:R-:W-:Y:S02]  /*1450*/  ISETP.GE.AND P0, PT, R21, RZ, PT ;  /* 0x000000ff1500720c */ /* 0x000fe40003f06270 */
[----:B------:R-:W-:-:S11]  /*1460*/  MOV R4, 0x3fd774eb ;  /* 0x3fd774eb00047802 */ /* 0x000fd60000000f00 */
[----:B------:R-:W-:-:S04]  /*1470*/  @P0 FFMA.FTZ R3, R4, 0.93318945169448852539, -R3 ;  /* 0x3f6ee58104030823 */ /* 0x000fc80000010803 */
[----:B------:R-:W-:Y:S02]  /*1480*/  @!P0 FFMA.FTZ R3, R4, 0.93318945169448852539, R3 ;  /* 0x3f6ee58104038823 */ /* 0x000fe40000010003 */
.L_x_7844:
[----:B------:R-:W-:Y:S05]  /*1490*/  BSYNC B0 ;  /* 0x0000000000007941 */ /* 0x000fea0003800000 */
.L_x_7842:
        /* <DEDUP_REMOVED lines=30> */
[----:B------:R-:W-:Y:S05]  /*1680*/  CALL.REL.NOINC `($__internal_11_$__cuda_sm3x_div_rn_ftz_f32_slowpath) ;  /* 0x00002ba000007944 */ /* 0x000fea0003c00000 */
.L_x_7846:
[----:B------:R-:W-:Y:S05]  /*1690*/  BSYNC B2 ;  /* 0x0000000000027941 */ /* 0x000fea0003800000 */
.L_x_7845:
        /* <DEDUP_REMOVED lines=18> */
.L_x_7848:
[----:B------:R-:W-:Y:S01]  /*17c0*/  ISETP.GE.AND P0, PT, R16, RZ, PT ;  /* 0x000000ff1000720c */ /* 0x000fe20003f06270 */
[----:B------:R-:W-:-:S12]  /*17d0*/  HFMA2.MMA R4, -RZ, RZ, 1.9599609375, 20144 ;  /* 0x3fd774ebff047435 */ /* 0x000fd800000001ff */
[----:B------:R-:W-:-:S04]  /*17e0*/  @P0 FFMA.FTZ R3, R4, 0.93318945169448852539, -R3 ;  /* 0x3f6ee58104030823 */ /* 0x000fc80000010803 */
[----:B------:R-:W-:Y:S02]  /*17f0*/  @!P0 FFMA.FTZ R3, R4, 0.93318945169448852539, R3 ;  /* 0x3f6ee58104038823 */ /* 0x000fe40000010003 */
.L_x_7849:
[----:B------:R-:W-:Y:S05]  /*1800*/  BSYNC B0 ;  /* 0x0000000000007941 */ /* 0x000fea0003800000 */
.L_x_7847:
[----:B------:R-:W-:Y:S01]  /*1810*/  ULDC.U16 UR6, c[0x0][0x166] ;  /* 0x0000598000067ab9 */ /* 0x000fe20000000400 */
[----:B------:R-:W-:Y:S01]  /*1820*/  PRMT R23, RZ, 0x7610, R17 ;  /* 0x00007610ff177816 */ /* 0x000fe20000000011 */
[----:B------:R-:W-:Y:S01]  /*1830*/  IMAD.U32 R20, RZ, RZ, UR6 ;  /* 0x00000006ff147e24 */ /* 0x000fe2000f8e00ff */
[C---:B------:R-:W-:Y:S01]  /*1840*/  FSETP.NEU.FTZ.AND P0, PT, |R16|.reuse, |R19|, PT ;  /* 0x400000131000720b */ /* 0x040fe20003f1d200 */
[----:B------:R-:W-:Y:S01]  /*1850*/  HFMA2.MMA R11, -RZ, RZ, 2.04296875, -15.78125 ;  /* 0x4016cbe4ff0b7435 */ /* 0x000fe200000001ff */
[----:B------:R-:W-:Y:S01]  /*1860*/  FSETP.NEU.FTZ.AND P1, PT, R15, RZ, PT ;  /* 0x000000ff0f00720b */ /* 0x000fe20003f3d000 */
[C---:B------:R-:W-:Y:S01]  /*1870*/  FADD.FTZ R4, |R23|.reuse, -RZ ;  /* 0x800000ff17047221 */ /* 0x040fe20000010200 */
[----:B------:R-:W-:Y:S01]  /*1880*/  PRMT R20, RZ, 0x5410, R20 ;  /* 0x00005410ff147816 */ /* 0x000fe20000000014 */
[C---:B------:R-:W-:Y:S01]  /*1890*/  FADD.FTZ R15, |R16|.reuse, |R19| ;  /* 0x40000013100f7221 */ /* 0x040fe20000010200 */
[----:B------:R-:W-:Y:S01]  /*18a0*/  ISETP.GE.AND P3, PT, R16, RZ, PT ;  /* 0x000000ff1000720c */ /* 0x000fe20003f66270 */
[----:B------:R-:W-:Y:S01]  /*18b0*/  BSSY B2, `(.L_x_7850) ;  /* 0x0000015000027945 */ /* 0x000fe20003800000 */
        /* <DEDUP_REMOVED lines=20> */
.L_x_7851:
[----:B------:R-:W-:Y:S05]  /*1a00*/  BSYNC B2 ;  /* 0x0000000000027941 */ /* 0x000fea0003800000 */
.L_x_7850:
        /* <DEDUP_REMOVED lines=18> */
.L_x_7853:
[----:B------:R-:W-:Y:S01]  /*1b30*/  ISETP.GE.AND P0, PT, R20, RZ, PT ;  /* 0x000000ff1400720c */ /* 0x000fe20003f06270 */
[----:B------:R-:W-:-:S12]  /*1b40*/  HFMA2.MMA R4, -RZ, RZ, 1.9599609375, 20144 ;  /* 0x3fd774ebff047435 */ /* 0x000fd800000001ff */
[----:B------:R-:W-:-:S04]  /*1b50*/  @P0 FFMA.FTZ R3, R4, 0.93318945169448852539, -R3 ;  /* 0x3f6ee58104030823 */ /* 0x000fc80000010803 */
[----:B------:R-:W-:Y:S02]  /*1b60*/  @!P0 FFMA.FTZ R3, R4, 0.93318945169448852539, R3 ;  /* 0x3f6ee58104038823 */ /* 0x000fe40000010003 */
.L_x_7854:
[----:B------:R-:W-:Y:S05]  /*1b70*/  BSYNC B0 ;  /* 0x0000000000007941 */ /* 0x000fea0003800000 */
.L_x_7852:
[C---:B------:R-:W-:Y:S01]  /*1b80*/  FSETP.NEU.FTZ.AND P0, PT, |R20|.reuse, |R23|, PT ;  /* 0x400000171400720b */ /* 0x040fe20003f1d200 */
[----:B------:R-:W-:Y:S01]  /*1b90*/  IMAD.MOV.U32 R4, RZ, RZ, R3 ;  /* 0x000000ffff047224 */ /* 0x000fe200078e0003 */
[----:B------:R-:W-:Y:S02]  /*1ba0*/  FSETP.NEU.FTZ.AND P1, PT, R17, RZ, PT ;  /* 0x000000ff1100720b */ /* 0x000fe40003f3d000 */
[C---:B------:R-:W-:Y:S01]  /*1bb0*/  ISETP.GE.AND P2, PT, R20.reuse, RZ, PT ;  /* 0x000000ff1400720c */ /* 0x040fe20003f46270 */
[----:B------:R-:W-:Y:S01]  /*1bc0*/  FADD.FTZ R20, |R20|, |R23| ;  /* 0x4000001714147221 */ /* 0x000fe20000010200 */
[----:B------:R-:W-:Y:S02]  /*1bd0*/  MOV R3, 0x4016cbe4 ;  /* 0x4016cbe400037802 */ /* 0x000fe40000000f00 */
[----:B------:R-:W-:Y:S02]  /*1be0*/  F2FP.BF16.PACK_AB R8, R7, R8 ;  /* 0x000000080708723e */ /* 0x000fe400000010ff */
[----:B------:R-:W-:-:S02]  /*1bf0*/  F2FP.BF16.PACK_AB R9, R9, R10 ;  /* 0x0000000a0909723e */ /* 0x000fc400000010ff */
[----:B------:R-:W-:Y:S02]  /*1c00*/  F2FP.BF16.PACK_AB R14, R21, R18 ;  /* 0x00000012150e723e */ /* 0x000fe400000010ff */
[----:B------:R-:W-:Y:S01]  /*1c10*/  @!P0 FSEL R4, R3, 0.78539818525314331055, !P2 ;  /* 0x3f490fdb03048808 */ /* 0x000fe20005000000 */
[----:B------:R-:W-:Y:S01]  /*1c20*/  IMAD.MOV.U32 R3, RZ, RZ, 0x2 ;  /* 0x00000002ff037424 */ /* 0x000fe200078e00ff */
[----:B------:R-:W-:Y:S02]  /*1c30*/  @!P1 FSEL R4, RZ, 3.1415927410125732422, P2 ;  /* 0x40490fdbff049808 */ /* 0x000fe40001000000 */
[----:B------:R-:W-:Y:S01]  /*1c40*/  FSETP.GTU.FTZ.AND P0, PT, |R20|, +INF , PT ;  /* 0x7f8000001400780b */ /* 0x000fe20003f1c200 */
[----:B------:R-:W-:Y:S01]  /*1c50*/  IMAD.WIDE.U32 R2, R2, R3, c[0x0][0x168] ;  /* 0x00005a0002027625 */ /* 0x000fe200078e0003 */
[----:B------:R-:W-:-:S04]  /*1c60*/  LOP3.LUT R23, R4, 0x80000000, R23, 0xb8, !PT ;  /* 0x8000000004177812 */ /* 0x000fc800078eb817 */
[----:B------:R-:W-:Y:S01]  /*1c70*/  FSEL R20, R20, R23, P0 ;  /* 0x0000001714147208 */ /* 0x000fe20000000000 */
[----:B------:R-:W-:-:S03]  /*1c80*/  IMAD.WIDE R2, R0, 0x8, R2 ;  /* 0x0000000800027825 */ /* 0x000fc600078e0202 */
[----:B------:R-:W-:Y:S02]  /*1c90*/  F2FP.BF16.PACK_AB R15, R20, R15 ;  /* 0x0000000f140f723e */ /* 0x000fe400000010ff */
[----:B------:R-:W-:Y:S04]  /*1ca0*/  STG.E.64 [R2.64], R8 ;  /* 0x0000000802007986 */ /* 0x000fe8000c101b04 */
[----:B------:R-:W-:Y:S01]  /*1cb0*/  STG.E.64 [R2.64+0x400], R14 ;  /* 0x0004000e02007986 */ /* 0x000fe2000c101b04 */
[----:B------:R-:W-:Y:S05]  /*1cc0*/  EXIT ;  /* 0x000000000000794d */ /* 0x000fea0003800000 */
.L_x_7814:
[----:B------:R-:W0:Y:S01]  /*1cd0*/  S2R R3, SR_TID.X ;  /* 0x0000000000037919 */ /* 0x000e220000002100 */
[----:B------:R-:W-:Y:S02]  /*1ce0*/  PRMT R15, RZ, 0x7610, R15 ;  /* 0x00007610ff0f7816 */ /* 0x000fe4000000000f */
[----:B------:R-:W-:-:S02]  /*1cf0*/  PRMT R19, RZ, 0x7610, R19 ;  /* 0x00007610ff137816 */ /* 0x000fc40000000013 */
[----:B------:R-:W-:Y:S02]  /*1d00*/  PRMT R23, RZ, 0x7610, R23 ;  /* 0x00007610ff177816 */ /* 0x000fe40000000017 */
[----:B0-----:R-:W-:-:S13]  /*1d10*/  ISETP.GE.AND P0, PT, R3, R20, PT ;  /* 0x000000140300720c */ /* 0x001fda0003f06270 */
[----:B------:R-:W-:Y:S01]  /*1d20*/  @!P0 IADD3 R26, R2, R3, RZ ;  /* 0x00000003021a8210 */ /* 0x000fe20007ffe0ff */
[----:B------:R-:W-:Y:S01]  /*1d30*/  @!P0 IMAD.MOV.U32 R27, RZ, RZ, 0x2 ;  /* 0x00000002ff1b8424 */ /* 0x000fe200078e00ff */
[----:B------:R-:W-:-:S03]  /*1d40*/  @!P0 IADD3 R3, R3, 0x80, RZ ;  /* 0x0000008003038810 */ /* 0x000fc60007ffe0ff */
[----:B------:R-:W-:Y:S01]  /*1d50*/  @!P0 IMAD.WIDE.U32 R26, R26, R27, c[0x0][0x170] ;  /* 0x00005c001a1a8625 */ /* 0x000fe200078e001b */
[----:B------:R-:W-:-:S04]  /*1d60*/  ISETP.GE.AND P6, PT, R3, R20, PT ;  /* 0x000000140300720c */ /* 0x000fc80003fc6270 */
[----:B------:R0:W5:Y:S09]  /*1d70*/  @!P0 LDG.E.U16 R19, [R26.64] ;  /* 0x000000041a138981 */ /* 0x000172000c1e1500 */
[----:B------:R-:W-:Y:S01]  /*1d80*/  @!P6 IMAD.IADD R4, R2, 0x1, R3 ;  /* 0x000000010204e824 */ /* 0x000fe200078e0203 */
[----:B------:R-:W-:-:S02]  /*1d90*/  @!P6 IADD3 R3, R3, 0x80, RZ ;  /* 0x000000800303e810 */ /* 0x000fc40007ffe0ff */
[----:B------:R-:W-:Y:S02]  /*1da0*/  @!P6 MOV R5, 0x2 ;  /* 0x000000020005e802 */ /* 0x000fe40000000f00 */
[----:B------:R-:W-:-:S03]  /*1db0*/  ISETP.GE.AND P5, PT, R3, R20, PT ;  /* 0x000000140300720c */ /* 0x000fc60003fa6270 */
[----:B------:R-:W-:-:S05]  /*1dc0*/  @!P6 IMAD.WIDE.U32 R4, R4, R5, c[0x0][0x170] ;  /* 0x00005c000404e625 */ /* 0x000fca00078e0005 */
[----:B------:R1:W5:Y:S05]  /*1dd0*/  @!P6 LDG.E.U16 R15, [R4.64] ;  /* 0x00000004040fe981 */ /* 0x00036a000c1e1500 */
[----:B------:R-:W-:Y:S02]  /*1de0*/  @!P5 IADD3 R28, R2, R3, RZ ;  /* 0x00000003021cd210 */ /* 0x000fe40007ffe0ff */
[----:B------:R-:W-:Y:S02]  /*1df0*/  @!P5 IADD3 R3, R3, 0x80, RZ ;  /* 0x000000800303d810 */ /* 0x000fe40007ffe0ff */
[----:B------:R-:W-:Y:S02]  /*1e00*/  @!P5 MOV R29, 0x2 ;  /* 0x00000002001dd802 */ /* 0x000fe40000000f00 */
[----:B------:R-:W-:-:S02]  /*1e10*/  ISETP.GE.AND P4, PT, R3, R20, PT ;  /* 0x000000140300720c */ /* 0x000fc40003f86270 */
[----:B------:R-:W-:Y:S01]  /*1e20*/  PRMT R9, RZ, 0x7610, R9 ;  /* 0x00007610ff097816 */ /* 0x000fe20000000009 */
[----:B------:R-:W-:Y:S01]  /*1e30*/  @!P5 IMAD.WIDE.U32 R28, R28, R29, c[0x0][0x170] ;  /* 0x00005c001c1cd625 */ /* 0x000fe200078e001d */
[----:B------:R-:W-:Y:S02]  /*1e40*/  PRMT R21, RZ, 0x7610, R21 ;  /* 0x00007610ff157816 */ /* 0x000fe40000000015 */
[----:B------:R-:W-:Y:S02]  /*1e50*/  PRMT R7, RZ, 0x7610, R7 ;  /* 0x00007610ff077816 */ /* 0x000fe40000000007 */
[----:B------:R-:W-:Y:S01]  /*1e60*/  PRMT R17, RZ, 0x7610, R17 ;  /* 0x00007610ff117816 */ /* 0x000fe20000000011 */
[----:B------:R2:W5:Y:S04]  /*1e70*/  @!P5 LDG.E.U16 R23, [R28.64] ;  /* 0x000000041c17d981 */ /* 0x000568000c1e1500 */
        /* <DEDUP_REMOVED lines=8> */
[----:B------:R-:W-:-:S13]  /*1f00*/  ISETP.GE.AND P1, PT, R3, R20, PT ;  /* 0x000000140300720c */ /* 0x000fda0003f26270 */
[----:B------:R-:W-:Y:S01]  /*1f10*/  @!P1 IMAD.IADD R24, R2, 0x1, R3 ;  /* 0x0000000102189824 */ /* 0x000fe200078e0203 */
[----:B------:R-:W-:-:S04]  /*1f20*/  @!P1 IADD3 R3, R3, 0x80, RZ ;  /* 0x0000008003039810 */ /* 0x000fc80007ffe0ff */
[----:B------:R-:W-:Y:S02]  /*1f30*/  ISETP.GE.AND P6, PT, R3, R20, PT ;  /* 0x000000140300720c */ /* 0x000fe40003fc6270 */
[----:B------:R-:W-:Y:S01]  /*1f40*/  @!P4 MOV R11, 0x2 ;  /* 0x00000002000bc802 */ /* 0x000fe20000000f00 */
[----:B------:R-:W-:Y:S01]  /*1f50*/  @!P3 IMAD.MOV.U32 R13, RZ, RZ, 0x2 ;  /* 0x00000002ff0db424 */ /* 0x000fe200078e00ff */
[----:B------:R-:W-:Y:S01]  /*1f60*/  @!P2 MOV R25, 0x2 ;  /* 0x000000020019a802 */ /* 0x000fe20000000f00 */
[----:B------:R-:W-:Y:S02]  /*1f70*/  @!P1 IMAD.MOV.U32 R6, RZ, RZ, 0x2 ;  /* 0x00000002ff069424 */ /* 0x000fe400078e00ff */
[----:B-1----:R-:W-:Y:S01]  /*1f80*/  @!P4 IMAD.WIDE.U32 R4, R0, R11, c[0x0][0x170] ;  /* 0x00005c000004c625 */ /* 0x002fe200078e000b */
[----:B------:R-:W-:-:S05]  /*1f90*/  PRMT R18, RZ, 0x7610, R18 ;  /* 0x00007610ff127816 */ /* 0x000fca0000000012 */
[----:B0-----:R-:W-:Y:S01]  /*1fa0*/  @!P6 IADD3 R26, R2, R3, RZ ;  /* 0x00000003021ae210 */ /* 0x001fe20007ffe0ff */
[----:B------:R-:W-:Y:S01]  /*1fb0*/  @!P6 IMAD.MOV.U32 R27, RZ, RZ, 0x2 ;  /* 0x00000002ff1be424 */ /* 0x000fe200078e00ff */
[----:B------:R2:W5:Y:S01]  /*1fc0*/  @!P4 LDG.E.U16 R9, [R4.64] ;  /* 0x000000040409c981 */ /* 0x000562000c1e1500 */
[----:B------:R-:W-:-:S04]  /*1fd0*/  @!P3 IMAD.WIDE.U32 R10, R10, R13, c[0x0][0x170] ;  /* 0x00005c000a0ab625 */ /* 0x000fc800078e000d */
        /* <DEDUP_REMOVED lines=18> */
[----:B--2---:R-:W-:Y:S02]  /*2100*/  FSEL R13, R6, R3, P2 ;  /* 0x00000003060d7208 */ /* 0x004fe40001000000 */
        /* <DEDUP_REMOVED lines=10> */
.L_x_7858:
[----:B------:R-:W-:Y:S05]  /*21b0*/  BSYNC B3 ;  /* 0x0000000000037941 */ /* 0x000fea0003800000 */
.L_x_7857:
        /* <DEDUP_REMOVED lines=18> */
.L_x_7860:
[----:B------:R-:W-:Y:S01]  /*22e0*/  ISETP.GE.AND P0, PT, R0, RZ, PT ;  /* 0x000000ff0000720c */ /* 0x000fe20003f06270 */
[----:B------:R-:W-:-:S12]  /*22f0*/  IMAD.MOV.U32 R4, RZ, RZ, 0x3fd774eb ;  /* 0x3fd774ebff047424 */ /* 0x000fd800078e00ff */
[----:B------:R-:W-:-:S04]  /*2300*/  @P0 FFMA.FTZ R3, R4, 0.93318945169448852539, -R3 ;  /* 0x3f6ee58104030823 */ /* 0x000fc80000010803 */
[----:B------:R-:W-:Y:S02]  /*2310*/  @!P0 FFMA.FTZ R3, R4, 0.93318945169448852539, R3 ;  /* 0x3f6ee58104038823 */ /* 0x000fe40000010003 */
.L_x_7861:
[----:B------:R-:W-:Y:S05]  /*2320*/  BSYNC B0 ;  /* 0x0000000000007941 */ /* 0x000fea0003800000 */
.L_x_7859:
        /* <DEDUP_REMOVED lines=11> */
.L_x_7856:
[----:B------:R-:W-:Y:S05]  /*23e0*/  BSYNC B2 ;  /* 0x0000000000027941 */ /* 0x000fea0003800000 */
.L_x_7855:
[----:B-----5:R-:W0:Y:S01]  /*23f0*/  S2R R19, SR_TID.X ;  /* 0x0000000000137919 */ /* 0x020e220000002100 */
[----:B------:R-:W-:Y:S01]  /*2400*/  BSSY B2, `(.L_x_7862) ;  /* 0x000003b000027945 */ /* 0x000fe20003800000 */
[----:B0-----:R-:W-:-:S04]  /*2410*/  IADD3 R3, R19, 0x80, RZ ;  /* 0x0000008013037810 */ /* 0x001fc80007ffe0ff */
[----:B------:R-:W-:-:S13]  /*2420*/  ISETP.GE.AND P0, PT, R3, R20, PT ;  /* 0x000000140300720c */ /* 0x000fda0003f06270 */
[----:B------:R-:W-:Y:S05]  /*2430*/  @P0 BRA `(.L_x_7863) ;  /* 0x0000037000000947 */ /* 0x000fea0003800000 */
[----:B------:R-:W-:Y:S01]  /*2440*/  ULDC.U16 UR6, c[0x0][0x166] ;  /* 0x0000598000067ab9 */ /* 0x000fe20000000400 */
[----:B------:R-:W-:Y:S01]  /*2450*/  PRMT R15, RZ, 0x5410, R15 ;  /* 0x00005410ff0f7816 */ /* 0x000fe2000000000f */
[----:B------:R-:W-:Y:S01]  /*2460*/  IMAD.U32 R0, RZ, RZ, UR6 ;  /* 0x00000006ff007e24 */ /* 0x000fe2000f8e00ff */
[----:B------:R-:W-:Y:S03]  /*2470*/  BSSY B3, `(.L_x_7864) ;  /* 0x0000011000037945 */ /* 0x000fe60003800000 */
        /* <DEDUP_REMOVED lines=16> */
.L_x_7865:
[----:B------:R-:W-:Y:S05]  /*2580*/  BSYNC B3 ;  /* 0x0000000000037941 */ /* 0x000fea0003800000 */
.L_x_7864:
        /* <DEDUP_REMOVED lines=18> */
.L_x_7867:
[----:B------:R-:W-:Y:S02]  /*26b0*/  ISETP.GE.AND P0, PT, R0, RZ, PT ;  /* 0x000000ff0000720c */ /* 0x000fe40003f06270 */
[----:B------:R-:W-:-:S11]  /*26c0*/  MOV R4, 0x3fd774eb ;  /* 0x3fd774eb00047802 */ /* 0x000fd60000000f00 */
[----:B------:R-:W-:-:S04]  /*26d0*/  @P0 FFMA.FTZ R3, R4, 0.93318945169448852539, -R3 ;  /* 0x3f6ee58104030823 */ /* 0x000fc80000010803 */
[----:B------:R-:W-:Y:S02]  /*26e0*/  @!P0 FFMA.FTZ R3, R4, 0.93318945169448852539, R3 ;  /* 0x3f6ee58104038823 */ /* 0x000fe40000010003 */
.L_x_7868:
[----:B------:R-:W-:Y:S05]  /*26f0*/  BSYNC B0 ;  /* 0x0000000000007941 */ /* 0x000fea0003800000 */
.L_x_7866:
        /* <DEDUP_REMOVED lines=11> */
.L_x_7863:
[----:B------:R-:W-:Y:S05]  /*27b0*/  BSYNC B2 ;  /* 0x0000000000027941 */ /* 0x000fea0003800000 */
.L_x_7862:
[----:B------:R-:W-:Y:S01]  /*27c0*/  IADD3 R3, R19, 0x100, RZ ;  /* 0x0000010013037810 */ /* 0x000fe20007ffe0ff */
[----:B------:R-:W-:Y:S03]  /*27d0*/  BSSY B2, `(.L_x_7869) ;  /* 0x000003a000027945 */ /* 0x000fe60003800000 */
[----:B------:R-:W-:-:S13]  /*27e0*/  ISETP.GE.AND P0, PT, R3, R20, PT ;  /* 0x000000140300720c */ /* 0x000fda0003f06270 */
[----:B------:R-:W-:Y:S05]  /*27f0*/  @P0 BRA `(.L_x_7870) ;  /* 0x0000037000000947 */ /* 0x000fea0003800000 */
[----:B------:R-:W-:Y:S01]  /*2800*/  ULDC.U16 UR6, c[0x0][0x166] ;  /* 0x0000598000067ab9 */ /* 0x000fe20000000400 */
[----:B------:R-:W-:Y:S01]  /*2810*/  PRMT R23, RZ, 0x5410, R23 ;  /* 0x00005410ff177816 */ /* 0x000fe20000000017 */
        /* <DEDUP_REMOVED lines=18> */
.L_x_7872:
[----:B------:R-:W-:Y:S05]  /*2940*/  BSYNC B3 ;  /* 0x0000000000037941 */ /* 0x000fea0003800000 */
.L_x_7871:
        /* <DEDUP_REMOVED lines=18> */
.L_x_7874:
[----:B------:R-:W-:Y:S01]  /*2a70*/  ISETP.GE.AND P0, PT, R0, RZ, PT ;  /* 0x000000ff0000720c */ /* 0x000fe20003f06270 */
[----:B------:R-:W-:-:S12]  /*2a80*/  IMAD.MOV.U32 R4, RZ, RZ, 0x3fd774eb ;  /* 0x3fd774ebff047424 */ /* 0x000fd800078e00ff */
[----:B------:R-:W-:-:S04]  /*2a90*/  @P0 FFMA.FTZ R3, R4, 0.93318945169448852539, -R3 ;  /* 0x3f6ee58104030823 */ /* 0x000fc80000010803 */
[----:B------:R-:W-:Y:S02]  /*2aa0*/  @!P0 FFMA.FTZ R3, R4, 0.93318945169448852539, R3 ;  /* 0x3f6ee58104038823 */ /* 0x000fe40000010003 */
.L_x_7875:
[----:B------:R-:W-:Y:S05]  /*2ab0*/  BSYNC B0 ;  /* 0x0000000000007941 */ /* 0x000fea0003800000 */
.L_x_7873:
        /* <DEDUP_REMOVED lines=11> */
.L_x_7870:
[----:B------:R-:W-:Y:S05]  /*2b70*/  BSYNC B2 ;  /* 0x0000000000027941 */ /* 0x000fea0003800000 */
.L_x_7869:
[----:B------:R-:W-:Y:S01]  /*2b80*/  IADD3 R3, R19, 0x180, RZ ;  /* 0x0000018013037810 */ /* 0x000fe20007ffe0ff */
[----:B------:R-:W-:Y:S03]  /*2b90*/  BSSY B2, `(.L_x_7876) ;  /* 0x000003a000027945 */ /* 0x000fe60003800000 */
        /* <DEDUP_REMOVED lines=22> */
.L_x_7879:
[----:B------:R-:W-:Y:S05]  /*2d00*/  BSYNC B3 ;  /* 0x0000000000037941 */ /* 0x000fea0003800000 */
.L_x_7878:
        /* <DEDUP_REMOVED lines=18> */
.L_x_7881:
[----:B------:R-:W-:Y:S02]  /*2e30*/  ISETP.GE.AND P0, PT, R0, RZ, PT ;  /* 0x000000ff0000720c */ /* 0x000fe40003f06270 */
[----:B------:R-:W-:-:S11]  /*2e40*/  MOV R4, 0x3fd774eb ;  /* 0x3fd774eb00047802 */ /* 0x000fd60000000f00 */
[----:B------:R-:W-:-:S04]  /*2e50*/  @P0 FFMA.FTZ R3, R4, 0.93318945169448852539, -R3 ;  /* 0x3f6ee58104030823 */ /* 0x000fc80000010803 */
[----:B------:R-:W-:Y:S02]  /*2e60*/  @!P0 FFMA.FTZ R3, R4, 0.93318945169448852539, R3 ;  /* 0x3f6ee58104038823 */ /* 0x000fe40000010003 */
.L_x_7882:
[----:B------:R-:W-:Y:S05]  /*2e70*/  BSYNC B0 ;  /* 0x0000000000007941 */ /* 0x000fea0003800000 */
.L_x_7880:
        /* <DEDUP_REMOVED lines=11> */
.L_x_7877:
[----:B------:R-:W-:Y:S05]  /*2f30*/  BSYNC B2 ;  /* 0x0000000000027941 */ /* 0x000fea0003800000 */
.L_x_7876:
        /* <DEDUP_REMOVED lines=24> */
.L_x_7886:
[----:B------:R-:W-:Y:S05]  /*30c0*/  BSYNC B3 ;  /* 0x0000000000037941 */ /* 0x000fea0003800000 */
.L_x_7885:
        /* <DEDUP_REMOVED lines=18> */
.L_x_7888:
[----:B------:R-:W-:Y:S01]  /*31f0*/  ISETP.GE.AND P0, PT, R0, RZ, PT ;  /* 0x000000ff0000720c */ /* 0x000fe20003f06270 */
[----:B------:R-:W-:-:S12]  /*3200*/  IMAD.MOV.U32 R4, RZ, RZ, 0x3fd774eb ;  /* 0x3fd774ebff047424 */ /* 0x000fd800078e00ff */
[----:B------:R-:W-:-:S04]  /*3210*/  @P0 FFMA.FTZ R3, R4, 0.93318945169448852539, -R3 ;  /* 0x3f6ee58104030823 */ /* 0x000fc80000010803 */
[----:B------:R-:W-:Y:S02]  /*3220*/  @!P0 FFMA.FTZ R3, R4, 0.93318945169448852539, R3 ;  /* 0x3f6ee58104038823 */ /* 0x000fe40000010003 */
.L_x_7889:
[----:B------:R-:W-:Y:S05]  /*3230*/  BSYNC B0 ;  /* 0x0000000000007941 */ /* 0x000fea0003800000 */
.L_x_7887:
        /* <DEDUP_REMOVED lines=11> */
.L_x_7884:
[----:B------:R-:W-:Y:S05]  /*32f0*/  BSYNC B2 ;  /* 0x0000000000027941 */ /* 0x000fea0003800000 */
.L_x_7883:
        /* <DEDUP_REMOVED lines=24> */
.L_x_7893:
[----:B------:R-:W-:Y:S05]  /*3480*/  BSYNC B3 ;  /* 0x0000000000037941 */ /* 0x000fea0003800000 */
.L_x_7892:
        /* <DEDUP_REMOVED lines=18> */
.L_x_7895:
[----:B------:R-:W-:Y:S02]  /*35b0*/  ISETP.GE.AND P0, PT, R0, RZ, PT ;  /* 0x000000ff0000720c */ /* 0x000fe40003f06270 */
[----:B------:R-:W-:-:S11]  /*35c0*/  MOV R4, 0x3fd774eb ;  /* 0x3fd774eb00047802 */ /* 0x000fd60000000f00 */
[----:B------:R-:W-:-:S04]  /*35d0*/  @P0 FFMA.FTZ R3, R4, 0.93318945169448852539, -R3 ;  /* 0x3f6ee58104030823 */ /* 0x000fc80000010803 */
[----:B------:R-:W-:Y:S02]  /*35e0*/  @!P0 FFMA.FTZ R3, R4, 0.93318945169448852539, R3 ;  /* 0x3f6ee58104038823 */ /* 0x000fe40000010003 */
.L_x_7896:
[----:B------:R-:W-:Y:S05]  /*35f0*/  BSYNC B0 ;  /* 0x0000000000007941 */ /* 0x000fea0003800000 */
.L_x_7894:
        /* <DEDUP_REMOVED lines=11> */
.L_x_7891:
[----:B------:R-:W-:Y:S05]  /*36b0*/  BSYNC B2 ;  /* 0x0000000000027941 */ /* 0x000fea0003800000 */
.L_x_7890:
        /* <DEDUP_REMOVED lines=24> */
.L_x_7900:
[----:B------:R-:W-:Y:S05]  /*3840*/  BSYNC B3 ;  /* 0x0000000000037941 */ /* 0x000fea0003800000 */
.L_x_7899:
        /* <DEDUP_REMOVED lines=18> */
.L_x_7902:
[----:B------:R-:W-:Y:S02]  /*3970*/  ISETP.GE.AND P0, PT, R0, RZ, PT ;  /* 0x000000ff0000720c */ /* 0x000fe40003f06270 */
[----:B------:R-:W-:-:S11]  /*3980*/  MOV R4, 0x3fd774eb ;  /* 0x3fd774eb00047802 */ /* 0x000fd60000000f00 */
[----:B------:R-:W-:-:S04]  /*3990*/  @P0 FFMA.FTZ R3, R4, 0.93318945169448852539, -R3 ;  /* 0x3f6ee58104030823 */ /* 0x000fc80000010803 */
[----:B------:R-:W-:Y:S02]  /*39a0*/  @!P0 FFMA.FTZ R3, R4, 0.93318945169448852539, R3 ;  /* 0x3f6ee58104038823 */ /* 0x000fe40000010003 */
.L_x_7903:
[----:B------:R-:W-:Y:S05]  /*39b0*/  BSYNC B0 ;  /* 0x0000000000007941 */ /* 0x000fea0003800000 */
.L_x_7901:
        /* <DEDUP_REMOVED lines=11> */
.L_x_7898:
[----:B------:R-:W-:Y:S05]  /*3a70*/  BSYNC B2 ;  /* 0x0000000000027941 */ /* 0x000fea0003800000 */
.L_x_7897:
        /* <DEDUP_REMOVED lines=24> */
.L_x_7907:
[----:B------:R-:W-:Y:S05]  /*3c00*/  BSYNC B3 ;  /* 0x0000000000037941 */ /* 0x000fea0003800000 */
.L_x_7906:
        /* <DEDUP_REMOVED lines=18> */
.L_x_7909:
[----:B------:R-:W-:Y:S02]  /*3d30*/  ISETP.GE.AND P0, PT, R17, RZ, PT ;  /* 0x000000ff1100720c */ /* 0x000fe40003f06270 */
[----:B------:R-:W-:-:S11]  /*3d40*/  MOV R4, 0x3fd774eb ;  /* 0x3fd774eb00047802 */ /* 0x000fd60000000f00 */
[----:B------:R-:W-:-:S04]  /*3d50*/  @P0 FFMA.FTZ R3, R4, 0.93318945169448852539, -R3 ;  /* 0x3f6ee58104030823 */ /* 0x000fc80000010803 */
[----:B------:R-:W-:Y:S02]  /*3d60*/  @!P0 FFMA.FTZ R3, R4, 0.93318945169448852539, R3 ;  /* 0x3f6ee58104038823 */ /* 0x000fe40000010003 */
.L_x_7910:
[----:B------:R-:W-:Y:S05]  /*3d70*/  BSYNC B0 ;  /* 0x0000000000007941 */ /* 0x000fea0003800000 */
.L_x_7908:
        /* <DEDUP_REMOVED lines=11> */
.L_x_7905:
[----:B------:R-:W-:Y:S05]  /*3e30*/  BSYNC B2 ;  /* 0x0000000000027941 */ /* 0x000fea0003800000 */
.L_x_7904:
[----:B------:R-:W-:Y:S01]  /*3e40*/  ISETP.GE.AND P0, PT, R19, R20, PT ;  /* 0x000000141300720c */ /* 0x000fe20003f06270 */
[----:B------:R-:W-:Y:S01]  /*3e50*/  BSSY B0, `(.L_x_7911) ;  /* 0x0000034000007945 */ /* 0x000fe20003800000 */
[----:B------:R-:W-:Y:S11]  /*3e60*/  BSSY B1, `(.L_x_7912) ;  /* 0x000002c000017945 */ /* 0x000ff60003800000 */
[----:B------:R-:W-:Y:S05]  /*3e70*/  @P0 BRA `(.L_x_7913) ;  /* 0x000000d000000947 */ /* 0x000fea0003800000 */
[----:B------:R-:W0:Y:S01]  /*3e80*/  S2R R19, SR_TID.X ;  /* 0x0000000000137919 */ /* 0x000e220000002100 */
[----:B--2---:R-:W-:Y:S01]  /*3e90*/  IMAD.MOV.U32 R5, RZ, RZ, 0x2 ;  /* 0x00000002ff057424 */ /* 0x004fe200078e00ff */
[----:B0-----:R-:W-:-:S02]  /*3ea0*/  IADD3 R4, R2, R19, RZ ;  /* 0x0000001302047210 */ /* 0x001fc40007ffe0ff */
[----:B------:R-:W-:-:S03]  /*3eb0*/  IADD3 R19, R19, 0x80, RZ ;  /* 0x0000008013137810 */ /* 0x000fc60007ffe0ff */
[----:B------:R-:W-:Y:S01]  /*3ec0*/  IMAD.WIDE.U32 R4, R4, R5, c[0x0][0x168] ;  /* 0x00005a0004047625 */ /* 0x000fe200078e0005 */
[----:B------:R-:W-:-:S04]  /*3ed0*/  ISETP.GE.AND P0, PT, R19, R20, PT ;  /* 0x000000141300720c */ /* 0x000fc80003f06270 */
[----:B------:R0:W-:Y:S09]  /*3ee0*/  STG.E.U16 [R4.64], R16 ;  /* 0x0000001004007986 */ /* 0x0001f2000c101504 */
[----:B------:R-:W-:Y:S05]  /*3ef0*/  @P0 BRA `(.L_x_7914) ;  /* 0x000000c000000947 */ /* 0x000fea0003800000 */
[----:B0-----:R-:W-:Y:S01]  /*3f00*/  IADD3 R4, R2, R19, RZ ;  /* 0x0000001302047210 */ /* 0x001fe20007ffe0ff */
[----:B------:R-:W-:Y:S01]  /*3f10*/  IMAD.MOV.U32 R5, RZ, RZ, 0x2 ;  /* 0x00000002ff057424 */ /* 0x000fe200078e00ff */
[----:B------:R-:W-:-:S03]  /*3f20*/  IADD3 R19, R19, 0x80, RZ ;  /* 0x0000008013137810 */ /* 0x000fc60007ffe0ff */
[----:B------:R-:W-:-:S05]  /*3f30*/  IMAD.WIDE.U32 R4, R4, R5, c[0x0][0x168] ;  /* 0x00005a0004047625 */ /* 0x000fca00078e0005 */
[----:B------:R0:W-:Y:S02]  /*3f40*/  STG.E.U16 [R4.64], R15 ;  /* 0x0000000f04007986 */ /* 0x0001e4000c101504 */
.L_x_7913:
[----:B------:R-:W-:-:S13]  /*3f50*/  ISETP.GE.AND P0, PT, R19, R20, PT ;  /* 0x000000141300720c */ /* 0x000fda0003f06270 */
[----:B------:R-:W-:Y:S05]  /*3f60*/  @P0 BRA `(.L_x_7915) ;  /* 0x000000c000000947 */ /* 0x000fea0003800000 */
[----:B0-2---:R-:W-:Y:S01]  /*3f70*/  HFMA2.MMA R5, -RZ, RZ, 0, 1.1920928955078125e-07 ;  /* 0x00000002ff057435 */ /* 0x005fe200000001ff */
[----:B------:R-:W-:Y:S02]  /*3f80*/  IADD3 R4, R2, R19, RZ ;  /* 0x0000001302047210 */ /* 0x000fe40007ffe0ff */
[----:B------:R-:W-:-:S07]  /*3f90*/  IADD3 R19, R19, 0x80, RZ ;  /* 0x0000008013137810 */ /* 0x000fce0007ffe0ff */
[----:B------:R-:W-:-:S05]  /*3fa0*/  IMAD.WIDE.U32 R4, R4, R5, c[0x0][0x168] ;  /* 0x00005a0004047625 */ /* 0x000fca00078e0005 */
[----:B------:R0:W-:Y:S02]  /*3fb0*/  STG.E.U16 [R4.64], R10 ;  /* 0x0000000a04007986 */ /* 0x0001e4000c101504 */
.L_x_7914:
[----:B------:R-:W-:-:S13]  /*3fc0*/  ISETP.GE.AND P0, PT, R19, R20, PT ;  /* 0x000000141300720c */ /* 0x000fda0003f06270 */
[----:B------:R-:W-:Y:S05]  /*3fd0*/  @P0 BRA `(.L_x_7916) ;  /* 0x000000c000000947 */ /* 0x000fea0003800000 */
[----:B0-----:R-:W-:Y:S01]  /*3fe0*/  MOV R5, 0x2 ;  /* 0x0000000200057802 */ /* 0x001fe20000000f00 */
[----:B------:R-:W-:Y:S01]  /*3ff0*/  IMAD.IADD R4, R2, 0x1, R19 ;  /* 0x0000000102047824 */ /* 0x000fe200078e0213 */
[----:B------:R-:W-:-:S03]  /*4000*/  IADD3 R19, R19, 0x80, RZ ;  /* 0x0000008013137810 */ /* 0x000fc60007ffe0ff */
[----:B------:R-:W-:-:S05]  /*4010*/  IMAD.WIDE.U32 R4, R4, R5, c[0x0][0x168] ;  /* 0x00005a0004047625 */ /* 0x000fca00078e0005 */
[----:B------:R0:W-:Y:S02]  /*4020*/  STG.E.U16 [R4.64], R9 ;  /* 0x0000000904007986 */ /* 0x0001e4000c101504 */
.L_x_7915:
[----:B------:R-:W-:-:S13]  /*4030*/  ISETP.GE.AND P0, PT, R19, R20, PT ;  /* 0x000000141300720c */ /* 0x000fda0003f06270 */
[----:B------:R-:W-:Y:S05]  /*4040*/  @P0 BRA `(.L_x_7917) ;  /* 0x000000d000000947 */ /* 0x000fea0003800000 */
[----:B0-2---:R-:W-:Y:S01]  /*4050*/  IADD3 R4, R2, R19, RZ ;  /* 0x0000001302047210 */ /* 0x005fe20007ffe0ff */
[----:B------:R-:W-:Y:S01]  /*4060*/  IMAD.MOV.U32 R5, RZ, RZ, 0x2 ;  /* 0x00000002ff057424 */ /* 0x000fe200078e00ff */
[----:B------:R-:W-:-:S03]  /*4070*/  IADD3 R19, R19, 0x80, RZ ;  /* 0x0000008013137810 */ /* 0x000fc60007ffe0ff */
[----:B------:R-:W-:-:S05]  /*4080*/  IMAD.WIDE.U32 R4, R4, R5, c[0x0][0x168] ;  /* 0x00005a0004047625 */ /* 0x000fca00078e0005 */
[----:B------:R0:W-:Y:S02]  /*4090*/  STG.E.U16 [R4.64], R8 ;  /* 0x0000000804007986 */ /* 0x0001e4000c101504 */
.L_x_7916:
[----:B------:R-:W-:-:S13]  /*40a0*/  ISETP.GE.AND P0, PT, R19, R20, PT ;  /* 0x000000141300720c */ /* 0x000fda0003f06270 */
[----:B------:R-:W-:Y:S01]  /*40b0*/  @P0 BREAK B1 ;  /* 0x0000000000010942 */ /* 0x000fe20003800000 */
[----:B------:R-:W-:Y:S05]  /*40c0*/  @P0 BRA `(.L_x_7918) ;  /* 0x000000c000000947 */ /* 0x000fea0003800000 */
[----:B0-----:R-:W-:Y:S01]  /*40d0*/  HFMA2.MMA R5, -RZ, RZ, 0, 1.1920928955078125e-07 ;  /* 0x00000002ff057435 */ /* 0x001fe200000001ff */
[----:B------:R-:W-:Y:S02]  /*40e0*/  IADD3 R4, R2, R19, RZ ;  /* 0x0000001302047210 */ /* 0x000fe40007ffe0ff */
[----:B------:R-:W-:-:S07]  /*40f0*/  IADD3 R19, R19, 0x80, RZ ;  /* 0x0000008013137810 */ /* 0x000fce0007ffe0ff */
[----:B------:R-:W-:-:S05]  /*4100*/  IMAD.WIDE.U32 R4, R4, R5, c[0x0][0x168] ;  /* 0x00005a0004047625 */ /* 0x000fca00078e0005 */
[----:B------:R0:W-:Y:S02]  /*4110*/  STG.E.U16 [R4.64], R7 ;  /* 0x0000000704007986 */ /* 0x0001e4000c101504 */
.L_x_7917:
[----:B------:R-:W-:Y:S05]  /*4120*/  BSYNC B1 ;  /* 0x0000000000017941 */ /* 0x000fea0003800000 */
.L_x_7912:
[----:B------:R-:W-:-:S13]  /*4130*/  ISETP.GE.AND P0, PT, R19, R20, PT ;  /* 0x000000141300720c */ /* 0x000fda0003f06270 */
[----:B0-2---:R-:W-:Y:S01]  /*4140*/  @!P0 MOV R5, 0x2 ;  /* 0x0000000200058802 */ /* 0x005fe20000000f00 */
[----:B------:R-:W-:Y:S01]  /*4150*/  @!P0 IMAD.IADD R4, R2, 0x1, R19 ;  /* 0x0000000102048824 */ /* 0x000fe200078e0213 */
[----:B------:R-:W-:-:S03]  /*4160*/  @!P0 IADD3 R19, R19, 0x80, RZ ;  /* 0x0000008013138810 */ /* 0x000fc60007ffe0ff */
[----:B------:R-:W-:-:S05]  /*4170*/  @!P0 IMAD.WIDE.U32 R4, R4, R5, c[0x0][0x168] ;  /* 0x00005a0004048625 */ /* 0x000fca00078e0005 */
[----:B------:R0:W-:Y:S02]  /*4180*/  @!P0 STG.E.U16 [R4.64], R0 ;  /* 0x0000000004008986 */ /* 0x0001e4000c101504 */
.L_x_7918:
[----:B------:R-:W-:Y:S05]  /*4190*/  BSYNC B0 ;  /* 0x0000000000007941 */ /* 0x000fea0003800000 */
.L_x_7911:
[----:B------:R-:W-:Y:S01]  /*41a0*/  WARPSYNC 0xffffffff ;  /* 0xffffffff00007948 */ /* 0x000fe20003800000 */
[----:B------:R-:W-:-:S13]  /*41b0*/  ISETP.GE.AND P0, PT, R19, R20, PT ;  /* 0x000000141300720c */ /* 0x000fda0003f06270 */
[----:B------:R-:W-:Y:S05]  /*41c0*/  @P0 EXIT ;  /* 0x000000000000094d */ /* 0x000fea0003800000 */
[----:B------:R-:W-:Y:S01]  /*41d0*/  IADD3 R2, R2, R19, RZ ;  /* 0x0000001302027210 */ /* 0x000fe20007ffe0ff */
[----:B0-----:R-:W-:Y:S01]  /*41e0*/  IMAD.MOV.U32 R5, RZ, RZ, 0x2 ;  /* 0x00000002ff057424 */ /* 0x001fe200078e00ff */
[----:B------:R-:W-:-:S03]  /*41f0*/  PRMT R0, R3, 0x7610, R0 ;  /* 0x0000761003007816 */ /* 0x000fc60000000000 */
[----:B------:R-:W-:-:S05]  /*4200*/  IMAD.WIDE.U32 R2, R2, R5, c[0x0][0x168] ;  /* 0x00005a0002027625 */ /* 0x000fca00078e0005 */
[----:B------:R-:W-:Y:S01]  /*4210*/  STG.E.U16 [R2.64], R0 ;  /* 0x0000000002007986 */ /* 0x000fe2000c101504 */
[----:B------:R-:W-:Y:S05]  /*4220*/  EXIT ;  /* 0x000000000000794d */ /* 0x000fea0003800000 */
        .weak           $__internal_11_$__cuda_sm3x_div_rn_ftz_f32_slowpath
        .type           $__internal_11_$__cuda_sm3x_div_rn_ftz_f32_slowpath,@function
        .size           $__internal_11_$__cuda_sm3x_div_rn_ftz_f32_slowpath,(.L_x_17665 - $__internal_11_$__cuda_sm3x_div_rn_ftz_f32_slowpath)
$__internal_11_$__cuda_sm3x_div_rn_ftz_f32_slowpath:
        /* <DEDUP_REMOVED lines=32> */
.L_x_7921:
[----:B------:R-:W-:Y:S05]  /*4430*/  BSYNC B1 ;  /* 0x0000000000017941 */ /* 0x000fea0003800000 */
.L_x_7920:
        /* <DEDUP_REMOVED lines=27> */
.L_x_7927:
[----:B------:R-:W-:Y:S02]  /*45f0*/  IMAD R5, R6, 0x800000, R5 ;  /* 0x0080000006057824 */ /* 0x000fe400078e0205 */
.L_x_7928:
[----:B------:R-:W-:Y:S05]  /*4600*/  BSYNC B1 ;  /* 0x0000000000017941 */ /* 0x000fea0003800000 */
.L_x_7926:
[----:B------:R-:W-:Y:S01]  /*4610*/  MOV R3, R5 ;  /* 0x0000000500037202 */ /* 0x000fe20000000f00 */
[----:B------:R-:W-:Y:S05]  /*4620*/  BRA `(.L_x_7929) ;  /* 0x0000008000007947 */ /* 0x000fea0003800000 */
.L_x_7925:
[----:B------:R-:W-:-:S04]  /*4630*/  LOP3.LUT R13, R22, 0x80000000, R13, 0x48, !PT ;  /* 0x80000000160d7812 */ /* 0x000fc800078e480d */
[----:B------:R-:W-:Y:S01]  /*4640*/  LOP3.LUT R3, R13, 0x7f800000, RZ, 0xfc, !PT ;  /* 0x7f8000000d037812 */ /* 0x000fe200078efcff */
[----:B------:R-:W-:Y:S05]  /*4650*/  BRA `(.L_x_7929) ;  /* 0x0000005000007947 */ /* 0x000fea0003800000 */
.L_x_7924:
[----:B------:R-:W-:Y:S01]  /*4660*/  LOP3.LUT R3, R22, 0x80000000, R13, 0x48, !PT ;  /* 0x8000000016037812 */ /* 0x000fe200078e480d */
[----:B------:R-:W-:Y:S05]  /*4670*/  BRA `(.L_x_7929) ;  /* 0x0000003000007947 */ /* 0x000fea0003800000 */
.L_x_7923:
[----:B------:R-:W0:Y:S01]  /*4680*/  MUFU.RSQ R3, -QNAN ;  /* 0xffc0000000037908 */ /* 0x000e220000001400 */
[----:B------:R-:W-:Y:S05]  /*4690*/  BRA `(.L_x_7929) ;  /* 0x0000001000007947 */ /* 0x000fea0003800000 */
.L_x_7922:
[----:B------:R-:W-:Y:S02]  /*46a0*/  FADD.FTZ R3, R13, R22 ;  /* 0x000000160d037221 */ /* 0x000fe40000010000 */
.L_x_7929:
[----:B------:R-:W-:Y:S05]  /*46b0*/  BSYNC B0 ;  /* 0x0000000000007941 */ /* 0x000fea0003800000 */
.L_x_7919:
[----:B------:R-:W-:-:S06]  /*46c0*/  HFMA2.MMA R5, -RZ, RZ, 0, 0 ;  /* 0x00000000ff057435 */ /* 0x000fcc00000001ff */
[----:B------:R-:W-:Y:S05]  /*46d0*/  RET.REL.NODEC R4 `(_ZN2at6native29vectorized_elementwise_kernelILi4ENS0_13BUnaryFunctorIN3c108BFloat16ES4_S4_ZZZNS0_17atan2_kernel_cudaERNS_18TensorIteratorBaseEENKUlvE_clEvENKUlvE2_clEvEUlS4_S4_E_EESt5arrayIPcLm2EEEEviT0_T1_) ;  /* 0xffffb92004007950 */ /* 0x000fea0003c3ffff */
.L_x_7930:
        /* <DEDUP_REMOVED lines=10> */
.L_x_17665:


//--------------------- .text._ZN2at6native29vectorized_elementwise_kernelILi8ENS0_13BUnaryFunctorIN3c108BFloat16ES4_S4_ZZZNS0_17atan2_kernel_cudaERNS_18TensorIteratorBaseEENKUlvE_clEvENKUlvE2_clEvEUlS4_S4_E_EESt5arrayIPcLm2EEEEviT0_T1_ --------------------------
	.section	.text._ZN2at6native29vectorized_elementwise_kernelILi8ENS0_13BUnaryFunctorIN3c108BFloat16ES4_S4_ZZZNS0_17atan2_kernel_cudaERNS_18TensorIteratorBaseEENKUlvE_clEvENKUlvE2_clEvEUlS4_S4_E_EESt5arrayIPcLm2EEEEviT0_T1_,"ax",@progbits
	.sectioninfo	@"SHI_REGISTERS=4"
	.align	128
        .global         _ZN2at6native29vectorized_elementwise_kernelILi8ENS0_13BUnaryFunctorIN3c108BFloat16ES4_S4_ZZZNS0_17atan2_kernel_cudaERNS_18TensorIteratorBaseEENKUlvE_clEvENKUlvE2_clEvEUlS4_S4_E_EESt5arrayIPcLm2EEEEviT0_T1_
        .type           _ZN2at6native29vectorized_elementwise_kernelILi8ENS0_13BUnaryFunctorIN3c108BFloat16ES4_S4_ZZZNS0_17atan2_kernel_cudaERNS_18TensorIteratorBaseEENKUlvE_clEvENKUlvE2_clEvEUlS4_S4_E_EESt5arrayIPcLm2EEEEviT0_T1_,@function
        .size           _ZN2at6native29vectorized_elementwise_kernelILi8ENS0_13BUnaryFunctorIN3c108BFloat16ES4_S4_ZZZNS0_17atan2_kernel_cudaERNS_18TensorIteratorBaseEENKUlvE_clEvENKUlvE2_clEvEUlS4_S4_E_EESt5arrayIPcLm2EEEEviT0_T1_,(.L_x_17795 - _ZN2at6native29vectorized_elementwise_kernelILi8ENS0_13BUnaryFunctorIN3c108BFloat16ES4_S4_ZZZNS0_17atan2_kernel_cudaERNS_18TensorIteratorBaseEENKUlvE_clEvENKUlvE2_clEvEUlS4_S4_E_EESt5arrayIPcLm2EEEEviT0_T1_)
        .other          _ZN2at6native29vectorized_elementwise_kernelILi8ENS0_13BUnaryFunctorIN3c108BFloat16ES4_S4_ZZZNS0_17atan2_kernel_cudaERNS_18TensorIteratorBaseEENKUlvE_clEvENKUlvE2_clEvEUlS4_S4_E_EESt5arrayIPcLm2EEEEviT0_T1_,@"STO_CUDA_ENTRY STV_DEFAULT"
_ZN2at6native29vectorized_elementwise_kernelILi8ENS0_13BUnaryFunctorIN3c108BFloat16ES4_S4_ZZZNS0_17atan2_kernel_cudaERNS_18TensorIteratorBaseEENKUlvE_clEvENKUlvE2_clEvEUlS4_S4_E_EESt5arrayIPcLm2EEEEviT0_T1_:
.text._ZN2at6native29vectorized_elementwise_kernelILi8ENS0_13BUnaryFunctorIN3c108BFloat16ES4_S4_ZZZNS0_17atan2_kernel_cudaERNS_18TensorIteratorBaseEENKUlvE_clEvENKUlvE2_clEvEUlS4_S4_E_EESt5arrayIPcLm2EEEEviT0_T1_:
[----:B------:R-:W-:Y:S02]  /*0000*/  MOV R1, c[0x0][0x28] ;  /* 0x00000a0000017a02 */ /* 0x000fe40000000f00 */
[----:B------:R-:W-:Y:S05]  /*0010*/  EXIT ;  /* 0x000000000000794d */ /* 0x000fea0003800000 */
.L_x_7931:
        /* <DEDUP_REMOVED lines=14> */
.L_x_17795:


//--------------------- .text._ZN2at6native18elementwise_kernelILi128ELi4EZNS0_15gpu_kernel_implINS0_13AUnaryFunctorIN3c108BFloat16ES5_S5_ZZZNS0_17atan2_kernel_cudaERNS_18TensorIteratorBaseEENKUlvE_clEvENKUlvE2_clEvEUlS5_S5_E_EEEEvS7_RKT_EUliE_EEviT1_ --------------------------
	.section	.text._ZN2at6native18elementwise_kernelILi128ELi4EZNS0_15gpu_kernel_implINS0_13AUnaryFunctorIN3c108BFloat16ES5_S5_ZZZNS0_17atan2_kernel_cudaERNS_18TensorIteratorBaseEENKUlvE_clEvENKUlvE2_clEvEUlS5_S5_E_EEEEvS7_RKT_EUliE_EEviT1_,"ax",@progbits
	.sectioninfo	@"SHI_REGISTERS=26"
	.align	128
        .global         _ZN2at6native18elementwise_kernelILi128ELi4EZNS0_15gpu_kernel_implINS0_13AUnaryFunctorIN3c108BFloat16ES5_S5_ZZZNS0_17atan2_kernel_cudaERNS_18TensorIteratorBaseEENKUlvE_clEvENKUlvE2_clEvEUlS5_S5_E_EEEEvS7_RKT_EUliE_EEviT1_
        .type           _ZN2at6native18elementwise_kernelILi128ELi4EZNS0_15gpu_kernel_implINS0_13AUnaryFunctorIN3c108BFloat16ES5_S5_ZZZNS0_17atan2_kernel_cudaERNS_18TensorIteratorBaseEENKUlvE_clEvENKUlvE2_clEvEUlS5_S5_E_EEEEvS7_RKT_EUliE_EEviT1_,@function
        .size           _ZN2at6native18elementwise_kernelILi128ELi4EZNS0_15gpu_kernel_implINS0_13AUnaryFunctorIN3c108BFloat16ES5_S5_ZZZNS0_17atan2_kernel_cudaERNS_18TensorIteratorBaseEENKUlvE_clEvENKUlvE2_clEvEUlS5_S5_E_EEEEvS7_RKT_EUliE_EEviT1_,(.L_x_17666 - _ZN2at6native18elementwise_kernelILi128ELi4EZNS0_15gpu_kernel_implINS0_13AUnaryFunctorIN3c108BFloat16ES5_S5_ZZZNS0_17atan2_kernel_cudaERNS_18TensorIteratorBaseEENKUlvE_clEvENKUlvE2_clEvEUlS5_S5_E_EEEEvS7_RKT_EUliE_EEviT1_)
        .other          _ZN2at6native18elementwise_kernelILi128ELi4EZNS0_15gpu_kernel_implINS0_13AUnaryFunctorIN3c108BFloat16ES5_S5_ZZZNS0_17atan2_kernel_cudaERNS_18TensorIteratorBaseEENKUlvE_clEvENKUlvE2_clEvEUlS5_S5_E_EEEEvS7_RKT_EUliE_EEviT1_,@"STO_CUDA_ENTRY STV_DEFAULT"
_ZN2at6native18elementwise_kernelILi128ELi4EZNS0_15gpu_kernel_implINS0_13AUnaryFunctorIN3c108BFloat16ES5_S5_ZZZNS0_17atan2_kernel_cudaERNS_18TensorIteratorBaseEENKUlvE_clEvENKUlvE2_clEvEUlS5_S5_E_EEEEvS7_RKT_EUliE_EEviT1_:
.text._ZN2at6native18elementwise_kernelILi128ELi4EZNS0_15gpu_kernel_implINS0_13AUnaryFunctorIN3c108BFloat16ES5_S5_ZZZNS0_17atan2_kernel_cudaERNS_18TensorIteratorBaseEENKUlvE_clEvENKUlvE2_clEvEUlS5_S5_E_EEEEvS7_RKT_EUliE_EEviT1_:
        /* <DEDUP_REMOVED lines=236> */
.L_x_7934:
        /* <DEDUP_REMOVED lines=21> */
.L_x_7938:
[----:B------:R-:W2:Y:S02]  /*1010*/  LDG.E.U8 R2, [R2.64] ;  /* 0x0000002402027981 */ /* 0x000ea4000c1e1100 */
[----:B--2---:R-:W0:Y:S02]  /*1020*/  I2F.U16 R0, R2 ;  /* 0x0000000200007306 */ /* 0x004e240000101000 */
[----:B0-----:R-:W-:-:S04]  /*1030*/  F2FP.BF16.PACK_AB R0, RZ, R0 ;  /* 0x00000000ff00723e */ /* 0x001fc800000010ff */
[----:B------:R-:W-:Y:S01]  /*1040*/  PRMT R9, R0, 0x7610, R9 ;  /* 0x0000761000097816 */ /* 0x000fe20000000009 */
[----:B------:R-:W-:Y:S05]  /*1050*/  BRA `(.L_x_7940) ;  /* 0x00000f0000007947 */ /* 0x000fea0003800000 */
.L_x_7937:
        /* <DEDUP_REMOVED lines=11> */
.L_x_7942:
[----:B------:R-:W2:Y:S02]  /*1110*/  LDG.E R2, [R2.64] ;  /* 0x0000002402027981 */ /* 0x000ea4000c1e1900 */
[----:B--2---:R-:W0:Y:S02]  /*1120*/  I2F R0, R2 ;  /* 0x0000000200007306 */ /* 0x004e240000201400 */
[----:B0-----:R-:W-:-:S04]  /*1130*/  F2FP.BF16.PACK_AB R0, RZ, R0 ;  /* 0x00000000ff00723e */ /* 0x001fc800000010ff */
[----:B------:R-:W-:Y:S01]  /*1140*/  PRMT R9, R0, 0x7610, R9 ;  /* 0x0000761000097816 */ /* 0x000fe20000000009 */
[----:B------:R-:W-:Y:S05]  /*1150*/  BRA `(.L_x_7940) ;  /* 0x00000e0000007947 */ /* 0x000fea0003800000 */
.L_x_7941:
[----:B------:R-:W2:Y:S02]  /*1160*/  LDG.E.U16 R2, [R2.64] ;  /* 0x0000002402027981 */ /* 0x000ea4000c1e1500 */
[----:B--2---:R-:W0:Y:S02]  /*1170*/  I2F.S16 R0, R2 ;  /* 0x0000000200007306 */ /* 0x004e240000101400 */
[----:B0-----:R-:W-:-:S04]  /*1180*/  F2FP.BF16.PACK_AB R0, RZ, R0 ;  /* 0x00000000ff00723e */ /* 0x001fc800000010ff */
[----:B------:R-:W-:Y:S01]  /*1190*/  PRMT R9, R0, 0x7610, R9 ;  /* 0x0000761000097816 */ /* 0x000fe20000000009 */
[----:B------:R-:W-:Y:S05]  /*11a0*/  BRA `(.L_x_7940) ;  /* 0x00000db000007947 */ /* 0x000fea0003800000 */
.L_x_7936:
        /* <DEDUP_REMOVED lines=9> */
.L_x_7944:
[----:B------:R-:W2:Y:S02]  /*1240*/  LDG.E.U16 R0, [R2.64] ;  /* 0x0000002402007981 */ /* 0x000ea4000c1e1500 */
[----:B--2---:R-:W-:-:S05]  /*1250*/  HADD2.F32 R0, -RZ, R0.H0_H0 ;  /* 0x20000000ff007230 */ /* 0x004fca0000004100 */
[----:B------:R-:W-:-:S04]  /*1260*/  F2FP.BF16.PACK_AB R0, RZ, R0 ;  /* 0x00000000ff00723e */ /* 0x000fc800000010ff */
[----:B------:R-:W-:Y:S01]  /*1270*/  PRMT R9, R0, 0x7610, R9 ;  /* 0x0000761000097816 */ /* 0x000fe20000000009 */
[----:B------:R-:W-:Y:S05]  /*1280*/  BRA `(.L_x_7940) ;  /* 0x00000cd000007947 */ /* 0x000fea0003800000 */
.L_x_7943:
        /* <DEDUP_REMOVED lines=9> */
.L_x_7946:
[----:B------:R-:W2:Y:S02]  /*1320*/  LDG.E.U16 R2, [R2.64] ;  /* 0x0000002402027981 */ /* 0x000ea4000c1e1500 */
[----:B--2---:R-:W-:-:S05]  /*1330*/  HADD2.F32 R0, -RZ, R2.H0_H0 ;  /* 0x20000002ff007230 */ /* 0x004fca0000004100 */
[----:B------:R-:W-:-:S04]  /*1340*/  F2FP.BF16.PACK_AB R0, RZ, R0 ;  /* 0x00000000ff00723e */ /* 0x000fc800000010ff */
[----:B------:R-:W-:Y:S01]  /*1350*/  PRMT R9, R0, 0x7610, R9 ;  /* 0x0000761000097816 */ /* 0x000fe20000000009 */
[----:B------:R-:W-:Y:S05]  /*1360*/  BRA `(.L_x_7940) ;  /* 0x00000bf000007947 */ /* 0x000fea0003800000 */
.L_x_7945:
[----:B------:R-:W2:Y:S02]  /*1370*/  LDG.E.64 R2, [R2.64] ;  /* 0x0000002402027981 */ /* 0x000ea4000c1e1b00 */
[----:B--2---:R-:W0:Y:S01]  /*1380*/  F2F.F32.F64 R0, R2 ;  /* 0x0000000200007310 */ /* 0x004e220000301000 */
[----:B------:R-:W0:-:S14]  /*1390*/  DSETP.GEU.AND P0, PT, |R2|, c[0x2][0x0], PT ;  /* 0x008000000200762a */ /* 0x000e1c0003f0e200 */
[----:B0-----:R-:W-:-:S05]  /*13a0*/  @!P0 FMUL R0, R0, 1.175494350822287508e-38 ;  /* 0x0080000000008820 */ /* 0x001fca0000400000 */
[----:B------:R-:W-:-:S04]  /*13b0*/  F2FP.BF16.PACK_AB R0, RZ, R0 ;  /* 0x00000000ff00723e */ /* 0x000fc800000010ff */
[----:B------:R-:W-:Y:S01]  /*13c0*/  PRMT R9, R0, 0x7610, R9 ;  /* 0x0000761000097816 */ /* 0x000fe20000000009 */
[----:B------:R-:W-:Y:S05]  /*13d0*/  BRA `(.L_x_7940) ;  /* 0x00000b8000007947 */ /* 0x000fea0003800000 */
.L_x_7935:
        /* <DEDUP_REMOVED lines=14> */
.L_x_7949:
[----:B------:R-:W2:Y:S02]  /*14c0*/  LDG.E.64 R2, [R2.64] ;  /* 0x0000002402027981 */ /* 0x000ea4000c1e1b00 */
[----:B--2---:R-:W0:Y:S01]  /*14d0*/  F2F.F32.F64 R0, R2 ;  /* 0x0000000200007310 */ /* 0x004e220000301000 */
[----:B------:R-:W0:-:S14]  /*14e0*/  DSETP.GEU.AND P0, PT, |R2|, c[0x2][0x0], PT ;  /* 0x008000000200762a */ /* 0x000e1c0003f0e200 */
[----:B0-----:R-:W-:-:S05]  /*14f0*/  @!P0 FMUL R0, R0, 1.175494350822287508e-38 ;  /* 0x0080000000008820 */ /* 0x001fca0000400000 */
[----:B------:R-:W-:-:S04]  /*1500*/  F2FP.BF16.PACK_AB R0, RZ, R0 ;  /* 0x00000000ff00723e */ /* 0x000fc800000010ff */
[----:B------:R-:W-:Y:S01]  /*1510*/  PRMT R9, R0, 0x7610, R9 ;  /* 0x0000761000097816 */ /* 0x000fe20000000009 */
[----:B------:R-:W-:Y:S05]  /*1520*/  BRA `(.L_x_7940) ;  /* 0x00000a3000007947 */ /* 0x000fea0003800000 */
.L_x_7948:
        /* <DEDUP_REMOVED lines=28> */
.L_x_7951:
        /* <DEDUP_REMOVED lines=15> */
.L_x_7950:
[----:B------:R0:W5:Y:S01]  /*17e0*/  LDG.E.U16 R9, [R2.64] ;  /* 0x0000002402097981 */ /* 0x000162000c1e1500 */
[----:B------:R-:W-:Y:S05]  /*17f0*/  BRA `(.L_x_7940) ;  /* 0x0000076000007947 */ /* 0x000fea0003800000 */
.L_x_7947:
        /* <DEDUP_REMOVED lines=12> */
.L_x_7954:
        /* <DEDUP_REMOVED lines=21> */
.L_x_7958:
[----:B------:R-:W-:Y:S05]  /*1a10*/  BSYNC B1 ;  /* 0x0000000000017941 */ /* 0x000fea0003800000 */
.L_x_7957:
[----:B------:R-:W-:Y:S01]  /*1a20*/  LEA R3, R0, 0x3b800000, 0x17 ;  /* 0x3b80000000037811 */ /* 0x000fe200078eb8ff */
[----:B------:R-:W-:-:S05]  /*1a30*/  IMAD.SHL.U32 R0, R2, 0x100000, RZ ;  /* 0x0010000002007824 */ /* 0x000fca00078e00ff */
[----:B------:R-:W-:Y:S02]  /*1a40*/  LOP3.LUT R0, R3, R0, R4, 0xfe, !PT ;  /* 0x0000000003007212 */ /* 0x000fe400078efe04 */
.L_x_7956:
[----:B------:R-:W-:Y:S05]  /*1a50*/  BSYNC B0 ;  /* 0x0000000000007941 */ /* 0x000fea0003800000 */
.L_x_7955:
[----:B------:R-:W-:-:S04]  /*1a60*/  F2FP.BF16.PACK_AB R0, RZ, R0 ;  /* 0x00000000ff00723e */ /* 0x000fc800000010ff */
[----:B------:R-:W-:Y:S01]  /*1a70*/  PRMT R9, R0, 0x7610, R9 ;  /* 0x0000761000097816 */ /* 0x000fe20000000009 */
[----:B------:R-:W-:Y:S05]  /*1a80*/  BRA `(.L_x_7940) ;  /* 0x000004d000007947 */ /* 0x000fea0003800000 */
.L_x_7953:
        /* <DEDUP_REMOVED lines=21> */
.L_x_7962:
[----:B------:R-:W-:Y:S05]  /*1be0*/  BSYNC B1 ;  /* 0x0000000000017941 */ /* 0x000fea0003800000 */
.L_x_7961:
[----:B------:R-:W-:Y:S01]  /*1bf0*/  LEA R3, R0, 0x37800000, 0x17 ;  /* 0x3780000000037811 */ /* 0x000fe200078eb8ff */
[----:B------:R-:W-:-:S05]  /*1c00*/  IMAD.SHL.U32 R0, R2, 0x200000, RZ ;  /* 0x0020000002007824 */ /* 0x000fca00078e00ff */
[----:B------:R-:W-:Y:S02]  /*1c10*/  LOP3.LUT R0, R3, R0, R4, 0xfe, !PT ;  /* 0x0000000003007212 */ /* 0x000fe400078efe04 */
.L_x_7960:
[----:B------:R-:W-:Y:S05]  /*1c20*/  BSYNC B0 ;  /* 0x0000000000007941 */ /* 0x000fea0003800000 */
.L_x_7959:
[----:B------:R-:W-:-:S04]  /*1c30*/  F2FP.BF16.PACK_AB R0, RZ, R0 ;  /* 0x00000000ff00723e */ /* 0x000fc800000010ff */
[----:B------:R-:W-:Y:S01]  /*1c40*/  PRMT R9, R0, 0x7610, R9 ;  /* 0x0000761000097816 */ /* 0x000fe20000000009 */
[----:B------:R-:W-:Y:S05]  /*1c50*/  BRA `(.L_x_7940) ;  /* 0x0000030000007947 */ /* 0x000fea0003800000 */
.L_x_7952:
        /* <DEDUP_REMOVED lines=14> */
.L_x_7966:
[----:B------:R-:W-:Y:S05]  /*1d40*/  BSYNC B0 ;  /* 0x0000000000007941 */ /* 0x000fea0003800000 */
.L_x_7965:
[----:B------:R-:W-:-:S04]  /*1d50*/  F2FP.BF16.PACK_AB R0, RZ, R0 ;  /* 0x00000000ff00723e */ /* 0x000fc800000010ff */
[----:B------:R-:W-:Y:S01]  /*1d60*/  PRMT R9, R0, 0x7610, R9 ;  /* 0x0000761000097816 */ /* 0x000fe20000000009 */
[----:B------:R-:W-:Y:S05]  /*1d70*/  BRA `(.L_x_7940) ;  /* 0x000001e000007947 */ /* 0x000fea0003800000 */
.L_x_7939:
        /* <DEDUP_REMOVED lines=21> */
.L_x_7964:
[----:B------:R-:W2:Y:S02]  /*1ed0*/  LDG.E.64 R2, [R2.64] ;  /* 0x0000002402027981 */ /* 0x000ea4000c1e1b00 */
[----:B--2---:R-:W0:Y:S02]  /*1ee0*/  I2F.U64 R0, R2 ;  /* 0x0000000200007312 */ /* 0x004e240000301000 */
[----:B0-----:R-:W-:-:S04]  /*1ef0*/  F2FP.BF16.PACK_AB R0, RZ, R0 ;  /* 0x00000000ff00723e */ /* 0x001fc800000010ff */
[----:B------:R-:W-:Y:S01]  /*1f00*/  PRMT R9, R0, 0x7610, R9 ;  /* 0x0000761000097816 */ /* 0x000fe20000000009 */
[----:B------:R-:W-:Y:S05]  /*1f10*/  BRA `(.L_x_7940) ;  /* 0x0000004000007947 */ /* 0x000fea0003800000 */
.L_x_7963:
[----:B------:R-:W2:Y:S02]  /*1f20*/  LDG.E R2, [R2.64] ;  /* 0x0000002402027981 */ /* 0x000ea4000c1e1900 */
[----:B--2---:R-:W0:Y:S02]  /*1f30*/  I2F.U32 R0, R2 ;  /* 0x0000000200007306 */ /* 0x004e240000201000 */
[----:B0-----:R-:W-:-:S04]  /*1f40*/  F2FP.BF16.PACK_AB R0, RZ, R0 ;  /* 0x00000000ff00723e */ /* 0x001fc800000010ff */
[----:B------:R-:W-:-:S03]  /*1f50*/  PRMT R9, R0, 0x7610, R9 ;  /* 0x0000761000097816 */ /* 0x000fc60000000009 */
.L_x_7940:
[----:B------:R-:W-:Y:S01]  /*1f60*/  ULDC.U16 UR4, c[0x0][0x372] ;  /* 0x0000dc8000047ab9 */ /* 0x000fe20000000400 */
[----:B-----5:R-:W-:Y:S01]  /*1f70*/  PRMT R9, RZ, 0x5410, R9 ;  /* 0x00005410ff097816 */ /* 0x020fe20000000009 */
[----:B------:R-:W-:Y:S01]  /*1f80*/  IMAD.U32 R10, RZ, RZ, UR4 ;  /* 0x00000004ff0a7e24 */ /* 0x000fe2000f8e00ff */
[----:B------:R-:W-:Y:S03]  /*1f90*/  BSSY B1, `(.L_x_7967) ;  /* 0x0000013000017945 */ /* 0x000fe60003800000 */
[----:B------:R-:W-:Y:S01]  /*1fa0*/  FADD.FTZ R0, |R9|, -RZ ;  /* 0x800000ff09007221 */ /* 0x000fe20000010200 */
[----:B------:R-:W-:-:S04]  /*1fb0*/  PRMT R10, RZ, 0x5410, R10 ;  /* 0x00005410ff0a7816 */ /* 0x000fc8000000000a */
[C---:B------:R-:W-:Y:S01]  /*1fc0*/  FSETP.GT.FTZ.AND P5, PT, |R10|.reuse, |R9|, PT ;  /* 0x400000090a00720b */ /* 0x040fe20003fb4200 */
[----:B0-----:R-:W-:-:S05]  /*1fd0*/  FADD.FTZ R3, |R10|, -RZ ;  /* 0x800000ff0a037221 */ /* 0x001fca0000010200 */
        /* <DEDUP_REMOVED lines=12> */
[----:B------:R-:W-:Y:S05]  /*20a0*/  CALL.REL.NOINC `($__internal_12_$__cuda_sm3x_div_rn_ftz_f32_slowpath) ;  /* 0x0000a87000007944 */ /* 0x000fea0003c00000 */
[----:B0-----:R-:W-:Y:S02]  /*20b0*/  IMAD.MOV.U32 R0, RZ, RZ, R7 ;  /* 0x000000ffff007224 */ /* 0x001fe400078e0007 */
.L_x_7968:
[----:B------:R-:W-:Y:S05]  /*20c0*/  BSYNC B1 ;  /* 0x0000000000017941 */ /* 0x000fea0003800000 */
.L_x_7967:
        /* <DEDUP_REMOVED lines=18> */
.L_x_7970:
[----:B------:R-:W-:Y:S01]  /*21f0*/  ISETP.GE.AND P0, PT, R9, RZ, PT ;  /* 0x000000ff0900720c */ /* 0x000fe20003f06270 */
[----:B------:R-:W-:-:S12]  /*2200*/  IMAD.MOV.U32 R3, RZ, RZ, 0x3fd774eb ;  /* 0x3fd774ebff037424 */ /* 0x000fd800078e00ff */
[----:B------:R-:W-:-:S04]  /*2210*/  @P0 FFMA.FTZ R0, R3, 0.93318945169448852539, -R0 ;  /* 0x3f6ee58103000823 */ /* 0x000fc80000010800 */
[----:B------:R-:W-:Y:S02]  /*2220*/  @!P0 FFMA.FTZ R0, R3, 0.93318945169448852539, R0 ;  /* 0x3f6ee58103008823 */ /* 0x000fe40000010000 */
.L_x_7971:
[----:B------:R-:W-:Y:S05]  /*2230*/  BSYNC B0 ;  /* 0x0000000000007941 */ /* 0x000fea0003800000 */
.L_x_7969:
[----:B------:R-:W0:Y:S01]  /*2240*/  LDC.U8 R3, c[0x0][0x374] ;  /* 0x0000dd00ff037b82 */ /* 0x000e220000000000 */
        /* <DEDUP_REMOVED lines=26> */
.L_x_7975:
[----:B------:R-:W-:-:S06]  /*23f0*/  PRMT R3, RZ, 0x5410, R0 ;  /* 0x00005410ff037816 */ /* 0x000fcc0000000000 */
[----:B------:R-:W0:Y:S02]  /*2400*/  F2I.S64.TRUNC R2, R3 ;  /* 0x0000000300027311 */ /* 0x000e24000020d900 */
[----:B0-----:R0:W-:Y:S01]  /*2410*/  STG.E.U8 [R16.64], R2 ;  /* 0x0000000210007986 */ /* 0x0011e2000c101124 */
[----:B------:R-:W-:Y:S05]  /*2420*/  BRA `(.L_x_7977) ;  /* 0x00000e4000007947 */ /* 0x000fea0003800000 */
.L_x_7974:
        /* <DEDUP_REMOVED lines=10> */
.L_x_7979:
[----:B------:R-:W-:-:S04]  /*24d0*/  PRMT R0, RZ, 0x5410, R0 ;  /* 0x00005410ff007816 */ /* 0x000fc80000000000 */
[----:B------:R-:W0:Y:S02]  /*24e0*/  F2I.FTZ.TRUNC.NTZ R3, R0 ;  /* 0x0000000000037305 */ /* 0x000e24000021f100 */
[----:B0-----:R0:W-:Y:S01]  /*24f0*/  STG.E [R16.64], R3 ;  /* 0x0000000310007986 */ /* 0x0011e2000c101924 */
[----:B------:R-:W-:Y:S05]  /*2500*/  BRA `(.L_x_7977) ;  /* 0x00000d6000007947 */ /* 0x000fea0003800000 */
.L_x_7978:
[----:B------:R-:W-:-:S04]  /*2510*/  PRMT R0, RZ, 0x5410, R0 ;  /* 0x00005410ff007816 */ /* 0x000fc80000000000 */
[----:B------:R-:W0:Y:S02]  /*2520*/  F2I.FTZ.TRUNC.NTZ R3, R0 ;  /* 0x0000000000037305 */ /* 0x000e24000021f100 */
[----:B0-----:R0:W-:Y:S01]  /*2530*/  STG.E.U16 [R16.64], R3 ;  /* 0x0000000310007986 */ /* 0x0011e2000c101524 */
[----:B------:R-:W-:Y:S05]  /*2540*/  BRA `(.L_x_7977) ;  /* 0x00000d2000007947 */ /* 0x000fea0003800000 */
.L_x_7973:
        /* <DEDUP_REMOVED lines=9> */
.L_x_7981:
[----:B------:R-:W-:-:S04]  /*25e0*/  PRMT R0, RZ, 0x5410, R0 ;  /* 0x00005410ff007816 */ /* 0x000fc80000000000 */
[----:B------:R-:W-:-:S05]  /*25f0*/  F2FP.PACK_AB R0, RZ, R0 ;  /* 0x00000000ff00723e */ /* 0x000fca00000000ff */
[----:B------:R0:W-:Y:S01]  /*2600*/  STG.E.U16 [R16.64], R0 ;  /* 0x0000000010007986 */ /* 0x0001e2000c101524 */
[----:B------:R-:W-:Y:S05]  /*2610*/  BRA `(.L_x_7977) ;  /* 0x00000c5000007947 */ /* 0x000fea0003800000 */
.L_x_7980:
        /* <DEDUP_REMOVED lines=10> */
.L_x_7983:
[----:B------:R-:W-:-:S04]  /*26c0*/  PRMT R0, RZ, 0x5410, R0 ;  /* 0x00005410ff007816 */ /* 0x000fc80000000000 */
[----:B------:R-:W-:-:S04]  /*26d0*/  F2FP.PACK_AB R3, RZ, R0 ;  /* 0x00000000ff03723e */ /* 0x000fc800000000ff */
[----:B------:R-:W-:-:S05]  /*26e0*/  PRMT R3, R3, 0x5410, RZ ;  /* 0x0000541003037816 */ /* 0x000fca00000000ff */
[----:B------:R0:W-:Y:S01]  /*26f0*/  STG.E [R16.64], R3 ;  /* 0x0000000310007986 */ /* 0x0001e2000c101924 */
[----:B------:R-:W-:Y:S05]  /*2700*/  BRA `(.L_x_7977) ;  /* 0x00000b6000007947 */ /* 0x000fea0003800000 */
.L_x_7982:
[----:B------:R-:W-:-:S05]  /*2710*/  PRMT R2, RZ, 0x5410, R0 ;  /* 0x00005410ff027816 */ /* 0x000fca0000000000 */
[----:B------:R-:W-:-:S06]  /*2720*/  FMUL.FTZ R2, R2, 1 ;  /* 0x3f80000002027820 */ /* 0x000fcc0000410000 */
[----:B------:R-:W0:Y:S02]  /*2730*/  F2F.F64.F32 R2, R2 ;  /* 0x0000000200027310 */ /* 0x000e240000201800 */
[----:B0-----:R0:W-:Y:S01]  /*2740*/  STG.E.64 [R16.64], R2 ;  /* 0x0000000210007986 */ /* 0x0011e2000c101b24 */
[----:B------:R-:W-:Y:S05]  /*2750*/  BRA `(.L_x_7977) ;  /* 0x00000b1000007947 */ /* 0x000fea0003800000 */
.L_x_7972:
        /* <DEDUP_REMOVED lines=13> */
.L_x_7986:
[----:B------:R-:W-:Y:S01]  /*2830*/  PRMT R0, RZ, 0x5410, R0 ;  /* 0x00005410ff007816 */ /* 0x000fe20000000000 */
[----:B------:R-:W-:-:S04]  /*2840*/  CS2R R6, SRZ ;  /* 0x0000000000067805 */ /* 0x000fc8000001ff00 */
[----:B------:R-:W-:-:S04]  /*2850*/  FMUL.FTZ R0, R0, 1 ;  /* 0x3f80000000007820 */ /* 0x000fc80000410000 */
[----:B------:R-:W0:Y:S02]  /*2860*/  F2F.F64.F32 R4, R0 ;  /* 0x0000000000047310 */ /* 0x000e240000201800 */
[----:B0-----:R0:W-:Y:S01]  /*2870*/  STG.E.128 [R16.64], R4 ;  /* 0x0000000410007986 */ /* 0x0011e2000c101d24 */
[----:B------:R-:W-:Y:S05]  /*2880*/  BRA `(.L_x_7977) ;  /* 0x000009e000007947 */ /* 0x000fea0003800000 */
.L_x_7985:
        /* <DEDUP_REMOVED lines=21> */
.L_x_7990:
[----:B------:R-:W-:Y:S05]  /*29e0*/  BSYNC B0 ;  /* 0x0000000000007941 */ /* 0x000fea0003800000 */
.L_x_7989:
[----:B------:R-:W-:-:S05]  /*29f0*/  LOP3.LUT R3, R0, R3, RZ, 0xfc, !PT ;  /* 0x0000000300037212 */ /* 0x000fca00078efcff */
[----:B------:R0:W-:Y:S01]  /*2a00*/  STG.E.U8 [R16.64], R3 ;  /* 0x0000000310007986 */ /* 0x0001e2000c101124 */
[----:B------:R-:W-:Y:S05]  /*2a10*/  BRA `(.L_x_7977) ;  /* 0x0000085000007947 */ /* 0x000fea0003800000 */
.L_x_7988:
        /* <DEDUP_REMOVED lines=13> */
.L_x_7992:
[----:B------:R-:W-:Y:S01]  /*2af0*/  IMAD.MOV.U32 R0, RZ, RZ, 0x7f ;  /* 0x0000007fff007424 */ /* 0x000fe200078e00ff */
[----:B------:R-:W-:-:S04]  /*2b00*/  ISETP.GT.U32.AND P0, PT, R2, 0x7f800000, PT ;  /* 0x7f8000000200780c */ /* 0x000fc80003f04070 */
[----:B------:R-:W-:-:S04]  /*2b10*/  SEL R0, R0, 0x7c, P0 ;  /* 0x0000007c00007807 */ /* 0x000fc80000000000 */
.L_x_7993:
[----:B------:R-:W-:Y:S05]  /*2b20*/  BSYNC B0 ;  /* 0x0000000000007941 */ /* 0x000fea0003800000 */
.L_x_7991:
[----:B------:R-:W-:-:S04]  /*2b30*/  LOP3.LUT R2, R3, 0x80000000, RZ, 0xc0, !PT ;  /* 0x8000000003027812 */ /* 0x000fc800078ec0ff */
[----:B------:R-:W-:-:S04]  /*2b40*/  SHF.R.U32.HI R3, RZ, 0x18, R2 ;  /* 0x00000018ff037819 */ /* 0x000fc80000011602 */
[----:B------:R-:W-:-:S05]  /*2b50*/  LOP3.LUT R3, R0, R3, RZ, 0xfc, !PT ;  /* 0x0000000300037212 */ /* 0x000fca00078efcff */
[----:B------:R0:W-:Y:S01]  /*2b60*/  STG.E.U8 [R16.64], R3 ;  /* 0x0000000310007986 */ /* 0x0001e2000c101124 */
[----:B------:R-:W-:Y:S05]  /*2b70*/  BRA `(.L_x_7977) ;  /* 0x000006f000007947 */ /* 0x000fea0003800000 */
.L_x_7987:
[----:B------:R0:W-:Y:S01]  /*2b80*/  STG.E.U16 [R16.64], R0 ;  /* 0x0000000010007986 */ /* 0x0001e2000c101524 */
[----:B------:R-:W-:Y:S05]  /*2b90*/  BRA `(.L_x_7977) ;  /* 0x000006d000007947 */ /* 0x000fea0003800000 */
.L_x_7984:
        /* <DEDUP_REMOVED lines=12> */
.L_x_7996:
        /* <DEDUP_REMOVED lines=17> */
.L_x_7999:
[----:B------:R-:W-:-:S04]  /*2d70*/  LOP3.LUT R2, R3, 0x80000000, RZ, 0xc0, !PT ;  /* 0x8000000003027812 */ /* 0x000fc800078ec0ff */
[----:B------:R-:W-:-:S04]  /*2d80*/  SHF.R.U32.HI R3, RZ, 0x18, R2 ;  /* 0x00000018ff037819 */ /* 0x000fc80000011602 */
[----:B------:R-:W-:-:S04]  /*2d90*/  LOP3.LUT R0, R0, R3, RZ, 0xfc, !PT ;  /* 0x0000000300007212 */ /* 0x000fc800078efcff */
[----:B------:R-:W-:Y:S02]  /*2da0*/  PRMT R8, R0, 0x7610, R8 ;  /* 0x0000761000087816 */ /* 0x000fe40000000008 */
.L_x_7998:
[----:B------:R-:W-:Y:S05]  /*2db0*/  BSYNC B0 ;  /* 0x0000000000007941 */ /* 0x000fea0003800000 */
.L_x_7997:
[----:B------:R0:W-:Y:S01]  /*2dc0*/  STG.E.U8 [R16.64], R8 ;  /* 0x0000000810007986 */ /* 0x0001e2000c101124 */
[----:B------:R-:W-:Y:S05]  /*2dd0*/  BRA `(.L_x_7977) ;  /* 0x0000049000007947 */ /* 0x000fea0003800000 */
.L_x_7995:
        /* <DEDUP_REMOVED lines=17> */
.L_x_8002:
[----:B------:R-:W-:-:S04]  /*2ef0*/  LOP3.LUT R2, R3, 0x80000000, RZ, 0xc0, !PT ;  /* 0x8000000003027812 */ /* 0x000fc800078ec0ff */
[----:B------:R-:W-:-:S04]  /*2f00*/  SHF.R.U32.HI R3, RZ, 0x18, R2 ;  /* 0x00000018ff037819 */ /* 0x000fc80000011602 */
[----:B------:R-:W-:-:S04]  /*2f10*/  LOP3.LUT R0, R0, R3, RZ, 0xfc, !PT ;  /* 0x0000000300007212 */ /* 0x000fc800078efcff */
[----:B------:R-:W-:Y:S02]  /*2f20*/  PRMT R8, R0, 0x7610, R8 ;  /* 0x0000761000087816 */ /* 0x000fe40000000008 */
.L_x_8001:
[----:B------:R-:W-:Y:S05]  /*2f30*/  BSYNC B0 ;  /* 0x0000000000007941 */ /* 0x000fea0003800000 */
.L_x_8000:
[----:B------:R0:W-:Y:S01]  /*2f40*/  STG.E.U8 [R16.64], R8 ;  /* 0x0000000810007986 */ /* 0x0001e2000c101124 */
[----:B------:R-:W-:Y:S05]  /*2f50*/  BRA `(.L_x_7977) ;  /* 0x0000031000007947 */ /* 0x000fea0003800000 */
.L_x_7994:
        /* <DEDUP_REMOVED lines=22> */
.L_x_7976:
        /* <DEDUP_REMOVED lines=20> */
.L_x_8004:
[----:B------:R-:W-:-:S06]  /*3200*/  PRMT R2, RZ, 0x5410, R0 ;  /* 0x00005410ff027816 */ /* 0x000fcc0000000000 */
[----:B------:R-:W0:Y:S02]  /*3210*/  F2I.U64.TRUNC R2, R2 ;  /* 0x0000000200027311 */ /* 0x000e24000020d800 */
[----:B0-----:R0:W-:Y:S01]  /*3220*/  STG.E.64 [R16.64], R2 ;  /* 0x0000000210007986 */ /* 0x0011e2000c101b24 */
[----:B------:R-:W-:Y:S05]  /*3230*/  BRA `(.L_x_7977) ;  /* 0x0000003000007947 */ /* 0x000fea0003800000 */
.L_x_8003:
[----:B------:R-:W-:-:S04]  /*3240*/  PRMT R0, RZ, 0x5410, R0 ;  /* 0x00005410ff007816 */ /* 0x000fc80000000000 */
[----:B------:R-:W0:Y:S02]  /*3250*/  F2I.FTZ.U32.TRUNC.NTZ R3, R0 ;  /* 0x0000000000037305 */ /* 0x000e24000021f000 */
[----:B0-----:R0:W-:Y:S02]  /*3260*/  STG.E [R16.64], R3 ;  /* 0x0000000310007986 */ /* 0x0011e4000c101924 */
.L_x_7977:
[----:B------:R-:W-:-:S05]  /*3270*/  IMAD R18, R18, 0x200, R23 ;  /* 0x0000020012127824 */ /* 0x000fca00078e0217 */
[----:B------:R-:W-:Y:S02]  /*3280*/  IADD3 R19, R18, 0x80, RZ ;  /* 0x0000008012137810 */ /* 0x000fe40007ffe0ff */
.L_x_7933:
[----:B------:R-:W-:Y:S05]  /*3290*/  BSYNC B6 ;  /* 0x0000000000067941 */ /* 0x000fea0003800000 */
.L_x_7932:
        /* <DEDUP_REMOVED lines=231> */
.L_x_8007:
        /* <DEDUP_REMOVED lines=21> */
.L_x_8011:
[----:B------:R-:W2:Y:S02]  /*4260*/  LDG.E.U8 R2, [R2.64] ;  /* 0x0000002402027981 */ /* 0x000ea4000c1e1100 */
[----:B--2---:R-:W0:Y:S02]  /*4270*/  I2F.U16 R0, R2 ;  /* 0x0000000200007306 */ /* 0x004e240000101000 */
[----:B0-----:R-:W-:-:S04]  /*4280*/  F2FP.BF16.PACK_AB R0, RZ, R0 ;  /* 0x00000000ff00723e */ /* 0x001fc800000010ff */
[----:B------:R-:W-:Y:S01]  /*4290*/  PRMT R9, R0, 0x7610, R9 ;  /* 0x0000761000097816 */ /* 0x000fe20000000009 */
[----:B------:R-:W-:Y:S05]  /*42a0*/  BRA `(.L_x_8013) ;  /* 0x00000f0000007947 */ /* 0x000fea0003800000 */
.L_x_8010:
        /* <DEDUP_REMOVED lines=11> */
.L_x_8015:
[----:B------:R-:W2:Y:S02]  /*4360*/  LDG.E R2, [R2.64] ;  /* 0x0000002402027981 */ /* 0x000ea4000c1e1900 */
[----:B--2---:R-:W0:Y:S02]  /*4370*/  I2F R0, R2 ;  /* 0x0000000200007306 */ /* 0x004e240000201400 */
[----:B0-----:R-:W-:-:S04]  /*4380*/  F2FP.BF16.PACK_AB R0, RZ, R0 ;  /* 0x00000000ff00723e */ /* 0x001fc800000010ff */
[----:B------:R-:W-:Y:S01]  /*4390*/  PRMT R9, R0, 0x7610, R9 ;  /* 0x0000761000097816 */ /* 0x000fe20000000009 */
[----:B------:R-:W-:Y:S05]  /*43a0*/  BRA `(.L_x_8013) ;  /* 0x00000e0000007947 */ /* 0x000fea0003800000 */
.L_x_8014:
[----:B------:R-:W2:Y:S02]  /*43b0*/  LDG.E.U16 R2, [R2.64] ;  /* 0x0000002402027981 */ /* 0x000ea4000c1e1500 */
[----:B--2---:R-:W0:Y:S02]  /*43c0*/  I2F.S16 R0, R2 ;  /* 0x0000000200007306 */ /* 0x004e240000101400 */
[----:B0-----:R-:W-:-:S04]  /*43d0*/  F2FP.BF16.PACK_AB R0, RZ, R0 ;  /* 0x00000000ff00723e */ /* 0x001fc800000010ff */
[----:B------:R-:W-:Y:S01]  /*43e0*/  PRMT R9, R0, 0x7610, R9 ;  /* 0x0000761000097816 */ /* 0x000fe20000000009 */
[----:B------:R-:W-:Y:S05]  /*43f0*/  BRA `(.L_x_8013) ;  /* 0x00000db000007947 */ /* 0x000fea0003800000 */
.L_x_8009:
        /* <DEDUP_REMOVED lines=9> */
.L_x_8017:
[----:B------:R-:W2:Y:S02]  /*4490*/  LDG.E.U16 R0, [R2.64] ;  /* 0x0000002402007981 */ /* 0x000ea4000c1e1500 */
[----:B--2---:R-:W-:-:S05]  /*44a0*/  HADD2.F32 R0, -RZ, R0.H0_H0 ;  /* 0x20000000ff007230 */ /* 0x004fca0000004100 */
[----:B------:R-:W-:-:S04]  /*44b0*/  F2FP.BF16.PACK_AB R0, RZ, R0 ;  /* 0x00000000ff00723e */ /* 0x000fc800000010ff */
[----:B------:R-:W-:Y:S01]  /*44c0*/  PRMT R9, R0, 0x7610, R9 ;  /* 0x0000761000097816 */ /* 0x000fe20000000009 */
[----:B------:R-:W-:Y:S05]  /*44d0*/  BRA `(.L_x_8013) ;  /* 0x00000cd000007947 */ /* 0x000fea0003800000 */
.L_x_8016:
        /* <DEDUP_REMOVED lines=9> */
.L_x_8019:
[----:B------:R-:W2:Y:S02]  /*4570*/  LDG.E.U16 R2, [R2.64] ;  /* 0x0000002402027981 */ /* 0x000ea4000c1e1500 */
[----:B--2---:R-:W-:-:S05]  /*4580*/  HADD2.F32 R0, -RZ, R2.H0_H0 ;  /* 0x20000002ff007230 */ /* 0x004fca0000004100 */
[----:B------:R-:W-:-:S04]  /*4590*/  F2FP.BF16.PACK_AB R0, RZ, R0 ;  /* 0x00000000ff00723e */ /* 0x000fc800000010ff */
[----:B------:R-:W-:Y:S01]  /*45a0*/  PRMT R9, R0, 0x7610, R9 ;  /* 0x0000761000097816 */ /* 0x000fe20000000009 */
[----:B------:R-:W-:Y:S05]  /*45b0*/  BRA `(.L_x_8013) ;  /* 0x00000bf000007947 */ /* 0x000fea0003800000 */
.L_x_8018:
[----:B------:R-:W2:Y:S02]  /*45c0*/  LDG.E.64 R2, [R2.64] ;  /* 0x0000002402027981 */ /* 0x000ea4000c1e1b00 */
[----:B--2---:R-:W0:Y:S01]  /*45d0*/  F2F.F32.F64 R0, R2 ;  /* 0x0000000200007310 */ /* 0x004e220000301000 */
[----:B------:R-:W0:-:S14]  /*45e0*/  DSETP.GEU.AND P0, PT, |R2|, c[0x2][0x0], PT ;  /* 0x008000000200762a */ /* 0x000e1c0003f0e200 */
[----:B0-----:R-:W-:-:S05]  /*45f0*/  @!P0 FMUL R0, R0, 1.175494350822287508e-38 ;  /* 0x0080000000008820 */ /* 0x001fca0000400000 */
[----:B------:R-:W-:-:S04]  /*4600*/  F2FP.BF16.PACK_AB R0, RZ, R0 ;  /* 0x00000000ff00723e */ /* 0x000fc800000010ff */
[----:B------:R-:W-:Y:S01]  /*4610*/  PRMT R9, R0, 0x7610, R9 ;  /* 0x0000761000097816 */ /* 0x000fe20000000009 */
[----:B------:R-:W-:Y:S05]  /*4620*/  BRA `(.L_x_8013) ;  /* 0x00000b8000007947 */ /* 0x000fea0003800000 */
.L_x_8008:
        /* <DEDUP_REMOVED lines=14> */
.L_x_8022:
[----:B------:R-:W2:Y:S02]  /*4710*/  LDG.E.64 R2, [R2.64] ;  /* 0x0000002402027981 */ /* 0x000ea4000c1e1b00 */
[----:B--2---:R-:W0:Y:S01]  /*4720*/  F2F.F32.F64 R0, R2 ;  /* 0x0000000200007310 */ /* 0x004e220000301000 */
[----:B------:R-:W0:-:S14]  /*4730*/  DSETP.GEU.AND P0, PT, |R2|, c[0x2][0x0], PT ;  /* 0x008000000200762a */ /* 0x000e1c0003f0e200 */
[----:B0-----:R-:W-:-:S05]  /*4740*/  @!P0 FMUL R0, R0, 1.175494350822287508e-38 ;  /* 0x0080000000008820 */ /* 0x001fca0000400000 */
[----:B------:R-:W-:-:S04]  /*4750*/  F2FP.BF16.PACK_AB R0, RZ, R0 ;  /* 0x00000000ff00723e */ /* 0x000fc800000010ff */
[----:B------:R-:W-:Y:S01]  /*4760*/  PRMT R9, R0, 0x7610, R9 ;  /* 0x0000761000097816 */ /* 0x000fe20000000009 */
[----:B------:R-:W-:Y:S05]  /*4770*/  BRA `(.L_x_8013) ;  /* 0x00000a3000007947 */ /* 0x000fea0003800000 */
.L_x_8021:
        /* <DEDUP_REMOVED lines=28> */
.L_x_8024:
        /* <DEDUP_REMOVED lines=15> */
.L_x_8023:
[----:B------:R0:W5:Y:S01]  /*4a30*/  LDG.E.U16 R9, [R2.64] ;  /* 0x0000002402097981 */ /* 0x000162000c1e1500 */
[----:B------:R-:W-:Y:S05]  /*4a40*/  BRA `(.L_x_8013) ;  /* 0x0000076000007947 */ /* 0x000fea0003800000 */
.L_x_8020:
        /* <DEDUP_REMOVED lines=12> */
.L_x_8027:
        /* <DEDUP_REMOVED lines=21> */
.L_x_8031:
[----:B------:R-:W-:Y:S05]  /*4c60*/  BSYNC B1 ;  /* 0x0000000000017941 */ /* 0x000fea0003800000 */
.L_x_8030:
[----:B------:R-:W-:Y:S01]  /*4c70*/  LEA R3, R0, 0x3b800000, 0x17 ;  /* 0x3b80000000037811 */ /* 0x000fe200078eb8ff */
[----:B------:R-:W-:-:S05]  /*4c80*/  IMAD.SHL.U32 R0, R2, 0x100000, RZ ;  /* 0x0010000002007824 */ /* 0x000fca00078e00ff */
[----:B------:R-:W-:Y:S02]  /*4c90*/  LOP3.LUT R0, R3, R0, R4, 0xfe, !PT ;  /* 0x0000000003007212 */ /* 0x000fe400078efe04 */
.L_x_8029:
[----:B------:R-:W-:Y:S05]  /*4ca0*/  BSYNC B0 ;  /* 0x0000000000007941 */ /* 0x000fea0003800000 */
.L_x_8028:
[----:B------:R-:W-:-:S04]  /*4cb0*/  F2FP.BF16.PACK_AB R0, RZ, R0 ;  /* 0x00000000ff00723e */ /* 0x000fc800000010ff */
[----:B------:R-:W-:Y:S01]  /*4cc0*/  PRMT R9, R0, 0x7610, R9 ;  /* 0x0000761000097816 */ /* 0x000fe20000000009 */
[----:B------:R-:W-:Y:S05]  /*4cd0*/  BRA `(.L_x_8013) ;  /* 0x000004d000007947 */ /* 0x000fea0003800000 */
.L_x_8026:
        /* <DEDUP_REMOVED lines=21> */
.L_x_8035:
[----:B------:R-:W-:Y:S05]  /*4e30*/  BSYNC B1 ;  /* 0x0000000000017941 */ /* 0x000fea0003800000 */
.L_x_8034:
[----:B------:R-:W-:Y:S01]  /*4e40*/  LEA R3, R0, 0x37800000, 0x17 ;  /* 0x3780000000037811 */ /* 0x000fe200078eb8ff */
[----:B------:R-:W-:-:S05]  /*4e50*/  IMAD.SHL.U32 R0, R2, 0x200000, RZ ;  /* 0x0020000002007824 */ /* 0x000fca00078e00ff */
[----:B------:R-:W-:Y:S02]  /*4e60*/  LOP3.LUT R0, R3, R0, R4, 0xfe, !PT ;  /* 0x0000000003007212 */ /* 0x000fe400078efe04 */
.L_x_8033:
[----:B------:R-:W-:Y:S05]  /*4e70*/  BSYNC B0 ;  /* 0x0000000000007941 */ /* 0x000fea0003800000 */
.L_x_8032:
[----:B------:R-:W-:-:S04]  /*4e80*/  F2FP.BF16.PACK_AB R0, RZ, R0 ;  /* 0x00000000ff00723e */ /* 0x000fc800000010ff */
[----:B------:R-:W-:Y:S01]  /*4e90*/  PRMT R9, R0, 0x7610, R9 ;  /* 0x0000761000097816 */ /* 0x000fe20000000009 */
[----:B------:R-:W-:Y:S05]  /*4ea0*/  BRA `(.L_x_8013) ;  /* 0x0000030000007947 */ /* 0x000fea0003800000 */
.L_x_8025:
        /* <DEDUP_REMOVED lines=14> */
.L_x_8039:
[----:B------:R-:W-:Y:S05]  /*4f90*/  BSYNC B0 ;  /* 0x0000000000007941 */ /* 0x000fea0003800000 */
.L_x_8038:
[----:B------:R-:W-:-:S04]  /*4fa0*/  F2FP.BF16.PACK_AB R0, RZ, R0 ;  /* 0x00000000ff00723e */ /* 0x000fc800000010ff */
[----:B------:R-:W-:Y:S01]  /*4fb0*/  PRMT R9, R0, 0x7610, R9 ;  /* 0x0000761000097816 */ /* 0x000fe20000000009 */
[----:B------:R-:W-:Y:S05]  /*4fc0*/  BRA `(.L_x_8013) ;  /* 0x000001e000007947 */ /* 0x000fea0003800000 */
.L_x_8012:
        /* <DEDUP_REMOVED lines=21> */
.L_x_8037:
[----:B------:R-:W2:Y:S02]  /*5120*/  LDG.E.64 R2, [R2.64] ;  /* 0x0000002402027981 */ /* 0x000ea4000c1e1b00 */
[----:B--2---:R-:W0:Y:S02]  /*5130*/  I2F.U64 R0, R2 ;  /* 0x0000000200007312 */ /* 0x004e240000301000 */
[----:B0-----:R-:W-:-:S04]  /*5140*/  F2FP.BF16.PACK_AB R0, RZ, R0 ;  /* 0x00000000ff00723e */ /* 0x001fc800000010ff */
[----:B------:R-:W-:Y:S01]  /*5150*/  PRMT R9, R0, 0x7610, R9 ;  /* 0x0000761000097816 */ /* 0x000fe20000000009 */
[----:B------:R-:W-:Y:S05]  /*5160*/  BRA `(.L_x_8013) ;  /* 0x0000004000007947 */ /* 0x000fea0003800000 */
.L_x_8036:
[----:B------:R-:W2:Y:S02]  /*5170*/  LDG.E R2, [R2.64] ;  /* 0x0000002402027981 */ /* 0x000ea4000c1e1900 */
[----:B--2---:R-:W0:Y:S02]  /*5180*/  I2F.U32 R0, R2 ;  /* 0x0000000200007306 */ /* 0x004e240000201000 */
[----:B0-----:R-:W-:-:S04]  /*5190*/  F2FP.BF16.PACK_AB R0, RZ, R0 ;  /* 0x00000000ff00723e */ /* 0x001fc800000010ff */
[----:B------:R-:W-:-:S03]  /*51a0*/  PRMT R9, R0, 0x7610, R9 ;  /* 0x0000761000097816 */ /* 0x000fc60000000009 */
.L_x_8013:
[----:B------:R-:W-:Y:S01]  /*51b0*/  ULDC.U16 UR4, c[0x0][0x372] ;  /* 0x0000dc8000047ab9 */ /* 0x000fe20000000400 */
[----:B-----5:R-:W-:Y:S01]  /*51c0*/  PRMT R9, RZ, 0x5410, R9 ;  /* 0x00005410ff097816 */ /* 0x020fe20000000009 */
[----:B------:R-:W-:Y:S01]  /*51d0*/  IMAD.U32 R10, RZ, RZ, UR4 ;  /* 0x00000004ff0a7e24 */ /* 0x000fe2000f8e00ff */
[----:B------:R-:W-:Y:S03]  /*51e0*/  BSSY B1, `(.L_x_8040) ;  /* 0x0000013000017945 */ /* 0x000fe60003800000 */
[----:B------:R-:W-:Y:S01]  /*51f0*/  FADD.FTZ R0, |R9|, -RZ ;  /* 0x800000ff09007221 */ /* 0x000fe20000010200 */
[----:B------:R-:W-:-:S04]  /*5200*/  PRMT R10, RZ, 0x5410, R10 ;  /* 0x00005410ff0a7816 */ /* 0x000fc8000000000a */
[C---:B------:R-:W-:Y:S01]  /*5210*/  FSETP.GT.FTZ.AND P5, PT, |R10|.reuse, |R9|, PT ;  /* 0x400000090a00720b */ /* 0x040fe20003fb4200 */
        /* <DEDUP_REMOVED lines=15> */
.L_x_8041:
[----:B------:R-:W-:Y:S05]  /*5310*/  BSYNC B1 ;  /* 0x0000000000017941 */ /* 0x000fea0003800000 */
.L_x_8040:
        /* <DEDUP_REMOVED lines=18> */
.L_x_8043:
[----:B------:R-:W-:Y:S01]  /*5440*/  ISETP.GE.AND P0, PT, R9, RZ, PT ;  /* 0x000000ff0900720c */ /* 0x000fe20003f06270 */
[----:B------:R-:W-:-:S12]  /*5450*/  IMAD.MOV.U32 R3, RZ, RZ, 0x3fd774eb ;  /* 0x3fd774ebff037424 */ /* 0x000fd800078e00ff */
[----:B------:R-:W-:-:S04]  /*5460*/  @P0 FFMA.FTZ R0, R3, 0.93318945169448852539, -R0 ;  /* 0x3f6ee58103000823 */ /* 0x000fc80000010800 */
[----:B------:R-:W-:Y:S02]  /*5470*/  @!P0 FFMA.FTZ R0, R3, 0.93318945169448852539, R0 ;  /* 0x3f6ee58103008823 */ /* 0x000fe40000010000 */
.L_x_8044:
[----:B------:R-:W-:Y:S05]  /*5480*/  BSYNC B0 ;  /* 0x0000000000007941 */ /* 0x000fea0003800000 */
.L_x_8042:
        /* <DEDUP_REMOVED lines=27> */
.L_x_8048:
[----:B------:R-:W-:-:S06]  /*5640*/  PRMT R3, RZ, 0x5410, R0 ;  /* 0x00005410ff037816 */ /* 0x000fcc0000000000 */
[----:B------:R-:W0:Y:S02]  /*5650*/  F2I.S64.TRUNC R2, R3 ;  /* 0x0000000300027311 */ /* 0x000e24000020d900 */
[----:B0-----:R0:W-:Y:S01]  /*5660*/  STG.E.U8 [R16.64], R2 ;  /* 0x0000000210007986 */ /* 0x0011e2000c101124 */
[----:B------:R-:W-:Y:S05]  /*5670*/  BRA `(.L_x_8050) ;  /* 0x00000e4000007947 */ /* 0x000fea0003800000 */
.L_x_8047:
        /* <DEDUP_REMOVED lines=10> */
.L_x_8052:
[----:B------:R-:W-:-:S04]  /*5720*/  PRMT R0, RZ, 0x5410, R0 ;  /* 0x00005410ff007816 */ /* 0x000fc80000000000 */
[----:B------:R-:W0:Y:S02]  /*5730*/  F2I.FTZ.TRUNC.NTZ R3, R0 ;  /* 0x0000000000037305 */ /* 0x000e24000021f100 */
[----:B0-----:R0:W-:Y:S01]  /*5740*/  STG.E [R16.64], R3 ;  /* 0x0000000310007986 */ /* 0x0011e2000c101924 */
[----:B------:R-:W-:Y:S05]  /*5750*/  BRA `(.L_x_8050) ;  /* 0x00000d6000007947 */ /* 0x000fea0003800000 */
.L_x_8051:
[----:B------:R-:W-:-:S04]  /*5760*/  PRMT R0, RZ, 0x5410, R0 ;  /* 0x00005410ff007816 */ /* 0x000fc80000000000 */
[----:B------:R-:W0:Y:S02]  /*5770*/  F2I.FTZ.TRUNC.NTZ R3, R0 ;  /* 0x0000000000037305 */ /* 0x000e24000021f100 */
[----:B0-----:R0:W-:Y:S01]  /*5780*/  STG.E.U16 [R16.64], R3 ;  /* 0x0000000310007986 */ /* 0x0011e2000c101524 */
[----:B------:R-:W-:Y:S05]  /*5790*/  BRA `(.L_x_8050) ;  /* 0x00000d2000007947 */ /* 0x000fea0003800000 */
.L_x_8046:
        /* <DEDUP_REMOVED lines=9> */
.L_x_8054:
[----:B------:R-:W-:-:S04]  /*5830*/  PRMT R0, RZ, 0x5410, R0 ;  /* 0x00005410ff007816 */ /* 0x000fc80000000000 */
[----:B------:R-:W-:-:S05]  /*5840*/  F2FP.PACK_AB R0, RZ, R0 ;  /* 0x00000000ff00723e */ /* 0x000fca00000000ff */
[----:B------:R0:W-:Y:S01]  /*5850*/  STG.E.U16 [R16.64], R0 ;  /* 0x0000000010007986 */ /* 0x0001e2000c101524 */
[----:B------:R-:W-:Y:S05]  /*5860*/  BRA `(.L_x_8050) ;  /* 0x00000c5000007947 */ /* 0x000fea0003800000 */
.L_x_8053:
        /* <DEDUP_REMOVED lines=10> */
.L_x_8056:
[----:B------:R-:W-:-:S04]  /*5910*/  PRMT R0, RZ, 0x5410, R0 ;  /* 0x00005410ff007816 */ /* 0x000fc80000000000 */
[----:B------:R-:W-:-:S04]  /*5920*/  F2FP.PACK_AB R3, RZ, R0 ;  /* 0x00000000ff03723e */ /* 0x000fc800000000ff */
[----:B------:R-:W-:-:S05]  /*5930*/  PRMT R3, R3, 0x5410, RZ ;  /* 0x0000541003037816 */ /* 0x000fca00000000ff */
[----:B------:R0:W-:Y:S01]  /*5940*/  STG.E [R16.64], R3 ;  /* 0x0000000310007986 */ /* 0x0001e2000c101924 */
[----:B------:R-:W-:Y:S05]  /*5950*/  BRA `(.L_x_8050) ;  /* 0x00000b6000007947 */ /* 0x000fea0003800000 */
.L_x_8055:
[----:B------:R-:W-:-:S05]  /*5960*/  PRMT R2, RZ, 0x5410, R0 ;  /* 0x00005410ff027816 */ /* 0x000fca0000000000 */
[----:B------:R-:W-:-:S06]  /*5970*/  FMUL.FTZ R2, R2, 1 ;  /* 0x3f80000002027820 */ /* 0x000fcc0000410000 */
[----:B------:R-:W0:Y:S02]  /*5980*/  F2F.F64.F32 R2, R2 ;  /* 0x0000000200027310 */ /* 0x000e240000201800 */
[----:B0-----:R0:W-:Y:S01]  /*5990*/  STG.E.64 [R16.64], R2 ;  /* 0x0000000210007986 */ /* 0x0011e2000c101b24 */
[----:B------:R-:W-:Y:S05]  /*59a0*/  BRA `(.L_x_8050) ;  /* 0x00000b1000007947 */ /* 0x000fea0003800000 */
.L_x_8045:
        /* <DEDUP_REMOVED lines=13> */
.L_x_8059:
[----:B------:R-:W-:Y:S01]  /*5a80*/  PRMT R0, RZ, 0x5410, R0 ;  /* 0x00005410ff007816 */ /* 0x000fe20000000000 */
[----:B------:R-:W-:-:S04]  /*5a90*/  CS2R R6, SRZ ;  /* 0x0000000000067805 */ /* 0x000fc8000001ff00 */
[----:B------:R-:W-:-:S04]  /*5aa0*/  FMUL.FTZ R0, R0, 1 ;  /* 0x3f80000000007820 */ /* 0x000fc80000410000 */
[----:B------:R-:W0:Y:S02]  /*5ab0*/  F2F.F64.F32 R4, R0 ;  /* 0x0000000000047310 */ /* 0x000e240000201800 */
[----:B0-----:R0:W-:Y:S01]  /*5ac0*/  STG.E.128 [R16.64], R4 ;  /* 0x0000000410007986 */ /* 0x0011e2000c101d24 */
[----:B------:R-:W-:Y:S05]  /*5ad0*/  BRA `(.L_x_8050) ;  /* 0x000009e000007947 */ /* 0x000fea0003800000 */
.L_x_8058:
        /* <DEDUP_REMOVED lines=21> */
.L_x_8063:
[----:B------:R-:W-:Y:S05]  /*5c30*/  BSYNC B0 ;  /* 0x0000000000007941 */ /* 0x000fea0003800000 */
.L_x_8062:
[----:B------:R-:W-:-:S05]  /*5c40*/  LOP3.LUT R3, R0, R3, RZ, 0xfc, !PT ;  /* 0x0000000300037212 */ /* 0x000fca00078efcff */
[----:B------:R0:W-:Y:S01]  /*5c50*/  STG.E.U8 [R16.64], R3 ;  /* 0x0000000310007986 */ /* 0x0001e2000c101124 */
[----:B------:R-:W-:Y:S05]  /*5c60*/  BRA `(.L_x_8050) ;  /* 0x0000085000007947 */ /* 0x000fea0003800000 */
.L_x_8061:
        /* <DEDUP_REMOVED lines=13> */
.L_x_8065:
[----:B------:R-:W-:Y:S01]  /*5d40*/  IMAD.MOV.U32 R0, RZ, RZ, 0x7f ;  /* 0x0000007fff007424 */ /* 0x000fe200078e00ff */
[----:B------:R-:W-:-:S04]  /*5d50*/  ISETP.GT.U32.AND P0, PT, R2, 0x7f800000, PT ;  /* 0x7f8000000200780c */ /* 0x000fc80003f04070 */
[----:B------:R-:W-:-:S04]  /*5d60*/  SEL R0, R0, 0x7c, P0 ;  /* 0x0000007c00007807 */ /* 0x000fc80000000000 */
.L_x_8066:
[----:B------:R-:W-:Y:S05]  /*5d70*/  BSYNC B0 ;  /* 0x0000000000007941 */ /* 0x000fea0003800000 */
.L_x_8064:
[----:B------:R-:W-:-:S04]  /*5d80*/  LOP3.LUT R2, R3, 0x80000000, RZ, 0xc0, !PT ;  /* 0x8000000003027812 */ /* 0x000fc800078ec0ff */
[----:B------:R-:W-:-:S04]  /*5d90*/  SHF.R.U32.HI R3, RZ, 0x18, R2 ;  /* 0x00000018ff037819 */ /* 0x000fc80000011602 */
[----:B------:R-:W-:-:S05]  /*5da0*/  LOP3.LUT R3, R0, R3, RZ, 0xfc, !PT ;  /* 0x0000000300037212 */ /* 0x000fca00078efcff */
[----:B------:R0:W-:Y:S01]  /*5db0*/  STG.E.U8 [R16.64], R3 ;  /* 0x0000000310007986 */ /* 0x0001e2000c101124 */
[----:B------:R-:W-:Y:S05]  /*5dc0*/  BRA `(.L_x_8050) ;  /* 0x000006f000007947 */ /* 0x000fea0003800000 */
.L_x_8060:
[----:B------:R0:W-:Y:S01]  /*5dd0*/  STG.E.U16 [R16.64], R0 ;  /* 0x0000000010007986 */ /* 0x0001e2000c101524 */
[----:B------:R-:W-:Y:S05]  /*5de0*/  BRA `(.L_x_8050) ;  /* 0x000006d000007947 */ /* 0x000fea0003800000 */
.L_x_8057:
        /* <DEDUP_REMOVED lines=12> */
.L_x_8069:
        /* <DEDUP_REMOVED lines=17> */
.L_x_8072:
[----:B------:R-:W-:-:S04]  /*5fc0*/  LOP3.LUT R2, R3, 0x80000000, RZ, 0xc0, !PT ;  /* 0x8000000003027812 */ /* 0x000fc800078ec0ff */
[----:B------:R-:W-:-:S04]  /*5fd0*/  SHF.R.U32.HI R3, RZ, 0x18, R2 ;  /* 0x00000018ff037819 */ /* 0x000fc80000011602 */
[----:B------:R-:W-:-:S04]  /*5fe0*/  LOP3.LUT R0, R0, R3, RZ, 0xfc, !PT ;  /* 0x0000000300007212 */ /* 0x000fc800078efcff */
[----:B------:R-:W-:Y:S02]  /*5ff0*/  PRMT R8, R0, 0x7610, R8 ;  /* 0x0000761000087816 */ /* 0x000fe40000000008 */
.L_x_8071:
[----:B------:R-:W-:Y:S05]  /*6000*/  BSYNC B0 ;  /* 0x0000000000007941 */ /* 0x000fea0003800000 */
.L_x_8070:
[----:B------:R0:W-:Y:S01]  /*6010*/  STG.E.U8 [R16.64], R8 ;  /* 0x0000000810007986 */ /* 0x0001e2000c101124 */
[----:B------:R-:W-:Y:S05]  /*6020*/  BRA `(.L_x_8050) ;  /* 0x0000049000007947 */ /* 0x000fea0003800000 */
.L_x_8068:
        /* <DEDUP_REMOVED lines=17> */
.L_x_8075:
[----:B------:R-:W-:-:S04]  /*6140*/  LOP3.LUT R2, R3, 0x80000000, RZ, 0xc0, !PT ;  /* 0x8000000003027812 */ /* 0x000fc800078ec0ff */
[----:B------:R-:W-:-:S04]  /*6150*/  SHF.R.U32.HI R3, RZ, 0x18, R2 ;  /* 0x00000018ff037819 */ /* 0x000fc80000011602 */
[----:B------:R-:W-:-:S04]  /*6160*/  LOP3.LUT R0, R0, R3, RZ, 0xfc, !PT ;  /* 0x0000000300007212 */ /* 0x000fc800078efcff */
[----:B------:R-:W-:Y:S02]  /*6170*/  PRMT R8, R0, 0x7610, R8 ;  /* 0x0000761000087816 */ /* 0x000fe40000000008 */
.L_x_8074:
[----:B------:R-:W-:Y:S05]  /*6180*/  BSYNC B0 ;  /* 0x0000000000007941 */ /* 0x000fea0003800000 */
.L_x_8073:
[----:B------:R0:W-:Y:S01]  /*6190*/  STG.E.U8 [R16.64], R8 ;  /* 0x0000000810007986 */ /* 0x0001e2000c101124 */
[----:B------:R-:W-:Y:S05]  /*61a0*/  BRA `(.L_x_8050) ;  /* 0x0000031000007947 */ /* 0x000fea0003800000 */
.L_x_8067:
        /* <DEDUP_REMOVED lines=22> */
.L_x_8049:
        /* <DEDUP_REMOVED lines=20> */
.L_x_8077:
[----:B------:R-:W-:-:S06]  /*6450*/  PRMT R2, RZ, 0x5410, R0 ;  /* 0x00005410ff027816 */ /* 0x000fcc0000000000 */
[----:B------:R-:W0:Y:S02]  /*6460*/  F2I.U64.TRUNC R2, R2 ;  /* 0x0000000200027311 */ /* 0x000e24000020d800 */
[----:B0-----:R0:W-:Y:S01]  /*6470*/  STG.E.64 [R16.64], R2 ;  /* 0x0000000210007986 */ /* 0x0011e2000c101b24 */
[----:B------:R-:W-:Y:S05]  /*6480*/  BRA `(.L_x_8050) ;  /* 0x0000003000007947 */ /* 0x000fea0003800000 */
.L_x_8076:
[----:B------:R-:W-:-:S04]  /*6490*/  PRMT R0, RZ, 0x5410, R0 ;  /* 0x00005410ff007816 */ /* 0x000fc80000000000 */
[----:B------:R-:W0:Y:S02]  /*64a0*/  F2I.FTZ.U32.TRUNC.NTZ R3, R0 ;  /* 0x0000000000037305 */ /* 0x000e24000021f000 */
[----:B0-----:R0:W-:Y:S02]  /*64b0*/  STG.E [R16.64], R3 ;  /* 0x0000000310007986 */ /* 0x0011e4000c101924 */
.L_x_8050:
        /* <DEDUP_REMOVED lines=231> */
.L_x_8078:
        /* <DEDUP_REMOVED lines=21> */
.L_x_8082:
[----:B------:R-:W2:Y:S02]  /*7480*/  LDG.E.U8 R2, [R2.64] ;  /* 0x0000002402027981 */ /* 0x000ea4000c1e1100 */
[----:B--2---:R-:W0:Y:S02]  /*7490*/  I2F.U16 R0, R2 ;  /* 0x0000000200007306 */ /* 0x004e240000101000 */
[----:B0-----:R-:W-:-:S04]  /*74a0*/  F2FP.BF16.PACK_AB R0, RZ, R0 ;  /* 0x00000000ff00723e */ /* 0x001fc800000010ff */
[----:B------:R-:W-:Y:S01]  /*74b0*/  PRMT R9, R0, 0x7610, R9 ;  /* 0x0000761000097816 */ /* 0x000fe20000000009 */
[----:B------:R-:W-:Y:S05]  /*74c0*/  BRA `(.L_x_8084) ;  /* 0x00000f0000007947 */ /* 0x000fea0003800000 */
.L_x_8081:
        /* <DEDUP_REMOVED lines=11> */
.L_x_8086:
[----:B------:R-:W2:Y:S02]  /*7580*/  LDG.E R2, [R2.64] ;  /* 0x0000002402027981 */ /* 0x000ea4000c1e1900 */
[----:B--2---:R-:W0:Y:S02]  /*7590*/  I2F R0, R2 ;  /* 0x0000000200007306 */ /* 0x004e240000201400 */
[----:B0-----:R-:W-:-:S04]  /*75a0*/  F2FP.BF16.PACK_AB R0, RZ, R0 ;  /* 0x00000000ff00723e */ /* 0x001fc800000010ff */
[----:B------:R-:W-:Y:S01]  /*75b0*/  PRMT R9, R0, 0x7610, R9 ;  /* 0x0000761000097816 */ /* 0x000fe20000000009 */
[----:B------:R-:W-:Y:S05]  /*75c0*/  BRA `(.L_x_8084) ;  /* 0x00000e0000007947 */ /* 0x000fea0003800000 */
.L_x_8085:
[----:B------:R-:W2:Y:S02]  /*75d0*/  LDG.E.U16 R2, [R2.64] ;  /* 0x0000002402027981 */ /* 0x000ea4000c1e1500 */
[----:B--2---:R-:W0:Y:S02]  /*75e0*/  I2F.S16 R0, R2 ;  /* 0x0000000200007306 */ /* 0x004e240000101400 */
[----:B0-----:R-:W-:-:S04]  /*75f0*/  F2FP.BF16.PACK_AB R0, RZ, R0 ;  /* 0x00000000ff00723e */ /* 0x001fc800000010ff */
[----:B------:R-:W-:Y:S01]  /*7600*/  PRMT R9, R0, 0x7610, R9 ;  /* 0x0000761000097816 */ /* 0x000fe20000000009 */
[----:B------:R-:W-:Y:S05]  /*7610*/  BRA `(.L_x_8084) ;  /* 0x00000db000007947 */ /* 0x000fea0003800000 */
.L_x_8080:
        /* <DEDUP_REMOVED lines=9> */
.L_x_8088:
[----:B------:R-:W2:Y:S02]  /*76b0*/  LDG.E.U16 R0, [R2.64] ;  /* 0x0000002402007981 */ /* 0x000ea4000c1e1500 */
[----:B--2---:R-:W-:-:S05]  /*76c0*/  HADD2.F32 R0, -RZ, R0.H0_H0 ;  /* 0x20000000ff007230 */ /* 0x004fca0000004100 */
[----:B------:R-:W-:-:S04]  /*76d0*/  F2FP.BF16.PACK_AB R0, RZ, R0 ;  /* 0x00000000ff00723e */ /* 0x000fc800000010ff */
[----:B------:R-:W-:Y:S01]  /*76e0*/  PRMT R9, R0, 0x7610, R9 ;  /* 0x0000761000097816 */ /* 0x000fe20000000009 */
[----:B------:R-:W-:Y:S05]  /*76f0*/  BRA `(.L_x_8084) ;  /* 0x00000cd000007947 */ /* 0x000fea0003800000 */
.L_x_8087:
        /* <DEDUP_REMOVED lines=9> */
.L_x_8090:
[----:B------:R-:W2:Y:S02]  /*7790*/  LDG.E.U16 R2, [R2.64] ;  /* 0x0000002402027981 */ /* 0x000ea4000c1e1500 */
[----:B--2---:R-:W-:-:S05]  /*77a0*/  HADD2.F32 R0, -RZ, R2.H0_H0 ;  /* 0x20000002ff007230 */ /* 0x004fca0000004100 */
[----:B------:R-:W-:-:S04]  /*77b0*/  F2FP.BF16.PACK_AB R0, RZ, R0 ;  /* 0x00000000ff00723e */ /* 0x000fc800000010ff */
[----:B------:R-:W-:Y:S01]  /*77c0*/  PRMT R9, R0, 0x7610, R9 ;  /* 0x0000761000097816 */ /* 0x000fe20000000009 */
[----:B------:R-:W-:Y:S05]  /*77d0*/  BRA `(.L_x_8084) ;  /* 0x00000bf000007947 */ /* 0x000fea0003800000 */
.L_x_8089:
[----:B------:R-:W2:Y:S02]  /*77e0*/  LDG.E.64 R2, [R2.64] ;  /* 0x0000002402027981 */ /* 0x000ea4000c1e1b00 */
[----:B--2---:R-:W0:Y:S01]  /*77f0*/  F2F.F32.F64 R0, R2 ;  /* 0x0000000200007310 */ /* 0x004e220000301000 */
[----:B------:R-:W0:-:S14]  /*7800*/  DSETP.GEU.AND P0, PT, |R2|, c[0x2][0x0], PT ;  /* 0x008000000200762a */ /* 0x000e1c0003f0e200 */
[----:B0-----:R-:W-:-:S05]  /*7810*/  @!P0 FMUL R0, R0, 1.175494350822287508e-38 ;  /* 0x0080000000008820 */ /* 0x001fca0000400000 */
[----:B------:R-:W-:-:S04]  /*7820*/  F2FP.BF16.PACK_AB R0, RZ, R0 ;  /* 0x00000000ff00723e */ /* 0x000fc800000010ff */
[----:B------:R-:W-:Y:S01]  /*7830*/  PRMT R9, R0, 0x7610, R9 ;  /* 0x0000761000097816 */ /* 0x000fe20000000009 */
[----:B------:R-:W-:Y:S05]  /*7840*/  BRA `(.L_x_8084) ;  /* 0x00000b8000007947 */ /* 0x000fea0003800000 */
.L_x_8079:
        /* <DEDUP_REMOVED lines=14> */
.L_x_8093:
[----:B------:R-:W2:Y:S02]  /*7930*/  LDG.E.64 R2, [R2.64] ;  /* 0x0000002402027981 */ /* 0x000ea4000c1e1b00 */
[----:B--2---:R-:W0:Y:S01]  /*7940*/  F2F.F32.F64 R0, R2 ;  /* 0x0000000200007310 */ /* 0x004e220000301000 */
[----:B------:R-:W0:-:S14]  /*7950*/  DSETP.GEU.AND P0, PT, |R2|, c[0x2][0x0], PT ;  /* 0x008000000200762a */ /* 0x000e1c0003f0e200 */
[----:B0-----:R-:W-:-:S05]  /*7960*/  @!P0 FMUL R0, R0, 1.175494350822287508e-38 ;  /* 0x0080000000008820 */ /* 0x001fca0000400000 */
[----:B------:R-:W-:-:S04]  /*7970*/  F2FP.BF16.PACK_AB R0, RZ, R0 ;  /* 0x00000000ff00723e */ /* 0x000fc800000010ff */
[----:B------:R-:W-:Y:S01]  /*7980*/  PRMT R9, R0, 0x7610, R9 ;  /* 0x0000761000097816 */ /* 0x000fe20000000009 */
[----:B------:R-:W-:Y:S05]  /*7990*/  BRA `(.L_x_8084) ;  /* 0x00000a3000007947 */ /* 0x000fea0003800000 */
.L_x_8092:
        /* <DEDUP_REMOVED lines=28> */
.L_x_8095:
        /* <DEDUP_REMOVED lines=15> */
.L_x_8094:
[----:B------:R0:W5:Y:S01]  /*7c50*/  LDG.E.U16 R9, [R2.64] ;  /* 0x0000002402097981 */ /* 0x000162000c1e1500 */
[----:B------:R-:W-:Y:S05]  /*7c60*/  BRA `(.L_x_8084) ;  /* 0x0000076000007947 */ /* 0x000fea0003800000 */
.L_x_8091:
        /* <DEDUP_REMOVED lines=12> */
.L_x_8098:
        /* <DEDUP_REMOVED lines=21> */
.L_x_8102:
[----:B------:R-:W-:Y:S05]  /*7e80*/  BSYNC B1 ;  /* 0x0000000000017941 */ /* 0x000fea0003800000 */
.L_x_8101:
[----:B------:R-:W-:Y:S01]  /*7e90*/  LEA R3, R0, 0x3b800000, 0x17 ;  /* 0x3b80000000037811 */ /* 0x000fe200078eb8ff */
[----:B------:R-:W-:-:S05]  /*7ea0*/  IMAD.SHL.U32 R0, R2, 0x100000, RZ ;  /* 0x0010000002007824 */ /* 0x000fca00078e00ff */
[----:B------:R-:W-:Y:S02]  /*7eb0*/  LOP3.LUT R0, R3, R0, R4, 0xfe, !PT ;  /* 0x0000000003007212 */ /* 0x000fe400078efe04 */
.L_x_8100:
[----:B------:R-:W-:Y:S05]  /*7ec0*/  BSYNC B0 ;  /* 0x0000000000007941 */ /* 0x000fea0003800000 */
.L_x_8099:
[----:B------:R-:W-:-:S04]  /*7ed0*/  F2FP.BF16.PACK_AB R0, RZ, R0 ;  /* 0x00000000ff00723e */ /* 0x000fc800000010ff */
[----:B------:R-:W-:Y:S01]  /*7ee0*/  PRMT R9, R0, 0x7610, R9 ;  /* 0x0000761000097816 */ /* 0x000fe20000000009 */
[----:B------:R-:W-:Y:S05]  /*7ef0*/  BRA `(.L_x_8084) ;  /* 0x000004d000007947 */ /* 0x000fea0003800000 */
.L_x_8097:
        /* <DEDUP_REMOVED lines=21> */
.L_x_8106:
[----:B------:R-:W-:Y:S05]  /*8050*/  BSYNC B1 ;  /* 0x0000000000017941 */ /* 0x000fea0003800000 */
.L_x_8105:
[----:B------:R-:W-:Y:S01]  /*8060*/  LEA R3, R0, 0x37800000, 0x17 ;  /* 0x3780000000037811 */ /* 0x000fe200078eb8ff */
[----:B------:R-:W-:-:S05]  /*8070*/  IMAD.SHL.U32 R0, R2, 0x200000, RZ ;  /* 0x0020000002007824 */ /* 0x000fca00078e00ff */
[----:B------:R-:W-:Y:S02]  /*8080*/  LOP3.LUT R0, R3, R0, R4, 0xfe, !PT ;  /* 0x0000000003007212 */ /* 0x000fe400078efe04 */
.L_x_8104:
[----:B------:R-:W-:Y:S05]  /*8090*/  BSYNC B0 ;  /* 0x0000000000007941 */ /* 0x000fea0003800000 */
.L_x_8103:
[----:B------:R-:W-:-:S04]  /*80a0*/  F2FP.BF16.PACK_AB R0, RZ, R0 ;  /* 0x00000000ff00723e */ /* 0x000fc800000010ff */
[----:B------:R-:W-:Y:S01]  /*80b0*/  PRMT R9, R0, 0x7610, R9 ;  /* 0x0000761000097816 */ /* 0x000fe20000000009 */
[----:B------:R-:W-:Y:S05]  /*80c0*/  BRA `(.L_x_8084) ;  /* 0x0000030000007947 */ /* 0x000fea0003800000 */
.L_x_8096:
        /* <DEDUP_REMOVED lines=14> */
.L_x_8110:
[----:B------:R-:W-:Y:S05]  /*81b0*/  BSYNC B0 ;  /* 0x0000000000007941 */ /* 0x000fea0003800000 */
.L_x_8109:
[----:B------:R-:W-:-:S04]  /*81c0*/  F2FP.BF16.PACK_AB R0, RZ, R0 ;  /* 0x00000000ff00723e */ /* 0x000fc800000010ff */
[----:B------:R-:W-:Y:S01]  /*81d0*/  PRMT R9, R0, 0x7610, R9 ;  /* 0x0000761000097816 */ /* 0x000fe20000000009 */
[----:B------:R-:W-:Y:S05]  /*81e0*/  BRA `(.L_x_8084) ;  /* 0x000001e000007947 */ /* 0x000fea0003800000 */
.L_x_8083:
        /* <DEDUP_REMOVED lines=21> */
.L_x_8108:
[----:B------:R-:W2:Y:S02]  /*8340*/  LDG.E.64 R2, [R2.64] ;  /* 0x0000002402027981 */ /* 0x000ea4000c1e1b00 */
[----:B--2---:R-:W0:Y:S02]  /*8350*/  I2F.U64 R0, R2 ;  /* 0x0000000200007312 */ /* 0x004e240000301000 */
[----:B0-----:R-:W-:-:S04]  /*8360*/  F2FP.BF16.PACK_AB R0, RZ, R0 ;  /* 0x00000000ff00723e */ /* 0x001fc800000010ff */
[----:B------:R-:W-:Y:S01]  /*8370*/  PRMT R9, R0, 0x7610, R9 ;  /* 0x0000761000097816 */ /* 0x000fe20000000009 */
[----:B------:R-:W-:Y:S05]  /*8380*/  BRA `(.L_x_8084) ;  /* 0x0000004000007947 */ /* 0x000fea0003800000 */
.L_x_8107:
[----:B------:R-:W2:Y:S02]  /*8390*/  LDG.E R2, [R2.64] ;  /* 0x0000002402027981 */ /* 0x000ea4000c1e1900 */
[----:B--2---:R-:W0:Y:S02]  /*83a0*/  I2F.U32 R0, R2 ;  /* 0x0000000200007306 */ /* 0x004e240000201000 */
[----:B0-----:R-:W-:-:S04]  /*83b0*/  F2FP.BF16.PACK_AB R0, RZ, R0 ;  /* 0x00000000ff00723e */ /* 0x001fc800000010ff */
[----:B------:R-:W-:-:S03]  /*83c0*/  PRMT R9, R0, 0x7610, R9 ;  /* 0x0000761000097816 */ /* 0x000fc60000000009 */
.L_x_8084:
        /* <DEDUP_REMOVED lines=22> */
.L_x_8112:
[----:B------:R-:W-:Y:S05]  /*8530*/  BSYNC B1 ;  /* 0x0000000000017941 */ /* 0x000fea0003800000 */
.L_x_8111:
        /* <DEDUP_REMOVED lines=18> */
.L_x_8114:
[----:B------:R-:W-:Y:S01]  /*8660*/  ISETP.GE.AND P0, PT, R9, RZ, PT ;  /* 0x000000ff0900720c */ /* 0x000fe20003f06270 */
[----:B------:R-:W-:-:S12]  /*8670*/  IMAD.MOV.U32 R3, RZ, RZ, 0x3fd774eb ;  /* 0x3fd774ebff037424 */ /* 0x000fd800078e00ff */
[----:B------:R-:W-:-:S04]  /*8680*/  @P0 FFMA.FTZ R0, R3, 0.93318945169448852539, -R0 ;  /* 0x3f6ee58103000823 */ /* 0x000fc80000010800 */
[----:B------:R-:W-:Y:S02]  /*8690*/  @!P0 FFMA.FTZ R0, R3, 0.93318945169448852539, R0 ;  /* 0x3f6ee58103008823 */ /* 0x000fe40000010000 */
.L_x_8115:
[----:B------:R-:W-:Y:S05]  /*86a0*/  BSYNC B0 ;  /* 0x0000000000007941 */ /* 0x000fea0003800000 */
.L_x_8113:
        /* <DEDUP_REMOVED lines=27> */
.L_x_8119:
[----:B------:R-:W-:-:S06]  /*8860*/  PRMT R3, RZ, 0x5410, R0 ;  /* 0x00005410ff037816 */ /* 0x000fcc0000000000 */
[----:B------:R-:W0:Y:S02]  /*8870*/  F2I.S64.TRUNC R2, R3 ;  /* 0x0000000300027311 */ /* 0x000e24000020d900 */
[----:B0-----:R0:W-:Y:S01]  /*8880*/  STG.E.U8 [R16.64], R2 ;  /* 0x0000000210007986 */ /* 0x0011e2000c101124 */
[----:B------:R-:W-:Y:S05]  /*8890*/  BRA `(.L_x_8121) ;  /* 0x00000e4000007947 */ /* 0x000fea0003800000 */
.L_x_8118:
        /* <DEDUP_REMOVED lines=10> */
.L_x_8123:
[----:B------:R-:W-:-:S04]  /*8940*/  PRMT R0, RZ, 0x5410, R0 ;  /* 0x00005410ff007816 */ /* 0x000fc80000000000 */
[----:B------:R-:W0:Y:S02]  /*8950*/  F2I.FTZ.TRUNC.NTZ R3, R0 ;  /* 0x0000000000037305 */ /* 0x000e24000021f100 */
[----:B0-----:R0:W-:Y:S01]  /*8960*/  STG.E [R16.64], R3 ;  /* 0x0000000310007986 */ /* 0x0011e2000c101924 */
[----:B------:R-:W-:Y:S05]  /*8970*/  BRA `(.L_x_8121) ;  /* 0x00000d6000007947 */ /* 0x000fea0003800000 */
.L_x_8122:
[----:B------:R-:W-:-:S04]  /*8980*/  PRMT R0, RZ, 0x5410, R0 ;  /* 0x00005410ff007816 */ /* 0x000fc80000000000 */
[----:B------:R-:W0:Y:S02]  /*8990*/  F2I.FTZ.TRUNC.NTZ R3, R0 ;  /* 0x0000000000037305 */ /* 0x000e24000021f100 */
[----:B0-----:R0:W-:Y:S01]  /*89a0*/  STG.E.U16 [R16.64], R3 ;  /* 0x0000000310007986 */ /* 0x0011e2000c101524 */
[----:B------:R-:W-:Y:S05]  /*89b0*/  BRA `(.L_x_8121) ;  /* 0x00000d2000007947 */ /* 0x000fea0003800000 */
.L_x_8117:
        /* <DEDUP_REMOVED lines=9> */
.L_x_8125:
[----:B------:R-:W-:-:S04]  /*8a50*/  PRMT R0, RZ, 0x5410, R0 ;  /* 0x00005410ff007816 */ /* 0x000fc80000000000 */
[----:B------:R-:W-:-:S05]  /*8a60*/  F2FP.PACK_AB R0, RZ, R0 ;  /* 0x00000000ff00723e */ /* 0x000fca00000000ff */
[----:B------:R0:W-:Y:S01]  /*8a70*/  STG.E.U16 [R16.64], R0 ;  /* 0x0000000010007986 */ /* 0x0001e2000c101524 */
[----:B------:R-:W-:Y:S05]  /*8a80*/  BRA `(.L_x_8121) ;  /* 0x00000c5000007947 */ /* 0x000fea0003800000 */
.L_x_8124:
        /* <DEDUP_REMOVED lines=10> */
.L_x_8127:
[----:B------:R-:W-:-:S04]  /*8b30*/  PRMT R0, RZ, 0x5410, R0 ;  /* 0x00005410ff007816 */ /* 0x000fc80000000000 */
[----:B------:R-:W-:-:S04]  /*8b40*/  F2FP.PACK_AB R3, RZ, R0 ;  /* 0x00000000ff03723e */ /* 0x000fc800000000ff */
[----:B------:R-:W-:-:S05]  /*8b50*/  PRMT R3, R3, 0x5410, RZ ;  /* 0x0000541003037816 */ /* 0x000fca00000000ff */
[----:B------:R0:W-:Y:S01]  /*8b60*/  STG.E [R16.64], R3 ;  /* 0x0000000310007986 */ /* 0x0001e2000c101924 */
[----:B------:R-:W-:Y:S05]  /*8b70*/  BRA `(.L_x_8121) ;  /* 0x00000b6000007947 */ /* 0x000fea0003800000 */
.L_x_8126:
[----:B------:R-:W-:-:S05]  /*8b80*/  PRMT R2, RZ, 0x5410, R0 ;  /* 0x00005410ff027816 */ /* 0x000fca0000000000 */
[----:B------:R-:W-:-:S06]  /*8b90*/  FMUL.FTZ R2, R2, 1 ;  /* 0x3f80000002027820 */ /* 0x000fcc0000410000 */
[----:B------:R-:W0:Y:S02]  /*8ba0*/  F2F.F64.F32 R2, R2 ;  /* 0x0000000200027310 */ /* 0x000e240000201800 */
[----:B0-----:R0:W-:Y:S01]  /*8bb0*/  STG.E.64 [R16.64], R2 ;  /* 0x0000000210007986 */ /* 0x0011e2000c101b24 */
[----:B------:R-:W-:Y:S05]  /*8bc0*/  BRA `(.L_x_8121) ;  /* 0x00000b1000007947 */ /* 0x000fea0003800000 */
.L_x_8116:
        /* <DEDUP_REMOVED lines=13> */
.L_x_8130:
[----:B------:R-:W-:Y:S01]  /*8ca0*/  PRMT R0, RZ, 0x5410, R0 ;  /* 0x00005410ff007816 */ /* 0x000fe20000000000 */
[----:B------:R-:W-:-:S04]  /*8cb0*/  CS2R R6, SRZ ;  /* 0x0000000000067805 */ /* 0x000fc8000001ff00 */
[----:B------:R-:W-:-:S04]  /*8cc0*/  FMUL.FTZ R0, R0, 1 ;  /* 0x3f80000000007820 */ /* 0x000fc80000410000 */
[----:B------:R-:W0:Y:S02]  /*8cd0*/  F2F.F64.F32 R4, R0 ;  /* 0x0000000000047310 */ /* 0x000e240000201800 */
[----:B0-----:R0:W-:Y:S01]  /*8ce0*/  STG.E.128 [R16.64], R4 ;  /* 0x0000000410007986 */ /* 0x0011e2000c101d24 */
[----:B------:R-:W-:Y:S05]  /*8cf0*/  BRA `(.L_x_8121) ;  /* 0x000009e000007947 */ /* 0x000fea0003800000 */
.L_x_8129:
        /* <DEDUP_REMOVED lines=21> */
.L_x_8134:
[----:B------:R-:W-:Y:S05]  /*8e50*/  BSYNC B0 ;  /* 0x0000000000007941 */ /* 0x000fea0003800000 */
.L_x_8133:
[----:B------:R-:W-:-:S05]  /*8e60*/  LOP3.LUT R3, R0, R3, RZ, 0xfc, !PT ;  /* 0x0000000300037212 */ /* 0x000fca00078efcff */
[----:B------:R0:W-:Y:S01]  /*8e70*/  STG.E.U8 [R16.64], R3 ;  /* 0x0000000310007986 */ /* 0x0001e2000c101124 */
[----:B------:R-:W-:Y:S05]  /*8e80*/  BRA `(.L_x_8121) ;  /* 0x0000085000007947 */ /* 0x000fea0003800000 */
.L_x_8132:
        /* <DEDUP_REMOVED lines=13> */
.L_x_8136:
[----:B------:R-:W-:Y:S01]  /*8f60*/  IMAD.MOV.U32 R0, RZ, RZ, 0x7f ;  /* 0x0000007fff007424 */ /* 0x000fe200078e00ff */
[----:B------:R-:W-:-:S04]  /*8f70*/  ISETP.GT.U32.AND P0, PT, R2, 0x7f800000, PT ;  /* 0x7f8000000200780c */ /* 0x000fc80003f04070 */
[----:B------:R-:W-:-:S04]  /*8f80*/  SEL R0, R0, 0x7c, P0 ;  /* 0x0000007c00007807 */ /* 0x000fc80000000000 */
.L_x_8137:
[----:B------:R-:W-:Y:S05]  /*8f90*/  BSYNC B0 ;  /* 0x0000000000007941 */ /* 0x000fea0003800000 */
.L_x_8135:
[----:B------:R-:W-:-:S04]  /*8fa0*/  LOP3.LUT R2, R3, 0x80000000, RZ, 0xc0, !PT ;  /* 0x8000000003027812 */ /* 0x000fc800078ec0ff */
[----:B------:R-:W-:-:S04]  /*8fb0*/  SHF.R.U32.HI R3, RZ, 0x18, R2 ;  /* 0x00000018ff037819 */ /* 0x000fc80000011602 */
[----:B------:R-:W-:-:S05]  /*8fc0*/  LOP3.LUT R3, R0, R3, RZ, 0xfc, !PT ;  /* 0x0000000300037212 */ /* 0x000fca00078efcff */
[----:B------:R0:W-:Y:S01]  /*8fd0*/  STG.E.U8 [R16.64], R3 ;  /* 0x0000000310007986 */ /* 0x0001e2000c101124 */
[----:B------:R-:W-:Y:S05]  /*8fe0*/  BRA `(.L_x_8121) ;  /* 0x000006f000007947 */ /* 0x000fea0003800000 */
.L_x_8131:
[----:B------:R0:W-:Y:S01]  /*8ff0*/  STG.E.U16 [R16.64], R0 ;  /* 0x0000000010007986 */ /* 0x0001e2000c101524 */
[----:B------:R-:W-:Y:S05]  /*9000*/  BRA `(.L_x_8121) ;  /* 0x000006d000007947 */ /* 0x000fea0003800000 */
.L_x_8128:
        /* <DEDUP_REMOVED lines=12> */
.L_x_8140:
        /* <DEDUP_REMOVED lines=17> */
.L_x_8143:
[----:B------:R-:W-:-:S04]  /*91e0*/  LOP3.LUT R2, R3, 0x80000000, RZ, 0xc0, !PT ;  /* 0x8000000003027812 */ /* 0x000fc800078ec0ff */
[----:B------:R-:W-:-:S04]  /*91f0*/  SHF.R.U32.HI R3, RZ, 0x18, R2 ;  /* 0x00000018ff037819 */ /* 0x000fc80000011602 */
[----:B------:R-:W-:-:S04]  /*9200*/  LOP3.LUT R0, R0, R3, RZ, 0xfc, !PT ;  /* 0x0000000300007212 */ /* 0x000fc800078efcff */
[----:B------:R-:W-:Y:S02]  /*9210*/  PRMT R8, R0, 0x7610, R8 ;  /* 0x0000761000087816 */ /* 0x000fe40000000008 */
.L_x_8142:
[----:B------:R-:W-:Y:S05]  /*9220*/  BSYNC B0 ;  /* 0x0000000000007941 */ /* 0x000fea0003800000 */
.L_x_8141:
[----:B------:R0:W-:Y:S01]  /*9230*/  STG.E.U8 [R16.64], R8 ;  /* 0x0000000810007986 */ /* 0x0001e2000c101124 */
[----:B------:R-:W-:Y:S05]  /*9240*/  BRA `(.L_x_8121) ;  /* 0x0000049000007947 */ /* 0x000fea0003800000 */
.L_x_8139:
        /* <DEDUP_REMOVED lines=17> */
.L_x_8146:
[----:B------:R-:W-:-:S04]  /*9360*/  LOP3.LUT R2, R3, 0x80000000, RZ, 0xc0, !PT ;  /* 0x8000000003027812 */ /* 0x000fc800078ec0ff */
[----:B------:R-:W-:-:S04]  /*9370*/  SHF.R.U32.HI R3, RZ, 0x18, R2 ;  /* 0x00000018ff037819 */ /* 0x000fc80000011602 */
[----:B------:R-:W-:-:S04]  /*9380*/  LOP3.LUT R0, R0, R3, RZ, 0xfc, !PT ;  /* 0x0000000300007212 */ /* 0x000fc800078efcff */
[----:B------:R-:W-:Y:S02]  /*9390*/  PRMT R8, R0, 0x7610, R8 ;  /* 0x0000761000087816 */ /* 0x000fe40000000008 */
.L_x_8145:
[----:B------:R-:W-:Y:S05]  /*93a0*/  BSYNC B0 ;  /* 0x0000000000007941 */ /* 0x000fea0003800000 */
.L_x_8144:
[----:B------:R0:W-:Y:S01]  /*93b0*/  STG.E.U8 [R16.64], R8 ;  /* 0x0000000810007986 */ /* 0x0001e2000c101124 */
[----:B------:R-:W-:Y:S05]  /*93c0*/  BRA `(.L_x_8121) ;  /* 0x0000031000007947 */ /* 0x000fea0003800000 */
.L_x_8138:
        /* <DEDUP_REMOVED lines=22> */
.L_x_8120:
        /* <DEDUP_REMOVED lines=20> */
.L_x_8148:
[----:B------:R-:W-:-:S06]  /*9670*/  PRMT R2, RZ, 0x5410, R0 ;  /* 0x00005410ff027816 */ /* 0x000fcc0000000000 */
[----:B------:R-:W0:Y:S02]  /*9680*/  F2I.U64.TRUNC R2, R2 ;  /* 0x0000000200027311 */ /* 0x000e24000020d800 */
[----:B0-----:R0:W-:Y:S01]  /*9690*/  STG.E.64 [R16.64], R2 ;  /* 0x0000000210007986 */ /* 0x0011e2000c101b24 */
[----:B------:R-:W-:Y:S05]  /*96a0*/  BRA `(.L_x_8121) ;  /* 0x0000003000007947 */ /* 0x000fea0003800000 */
.L_x_8147:
[----:B------:R-:W-:-:S04]  /*96b0*/  PRMT R0, RZ, 0x5410, R0 ;  /* 0x00005410ff007816 */ /* 0x000fc80000000000 */
[----:B------:R-:W0:Y:S02]  /*96c0*/  F2I.FTZ.U32.TRUNC.NTZ R3, R0 ;  /* 0x0000000000037305 */ /* 0x000e24000021f000 */
[----:B0-----:R0:W-:Y:S02]  /*96d0*/  STG.E [R16.64], R3 ;  /* 0x0000000310007986 */ /* 0x0011e4000c101924 */
.L_x_8121:
[----:B------:R-:W-:Y:S02]  /*96e0*/  IADD3 R19, R19, 0x80, RZ ;  /* 0x0000008013137810 */ /* 0x000fe40007ffe0ff */
.L_x_8006:
[----:B------:R-:W-:Y:S05]  /*96f0*/  BSYNC B6 ;  /* 0x0000000000067941 */ /* 0x000fea0003800000 */
.L_x_8005:
        /* <DEDUP_REMOVED lines=230> */
.L_x_8149:
        /* <DEDUP_REMOVED lines=21> */
.L_x_8153:
[----:B------:R-:W2:Y:S02]  /*a6b0*/  LDG.E.U8 R2, [R2.64] ;  /* 0x0000002402027981 */ /* 0x000ea4000c1e1100 */
[----:B--2---:R-:W0:Y:S02]  /*a6c0*/  I2F.U16 R0, R2 ;  /* 0x0000000200007306 */ /* 0x004e240000101000 */
[----:B0-----:R-:W-:-:S04]  /*a6d0*/  F2FP.BF16.PACK_AB R0, RZ, R0 ;  /* 0x00000000ff00723e */ /* 0x001fc800000010ff */
[----:B------:R-:W-:Y:S01]  /*a6e0*/  PRMT R11, R0, 0x7610, R11 ;  /* 0x00007610000b7816 */ /* 0x000fe2000000000b */
[----:B------:R-:W-:Y:S05]  /*a6f0*/  BRA `(.L_x_8155) ;  /* 0x00000f0000007947 */ /* 0x000fea0003800000 */
.L_x_8152:
        /* <DEDUP_REMOVED lines=11> */
.L_x_8157:
[----:B------:R-:W2:Y:S02]  /*a7b0*/  LDG.E R2, [R2.64] ;  /* 0x0000002402027981 */ /* 0x000ea4000c1e1900 */
[----:B--2---:R-:W0:Y:S02]  /*a7c0*/  I2F R0, R2 ;  /* 0x0000000200007306 */ /* 0x004e240000201400 */
[----:B0-----:R-:W-:-:S04]  /*a7d0*/  F2FP.BF16.PACK_AB R0, RZ, R0 ;  /* 0x00000000ff00723e */ /* 0x001fc800000010ff */
[----:B------:R-:W-:Y:S01]  /*a7e0*/  PRMT R11, R0, 0x7610, R11 ;  /* 0x00007610000b7816 */ /* 0x000fe2000000000b */
[----:B------:R-:W-:Y:S05]  /*a7f0*/  BRA `(.L_x_8155) ;  /* 0x00000e0000007947 */ /* 0x000fea0003800000 */
.L_x_8156:
[----:B------:R-:W2:Y:S02]  /*a800*/  LDG.E.U16 R2, [R2.64] ;  /* 0x0000002402027981 */ /* 0x000ea4000c1e1500 */
[----:B--2---:R-:W0:Y:S02]  /*a810*/  I2F.S16 R0, R2 ;  /* 0x0000000200007306 */ /* 0x004e240000101400 */
[----:B0-----:R-:W-:-:S04]  /*a820*/  F2FP.BF16.PACK_AB R0, RZ, R0 ;  /* 0x00000000ff00723e */ /* 0x001fc800000010ff */
[----:B------:R-:W-:Y:S01]  /*a830*/  PRMT R11, R0, 0x7610, R11 ;  /* 0x00007610000b7816 */ /* 0x000fe2000000000b */
[----:B------:R-:W-:Y:S05]  /*a840*/  BRA `(.L_x_8155) ;  /* 0x00000db000007947 */ /* 0x000fea0003800000 */
.L_x_8151:
        /* <DEDUP_REMOVED lines=9> */
.L_x_8159:
[----:B------:R-:W2:Y:S02]  /*a8e0*/  LDG.E.U16 R0, [R2.64] ;  /* 0x0000002402007981 */ /* 0x000ea4000c1e1500 */
[----:B--2---:R-:W-:-:S05]  /*a8f0*/  HADD2.F32 R0, -RZ, R0.H0_H0 ;  /* 0x20000000ff007230 */ /* 0x004fca0000004100 */
[----:B------:R-:W-:-:S04]  /*a900*/  F2FP.BF16.PACK_AB R0, RZ, R0 ;  /* 0x00000000ff00723e */ /* 0x000fc800000010ff */
[----:B------:R-:W-:Y:S01]  /*a910*/  PRMT R11, R0, 0x7610, R11 ;  /* 0x00007610000b7816 */ /* 0x000fe2000000000b */
[----:B------:R-:W-:Y:S05]  /*a920*/  BRA `(.L_x_8155) ;  /* 0x00000cd000007947 */ /* 0x000fea0003800000 */
.L_x_8158:
        /* <DEDUP_REMOVED lines=9> */
.L_x_8161:
[----:B------:R-:W2:Y:S02]  /*a9c0*/  LDG.E.U16 R2, [R2.64] ;  /* 0x0000002402027981 */ /* 0x000ea4000c1e1500 */
[----:B--2---:R-:W-:-:S05]  /*a9d0*/  HADD2.F32 R0, -RZ, R2.H0_H0 ;  /* 0x20000002ff007230 */ /* 0x004fca0000004100 */
[----:B------:R-:W-:-:S04]  /*a9e0*/  F2FP.BF16.PACK_AB R0, RZ, R0 ;  /* 0x00000000ff00723e */ /* 0x000fc800000010ff */
[----:B------:R-:W-:Y:S01]  /*a9f0*/  PRMT R11, R0, 0x7610, R11 ;  /* 0x00007610000b7816 */ /* 0x000fe2000000000b */
[----:B------:R-:W-:Y:S05]  /*aa00*/  BRA `(.L_x_8155) ;  /* 0x00000bf000007947 */ /* 0x000fea0003800000 */
.L_x_8160:
[----:B------:R-:W2:Y:S02]  /*aa10*/  LDG.E.64 R2, [R2.64] ;  /* 0x0000002402027981 */ /* 0x000ea4000c1e1b00 */
[----:B--2---:R-:W0:Y:S01]  /*aa20*/  F2F.F32.F64 R0, R2 ;  /* 0x0000000200007310 */ /* 0x004e220000301000 */
[----:B------:R-:W0:-:S14]  /*aa30*/  DSETP.GEU.AND P0, PT, |R2|, c[0x2][0x0], PT ;  /* 0x008000000200762a */ /* 0x000e1c0003f0e200 */
[----:B0-----:R-:W-:-:S05]  /*aa40*/  @!P0 FMUL R0, R0, 1.175494350822287508e-38 ;  /* 0x0080000000008820 */ /* 0x001fca0000400000 */
[----:B------:R-:W-:-:S04]  /*aa50*/  F2FP.BF16.PACK_AB R0, RZ, R0 ;  /* 0x00000000ff00723e */ /* 0x000fc800000010ff */
[----:B------:R-:W-:Y:S01]  /*aa60*/  PRMT R11, R0, 0x7610, R11 ;  /* 0x00007610000b7816 */ /* 0x000fe2000000000b */
[----:B------:R-:W-:Y:S05]  /*aa70*/  BRA `(.L_x_8155) ;  /* 0x00000b8000007947 */ /* 0x000fea0003800000 */
.L_x_8150:
        /* <DEDUP_REMOVED lines=14> */
.L_x_8164:
[----:B------:R-:W2:Y:S02]  /*ab60*/  LDG.E.64 R2, [R2.64] ;  /* 0x0000002402027981 */ /* 0x000ea4000c1e1b00 */
[----:B--2---:R-:W0:Y:S01]  /*ab70*/  F2F.F32.F64 R0, R2 ;  /* 0x0000000200007310 */ /* 0x004e220000301000 */
[----:B------:R-:W0:-:S14]  /*ab80*/  DSETP.GEU.AND P0, PT, |R2|, c[0x2][0x0], PT ;  /* 0x008000000200762a */ /* 0x000e1c0003f0e200 */
[----:B0-----:R-:W-:-:S05]  /*ab90*/  @!P0 FMUL R0, R0, 1.175494350822287508e-38 ;  /* 0x0080000000008820 */ /* 0x001fca0000400000 */
[----:B------:R-:W-:-:S04]  /*aba0*/  F2FP.BF16.PACK_AB R0, RZ, R0 ;  /* 0x00000000ff00723e */ /* 0x000fc800000010ff */
[----:B------:R-:W-:Y:S01]  /*abb0*/  PRMT R11, R0, 0x7610, R11 ;  /* 0x00007610000b7816 */ /* 0x000fe2000000000b */
[----:B------:R-:W-:Y:S05]  /*abc0*/  BRA `(.L_x_8155) ;  /* 0x00000a3000007947 */ /* 0x000fea0003800000 */
.L_x_8163:
        /* <DEDUP_REMOVED lines=28> */
.L_x_8166:
        /* <DEDUP_REMOVED lines=15> */
.L_x_8165:
[----:B------:R0:W5:Y:S01]  /*ae80*/  LDG.E.U16 R11, [R2.64] ;  /* 0x00000024020b7981 */ /* 0x000162000c1e1500 */
[----:B------:R-:W-:Y:S05]  /*ae90*/  BRA `(.L_x_8155) ;  /* 0x0000076000007947 */ /* 0x000fea0003800000 */
.L_x_8162:
        /* <DEDUP_REMOVED lines=12> */
.L_x_8169:
        /* <DEDUP_REMOVED lines=21> */
.L_x_8173:
[----:B------:R-:W-:Y:S05]  /*b0b0*/  BSYNC B1 ;  /* 0x0000000000017941 */ /* 0x000fea0003800000 */
.L_x_8172:
[----:B------:R-:W-:Y:S01]  /*b0c0*/  LEA R3, R0, 0x3b800000, 0x17 ;  /* 0x3b80000000037811 */ /* 0x000fe200078eb8ff */
[----:B------:R-:W-:-:S05]  /*b0d0*/  IMAD.SHL.U32 R0, R2, 0x100000, RZ ;  /* 0x0010000002007824 */ /* 0x000fca00078e00ff */
[----:B------:R-:W-:Y:S02]  /*b0e0*/  LOP3.LUT R0, R3, R0, R4, 0xfe, !PT ;  /* 0x0000000003007212 */ /* 0x000fe400078efe04 */
.L_x_8171:
[----:B------:R-:W-:Y:S05]  /*b0f0*/  BSYNC B0 ;  /* 0x0000000000007941 */ /* 0x000fea0003800000 */
.L_x_8170:
[----:B------:R-:W-:-:S04]  /*b100*/  F2FP.BF16.PACK_AB R0, RZ, R0 ;  /* 0x00000000ff00723e */ /* 0x000fc800000010ff */
[----:B------:R-:W-:Y:S01]  /*b110*/  PRMT R11, R0, 0x7610, R11 ;  /* 0x00007610000b7816 */ /* 0x000fe2000000000b */
[----:B------:R-:W-:Y:S05]  /*b120*/  BRA `(.L_x_8155) ;  /* 0x000004d000007947 */ /* 0x000fea0003800000 */
.L_x_8168:
        /* <DEDUP_REMOVED lines=21> */
.L_x_8177:
[----:B------:R-:W-:Y:S05]  /*b280*/  BSYNC B1 ;  /* 0x0000000000017941 */ /* 0x000fea0003800000 */
.L_x_8176:
[----:B------:R-:W-:Y:S01]  /*b290*/  LEA R3, R0, 0x37800000, 0x17 ;  /* 0x3780000000037811 */ /* 0x000fe200078eb8ff */
[----:B------:R-:W-:-:S05]  /*b2a0*/  IMAD.SHL.U32 R0, R2, 0x200000, RZ ;  /* 0x0020000002007824 */ /* 0x000fca00078e00ff */
[----:B------:R-:W-:Y:S02]  /*b2b0*/  LOP3.LUT R0, R3, R0, R4, 0xfe, !PT ;  /* 0x0000000003007212 */ /* 0x000fe400078efe04 */
.L_x_8175:
[----:B------:R-:W-:Y:S05]  /*b2c0*/  BSYNC B0 ;  /* 0x0000000000007941 */ /* 0x000fea0003800000 */
.L_x_8174:
[----:B------:R-:W-:-:S04]  /*b2d0*/  F2FP.BF16.PACK_AB R0, RZ, R0 ;  /* 0x00000000ff00723e */ /* 0x000fc800000010ff */
[----:B------:R-:W-:Y:S01]  /*b2e0*/  PRMT R11, R0, 0x7610, R11 ;  /* 0x00007610000b7816 */ /* 0x000fe2000000000b */
[----:B------:R-:W-:Y:S05]  /*b2f0*/  BRA `(.L_x_8155) ;  /* 0x0000030000007947 */ /* 0x000fea0003800000 */
.L_x_8167:
        /* <DEDUP_REMOVED lines=14> */
.L_x_8181:
[----:B------:R-:W-:Y:S05]  /*b3e0*/  BSYNC B0 ;  /* 0x0000000000007941 */ /* 0x000fea0003800000 */
.L_x_8180:
[----:B------:R-:W-:-:S04]  /*b3f0*/  F2FP.BF16.PACK_AB R0, RZ, R0 ;  /* 0x00000000ff00723e */ /* 0x000fc800000010ff */
[----:B------:R-:W-:Y:S01]  /*b400*/  PRMT R11, R0, 0x7610, R11 ;  /* 0x00007610000b7816 */ /* 0x000fe2000000000b */
[----:B------:R-:W-:Y:S05]  /*b410*/  BRA `(.L_x_8155) ;  /* 0x000001e000007947 */ /* 0x000fea0003800000 */
.L_x_8154:
        /* <DEDUP_REMOVED lines=21> */
.L_x_8179:
[----:B------:R-:W2:Y:S02]  /*b570*/  LDG.E.64 R2, [R2.64] ;  /* 0x0000002402027981 */ /* 0x000ea4000c1e1b00 */
[----:B--2---:R-:W0:Y:S02]  /*b580*/  I2F.U64 R0, R2 ;  /* 0x0000000200007312 */ /* 0x004e240000301000 */
[----:B0-----:R-:W-:-:S04]  /*b590*/  F2FP.BF16.PACK_AB R0, RZ, R0 ;  /* 0x00000000ff00723e */ /* 0x001fc800000010ff */
[----:B------:R-:W-:Y:S01]  /*b5a0*/  PRMT R11, R0, 0x7610, R11 ;  /* 0x00007610000b7816 */ /* 0x000fe2000000000b */
[----:B------:R-:W-:Y:S05]  /*b5b0*/  BRA `(.L_x_8155) ;  /* 0x0000004000007947 */ /* 0x000fea0003800000 */
.L_x_8178:
[----:B------:R-:W2:Y:S02]  /*b5c0*/  LDG.E R2, [R2.64] ;  /* 0x0000002402027981 */ /* 0x000ea4000c1e1900 */
[----:B--2---:R-:W0:Y:S02]  /*b5d0*/  I2F.U32 R0, R2 ;  /* 0x0000000200007306 */ /* 0x004e240000201000 */
[----:B0-----:R-:W-:-:S04]  /*b5e0*/  F2FP.BF16.PACK_AB R0, RZ, R0 ;  /* 0x00000000ff00723e */ /* 0x001fc800000010ff */
[----:B------:R-:W-:-:S03]  /*b5f0*/  PRMT R11, R0, 0x7610, R11 ;  /* 0x00007610000b7816 */ /* 0x000fc6000000000b */
.L_x_8155:
        /* <DEDUP_REMOVED lines=22> */
.L_x_8183:
[----:B------:R-:W-:Y:S05]  /*b760*/  BSYNC B1 ;  /* 0x0000000000017941 */ /* 0x000fea0003800000 */
.L_x_8182:
        /* <DEDUP_REMOVED lines=18> */
.L_x_8185:
[----:B------:R-:W-:Y:S01]  /*b890*/  ISETP.GE.AND P0, PT, R11, RZ, PT ;  /* 0x000000ff0b00720c */ /* 0x000fe20003f06270 */
[----:B------:R-:W-:-:S12]  /*b8a0*/  IMAD.MOV.U32 R3, RZ, RZ, 0x3fd774eb ;  /* 0x3fd774ebff037424 */ /* 0x000fd800078e00ff */
[----:B------:R-:W-:-:S04]  /*b8b0*/  @P0 FFMA.FTZ R0, R3, 0.93318945169448852539, -R0 ;  /* 0x3f6ee58103000823 */ /* 0x000fc80000010800 */
[----:B------:R-:W-:Y:S02]  /*b8c0*/  @!P0 FFMA.FTZ R0, R3, 0.93318945169448852539, R0 ;  /* 0x3f6ee58103008823 */ /* 0x000fe40000010000 */
.L_x_8186:
[----:B------:R-:W-:Y:S05]  /*b8d0*/  BSYNC B0 ;  /* 0x0000000000007941 */ /* 0x000fea0003800000 */
.L_x_8184:
        /* <DEDUP_REMOVED lines=27> */
.L_x_8190:
[----:B------:R-:W-:-:S06]  /*ba90*/  PRMT R3, RZ, 0x5410, R0 ;  /* 0x00005410ff037816 */ /* 0x000fcc0000000000 */
[----:B------:R-:W0:Y:S02]  /*baa0*/  F2I.S64.TRUNC R2, R3 ;  /* 0x0000000300027311 */ /* 0x000e24000020d900 */
[----:B0-----:R-:W-:Y:S01]  /*bab0*/  STG.E.U8 [R16.64], R2 ;  /* 0x0000000210007986 */ /* 0x001fe2000c101124 */
[----:B------:R-:W-:Y:S05]  /*bac0*/  EXIT ;  /* 0x000000000000794d */ /* 0x000fea0003800000 */
.L_x_8189:
        /* <DEDUP_REMOVED lines=10> */
.L_x_8193:
[----:B------:R-:W-:-:S04]  /*bb70*/  PRMT R0, RZ, 0x5410, R0 ;  /* 0x00005410ff007816 */ /* 0x000fc80000000000 */
[----:B------:R-:W0:Y:S02]  /*bb80*/  F2I.FTZ.TRUNC.NTZ R3, R0 ;  /* 0x0000000000037305 */ /* 0x000e24000021f100 */
[----:B0-----:R-:W-:Y:S01]  /*bb90*/  STG.E [R16.64], R3 ;  /* 0x0000000310007986 */ /* 0x001fe2000c101924 */
[----:B------:R-:W-:Y:S05]  /*bba0*/  EXIT ;  /* 0x000000000000794d */ /* 0x000fea0003800000 */
.L_x_8192:
[----:B------:R-:W-:-:S04]  /*bbb0*/  PRMT R0, RZ, 0x5410, R0 ;  /* 0x00005410ff007816 */ /* 0x000fc80000000000 */
[----:B------:R-:W0:Y:S02]  /*bbc0*/  F2I.FTZ.TRUNC.NTZ R3, R0 ;  /* 0x0000000000037305 */ /* 0x000e24000021f100 */
[----:B0-----:R-:W-:Y:S01]  /*bbd0*/  STG.E.U16 [R16.64], R3 ;  /* 0x0000000310007986 */ /* 0x001fe2000c101524 */
[----:B------:R-:W-:Y:S05]  /*bbe0*/  EXIT ;  /* 0x000000000000794d */ /* 0x000fea0003800000 */
.L_x_8188:
        /* <DEDUP_REMOVED lines=9> */
.L_x_8195:
[----:B------:R-:W-:-:S04]  /*bc80*/  PRMT R0, RZ, 0x5410, R0 ;  /* 0x00005410ff007816 */ /* 0x000fc80000000000 */
[----:B------:R-:W-:-:S05]  /*bc90*/  F2FP.PACK_AB R0, RZ, R0 ;  /* 0x00000000ff00723e */ /* 0x000fca00000000ff */
[----:B------:R-:W-:Y:S01]  /*bca0*/  STG.E.U16 [R16.64], R0 ;  /* 0x0000000010007986 */ /* 0x000fe2000c101524 */
[----:B------:R-:W-:Y:S05]  /*bcb0*/  EXIT ;  /* 0x000000000000794d */ /* 0x000fea0003800000 */
.L_x_8194:
        /* <DEDUP_REMOVED lines=10> */
.L_x_8197:
[----:B------:R-:W-:-:S04]  /*bd60*/  PRMT R0, RZ, 0x5410, R0 ;  /* 0x00005410ff007816 */ /* 0x000fc80000000000 */
[----:B------:R-:W-:-:S04]  /*bd70*/  F2FP.PACK_AB R3, RZ, R0 ;  /* 0x00000000ff03723e */ /* 0x000fc800000000ff */
[----:B------:R-:W-:-:S05]  /*bd80*/  PRMT R3, R3, 0x5410, RZ ;  /* 0x0000541003037816 */ /* 0x000fca00000000ff */
[----:B------:R-:W-:Y:S01]  /*bd90*/  STG.E [R16.64], R3 ;  /* 0x0000000310007986 */ /* 0x000fe2000c101924 */
[----:B------:R-:W-:Y:S05]  /*bda0*/  EXIT ;  /* 0x000000000000794d */ /* 0x000fea0003800000 */
.L_x_8196:
[----:B------:R-:W-:-:S05]  /*bdb0*/  PRMT R2, RZ, 0x5410, R0 ;  /* 0x00005410ff027816 */ /* 0x000fca0000000000 */
[----:B------:R-:W-:-:S06]  /*bdc0*/  FMUL.FTZ R2, R2, 1 ;  /* 0x3f80000002027820 */ /* 0x000fcc0000410000 */
[----:B------:R-:W0:Y:S02]  /*bdd0*/  F2F.F64.F32 R2, R2 ;  /* 0x0000000200027310 */ /* 0x000e240000201800 */
[----:B0-----:R-:W-:Y:S01]  /*bde0*/  STG.E.64 [R16.64], R2 ;  /* 0x0000000210007986 */ /* 0x001fe2000c101b24 */
[----:B------:R-:W-:Y:S05]  /*bdf0*/  EXIT ;  /* 0x000000000000794d */ /* 0x000fea0003800000 */
.L_x_8187:
        /* <DEDUP_REMOVED lines=13> */
.L_x_8200:
[----:B------:R-:W-:Y:S01]  /*bed0*/  PRMT R0, RZ, 0x5410, R0 ;  /* 0x00005410ff007816 */ /* 0x000fe20000000000 */
[----:B------:R-:W-:-:S04]  /*bee0*/  CS2R R6, SRZ ;  /* 0x0000000000067805 */ /* 0x000fc8000001ff00 */
[----:B------:R-:W-:-:S04]  /*bef0*/  FMUL.FTZ R0, R0, 1 ;  /* 0x3f80000000007820 */ /* 0x000fc80000410000 */
[----:B------:R-:W0:Y:S02]  /*bf00*/  F2F.F64.F32 R4, R0 ;  /* 0x0000000000047310 */ /* 0x000e240000201800 */
[----:B0-----:R-:W-:Y:S01]  /*bf10*/  STG.E.128 [R16.64], R4 ;  /* 0x0000000410007986 */ /* 0x001fe2000c101d24 */
[----:B------:R-:W-:Y:S05]  /*bf20*/  EXIT ;  /* 0x000000000000794d */ /* 0x000fea0003800000 */
.L_x_8199:
        /* <DEDUP_REMOVED lines=21> */
.L_x_8204:
[----:B------:R-:W-:Y:S05]  /*c080*/  BSYNC B0 ;  /* 0x0000000000007941 */ /* 0x000fea0003800000 */
.L_x_8203:
[----:B------:R-:W-:-:S05]  /*c090*/  LOP3.LUT R3, R0, R3, RZ, 0xfc, !PT ;  /* 0x0000000300037212 */ /* 0x000fca00078efcff */
[----:B------:R-:W-:Y:S01]  /*c0a0*/  STG.E.U8 [R16.64], R3 ;  /* 0x0000000310007986 */ /* 0x000fe2000c101124 */
[----:B------:R-:W-:Y:S05]  /*c0b0*/  EXIT ;  /* 0x000000000000794d */ /* 0x000fea0003800000 */
.L_x_8202:
        /* <DEDUP_REMOVED lines=13> */
.L_x_8206:
[----:B------:R-:W-:Y:S01]  /*c190*/  IMAD.MOV.U32 R0, RZ, RZ, 0x7f ;  /* 0x0000007fff007424 */ /* 0x000fe200078e00ff */
[----:B------:R-:W-:-:S04]  /*c1a0*/  ISETP.GT.U32.AND P0, PT, R2, 0x7f800000, PT ;  /* 0x7f8000000200780c */ /* 0x000fc80003f04070 */
[----:B------:R-:W-:-:S04]  /*c1b0*/  SEL R0, R0, 0x7c, P0 ;  /* 0x0000007c00007807 */ /* 0x000fc80000000000 */
.L_x_8207:
[----:B------:R-:W-:Y:S05]  /*c1c0*/  BSYNC B0 ;  /* 0x0000000000007941 */ /* 0x000fea0003800000 */
.L_x_8205:
[----:B------:R-:W-:-:S04]  /*c1d0*/  LOP3.LUT R2, R3, 0x80000000, RZ, 0xc0, !PT ;  /* 0x8000000003027812 */ /* 0x000fc800078ec0ff */
[----:B------:R-:W-:-:S04]  /*c1e0*/  SHF.R.U32.HI R3, RZ, 0x18, R2 ;  /* 0x00000018ff037819 */ /* 0x000fc80000011602 */
[----:B------:R-:W-:-:S05]  /*c1f0*/  LOP3.LUT R3, R0, R3, RZ, 0xfc, !PT ;  /* 0x0000000300037212 */ /* 0x000fca00078efcff */
[----:B------:R-:W-:Y:S01]  /*c200*/  STG.E.U8 [R16.64], R3 ;  /* 0x0000000310007986 */ /* 0x000fe2000c101124 */
[----:B------:R-:W-:Y:S05]  /*c210*/  EXIT ;  /* 0x000000000000794d */ /* 0x000fea0003800000 */
.L_x_8201:
[----:B------:R-:W-:Y:S01]  /*c220*/  STG.E.U16 [R16.64], R0 ;  /* 0x0000000010007986 */ /* 0x000fe2000c101524 */
[----:B------:R-:W-:Y:S05]  /*c230*/  EXIT ;  /* 0x000000000000794d */ /* 0x000fea0003800000 */
.L_x_8198:
        /* <DEDUP_REMOVED lines=12> */
.L_x_8210:
        /* <DEDUP_REMOVED lines=17> */
.L_x_8213:
[----:B------:R-:W-:-:S04]  /*c410*/  LOP3.LUT R2, R3, 0x80000000, RZ, 0xc0, !PT ;  /* 0x8000000003027812 */ /* 0x000fc800078ec0ff */
[----:B------:R-:W-:-:S04]  /*c420*/  SHF.R.U32.HI R3, RZ, 0x18, R2 ;  /* 0x00000018ff037819 */ /* 0x000fc80000011602 */
[----:B------:R-:W-:-:S04]  /*c430*/  LOP3.LUT R0, R0, R3, RZ, 0xfc, !PT ;  /* 0x0000000300007212 */ /* 0x000fc800078efcff */
[----:B------:R-:W-:Y:S02]  /*c440*/  PRMT R8, R0, 0x7610, R8 ;  /* 0x0000761000087816 */ /* 0x000fe40000000008 */
.L_x_8212:
[----:B------:R-:W-:Y:S05]  /*c450*/  BSYNC B0 ;  /* 0x0000000000007941 */ /* 0x000fea0003800000 */
.L_x_8211:
[----:B------:R-:W-:Y:S01]  /*c460*/  STG.E.U8 [R16.64], R8 ;  /* 0x0000000810007986 */ /* 0x000fe2000c101124 */
[----:B------:R-:W-:Y:S05]  /*c470*/  EXIT ;  /* 0x000000000000794d */ /* 0x000fea0003800000 */
.L_x_8209:
        /* <DEDUP_REMOVED lines=17> */
.L_x_8216:
[----:B------:R-:W-:-:S04]  /*c590*/  LOP3.LUT R2, R3, 0x80000000, RZ, 0xc0, !PT ;  /* 0x8000000003027812 */ /* 0x000fc800078ec0ff */
[----:B------:R-:W-:-:S04]  /*c5a0*/  SHF.R.U32.HI R3, RZ, 0x18, R2 ;  /* 0x00000018ff037819 */ /* 0x000fc80000011602 */
[----:B------:R-:W-:-:S04]  /*c5b0*/  LOP3.LUT R0, R0, R3, RZ, 0xfc, !PT ;  /* 0x0000000300007212 */ /* 0x000fc800078efcff */
[----:B------:R-:W-:Y:S02]  /*c5c0*/  PRMT R8, R0, 0x7610, R8 ;  /* 0x0000761000087816 */ /* 0x000fe40000000008 */
.L_x_8215:
[----:B------:R-:W-:Y:S05]  /*c5d0*/  BSYNC B0 ;  /* 0x0000000000007941 */ /* 0x000fea0003800000 */
.L_x_8214:
[----:B------:R-:W-:Y:S01]  /*c5e0*/  STG.E.U8 [R16.64], R8 ;  /* 0x0000000810007986 */ /* 0x000fe2000c101124 */
[----:B------:R-:W-:Y:S05]  /*c5f0*/  EXIT ;  /* 0x000000000000794d */ /* 0x000fea0003800000 */
.L_x_8208:
        /* <DEDUP_REMOVED lines=22> */
.L_x_8191:
        /* <DEDUP_REMOVED lines=20> */
.L_x_8218:
[----:B------:R-:W-:-:S06]  /*c8a0*/  PRMT R2, RZ, 0x5410, R0 ;  /* 0x00005410ff027816 */ /* 0x000fcc0000000000 */
[----:B------:R-:W0:Y:S02]  /*c8b0*/  F2I.U64.TRUNC R2, R2 ;  /* 0x0000000200027311 */ /* 0x000e24000020d800 */
[----:B0-----:R-:W-:Y:S01]  /*c8c0*/  STG.E.64 [R16.64], R2 ;  /* 0x0000000210007986 */ /* 0x001fe2000c101b24 */
[----:B------:R-:W-:Y:S05]  /*c8d0*/  EXIT ;  /* 0x000000000000794d */ /* 0x000fea0003800000 */
.L_x_8217:
[----:B------:R-:W-:-:S04]  /*c8e0*/  PRMT R0, RZ, 0x5410, R0 ;  /* 0x00005410ff007816 */ /* 0x000fc80000000000 */
[----:B------:R-:W0:Y:S02]  /*c8f0*/  F2I.FTZ.U32.TRUNC.NTZ R3, R0 ;  /* 0x0000000000037305 */ /* 0x000e24000021f000 */
[----:B0-----:R-:W-:Y:S01]  /*c900*/  STG.E [R16.64], R3 ;  /* 0x0000000310007986 */ /* 0x001fe2000c101924 */
[----:B------:R-:W-:Y:S05]  /*c910*/  EXIT ;  /* 0x000000000000794d */ /* 0x000fea0003800000 */
        .weak           $__internal_12_$__cuda_sm3x_div_rn_ftz_f32_slowpath
        .type           $__internal_12_$__cuda_sm3x_div_rn_ftz_f32_slowpath,@function
        .size           $__internal_12_$__cuda_sm3x_div_rn_ftz_f32_slowpath,(.L_x_17666 - $__internal_12_$__cuda_sm3x_div_rn_ftz_f32_slowpath)
$__internal_12_$__cuda_sm3x_div_rn_ftz_f32_slowpath:
        /* <DEDUP_REMOVED lines=32> */
.L_x_8221:
[----:B------:R-:W-:Y:S05]  /*cb20*/  BSYNC B2 ;  /* 0x0000000000027941 */ /* 0x000fea0003800000 */
.L_x_8220:
        /* <DEDUP_REMOVED lines=27> */
.L_x_8227:
[----:B------:R-:W-:Y:S02]  /*cce0*/  IMAD R7, R2, 0x800000, R7 ;  /* 0x0080000002077824 */ /* 0x000fe400078e0207 */
.L_x_8228:
[----:B------:R-:W-:Y:S05]  /*ccf0*/  BSYNC B2 ;  /* 0x0000000000027941 */ /* 0x000fea0003800000 */
.L_x_8226:
[----:B------:R-:W-:Y:S05]  /*cd00*/  BRA `(.L_x_8229) ;  /* 0x0000008000007947 */ /* 0x000fea0003800000 */
.L_x_8225:
[----:B------:R-:W-:-:S04]  /*cd10*/  LOP3.LUT R4, R7, 0x80000000, R4, 0x48, !PT ;  /* 0x8000000007047812 */ /* 0x000fc800078e4804 */
[----:B------:R-:W-:Y:S01]  /*cd20*/  LOP3.LUT R7, R4, 0x7f800000, RZ, 0xfc, !PT ;  /* 0x7f80000004077812 */ /* 0x000fe200078efcff */
[----:B------:R-:W-:Y:S05]  /*cd30*/  BRA `(.L_x_8229) ;  /* 0x0000005000007947 */ /* 0x000fea0003800000 */
.L_x_8224:
[----:B------:R-:W-:Y:S01]  /*cd40*/  LOP3.LUT R7, R7, 0x80000000, R4, 0x48, !PT ;  /* 0x8000000007077812 */ /* 0x000fe200078e4804 */
[----:B------:R-:W-:Y:S05]  /*cd50*/  BRA `(.L_x_8229) ;  /* 0x0000003000007947 */ /* 0x000fea0003800000 */
.L_x_8223:
[----:B------:R-:W0:Y:S01]  /*cd60*/  MUFU.RSQ R7, -QNAN ;  /* 0xffc0000000077908 */ /* 0x000e220000001400 */
[----:B------:R-:W-:Y:S05]  /*cd70*/  BRA `(.L_x_8229) ;  /* 0x0000001000007947 */ /* 0x000fea0003800000 */
.L_x_8222:
[----:B------:R-:W-:Y:S02]  /*cd80*/  FADD.FTZ R7, R4, R7 ;  /* 0x0000000704077221 */ /* 0x000fe40000010000 */
.L_x_8229:
[----:B------:R-:W-:Y:S05]  /*cd90*/  BSYNC B0 ;  /* 0x0000000000007941 */ /* 0x000fea0003800000 */
.L_x_8219:
[----:B------:R-:W-:Y:S02]  /*cda0*/  IMAD.MOV.U32 R2, RZ, RZ, R0 ;  /* 0x000000ffff027224 */ /* 0x000fe400078e0000 */
[----:B------:R-:W-:-:S04]  /*cdb0*/  IMAD.MOV.U32 R3, RZ, RZ, 0x0 ;  /* 0x00000000ff037424 */ /* 0x000fc800078e00ff */
[----:B------:R-:W-:Y:S05]  /*cdc0*/  RET.REL.NODEC R2 `(_ZN2at6native18elementwise_kernelILi128ELi4EZNS0_15gpu_kernel_implINS0_13AUnaryFunctorIN3c108BFloat16ES5_S5_ZZZNS0_17atan2_kernel_cudaERNS_18TensorIteratorBaseEENKUlvE_clEvENKUlvE2_clEvEUlS5_S5_E_EEEEvS7_RKT_EUliE_EEviT1_) ;  /* 0xffff323002007950 */ /* 0x000fea0003c3ffff */
.L_x_8230:
        /* <DEDUP_REMOVED lines=11> */
.L_x_17666:


//--------------------- .text._ZN2at6native27unrolled_elementwise_kernelINS0_13AUnaryFunctorIN3c108BFloat16ES4_S4_ZZZNS0_17atan2_kernel_cudaERNS_18TensorIteratorBaseEENKUlvE_clEvENKUlvE2_clEvEUlS4_S4_E_EESt5arrayIPcLm2EELi4E23TrivialOffsetCalculatorILi1EjESF_NS0_6memory12LoadWithCastILi1EEENSG_13StoreWithCastILi1EEEEEviT_T0_T2_T3_T4_T5_ --------------------------
	.section	.text._ZN2at6native27unrolled_elementwise_kernelINS0_13AUnaryFunctorIN3c108BFloat16ES4_S4_ZZZNS0_17atan2_kernel_cudaERNS_18TensorIteratorBaseEENKUlvE_clEvENKUlvE2_clEvEUlS4_S4_E_EESt5arrayIPcLm2EELi4E23TrivialOffsetCalculatorILi1EjESF_NS0_6memory12LoadWithCastILi1EEENSG_13StoreWithCastILi1EEEEEviT_T0_T2_T3_T4_T5_,"ax",@progbits
	.sectioninfo	@"SHI_REGISTERS=28"
	.align	128
        .global         _ZN2at6native27unrolled_elementwise_kernelINS0_13AUnaryFunctorIN3c108BFloat16ES4_S4_ZZZNS0_17atan2_kernel_cudaERNS_18TensorIteratorBaseEENKUlvE_clEvENKUlvE2_clEvEUlS4_S4_E_EESt5arrayIPcLm2EELi4E23TrivialOffsetCalculatorILi1EjESF_NS0_6memory12LoadWithCastILi1EEENSG_13StoreWithCastILi1EEEEEviT_T0_T2_T3_T4_T5_
        .type           _ZN2at6native27unrolled_elementwise_kernelINS0_13AUnaryFunctorIN3c108BFloat16ES4_S4_ZZZNS0_17atan2_kernel_cudaERNS_18TensorIteratorBaseEENKUlvE_clEvENKUlvE2_clEvEUlS4_S4_E_EESt5arrayIPcLm2EELi4E23TrivialOffsetCalculatorILi1EjESF_NS0_6memory12LoadWithCastILi1EEENSG_13StoreWithCastILi1EEEEEviT_T0_T2_T3_T4_T5_,@function
        .size           _ZN2at6native27unrolled_elementwise_kernelINS0_13AUnaryFunctorIN3c108BFloat16ES4_S4_ZZZNS0_17atan2_kernel_cudaERNS_18TensorIteratorBaseEENKUlvE_clEvENKUlvE2_clEvEUlS4_S4_E_EESt5arrayIPcLm2EELi4E23TrivialOffsetCalculatorILi1EjESF_NS0_6memory12LoadWithCastILi1EEENSG_13StoreWithCastILi1EEEEEviT_T0_T2_T3_T4_T5_,(.L_x_17667 - _ZN2at6native27unrolled_elementwise_kernelINS0_13AUnaryFunctorIN3c108BFloat16ES4_S4_ZZZNS0_17atan2_kernel_cudaERNS_18TensorIteratorBaseEENKUlvE_clEvENKUlvE2_clEvEUlS4_S4_E_EESt5arrayIPcLm2EELi4E23TrivialOffsetCalculatorILi1EjESF_NS0_6memory12LoadWithCastILi1EEENSG_13StoreWithCastILi1EEEEEviT_T0_T2_T3_T4_T5_)
        .other          _ZN2at6native27unrolled_elementwise_kernelINS0_13AUnaryFunctorIN3c108BFloat16ES4_S4_ZZZNS0_17atan2_kernel_cudaERNS_18TensorIteratorBaseEENKUlvE_clEvENKUlvE2_clEvEUlS4_S4_E_EESt5arrayIPcLm2EELi4E23TrivialOffsetCalculatorILi1EjESF_NS0_6memory12LoadWithCastILi1EEENSG_13StoreWithCastILi1EEEEEviT_T0_T2_T3_T4_T5_,@"STO_CUDA_ENTRY STV_DEFAULT"
_ZN2at6native27unrolled_elementwise_kernelINS0_13AUnaryFunctorIN3c108BFloat16ES4_S4_ZZZNS0_17atan2_kernel_cudaERNS_18TensorIteratorBaseEENKUlvE_clEvENKUlvE2_clEvEUlS4_S4_E_EESt5arrayIPcLm2EELi4E23TrivialOffsetCalculatorILi1EjESF_NS0_6memory12LoadWithCastILi1EEENSG_13StoreWithCastILi1EEEEEviT_T0_T2_T3_T4_T5_:
.text._ZN2at6native27unrolled_elementwise_kernelINS0_13AUnaryFunctorIN3c108BFloat16ES4_S4_ZZZNS0_17atan2_kernel_cudaERNS_18TensorIteratorBaseEENKUlvE_clEvENKUlvE2_clEvEUlS4_S4_E_EESt5arrayIPcLm2EELi4E23TrivialOffsetCalculatorILi1EjESF_NS0_6memory12LoadWithCastILi1EEENSG_13StoreWithCastILi1EEEEEviT_T0_T2_T3_T4_T5_:
        /* <DEDUP_REMOVED lines=32> */
.L_x_8236:
[----:B------:R-:W2:Y:S02]  /*0200*/  LDG.E.U8 R2, [R2.64] ;  /* 0x0000002402027981 */ /* 0x000ea4000c1e1100 */
[----:B--2---:R-:W0:Y:S02]  /*0210*/  I2F.U16 R0, R2 ;  /* 0x0000000200007306 */ /* 0x004e240000101000 */
[----:B0-----:R-:W-:-:S04]  /*0220*/  F2FP.BF16.PACK_AB R0, RZ, R0 ;  /* 0x00000000ff00723e */ /* 0x001fc800000010ff */
[----:B------:R-:W-:Y:S01]  /*0230*/  PRMT R23, R0, 0x7610, R23 ;  /* 0x0000761000177816 */ /* 0x000fe20000000017 */
[----:B------:R-:W-:Y:S05]  /*0240*/  BRA `(.L_x_8238) ;  /* 0x00000f0000007947 */ /* 0x000fea0003800000 */
.L_x_8235:
        /* <DEDUP_REMOVED lines=11> */
.L_x_8240:
[----:B------:R-:W2:Y:S02]  /*0300*/  LDG.E R2, [R2.64] ;  /* 0x0000002402027981 */ /* 0x000ea4000c1e1900 */
[----:B--2---:R-:W0:Y:S02]  /*0310*/  I2F R0, R2 ;  /* 0x0000000200007306 */ /* 0x004e240000201400 */
[----:B0-----:R-:W-:-:S04]  /*0320*/  F2FP.BF16.PACK_AB R0, RZ, R0 ;  /* 0x00000000ff00723e */ /* 0x001fc800000010ff */
[----:B------:R-:W-:Y:S01]  /*0330*/  PRMT R23, R0, 0x7610, R23 ;  /* 0x0000761000177816 */ /* 0x000fe20000000017 */
[----:B------:R-:W-:Y:S05]  /*0340*/  BRA `(.L_x_8238) ;  /* 0x00000e0000007947 */ /* 0x000fea0003800000 */
.L_x_8239:
[----:B------:R-:W2:Y:S02]  /*0350*/  LDG.E.U16 R2, [R2.64] ;  /* 0x0000002402027981 */ /* 0x000ea4000c1e1500 */
[----:B--2---:R-:W0:Y:S02]  /*0360*/  I2F.S16 R0, R2 ;  /* 0x0000000200007306 */ /* 0x004e240000101400 */
[----:B0-----:R-:W-:-:S04]  /*0370*/  F2FP.BF16.PACK_AB R0, RZ, R0 ;  /* 0x00000000ff00723e */ /* 0x001fc800000010ff */
[----:B------:R-:W-:Y:S01]  /*0380*/  PRMT R23, R0, 0x7610, R23 ;  /* 0x0000761000177816 */ /* 0x000fe20000000017 */
[----:B------:R-:W-:Y:S05]  /*0390*/  BRA `(.L_x_8238) ;  /* 0x00000db000007947 */ /* 0x000fea0003800000 */
.L_x_8234:
        /* <DEDUP_REMOVED lines=9> */
.L_x_8242:
[----:B------:R-:W2:Y:S02]  /*0430*/  LDG.E.U16 R0, [R2.64] ;  /* 0x0000002402007981 */ /* 0x000ea4000c1e1500 */
[----:B--2---:R-:W-:-:S05]  /*0440*/  HADD2.F32 R0, -RZ, R0.H0_H0 ;  /* 0x20000000ff007230 */ /* 0x004fca0000004100 */
[----:B------:R-:W-:-:S04]  /*0450*/  F2FP.BF16.PACK_AB R0, RZ, R0 ;  /* 0x00000000ff00723e */ /* 0x000fc800000010ff */
[----:B------:R-:W-:Y:S01]  /*0460*/  PRMT R23, R0, 0x7610, R23 ;  /* 0x0000761000177816 */ /* 0x000fe20000000017 */
[----:B------:R-:W-:Y:S05]  /*0470*/  BRA `(.L_x_8238) ;  /* 0x00000cd000007947 */ /* 0x000fea0003800000 */
.L_x_8241:
        /* <DEDUP_REMOVED lines=9> */
.L_x_8244:
[----:B------:R-:W2:Y:S02]  /*0510*/  LDG.E.U16 R2, [R2.64] ;  /* 0x0000002402027981 */ /* 0x000ea4000c1e1500 */
[----:B--2---:R-:W-:-:S05]  /*0520*/  HADD2.F32 R0, -RZ, R2.H0_H0 ;  /* 0x20000002ff007230 */ /* 0x004fca0000004100 */
[----:B------:R-:W-:-:S04]  /*0530*/  F2FP.BF16.PACK_AB R0, RZ, R0 ;  /* 0x00000000ff00723e */ /* 0x000fc800000010ff */
[----:B------:R-:W-:Y:S01]  /*0540*/  PRMT R23, R0, 0x7610, R23 ;  /* 0x0000761000177816 */ /* 0x000fe20000000017 */
[----:B------:R-:W-:Y:S05]  /*0550*/  BRA `(.L_x_8238) ;  /* 0x00000bf000007947 */ /* 0x000fea0003800000 */
.L_x_8243:
[----:B------:R-:W2:Y:S02]  /*0560*/  LDG.E.64 R2, [R2.64] ;  /* 0x0000002402027981 */ /* 0x000ea4000c1e1b00 */
[----:B--2---:R-:W0:Y:S01]  /*0570*/  F2F.F32.F64 R0, R2 ;  /* 0x0000000200007310 */ /* 0x004e220000301000 */
[----:B------:R-:W0:-:S14]  /*0580*/  DSETP.GEU.AND P0, PT, |R2|, c[0x2][0x0], PT ;  /* 0x008000000200762a */ /* 0x000e1c0003f0e200 */
[----:B0-----:R-:W-:-:S05]  /*0590*/  @!P0 FMUL R0, R0, 1.175494350822287508e-38 ;  /* 0x0080000000008820 */ /* 0x001fca0000400000 */
[----:B------:R-:W-:-:S04]  /*05a0*/  F2FP.BF16.PACK_AB R0, RZ, R0 ;  /* 0x00000000ff00723e */ /* 0x000fc800000010ff */
[----:B------:R-:W-:Y:S01]  /*05b0*/  PRMT R23, R0, 0x7610, R23 ;  /* 0x0000761000177816 */ /* 0x000fe20000000017 */
[----:B------:R-:W-:Y:S05]  /*05c0*/  BRA `(.L_x_8238) ;  /* 0x00000b8000007947 */ /* 0x000fea0003800000 */
.L_x_8233:
        /* <DEDUP_REMOVED lines=14> */
.L_x_8247:
[----:B------:R-:W2:Y:S02]  /*06b0*/  LDG.E.64 R2, [R2.64] ;  /* 0x0000002402027981 */ /* 0x000ea4000c1e1b00 */
[----:B--2---:R-:W0:Y:S01]  /*06c0*/  F2F.F32.F64 R0, R2 ;  /* 0x0000000200007310 */ /* 0x004e220000301000 */
[----:B------:R-:W0:-:S14]  /*06d0*/  DSETP.GEU.AND P0, PT, |R2|, c[0x2][0x0], PT ;  /* 0x008000000200762a */ /* 0x000e1c0003f0e200 */
[----:B0-----:R-:W-:-:S05]  /*06e0*/  @!P0 FMUL R0, R0, 1.175494350822287508e-38 ;  /* 0x0080000000008820 */ /* 0x001fca0000400000 */
[----:B------:R-:W-:-:S04]  /*06f0*/  F2FP.BF16.PACK_AB R0, RZ, R0 ;  /* 0x00000000ff00723e */ /* 0x000fc800000010ff */
[----:B------:R-:W-:Y:S01]  /*0700*/  PRMT R23, R0, 0x7610, R23 ;  /* 0x0000761000177816 */ /* 0x000fe20000000017 */
[----:B------:R-:W-:Y:S05]  /*0710*/  BRA `(.L_x_8238) ;  /* 0x00000a3000007947 */ /* 0x000fea0003800000 */
.L_x_8246:
        /* <DEDUP_REMOVED lines=28> */
.L_x_8249:
        /* <DEDUP_REMOVED lines=15> */
.L_x_8248:
[----:B------:R0:W5:Y:S01]  /*09d0*/  LDG.E.U16 R23, [R2.64] ;  /* 0x0000002402177981 */ /* 0x000162000c1e1500 */
[----:B------:R-:W-:Y:S05]  /*09e0*/  BRA `(.L_x_8238) ;  /* 0x0000076000007947 */ /* 0x000fea0003800000 */
.L_x_8245:
        /* <DEDUP_REMOVED lines=12> */
.L_x_8252:
        /* <DEDUP_REMOVED lines=21> */
.L_x_8256:
[----:B------:R-:W-:Y:S05]  /*0c00*/  BSYNC B1 ;  /* 0x0000000000017941 */ /* 0x000fea0003800000 */
.L_x_8255:
[----:B------:R-:W-:Y:S01]  /*0c10*/  LEA R3, R0, 0x3b800000, 0x17 ;  /* 0x3b80000000037811 */ /* 0x000fe200078eb8ff */
[----:B------:R-:W-:-:S05]  /*0c20*/  IMAD.SHL.U32 R0, R2, 0x100000, RZ ;  /* 0x0010000002007824 */ /* 0x000fca00078e00ff */
[----:B------:R-:W-:Y:S02]  /*0c30*/  LOP3.LUT R0, R3, R0, R4, 0xfe, !PT ;  /* 0x0000000003007212 */ /* 0x000fe400078efe04 */
.L_x_8254:
[----:B------:R-:W-:Y:S05]  /*0c40*/  BSYNC B0 ;  /* 0x0000000000007941 */ /* 0x000fea0003800000 */
.L_x_8253:
[----:B------:R-:W-:-:S04]  /*0c50*/  F2FP.BF16.PACK_AB R0, RZ, R0 ;  /* 0x00000000ff00723e */ /* 0x000fc800000010ff */
[----:B------:R-:W-:Y:S01]  /*0c60*/  PRMT R23, R0, 0x7610, R23 ;  /* 0x0000761000177816 */ /* 0x000fe20000000017 */
[----:B------:R-:W-:Y:S05]  /*0c70*/  BRA `(.L_x_8238) ;  /* 0x000004d000007947 */ /* 0x000fea0003800000 */
.L_x_8251:
        /* <DEDUP_REMOVED lines=21> */
.L_x_8260:
[----:B------:R-:W-:Y:S05]  /*0dd0*/  BSYNC B1 ;  /* 0x0000000000017941 */ /* 0x000fea0003800000 */
.L_x_8259:
[----:B------:R-:W-:Y:S01]  /*0de0*/  LEA R3, R0, 0x37800000, 0x17 ;  /* 0x3780000000037811 */ /* 0x000fe200078eb8ff */
[----:B------:R-:W-:-:S05]  /*0df0*/  IMAD.SHL.U32 R0, R2, 0x200000, RZ ;  /* 0x0020000002007824 */ /* 0x000fca00078e00ff */
[----:B------:R-:W-:Y:S02]  /*0e00*/  LOP3.LUT R0, R3, R0, R4, 0xfe, !PT ;  /* 0x0000000003007212 */ /* 0x000fe400078efe04 */
.L_x_8258:
[----:B------:R-:W-:Y:S05]  /*0e10*/  BSYNC B0 ;  /* 0x0000000000007941 */ /* 0x000fea0003800000 */
.L_x_8257:
[----:B------:R-:W-:-:S04]  /*0e20*/  F2FP.BF16.PACK_AB R0, RZ, R0 ;  /* 0x00000000ff00723e */ /* 0x000fc800000010ff */
[----:B------:R-:W-:Y:S01]  /*0e30*/  PRMT R23, R0, 0x7610, R23 ;  /* 0x0000761000177816 */ /* 0x000fe20000000017 */
[----:B------:R-:W-:Y:S05]  /*0e40*/  BRA `(.L_x_8238) ;  /* 0x0000030000007947 */ /* 0x000fea0003800000 */
.L_x_8250:
        /* <DEDUP_REMOVED lines=14> */
.L_x_8264:
[----:B------:R-:W-:Y:S05]  /*0f30*/  BSYNC B0 ;  /* 0x0000000000007941 */ /* 0x000fea0003800000 */
.L_x_8263:
[----:B------:R-:W-:-:S04]  /*0f40*/  F2FP.BF16.PACK_AB R0, RZ, R0 ;  /* 0x00000000ff00723e */ /* 0x000fc800000010ff */
[----:B------:R-:W-:Y:S01]  /*0f50*/  PRMT R23, R0, 0x7610, R23 ;  /* 0x0000761000177816 */ /* 0x000fe20000000017 */
[----:B------:R-:W-:Y:S05]  /*0f60*/  BRA `(.L_x_8238) ;  /* 0x000001e000007947 */ /* 0x000fea0003800000 */
.L_x_8237:
        /* <DEDUP_REMOVED lines=21> */
.L_x_8262:
[----:B------:R-:W2:Y:S02]  /*10c0*/  LDG.E.64 R2, [R2.64] ;  /* 0x0000002402027981 */ /* 0x000ea4000c1e1b00 */
[----:B--2---:R-:W0:Y:S02]  /*10d0*/  I2F.U64 R0, R2 ;  /* 0x0000000200007312 */ /* 0x004e240000301000 */
[----:B0-----:R-:W-:-:S04]  /*10e0*/  F2FP.BF16.PACK_AB R0, RZ, R0 ;  /* 0x00000000ff00723e */ /* 0x001fc800000010ff */
[----:B------:R-:W-:Y:S01]  /*10f0*/  PRMT R23, R0, 0x7610, R23 ;  /* 0x0000761000177816 */ /* 0x000fe20000000017 */
[----:B------:R-:W-:Y:S05]  /*1100*/  BRA `(.L_x_8238) ;  /* 0x0000004000007947 */ /* 0x000fea0003800000 */
.L_x_8261:
[----:B------:R-:W2:Y:S02]  /*1110*/  LDG.E R2, [R2.64] ;  /* 0x0000002402027981 */ /* 0x000ea4000c1e1900 */
[----:B--2---:R-:W0:Y:S02]  /*1120*/  I2F.U32 R0, R2 ;  /* 0x0000000200007306 */ /* 0x004e240000201000 */
[----:B0-----:R-:W-:-:S04]  /*1130*/  F2FP.BF16.PACK_AB R0, RZ, R0 ;  /* 0x00000000ff00723e */ /* 0x001fc800000010ff */
[----:B------:R-:W-:Y:S02]  /*1140*/  PRMT R23, R0, 0x7610, R23 ;  /* 0x0000761000177816 */ /* 0x000fe40000000017 */
.L_x_8238:
[----:B------:R-:W1:Y:S02]  /*1150*/  S2R R24, SR_TID.X ;  /* 0x0000000000187919 */ /* 0x000e640000002100 */
[----:B-1----:R-:W-:-:S03]  /*1160*/  IADD3 R24, R24, 0x80, RZ ;  /* 0x0000008018187810 */ /* 0x002fc60007ffe0ff */
.L_x_8232:
[----:B-1----:R-:W-:Y:S05]  /*1170*/  BSYNC B6 ;  /* 0x0000000000067941 */ /* 0x002fea0003800000 */
.L_x_8231:
        /* <DEDUP_REMOVED lines=24> */
.L_x_8270:
[----:B------:R-:W2:Y:S02]  /*1300*/  LDG.E.U8 R2, [R2.64] ;  /* 0x0000002402027981 */ /* 0x000ea4000c1e1100 */
[----:B--2---:R-:W0:Y:S02]  /*1310*/  I2F.U16 R0, R2 ;  /* 0x0000000200007306 */ /* 0x004e240000101000 */
[----:B0-----:R-:W-:-:S04]  /*1320*/  F2FP.BF16.PACK_AB R0, RZ, R0 ;  /* 0x00000000ff00723e */ /* 0x001fc800000010ff */
[----:B------:R-:W-:Y:S01]  /*1330*/  PRMT R19, R0, 0x7610, R19 ;  /* 0x0000761000137816 */ /* 0x000fe20000000013 */
[----:B------:R-:W-:Y:S05]  /*1340*/  BRA `(.L_x_8272) ;  /* 0x00000f0000007947 */ /* 0x000fea0003800000 */
.L_x_8269:
        /* <DEDUP_REMOVED lines=11> */
.L_x_8274:
[----:B------:R-:W2:Y:S02]  /*1400*/  LDG.E R2, [R2.64] ;  /* 0x0000002402027981 */ /* 0x000ea4000c1e1900 */
[----:B--2---:R-:W0:Y:S02]  /*1410*/  I2F R0, R2 ;  /* 0x0000000200007306 */ /* 0x004e240000201400 */
[----:B0-----:R-:W-:-:S04]  /*1420*/  F2FP.BF16.PACK_AB R0, RZ, R0 ;  /* 0x00000000ff00723e */ /* 0x001fc800000010ff */
[----:B------:R-:W-:Y:S01]  /*1430*/  PRMT R19, R0, 0x7610, R19 ;  /* 0x0000761000137816 */ /* 0x000fe20000000013 */
[----:B------:R-:W-:Y:S05]  /*1440*/  BRA `(.L_x_8272) ;  /* 0x00000e0000007947 */ /* 0x000fea0003800000 */
.L_x_8273:
[----:B------:R-:W2:Y:S02]  /*1450*/  LDG.E.U16 R2, [R2.64] ;  /* 0x0000002402027981 */ /* 0x000ea4000c1e1500 */
[----:B--2---:R-:W0:Y:S02]  /*1460*/  I2F.S16 R0, R2 ;  /* 0x0000000200007306 */ /* 0x004e240000101400 */
[----:B0-----:R-:W-:-:S04]  /*1470*/  F2FP.BF16.PACK_AB R0, RZ, R0 ;  /* 0x00000000ff00723e */ /* 0x001fc800000010ff */
[----:B------:R-:W-:Y:S01]  /*1480*/  PRMT R19, R0, 0x7610, R19 ;  /* 0x0000761000137816 */ /* 0x000fe20000000013 */
[----:B------:R-:W-:Y:S05]  /*1490*/  BRA `(.L_x_8272) ;  /* 0x00000db000007947 */ /* 0x000fea0003800000 */
.L_x_8268:
        /* <DEDUP_REMOVED lines=9> */
.L_x_8276:
[----:B------:R-:W2:Y:S02]  /*1530*/  LDG.E.U16 R0, [R2.64] ;  /* 0x0000002402007981 */ /* 0x000ea4000c1e1500 */
[----:B--2---:R-:W-:-:S05]  /*1540*/  HADD2.F32 R0, -RZ, R0.H0_H0 ;  /* 0x20000000ff007230 */ /* 0x004fca0000004100 */
[----:B------:R-:W-:-:S04]  /*1550*/  F2FP.BF16.PACK_AB R0, RZ, R0 ;  /* 0x00000000ff00723e */ /* 0x000fc800000010ff */
[----:B------:R-:W-:Y:S01]  /*1560*/  PRMT R19, R0, 0x7610, R19 ;  /* 0x0000761000137816 */ /* 0x000fe20000000013 */
[----:B------:R-:W-:Y:S05]  /*1570*/  BRA `(.L_x_8272) ;  /* 0x00000cd000007947 */ /* 0x000fea0003800000 */
.L_x_8275:
        /* <DEDUP_REMOVED lines=9> */
.L_x_8278:
[----:B------:R-:W2:Y:S02]  /*1610*/  LDG.E.U16 R2, [R2.64] ;  /* 0x0000002402027981 */ /* 0x000ea4000c1e1500 */
[----:B--2---:R-:W-:-:S05]  /*1620*/  HADD2.F32 R0, -RZ, R2.H0_H0 ;  /* 0x20000002ff007230 */ /* 0x004fca0000004100 */
[----:B------:R-:W-:-:S04]  /*1630*/  F2FP.BF16.PACK_AB R0, RZ, R0 ;  /* 0x00000000ff00723e */ /* 0x000fc800000010ff */
[----:B------:R-:W-:Y:S01]  /*1640*/  PRMT R19, R0, 0x7610, R19 ;  /* 0x0000761000137816 */ /* 0x000fe20000000013 */
[----:B------:R-:W-:Y:S05]  /*1650*/  BRA `(.L_x_8272) ;  /* 0x00000bf000007947 */ /* 0x000fea0003800000 */
.L_x_8277:
[----:B------:R-:W2:Y:S02]  /*1660*/  LDG.E.64 R2, [R2.64] ;  /* 0x0000002402027981 */ /* 0x000ea4000c1e1b00 */
[----:B--2---:R-:W0:Y:S01]  /*1670*/  F2F.F32.F64 R0, R2 ;  /* 0x0000000200007310 */ /* 0x004e220000301000 */
[----:B------:R-:W0:-:S14]  /*1680*/  DSETP.GEU.AND P0, PT, |R2|, c[0x2][0x0], PT ;  /* 0x008000000200762a */ /* 0x000e1c0003f0e200 */
[----:B0-----:R-:W-:-:S05]  /*1690*/  @!P0 FMUL R0, R0, 1.175494350822287508e-38 ;  /* 0x0080000000008820 */ /* 0x001fca0000400000 */
[----:B------:R-:W-:-:S04]  /*16a0*/  F2FP.BF16.PACK_AB R0, RZ, R0 ;  /* 0x00000000ff00723e */ /* 0x000fc800000010ff */
[----:B------:R-:W-:Y:S01]  /*16b0*/  PRMT R19, R0, 0x7610, R19 ;  /* 0x0000761000137816 */ /* 0x000fe20000000013 */
[----:B------:R-:W-:Y:S05]  /*16c0*/  BRA `(.L_x_8272) ;  /* 0x00000b8000007947 */ /* 0x000fea0003800000 */
.L_x_8267:
        /* <DEDUP_REMOVED lines=14> */
.L_x_8281:
[----:B------:R-:W2:Y:S02]  /*17b0*/  LDG.E.64 R2, [R2.64] ;  /* 0x0000002402027981 */ /* 0x000ea4000c1e1b00 */
[----:B--2---:R-:W0:Y:S01]  /*17c0*/  F2F.F32.F64 R0, R2 ;  /* 0x0000000200007310 */ /* 0x004e220000301000 */
[----:B------:R-:W0:-:S14]  /*17d0*/  DSETP.GEU.AND P0, PT, |R2|, c[0x2][0x0], PT ;  /* 0x008000000200762a */ /* 0x000e1c0003f0e200 */
[----:B0-----:R-:W-:-:S05]  /*17e0*/  @!P0 FMUL R0, R0, 1.175494350822287508e-38 ;  /* 0x0080000000008820 */ /* 0x001fca0000400000 */
[----:B------:R-:W-:-:S04]  /*17f0*/  F2FP.BF16.PACK_AB R0, RZ, R0 ;  /* 0x00000000ff00723e */ /* 0x000fc800000010ff */
[----:B------:R-:W-:Y:S01]  /*1800*/  PRMT R19, R0, 0x7610, R19 ;  /* 0x0000761000137816 */ /* 0x000fe20000000013 */
[----:B------:R-:W-:Y:S05]  /*1810*/  BRA `(.L_x_8272) ;  /* 0x00000a3000007947 */ /* 0x000fea0003800000 */
.L_x_8280:
        /* <DEDUP_REMOVED lines=28> */
.L_x_8283:
        /* <DEDUP_REMOVED lines=15> */
.L_x_8282:
[----:B------:R0:W5:Y:S01]  /*1ad0*/  LDG.E.U16 R19, [R2.64] ;  /* 0x0000002402137981 */ /* 0x000162000c1e1500 */
[----:B------:R-:W-:Y:S05]  /*1ae0*/  BRA `(.L_x_8272) ;  /* 0x0000076000007947 */ /* 0x000fea0003800000 */
.L_x_8279:
        /* <DEDUP_REMOVED lines=12> */
.L_x_8286:
        /* <DEDUP_REMOVED lines=21> */
.L_x_8290:
[----:B------:R-:W-:Y:S05]  /*1d00*/  BSYNC B1 ;  /* 0x0000000000017941 */ /* 0x000fea0003800000 */
.L_x_8289:
[----:B------:R-:W-:Y:S01]  /*1d10*/  LEA R3, R0, 0x3b800000, 0x17 ;  /* 0x3b80000000037811 */ /* 0x000fe200078eb8ff */
[----:B------:R-:W-:-:S05]  /*1d20*/  IMAD.SHL.U32 R0, R2, 0x100000, RZ ;  /* 0x0010000002007824 */ /* 0x000fca00078e00ff */
[----:B------:R-:W-:Y:S02]  /*1d30*/  LOP3.LUT R0, R3, R0, R4, 0xfe, !PT ;  /* 0x0000000003007212 */ /* 0x000fe400078efe04 */
.L_x_8288:
[----:B------:R-:W-:Y:S05]  /*1d40*/  BSYNC B0 ;  /* 0x0000000000007941 */ /* 0x000fea0003800000 */
.L_x_8287:
[----:B------:R-:W-:-:S04]  /*1d50*/  F2FP.BF16.PACK_AB R0, RZ, R0 ;  /* 0x00000000ff00723e */ /* 0x000fc800000010ff */
[----:B------:R-:W-:Y:S01]  /*1d60*/  PRMT R19, R0, 0x7610, R19 ;  /* 0x0000761000137816 */ /* 0x000fe20000000013 */
[----:B------:R-:W-:Y:S05]  /*1d70*/  BRA `(.L_x_8272) ;  /* 0x000004d000007947 */ /* 0x000fea0003800000 */
.L_x_8285:
        /* <DEDUP_REMOVED lines=21> */
.L_x_8294:
[----:B------:R-:W-:Y:S05]  /*1ed0*/  BSYNC B1 ;  /* 0x0000000000017941 */ /* 0x000fea0003800000 */
.L_x_8293:
[----:B------:R-:W-:Y:S01]  /*1ee0*/  LEA R3, R0, 0x37800000, 0x17 ;  /* 0x3780000000037811 */ /* 0x000fe200078eb8ff */
[----:B------:R-:W-:-:S05]  /*1ef0*/  IMAD.SHL.U32 R0, R2, 0x200000, RZ ;  /* 0x0020000002007824 */ /* 0x000fca00078e00ff */
[----:B------:R-:W-:Y:S02]  /*1f00*/  LOP3.LUT R0, R3, R0, R4, 0xfe, !PT ;  /* 0x0000000003007212 */ /* 0x000fe400078efe04 */
.L_x_8292:
[----:B------:R-:W-:Y:S05]  /*1f10*/  BSYNC B0 ;  /* 0x0000000000007941 */ /* 0x000fea0003800000 */
.L_x_8291:
[----:B------:R-:W-:-:S04]  /*1f20*/  F2FP.BF16.PACK_AB R0, RZ, R0 ;  /* 0x00000000ff00723e */ /* 0x000fc800000010ff */
[----:B------:R-:W-:Y:S01]  /*1f30*/  PRMT R19, R0, 0x7610, R19 ;  /* 0x0000761000137816 */ /* 0x000fe20000000013 */
[----:B------:R-:W-:Y:S05]  /*1f40*/  BRA `(.L_x_8272) ;  /* 0x0000030000007947 */ /* 0x000fea0003800000 */
.L_x_8284:
        /* <DEDUP_REMOVED lines=14> */
.L_x_8298:
[----:B------:R-:W-:Y:S05]  /*2030*/  BSYNC B0 ;  /* 0x0000000000007941 */ /* 0x000fea0003800000 */
.L_x_8297:
[----:B------:R-:W-:-:S04]  /*2040*/  F2FP.BF16.PACK_AB R0, RZ, R0 ;  /* 0x00000000ff00723e */ /* 0x000fc800000010ff */
[----:B------:R-:W-:Y:S01]  /*2050*/  PRMT R19, R0, 0x7610, R19 ;  /* 0x0000761000137816 */ /* 0x000fe20000000013 */
[----:B------:R-:W-:Y:S05]  /*2060*/  BRA `(.L_x_8272) ;  /* 0x000001e000007947 */ /* 0x000fea0003800000 */
.L_x_8271:
        /* <DEDUP_REMOVED lines=21> */
.L_x_8296:
[----:B------:R-:W2:Y:S02]  /*21c0*/  LDG.E.64 R2, [R2.64] ;  /* 0x0000002402027981 */ /* 0x000ea4000c1e1b00 */
[----:B--2---:R-:W0:Y:S02]  /*21d0*/  I2F.U64 R0, R2 ;  /* 0x0000000200007312 */ /* 0x004e240000301000 */
[----:B0-----:R-:W-:-:S04]  /*21e0*/  F2FP.BF16.PACK_AB R0, RZ, R0 ;  /* 0x00000000ff00723e */ /* 0x001fc800000010ff */
[----:B------:R-:W-:Y:S01]  /*21f0*/  PRMT R19, R0, 0x7610, R19 ;  /* 0x0000761000137816 */ /* 0x000fe20000000013 */
[----:B------:R-:W-:Y:S05]  /*2200*/  BRA `(.L_x_8272) ;  /* 0x0000004000007947 */ /* 0x000fea0003800000 */
.L_x_8295:
[----:B------:R-:W2:Y:S02]  /*2210*/  LDG.E R2, [R2.64] ;  /* 0x0000002402027981 */ /* 0x000ea4000c1e1900 */
[----:B--2---:R-:W0:Y:S02]  /*2220*/  I2F.U32 R0, R2 ;  /* 0x0000000200007306 */ /* 0x004e240000201000 */
[----:B0-----:R-:W-:-:S04]  /*2230*/  F2FP.BF16.PACK_AB R0, RZ, R0 ;  /* 0x00000000ff00723e */ /* 0x001fc800000010ff */
[----:B------:R-:W-:Y:S02]  /*2240*/  PRMT R19, R0, 0x7610, R19 ;  /* 0x0000761000137816 */ /* 0x000fe40000000013 */
.L_x_8272:
[----:B------:R-:W-:-:S05]  /*2250*/  IADD3 R24, R24, 0x80, RZ ;  /* 0x0000008018187810 */ /* 0x000fca0007ffe0ff */
.L_x_8266:
[----:B------:R-:W-:Y:S05]  /*2260*/  BSYNC B6 ;  /* 0x0000000000067941 */ /* 0x000fea0003800000 */
.L_x_8265:
        /* <DEDUP_REMOVED lines=26> */
.L_x_8304:
[----:B------:R-:W2:Y:S02]  /*2410*/  LDG.E.U8 R2, [R2.64] ;  /* 0x0000002402027981 */ /* 0x000ea4000c1e1100 */
[----:B--2---:R-:W0:Y:S02]  /*2420*/  I2F.U16 R0, R2 ;  /* 0x0000000200007306 */ /* 0x004e240000101000 */
[----:B0-----:R-:W-:-:S04]  /*2430*/  F2FP.BF16.PACK_AB R0, RZ, R0 ;  /* 0x00000000ff00723e */ /* 0x001fc800000010ff */
[----:B------:R-:W-:Y:S01]  /*2440*/  PRMT R25, R0, 0x7610, R25 ;  /* 0x0000761000197816 */ /* 0x000fe20000000019 */
[----:B------:R-:W-:Y:S05]  /*2450*/  BRA `(.L_x_8306) ;  /* 0x00000f0000007947 */ /* 0x000fea0003800000 */
.L_x_8303:
        /* <DEDUP_REMOVED lines=11> */
.L_x_8308:
[----:B------:R-:W2:Y:S02]  /*2510*/  LDG.E R2, [R2.64] ;  /* 0x0000002402027981 */ /* 0x000ea4000c1e1900 */
[----:B--2---:R-:W0:Y:S02]  /*2520*/  I2F R0, R2 ;  /* 0x0000000200007306 */ /* 0x004e240000201400 */
[----:B0-----:R-:W-:-:S04]  /*2530*/  F2FP.BF16.PACK_AB R0, RZ, R0 ;  /* 0x00000000ff00723e */ /* 0x001fc800000010ff */
[----:B------:R-:W-:Y:S01]  /*2540*/  PRMT R25, R0, 0x7610, R25 ;  /* 0x0000761000197816 */ /* 0x000fe20000000019 */
[----:B------:R-:W-:Y:S05]  /*2550*/  BRA `(.L_x_8306) ;  /* 0x00000e0000007947 */ /* 0x000fea0003800000 */
.L_x_8307:
[----:B------:R-:W2:Y:S02]  /*2560*/  LDG.E.U16 R2, [R2.64] ;  /* 0x0000002402027981 */ /* 0x000ea4000c1e1500 */
[----:B--2---:R-:W0:Y:S02]  /*2570*/  I2F.S16 R0, R2 ;  /* 0x0000000200007306 */ /* 0x004e240000101400 */
[----:B0-----:R-:W-:-:S04]  /*2580*/  F2FP.BF16.PACK_AB R0, RZ, R0 ;  /* 0x00000000ff00723e */ /* 0x001fc800000010ff */
[----:B------:R-:W-:Y:S01]  /*2590*/  PRMT R25, R0, 0x7610, R25 ;  /* 0x0000761000197816 */ /* 0x000fe20000000019 */
[----:B------:R-:W-:Y:S05]  /*25a0*/  BRA `(.L_x_8306) ;  /* 0x00000db000007947 */ /* 0x000fea0003800000 */
.L_x_8302:
        /* <DEDUP_REMOVED lines=9> */
.L_x_8310:
[----:B------:R-:W2:Y:S02]  /*2640*/  LDG.E.U16 R0, [R2.64] ;  /* 0x0000002402007981 */ /* 0x000ea4000c1e1500 */
[----:B--2---:R-:W-:-:S05]  /*2650*/  HADD2.F32 R0, -RZ, R0.H0_H0 ;  /* 0x20000000ff007230 */ /* 0x004fca0000004100 */
[----:B------:R-:W-:-:S04]  /*2660*/  F2FP.BF16.PACK_AB R0, RZ, R0 ;  /* 0x00000000ff00723e */ /* 0x000fc800000010ff */
[----:B------:R-:W-:Y:S01]  /*2670*/  PRMT R25, R0, 0x7610, R25 ;  /* 0x0000761000197816 */ /* 0x000fe20000000019 */
[----:B------:R-:W-:Y:S05]  /*2680*/  BRA `(.L_x_8306) ;  /* 0x00000cd000007947 */ /* 0x000fea0003800000 */
.L_x_8309:
        /* <DEDUP_REMOVED lines=9> */
.L_x_8312:
[----:B------:R-:W2:Y:S02]  /*2720*/  LDG.E.U16 R2, [R2.64] ;  /* 0x0000002402027981 */ /* 0x000ea4000c1e1500 */
[----:B--2---:R-:W-:-:S05]  /*2730*/  HADD2.F32 R0, -RZ, R2.H0_H0 ;  /* 0x20000002ff007230 */ /* 0x004fca0000004100 */
[----:B------:R-:W-:-:S04]  /*2740*/  F2FP.BF16.PACK_AB R0, RZ, R0 ;  /* 0x00000000ff00723e */ /* 0x000fc800000010ff */
[----:B------:R-:W-:Y:S01]  /*2750*/  PRMT R25, R0, 0x7610, R25 ;  /* 0x0000761000197816 */ /* 0x000fe20000000019 */
[----:B------:R-:W-:Y:S05]  /*2760*/  BRA `(.L_x_8306) ;  /* 0x00000bf000007947 */ /* 0x000fea0003800000 */
.L_x_8311:
[----:B------:R-:W2:Y:S02]  /*2770*/  LDG.E.64 R2, [R2.64] ;  /* 0x0000002402027981 */ /* 0x000ea4000c1e1b00 */
[----:B--2---:R-:W0:Y:S01]  /*2780*/  F2F.F32.F64 R0, R2 ;  /* 0x0000000200007310 */ /* 0x004e220000301000 */
[----:B------:R-:W0:-:S14]  /*2790*/  DSETP.GEU.AND P0, PT, |R2|, c[0x2][0x0], PT ;  /* 0x008000000200762a */ /* 0x000e1c0003f0e200 */
[----:B0-----:R-:W-:-:S05]  /*27a0*/  @!P0 FMUL R0, R0, 1.175494350822287508e-38 ;  /* 0x0080000000008820 */ /* 0x001fca0000400000 */
[----:B------:R-:W-:-:S04]  /*27b0*/  F2FP.BF16.PACK_AB R0, RZ, R0 ;  /* 0x00000000ff00723e */ /* 0x000fc800000010ff */
[----:B------:R-:W-:Y:S01]  /*27c0*/  PRMT R25, R0, 0x7610, R25 ;  /* 0x0000761000197816 */ /* 0x000fe20000000019 */
[----:B------:R-:W-:Y:S05]  /*27d0*/  BRA `(.L_x_8306) ;  /* 0x00000b8000007947 */ /* 0x000fea0003800000 */
.L_x_8301:
        /* <DEDUP_REMOVED lines=14> */
.L_x_8315:
[----:B------:R-:W2:Y:S02]  /*28c0*/  LDG.E.64 R2, [R2.64] ;  /* 0x0000002402027981 */ /* 0x000ea4000c1e1b00 */
[----:B--2---:R-:W0:Y:S01]  /*28d0*/  F2F.F32.F64 R0, R2 ;  /* 0x0000000200007310 */ /* 0x004e220000301000 */
[----:B------:R-:W0:-:S14]  /*28e0*/  DSETP.GEU.AND P0, PT, |R2|, c[0x2][0x0], PT ;  /* 0x008000000200762a */ /* 0x000e1c0003f0e200 */
[----:B0-----:R-:W-:-:S05]  /*28f0*/  @!P0 FMUL R0, R0, 1.175494350822287508e-38 ;  /* 0x0080000000008820 */ /* 0x001fca0000400000 */
[----:B------:R-:W-:-:S04]  /*2900*/  F2FP.BF16.PACK_AB R0, RZ, R0 ;  /* 0x00000000ff00723e */ /* 0x000fc800000010ff */
[----:B------:R-:W-:Y:S01]  /*2910*/  PRMT R25, R0, 0x7610, R25 ;  /* 0x0000761000197816 */ /* 0x000fe20000000019 */
[----:B------:R-:W-:Y:S05]  /*2920*/  BRA `(.L_x_8306) ;  /* 0x00000a3000007947 */ /* 0x000fea0003800000 */
.L_x_8314:
        /* <DEDUP_REMOVED lines=28> */
.L_x_8317:
        /* <DEDUP_REMOVED lines=15> */
.L_x_8316:
[----:B------:R0:W5:Y:S01]  /*2be0*/  LDG.E.U16 R25, [R2.64] ;  /* 0x0000002402197981 */ /* 0x000162000c1e1500 */
[----:B------:R-:W-:Y:S05]  /*2bf0*/  BRA `(.L_x_8306) ;  /* 0x0000076000007947 */ /* 0x000fea0003800000 */
.L_x_8313:
        /* <DEDUP_REMOVED lines=12> */
.L_x_8320:
        /* <DEDUP_REMOVED lines=21> */
.L_x_8324:
[----:B------:R-:W-:Y:S05]  /*2e10*/  BSYNC B1 ;  /* 0x0000000000017941 */ /* 0x000fea0003800000 */
.L_x_8323:
[----:B------:R-:W-:Y:S01]  /*2e20*/  LEA R3, R0, 0x3b800000, 0x17 ;  /* 0x3b80000000037811 */ /* 0x000fe200078eb8ff */
[----:B------:R-:W-:-:S05]  /*2e30*/  IMAD.SHL.U32 R0, R2, 0x100000, RZ ;  /* 0x0010000002007824 */ /* 0x000fca00078e00ff */
[----:B------:R-:W-:Y:S02]  /*2e40*/  LOP3.LUT R0, R3, R0, R4, 0xfe, !PT ;  /* 0x0000000003007212 */ /* 0x000fe400078efe04 */
.L_x_8322:
[----:B------:R-:W-:Y:S05]  /*2e50*/  BSYNC B0 ;  /* 0x0000000000007941 */ /* 0x000fea0003800000 */
.L_x_8321:
[----:B------:R-:W-:-:S04]  /*2e60*/  F2FP.BF16.PACK_AB R0, RZ, R0 ;  /* 0x00000000ff00723e */ /* 0x000fc800000010ff */
[----:B------:R-:W-:Y:S01]  /*2e70*/  PRMT R25, R0, 0x7610, R25 ;  /* 0x0000761000197816 */ /* 0x000fe20000000019 */
[----:B------:R-:W-:Y:S05]  /*2e80*/  BRA `(.L_x_8306) ;  /* 0x000004d000007947 */ /* 0x000fea0003800000 */
.L_x_8319:
        /* <DEDUP_REMOVED lines=21> */
.L_x_8328:
[----:B------:R-:W-:Y:S05]  /*2fe0*/  BSYNC B1 ;  /* 0x0000000000017941 */ /* 0x000fea0003800000 */
.L_x_8327:
[----:B------:R-:W-:Y:S01]  /*2ff0*/  LEA R3, R0, 0x37800000, 0x17 ;  /* 0x3780000000037811 */ /* 0x000fe200078eb8ff */
[----:B------:R-:W-:-:S05]  /*3000*/  IMAD.SHL.U32 R0, R2, 0x200000, RZ ;  /* 0x0020000002007824 */ /* 0x000fca00078e00ff */
[----:B------:R-:W-:Y:S02]  /*3010*/  LOP3.LUT R0, R3, R0, R4, 0xfe, !PT ;  /* 0x0000000003007212 */ /* 0x000fe400078efe04 */
.L_x_8326:
[----:B------:R-:W-:Y:S05]  /*3020*/  BSYNC B0 ;  /* 0x0000000000007941 */ /* 0x000fea0003800000 */
.L_x_8325:
[----:B------:R-:W-:-:S04]  /*3030*/  F2FP.BF16.PACK_AB R0, RZ, R0 ;  /* 0x00000000ff00723e */ /* 0x000fc800000010ff */
[----:B------:R-:W-:Y:S01]  /*3040*/  PRMT R25, R0, 0x7610, R25 ;  /* 0x0000761000197816 */ /* 0x000fe20000000019 */
[----:B------:R-:W-:Y:S05]  /*3050*/  BRA `(.L_x_8306) ;  /* 0x0000030000007947 */ /* 0x000fea0003800000 */
.L_x_8318:
        /* <DEDUP_REMOVED lines=14> */
.L_x_8332:
[----:B------:R-:W-:Y:S05]  /*3140*/  BSYNC B0 ;  /* 0x0000000000007941 */ /* 0x000fea0003800000 */
.L_x_8331:
[----:B------:R-:W-:-:S04]  /*3150*/  F2FP.BF16.PACK_AB R0, RZ, R0 ;  /* 0x00000000ff00723e */ /* 0x000fc800000010ff */
[----:B------:R-:W-:Y:S01]  /*3160*/  PRMT R25, R0, 0x7610, R25 ;  /* 0x0000761000197816 */ /* 0x000fe20000000019 */
[----:B------:R-:W-:Y:S05]  /*3170*/  BRA `(.L_x_8306) ;  /* 0x000001e000007947 */ /* 0x000fea0003800000 */
.L_x_8305:
        /* <DEDUP_REMOVED lines=21> */
.L_x_8330:
[----:B------:R-:W2:Y:S02]  /*32d0*/  LDG.E.64 R2, [R2.64] ;  /* 0x0000002402027981 */ /* 0x000ea4000c1e1b00 */
[----:B--2---:R-:W0:Y:S02]  /*32e0*/  I2F.U64 R0, R2 ;  /* 0x0000000200007312 */ /* 0x004e240000301000 */
[----:B0-----:R-:W-:-:S04]  /*32f0*/  F2FP.BF16.PACK_AB R0, RZ, R0 ;  /* 0x00000000ff00723e */ /* 0x001fc800000010ff */
[----:B------:R-:W-:Y:S01]  /*3300*/  PRMT R25, R0, 0x7610, R25 ;  /* 0x0000761000197816 */ /* 0x000fe20000000019 */
[----:B------:R-:W-:Y:S05]  /*3310*/  BRA `(.L_x_8306) ;  /* 0x0000004000007947 */ /* 0x000fea0003800000 */
.L_x_8329:
[----:B------:R-:W2:Y:S02]  /*3320*/  LDG.E R2, [R2.64] ;  /* 0x0000002402027981 */ /* 0x000ea4000c1e1900 */
[----:B--2---:R-:W0:Y:S02]  /*3330*/  I2F.U32 R0, R2 ;  /* 0x0000000200007306 */ /* 0x004e240000201000 */
[----:B0-----:R-:W-:-:S04]  /*3340*/  F2FP.BF16.PACK_AB R0, RZ, R0 ;  /* 0x00000000ff00723e */ /* 0x001fc800000010ff */
[----:B------:R-:W-:Y:S02]  /*3350*/  PRMT R25, R0, 0x7610, R25 ;  /* 0x0000761000197816 */ /* 0x000fe40000000019 */
.L_x_8306:
[----:B------:R-:W-:-:S05]  /*3360*/  IADD3 R24, R24, 0x80, RZ ;  /* 0x0000008018187810 */ /* 0x000fca0007ffe0ff */
.L_x_8300:
[----:B------:R-:W-:Y:S05]  /*3370*/  BSYNC B6 ;  /* 0x0000000000067941 */ /* 0x000fea0003800000 */
.L_x_8299:
        /* <DEDUP_REMOVED lines=23> */
.L_x_8338:
[----:B------:R-:W2:Y:S02]  /*34f0*/  LDG.E.U8 R2, [R2.64] ;  /* 0x0000002402027981 */ /* 0x000ea4000c1e1100 */
[----:B--2---:R-:W0:Y:S02]  /*3500*/  I2F.U16 R0, R2 ;  /* 0x0000000200007306 */ /* 0x004e240000101000 */
[----:B0-----:R-:W-:-:S04]  /*3510*/  F2FP.BF16.PACK_AB R0, RZ, R0 ;  /* 0x00000000ff00723e */ /* 0x001fc800000010ff */
[----:B------:R-:W-:Y:S01]  /*3520*/  PRMT R18, R0, 0x7610, R18 ;  /* 0x0000761000127816 */ /* 0x000fe20000000012 */
[----:B------:R-:W-:Y:S05]  /*3530*/  BRA `(.L_x_8334) ;  /* 0x00000f0000007947 */ /* 0x000fea0003800000 */
.L_x_8337:
        /* <DEDUP_REMOVED lines=11> */
.L_x_8341:
[----:B------:R-:W2:Y:S02]  /*35f0*/  LDG.E R2, [R2.64] ;  /* 0x0000002402027981 */ /* 0x000ea4000c1e1900 */
[----:B--2---:R-:W0:Y:S02]  /*3600*/  I2F R0, R2 ;  /* 0x0000000200007306 */ /* 0x004e240000201400 */
[----:B0-----:R-:W-:-:S04]  /*3610*/  F2FP.BF16.PACK_AB R0, RZ, R0 ;  /* 0x00000000ff00723e */ /* 0x001fc800000010ff */
[----:B------:R-:W-:Y:S01]  /*3620*/  PRMT R18, R0, 0x7610, R18 ;  /* 0x0000761000127816 */ /* 0x000fe20000000012 */
[----:B------:R-:W-:Y:S05]  /*3630*/  BRA `(.L_x_8334) ;  /* 0x00000e0000007947 */ /* 0x000fea0003800000 */
.L_x_8340:
[----:B------:R-:W2:Y:S02]  /*3640*/  LDG.E.U16 R2, [R2.64] ;  /* 0x0000002402027981 */ /* 0x000ea4000c1e1500 */
[----:B--2---:R-:W0:Y:S02]  /*3650*/  I2F.S16 R0, R2 ;  /* 0x0000000200007306 */ /* 0x004e240000101400 */
[----:B0-----:R-:W-:-:S04]  /*3660*/  F2FP.BF16.PACK_AB R0, RZ, R0 ;  /* 0x00000000ff00723e */ /* 0x001fc800000010ff */
[----:B------:R-:W-:Y:S01]  /*3670*/  PRMT R18, R0, 0x7610, R18 ;  /* 0x0000761000127816 */ /* 0x000fe20000000012 */
[----:B------:R-:W-:Y:S05]  /*3680*/  BRA `(.L_x_8334) ;  /* 0x00000db000007947 */ /* 0x000fea0003800000 */
.L_x_8336:
        /* <DEDUP_REMOVED lines=9> */
.L_x_8343:
[----:B------:R-:W2:Y:S02]  /*3720*/  LDG.E.U16 R0, [R2.64] ;  /* 0x0000002402007981 */ /* 0x000ea4000c1e1500 */
[----:B--2---:R-:W-:-:S05]  /*3730*/  HADD2.F32 R0, -RZ, R0.H0_H0 ;  /* 0x20000000ff007230 */ /* 0x004fca0000004100 */
[----:B------:R-:W-:-:S04]  /*3740*/  F2FP.BF16.PACK_AB R0, RZ, R0 ;  /* 0x00000000ff00723e */ /* 0x000fc800000010ff */
[----:B------:R-:W-:Y:S01]  /*3750*/  PRMT R18, R0, 0x7610, R18 ;  /* 0x0000761000127816 */ /* 0x000fe20000000012 */
[----:B------:R-:W-:Y:S05]  /*3760*/  BRA `(.L_x_8334) ;  /* 0x00000cd000007947 */ /* 0x000fea0003800000 */
.L_x_8342:
        /* <DEDUP_REMOVED lines=9> */
.L_x_8345:
[----:B------:R-:W2:Y:S02]  /*3800*/  LDG.E.U16 R2, [R2.64] ;  /* 0x0000002402027981 */ /* 0x000ea4000c1e1500 */
[----:B--2---:R-:W-:-:S05]  /*3810*/  HADD2.F32 R0, -RZ, R2.H0_H0 ;  /* 0x20000002ff007230 */ /* 0x004fca0000004100 */
[----:B------:R-:W-:-:S04]  /*3820*/  F2FP.BF16.PACK_AB R0, RZ, R0 ;  /* 0x00000000ff00723e */ /* 0x000fc800000010ff */
[----:B------:R-:W-:Y:S01]  /*3830*/  PRMT R18, R0, 0x7610, R18 ;  /* 0x0000761000127816 */ /* 0x000fe20000000012 */
[----:B------:R-:W-:Y:S05]  /*3840*/  BRA `(.L_x_8334) ;  /* 0x00000bf000007947 */ /* 0x000fea0003800000 */
.L_x_8344:
[----:B------:R-:W2:Y:S02]  /*3850*/  LDG.E.64 R2, [R2.64] ;  /* 0x0000002402027981 */ /* 0x000ea4000c1e1b00 */
[----:B--2---:R-:W0:Y:S01]  /*3860*/  F2F.F32.F64 R0, R2 ;  /* 0x0000000200007310 */ /* 0x004e220000301000 */
[----:B------:R-:W0:-:S14]  /*3870*/  DSETP.GEU.AND P0, PT, |R2|, c[0x2][0x0], PT ;  /* 0x008000000200762a */ /* 0x000e1c0003f0e200 */
[----:B0-----:R-:W-:-:S05]  /*3880*/  @!P0 FMUL R0, R0, 1.175494350822287508e-38 ;  /* 0x0080000000008820 */ /* 0x001fca0000400000 */
[----:B------:R-:W-:-:S04]  /*3890*/  F2FP.BF16.PACK_AB R0, RZ, R0 ;  /* 0x00000000ff00723e */ /* 0x000fc800000010ff */
[----:B------:R-:W-:Y:S01]  /*38a0*/  PRMT R18, R0, 0x7610, R18 ;  /* 0x0000761000127816 */ /* 0x000fe20000000012 */
[----:B------:R-:W-:Y:S05]  /*38b0*/  BRA `(.L_x_8334) ;  /* 0x00000b8000007947 */ /* 0x000fea0003800000 */
.L_x_8335:
        /* <DEDUP_REMOVED lines=14> */
.L_x_8348:
[----:B------:R-:W2:Y:S02]  /*39a0*/  LDG.E.64 R2, [R2.64] ;  /* 0x0000002402027981 */ /* 0x000ea4000c1e1b00 */
[----:B--2---:R-:W0:Y:S01]  /*39b0*/  F2F.F32.F64 R0, R2 ;  /* 0x0000000200007310 */ /* 0x004e220000301000 */
[----:B------:R-:W0:-:S14]  /*39c0*/  DSETP.GEU.AND P0, PT, |R2|, c[0x2][0x0], PT ;  /* 0x008000000200762a */ /* 0x000e1c0003f0e200 */
[----:B0-----:R-:W-:-:S05]  /*39d0*/  @!P0 FMUL R0, R0, 1.175494350822287508e-38 ;  /* 0x0080000000008820 */ /* 0x001fca0000400000 */
[----:B------:R-:W-:-:S04]  /*39e0*/  F2FP.BF16.PACK_AB R0, RZ, R0 ;  /* 0x00000000ff00723e */ /* 0x000fc800000010ff */
[----:B------:R-:W-:Y:S01]  /*39f0*/  PRMT R18, R0, 0x7610, R18 ;  /* 0x0000761000127816 */ /* 0x000fe20000000012 */
[----:B------:R-:W-:Y:S05]  /*3a00*/  BRA `(.L_x_8334) ;  /* 0x00000a3000007947 */ /* 0x000fea0003800000 */
.L_x_8347:
        /* <DEDUP_REMOVED lines=28> */
.L_x_8350:
        /* <DEDUP_REMOVED lines=15> */
.L_x_8349:
[----:B------:R0:W5:Y:S01]  /*3cc0*/  LDG.E.U16 R18, [R2.64] ;  /* 0x0000002402127981 */ /* 0x000162000c1e1500 */
[----:B------:R-:W-:Y:S05]  /*3cd0*/  BRA `(.L_x_8334) ;  /* 0x0000076000007947 */ /* 0x000fea0003800000 */
.L_x_8346:
        /* <DEDUP_REMOVED lines=12> */
.L_x_8353:
        /* <DEDUP_REMOVED lines=21> */
.L_x_8357:
[----:B------:R-:W-:Y:S05]  /*3ef0*/  BSYNC B1 ;  /* 0x0000000000017941 */ /* 0x000fea0003800000 */
.L_x_8356:
[----:B------:R-:W-:Y:S01]  /*3f00*/  LEA R3, R0, 0x3b800000, 0x17 ;  /* 0x3b80000000037811 */ /* 0x000fe200078eb8ff */
[----:B------:R-:W-:-:S05]  /*3f10*/  IMAD.SHL.U32 R0, R2, 0x100000, RZ ;  /* 0x0010000002007824 */ /* 0x000fca00078e00ff */
[----:B------:R-:W-:Y:S02]  /*3f20*/  LOP3.LUT R0, R3, R0, R4, 0xfe, !PT ;  /* 0x0000000003007212 */ /* 0x000fe400078efe04 */
.L_x_8355:
[----:B------:R-:W-:Y:S05]  /*3f30*/  BSYNC B0 ;  /* 0x0000000000007941 */ /* 0x000fea0003800000 */
.L_x_8354:
[----:B------:R-:W-:-:S04]  /*3f40*/  F2FP.BF16.PACK_AB R0, RZ, R0 ;  /* 0x00000000ff00723e */ /* 0x000fc800000010ff */
[----:B------:R-:W-:Y:S01]  /*3f50*/  PRMT R18, R0, 0x7610, R18 ;  /* 0x0000761000127816 */ /* 0x000fe20000000012 */
[----:B------:R-:W-:Y:S05]  /*3f60*/  BRA `(.L_x_8334) ;  /* 0x000004d000007947 */ /* 0x000fea0003800000 */
.L_x_8352:
        /* <DEDUP_REMOVED lines=21> */
.L_x_8361:
[----:B------:R-:W-:Y:S05]  /*40c0*/  BSYNC B1 ;  /* 0x0000000000017941 */ /* 0x000fea0003800000 */
.L_x_8360:
[----:B------:R-:W-:Y:S01]  /*40d0*/  LEA R3, R0, 0x37800000, 0x17 ;  /* 0x3780000000037811 */ /* 0x000fe200078eb8ff */
[----:B------:R-:W-:-:S05]  /*40e0*/  IMAD.SHL.U32 R0, R2, 0x200000, RZ ;  /* 0x0020000002007824 */ /* 0x000fca00078e00ff */
[----:B------:R-:W-:Y:S02]  /*40f0*/  LOP3.LUT R0, R3, R0, R4, 0xfe, !PT ;  /* 0x0000000003007212 */ /* 0x000fe400078efe04 */
.L_x_8359:
[----:B------:R-:W-:Y:S05]  /*4100*/  BSYNC B0 ;  /* 0x0000000000007941 */ /* 0x000fea0003800000 */
.L_x_8358:
[----:B------:R-:W-:-:S04]  /*4110*/  F2FP.BF16.PACK_AB R0, RZ, R0 ;  /* 0x00000000ff00723e */ /* 0x000fc800000010ff */
[----:B------:R-:W-:Y:S01]  /*4120*/  PRMT R18, R0, 0x7610, R18 ;  /* 0x0000761000127816 */ /* 0x000fe20000000012 */
[----:B------:R-:W-:Y:S05]  /*4130*/  BRA `(.L_x_8334) ;  /* 0x0000030000007947 */ /* 0x000fea0003800000 */
.L_x_8351:
        /* <DEDUP_REMOVED lines=14> */
.L_x_8365:
[----:B------:R-:W-:Y:S05]  /*4220*/  BSYNC B0 ;  /* 0x0000000000007941 */ /* 0x000fea0003800000 */
.L_x_8364:
[----:B------:R-:W-:-:S04]  /*4230*/  F2FP.BF16.PACK_AB R0, RZ, R0 ;  /* 0x00000000ff00723e */ /* 0x000fc800000010ff */
[----:B------:R-:W-:Y:S01]  /*4240*/  PRMT R18, R0, 0x7610, R18 ;  /* 0x0000761000127816 */ /* 0x000fe20000000012 */
[----:B------:R-:W-:Y:S05]  /*4250*/  BRA `(.L_x_8334) ;  /* 0x000001e000007947 */ /* 0x000fea0003800000 */
.L_x_8339:
        /* <DEDUP_REMOVED lines=21> */
.L_x_8363:
[----:B------:R-:W2:Y:S02]  /*43b0*/  LDG.E.64 R2, [R2.64] ;  /* 0x0000002402027981 */ /* 0x000ea4000c1e1b00 */
[----:B--2---:R-:W0:Y:S02]  /*43c0*/  I2F.U64 R0, R2 ;  /* 0x0000000200007312 */ /* 0x004e240000301000 */
[----:B0-----:R-:W-:-:S04]  /*43d0*/  F2FP.BF16.PACK_AB R0, RZ, R0 ;  /* 0x00000000ff00723e */ /* 0x001fc800000010ff */
[----:B------:R-:W-:Y:S01]  /*43e0*/  PRMT R18, R0, 0x7610, R18 ;  /* 0x0000761000127816 */ /* 0x000fe20000000012 */
[----:B------:R-:W-:Y:S05]  /*43f0*/  BRA `(.L_x_8334) ;  /* 0x0000004000007947 */ /* 0x000fea0003800000 */
.L_x_8362:
[----:B------:R-:W2:Y:S02]  /*4400*/  LDG.E R2, [R2.64] ;  /* 0x0000002402027981 */ /* 0x000ea4000c1e1900 */
[----:B--2---:R-:W0:Y:S02]  /*4410*/  I2F.U32 R0, R2 ;  /* 0x0000000200007306 */ /* 0x004e240000201000 */
[----:B0-----:R-:W-:-:S04]  /*4420*/  F2FP.BF16.PACK_AB R0, RZ, R0 ;  /* 0x00000000ff00723e */ /* 0x001fc800000010ff */
[----:B------:R-:W-:Y:S02]  /*4430*/  PRMT R18, R0, 0x7610, R18 ;  /* 0x0000761000127816 */ /* 0x000fe40000000012 */
.L_x_8334:
[----:B------:R-:W-:Y:S05]  /*4440*/  BSYNC B6 ;  /* 0x0000000000067941 */ /* 0x000fea0003800000 */
.L_x_8333:
        /* <DEDUP_REMOVED lines=24> */
[----:B------:R-:W-:Y:S05]  /*45d0*/  CALL.REL.NOINC `($__internal_13_$__cuda_sm3x_div_rn_ftz_f32_slowpath) ;  /* 0x00004f2000007944 */ /* 0x000fea0003c00000 */
[----:B0-----:R-:W-:Y:S02]  /*45e0*/  IMAD.MOV.U32 R2, RZ, RZ, R10 ;  /* 0x000000ffff027224 */ /* 0x001fe400078e000a */
.L_x_8369:
[----:B------:R-:W-:Y:S05]  /*45f0*/  BSYNC B2 ;  /* 0x0000000000027941 */ /* 0x000fea0003800000 */
.L_x_8368:
        /* <DEDUP_REMOVED lines=18> */
.L_x_8371:
[----:B------:R-:W-:Y:S01]  /*4720*/  ISETP.GE.AND P0, PT, R23, RZ, PT ;  /* 0x000000ff1700720c */ /* 0x000fe20003f06270 */
[----:B------:R-:W-:-:S12]  /*4730*/  IMAD.MOV.U32 R3, RZ, RZ, 0x3fd774eb ;  /* 0x3fd774ebff037424 */ /* 0x000fd800078e00ff */
[----:B------:R-:W-:-:S04]  /*4740*/  @P0 FFMA.FTZ R2, R3, 0.93318945169448852539, -R2 ;  /* 0x3f6ee58103020823 */ /* 0x000fc80000010802 */
[----:B------:R-:W-:Y:S02]  /*4750*/  @!P0 FFMA.FTZ R2, R3, 0.93318945169448852539, R2 ;  /* 0x3f6ee58103028823 */ /* 0x000fe40000010002 */
.L_x_8372:
[----:B------:R-:W-:Y:S05]  /*4760*/  BSYNC B0 ;  /* 0x0000000000007941 */ /* 0x000fea0003800000 */
.L_x_8370:
        /* <DEDUP_REMOVED lines=11> */
.L_x_8367:
[----:B------:R-:W-:Y:S05]  /*4820*/  BSYNC B1 ;  /* 0x0000000000017941 */ /* 0x000fea0003800000 */
.L_x_8366:
        /* <DEDUP_REMOVED lines=26> */
.L_x_8376:
[----:B------:R-:W-:Y:S05]  /*49d0*/  BSYNC B2 ;  /* 0x0000000000027941 */ /* 0x000fea0003800000 */
.L_x_8375:
        /* <DEDUP_REMOVED lines=18> */
.L_x_8378:
[----:B------:R-:W-:Y:S01]  /*4b00*/  ISETP.GE.AND P0, PT, R19, RZ, PT ;  /* 0x000000ff1300720c */ /* 0x000fe20003f06270 */
[----:B------:R-:W-:-:S12]  /*4b10*/  IMAD.MOV.U32 R3, RZ, RZ, 0x3fd774eb ;  /* 0x3fd774ebff037424 */ /* 0x000fd800078e00ff */
[----:B------:R-:W-:-:S04]  /*4b20*/  @P0 FFMA.FTZ R2, R3, 0.93318945169448852539, -R2 ;  /* 0x3f6ee58103020823 */ /* 0x000fc80000010802 */
[----:B------:R-:W-:Y:S02]  /*4b30*/  @!P0 FFMA.FTZ R2, R3, 0.93318945169448852539, R2 ;  /* 0x3f6ee58103028823 */ /* 0x000fe40000010002 */
.L_x_8379:
[----:B------:R-:W-:Y:S05]  /*4b40*/  BSYNC B0 ;  /* 0x0000000000007941 */ /* 0x000fea0003800000 */
.L_x_8377:
        /* <DEDUP_REMOVED lines=11> */
.L_x_8374:
[----:B------:R-:W-:Y:S05]  /*4c00*/  BSYNC B1 ;  /* 0x0000000000017941 */ /* 0x000fea0003800000 */
.L_x_8373:
        /* <DEDUP_REMOVED lines=26> */
.L_x_8383:
[----:B------:R-:W-:Y:S05]  /*4db0*/  BSYNC B2 ;  /* 0x0000000000027941 */ /* 0x000fea0003800000 */
.L_x_8382:
        /* <DEDUP_REMOVED lines=18> */
.L_x_8385:
[----:B------:R-:W-:Y:S01]  /*4ee0*/  ISETP.GE.AND P0, PT, R25, RZ, PT ;  /* 0x000000ff1900720c */ /* 0x000fe20003f06270 */
[----:B------:R-:W-:-:S12]  /*4ef0*/  IMAD.MOV.U32 R3, RZ, RZ, 0x3fd774eb ;  /* 0x3fd774ebff037424 */ /* 0x000fd800078e00ff */
[----:B------:R-:W-:-:S04]  /*4f00*/  @P0 FFMA.FTZ R2, R3, 0.93318945169448852539, -R2 ;  /* 0x3f6ee58103020823 */ /* 0x000fc80000010802 */
[----:B------:R-:W-:Y:S02]  /*4f10*/  @!P0 FFMA.FTZ R2, R3, 0.93318945169448852539, R2 ;  /* 0x3f6ee58103028823 */ /* 0x000fe40000010002 */
.L_x_8386:
[----:B------:R-:W-:Y:S05]  /*4f20*/  BSYNC B0 ;  /* 0x0000000000007941 */ /* 0x000fea0003800000 */
.L_x_8384:
        /* <DEDUP_REMOVED lines=11> */
.L_x_8381:
[----:B------:R-:W-:Y:S05]  /*4fe0*/  BSYNC B1 ;  /* 0x0000000000017941 */ /* 0x000fea0003800000 */
.L_x_8380:
        /* <DEDUP_REMOVED lines=23> */
[----:B------:R-:W-:Y:S05]  /*5160*/  CALL.REL.NOINC `($__internal_13_$__cuda_sm3x_div_rn_ftz_f32_slowpath) ;  /* 0x0000439000007944 */ /* 0x000fea0003c00000 */
[----:B0-----:R-:W-:Y:S02]  /*5170*/  IMAD.MOV.U32 R2, RZ, RZ, R10 ;  /* 0x000000ffff027224 */ /* 0x001fe400078e000a */
.L_x_8390:
[----:B------:R-:W-:Y:S05]  /*5180*/  BSYNC B2 ;  /* 0x0000000000027941 */ /* 0x000fea0003800000 */
.L_x_8389:
        /* <DEDUP_REMOVED lines=18> */
.L_x_8392:
[----:B------:R-:W-:Y:S01]  /*52b0*/  ISETP.GE.AND P0, PT, R18, RZ, PT ;  /* 0x000000ff1200720c */ /* 0x000fe20003f06270 */
[----:B------:R-:W-:-:S12]  /*52c0*/  IMAD.MOV.U32 R3, RZ, RZ, 0x3fd774eb ;  /* 0x3fd774ebff037424 */ /* 0x000fd800078e00ff */
[----:B------:R-:W-:-:S04]  /*52d0*/  @P0 FFMA.FTZ R2, R3, 0.93318945169448852539, -R2 ;  /* 0x3f6ee58103020823 */ /* 0x000fc80000010802 */
[----:B------:R-:W-:Y:S02]  /*52e0*/  @!P0 FFMA.FTZ R2, R3, 0.93318945169448852539, R2 ;  /* 0x3f6ee58103028823 */ /* 0x000fe40000010002 */
.L_x_8393:
[----:B------:R-:W-:Y:S05]  /*52f0*/  BSYNC B0 ;  /* 0x0000000000007941 */ /* 0x000fea0003800000 */
.L_x_8391:
        /* <DEDUP_REMOVED lines=11> */
.L_x_8388:
[----:B------:R-:W-:Y:S05]  /*53b0*/  BSYNC B1 ;  /* 0x0000000000017941 */ /* 0x000fea0003800000 */
.L_x_8387:
        /* <DEDUP_REMOVED lines=24> */
.L_x_8399:
[----:B------:R-:W-:Y:S02]  /*5540*/  PRMT R5, RZ, 0x5410, R0 ;  /* 0x00005410ff057816 */ /* 0x000fe40000000000 */
[----:B------:R-:W-:-:S04]  /*5550*/  IADD3 R22, R25, 0x80, RZ ;  /* 0x0000008019167810 */ /* 0x000fc80007ffe0ff */
[----:B------:R-:W0:Y:S02]  /*5560*/  F2I.S64.TRUNC R4, R5 ;  /* 0x0000000500047311 */ /* 0x000e24000020d900 */
[----:B0-----:R0:W-:Y:S01]  /*5570*/  STG.E.U8 [R2.64], R4 ;  /* 0x0000000402007986 */ /* 0x0011e2000c101124 */
[----:B------:R-:W-:Y:S05]  /*5580*/  BRA `(.L_x_8395) ;  /* 0x00000f8000007947 */ /* 0x000fea0003800000 */
.L_x_8398:
        /* <DEDUP_REMOVED lines=11> */
.L_x_8402:
[----:B------:R-:W-:Y:S02]  /*5640*/  PRMT R0, RZ, 0x5410, R0 ;  /* 0x00005410ff007816 */ /* 0x000fe40000000000 */
[----:B------:R-:W-:Y:S02]  /*5650*/  IADD3 R22, R25, 0x80, RZ ;  /* 0x0000008019167810 */ /* 0x000fe40007ffe0ff */
[----:B------:R-:W0:Y:S02]  /*5660*/  F2I.FTZ.TRUNC.NTZ R5, R0 ;  /* 0x0000000000057305 */ /* 0x000e24000021f100 */
[----:B0-----:R0:W-:Y:S01]  /*5670*/  STG.E [R2.64], R5 ;  /* 0x0000000502007986 */ /* 0x0011e2000c101924 */
[----:B------:R-:W-:Y:S05]  /*5680*/  BRA `(.L_x_8395) ;  /* 0x00000e8000007947 */ /* 0x000fea0003800000 */
.L_x_8401:
[----:B------:R-:W-:Y:S02]  /*5690*/  PRMT R0, RZ, 0x5410, R0 ;  /* 0x00005410ff007816 */ /* 0x000fe40000000000 */
[----:B------:R-:W-:-:S02]  /*56a0*/  IADD3 R22, R25, 0x80, RZ ;  /* 0x0000008019167810 */ /* 0x000fc40007ffe0ff */
[----:B------:R-:W0:Y:S02]  /*56b0*/  F2I.FTZ.TRUNC.NTZ R5, R0 ;  /* 0x0000000000057305 */ /* 0x000e24000021f100 */
[----:B0-----:R0:W-:Y:S01]  /*56c0*/  STG.E.U16 [R2.64], R5 ;  /* 0x0000000502007986 */ /* 0x0011e2000c101524 */
[----:B------:R-:W-:Y:S05]  /*56d0*/  BRA `(.L_x_8395) ;  /* 0x00000e3000007947 */ /* 0x000fea0003800000 */
.L_x_8397:
        /* <DEDUP_REMOVED lines=10> */
.L_x_8404:
[----:B------:R-:W-:Y:S02]  /*5780*/  PRMT R0, RZ, 0x5410, R0 ;  /* 0x00005410ff007816 */ /* 0x000fe40000000000 */
[----:B------:R-:W-:Y:S02]  /*5790*/  IADD3 R22, R25, 0x80, RZ ;  /* 0x0000008019167810 */ /* 0x000fe40007ffe0ff */
[----:B------:R-:W-:-:S05]  /*57a0*/  F2FP.PACK_AB R0, RZ, R0 ;  /* 0x00000000ff00723e */ /* 0x000fca00000000ff */
[----:B------:R0:W-:Y:S01]  /*57b0*/  STG.E.U16 [R2.64], R0 ;  /* 0x0000000002007986 */ /* 0x0001e2000c101524 */
[----:B------:R-:W-:Y:S05]  /*57c0*/  BRA `(.L_x_8395) ;  /* 0x00000d4000007947 */ /* 0x000fea0003800000 */
.L_x_8403:
        /* <DEDUP_REMOVED lines=11> */
.L_x_8406:
[----:B------:R-:W-:Y:S02]  /*5880*/  PRMT R0, RZ, 0x5410, R0 ;  /* 0x00005410ff007816 */ /* 0x000fe40000000000 */
[----:B------:R-:W-:Y:S02]  /*5890*/  IADD3 R22, R25, 0x80, RZ ;  /* 0x0000008019167810 */ /* 0x000fe40007ffe0ff */
[----:B------:R-:W-:-:S04]  /*58a0*/  F2FP.PACK_AB R5, RZ, R0 ;  /* 0x00000000ff05723e */ /* 0x000fc800000000ff */
[----:B------:R-:W-:-:S05]  /*58b0*/  PRMT R5, R5, 0x5410, RZ ;  /* 0x0000541005057816 */ /* 0x000fca00000000ff */
[----:B------:R0:W-:Y:S01]  /*58c0*/  STG.E [R2.64], R5 ;  /* 0x0000000502007986 */ /* 0x0001e2000c101924 */
[----:B------:R-:W-:Y:S05]  /*58d0*/  BRA `(.L_x_8395) ;  /* 0x00000c3000007947 */ /* 0x000fea0003800000 */
.L_x_8405:
[----:B------:R-:W-:Y:S02]  /*58e0*/  PRMT R4, RZ, 0x5410, R0 ;  /* 0x00005410ff047816 */ /* 0x000fe40000000000 */
[----:B------:R-:W-:-:S03]  /*58f0*/  IADD3 R22, R25, 0x80, RZ ;  /* 0x0000008019167810 */ /* 0x000fc60007ffe0ff */
[----:B------:R-:W-:-:S06]  /*5900*/  FMUL.FTZ R4, R4, 1 ;  /* 0x3f80000004047820 */ /* 0x000fcc0000410000 */
[----:B------:R-:W0:Y:S02]  /*5910*/  F2F.F64.F32 R4, R4 ;  /* 0x0000000400047310 */ /* 0x000e240000201800 */
[----:B0-----:R0:W-:Y:S01]  /*5920*/  STG.E.64 [R2.64], R4 ;  /* 0x0000000402007986 */ /* 0x0011e2000c101b24 */
[----:B------:R-:W-:Y:S05]  /*5930*/  BRA `(.L_x_8395) ;  /* 0x00000bd000007947 */ /* 0x000fea0003800000 */
.L_x_8396:
        /* <DEDUP_REMOVED lines=14> */
.L_x_8409:
[----:B------:R-:W-:Y:S01]  /*5a20*/  PRMT R0, RZ, 0x5410, R0 ;  /* 0x00005410ff007816 */ /* 0x000fe20000000000 */
[----:B------:R-:W-:Y:S01]  /*5a30*/  CS2R R6, SRZ ;  /* 0x0000000000067805 */ /* 0x000fe2000001ff00 */
[----:B------:R-:W-:-:S03]  /*5a40*/  IADD3 R22, R25, 0x80, RZ ;  /* 0x0000008019167810 */ /* 0x000fc60007ffe0ff */
[----:B------:R-:W-:-:S04]  /*5a50*/  FMUL.FTZ R0, R0, 1 ;  /* 0x3f80000000007820 */ /* 0x000fc80000410000 */
[----:B------:R-:W0:Y:S02]  /*5a60*/  F2F.F64.F32 R4, R0 ;  /* 0x0000000000047310 */ /* 0x000e240000201800 */
[----:B0-----:R0:W-:Y:S01]  /*5a70*/  STG.E.128 [R2.64], R4 ;  /* 0x0000000402007986 */ /* 0x0011e2000c101d24 */
[----:B------:R-:W-:Y:S05]  /*5a80*/  BRA `(.L_x_8395) ;  /* 0x00000a8000007947 */ /* 0x000fea0003800000 */
.L_x_8408:
        /* <DEDUP_REMOVED lines=21> */
.L_x_8413:
[----:B------:R-:W-:Y:S05]  /*5be0*/  BSYNC B0 ;  /* 0x0000000000007941 */ /* 0x000fea0003800000 */
.L_x_8412:
[----:B------:R-:W-:Y:S02]  /*5bf0*/  LOP3.LUT R5, R0, R5, RZ, 0xfc, !PT ;  /* 0x0000000500057212 */ /* 0x000fe400078efcff */
[----:B------:R-:W-:-:S03]  /*5c00*/  IADD3 R22, R25, 0x80, RZ ;  /* 0x0000008019167810 */ /* 0x000fc60007ffe0ff */
[----:B------:R0:W-:Y:S01]  /*5c10*/  STG.E.U8 [R2.64], R5 ;  /* 0x0000000502007986 */ /* 0x0001e2000c101124 */
[----:B------:R-:W-:Y:S05]  /*5c20*/  BRA `(.L_x_8395) ;  /* 0x000008e000007947 */ /* 0x000fea0003800000 */
.L_x_8411:
        /* <DEDUP_REMOVED lines=13> */
.L_x_8415:
[----:B------:R-:W-:Y:S01]  /*5d00*/  IMAD.MOV.U32 R0, RZ, RZ, 0x7f ;  /* 0x0000007fff007424 */ /* 0x000fe200078e00ff */
[----:B------:R-:W-:-:S04]  /*5d10*/  ISETP.GT.U32.AND P0, PT, R4, 0x7f800000, PT ;  /* 0x7f8000000400780c */ /* 0x000fc80003f04070 */
[----:B------:R-:W-:-:S04]  /*5d20*/  SEL R0, R0, 0x7c, P0 ;  /* 0x0000007c00007807 */ /* 0x000fc80000000000 */
.L_x_8416:
[----:B------:R-:W-:Y:S05]  /*5d30*/  BSYNC B0 ;  /* 0x0000000000007941 */ /* 0x000fea0003800000 */
.L_x_8414:
[----:B------:R-:W-:Y:S02]  /*5d40*/  LOP3.LUT R4, R5, 0x80000000, RZ, 0xc0, !PT ;  /* 0x8000000005047812 */ /* 0x000fe400078ec0ff */
[----:B------:R-:W-:Y:S02]  /*5d50*/  IADD3 R22, R25, 0x80, RZ ;  /* 0x0000008019167810 */ /* 0x000fe40007ffe0ff */
[----:B------:R-:W-:-:S04]  /*5d60*/  SHF.R.U32.HI R5, RZ, 0x18, R4 ;  /* 0x00000018ff057819 */ /* 0x000fc80000011604 */
[----:B------:R-:W-:-:S05]  /*5d70*/  LOP3.LUT R5, R0, R5, RZ, 0xfc, !PT ;  /* 0x0000000500057212 */ /* 0x000fca00078efcff */
[----:B------:R0:W-:Y:S01]  /*5d80*/  STG.E.U8 [R2.64], R5 ;  /* 0x0000000502007986 */ /* 0x0001e2000c101124 */
[----:B------:R-:W-:Y:S05]  /*5d90*/  BRA `(.L_x_8395) ;  /* 0x0000077000007947 */ /* 0x000fea0003800000 */
.L_x_8410:
[----:B------:R0:W-:Y:S01]  /*5da0*/  STG.E.U16 [R2.64], R0 ;  /* 0x0000000002007986 */ /* 0x0001e2000c101524 */
[----:B------:R-:W-:Y:S01]  /*5db0*/  IADD3 R22, R25, 0x80, RZ ;  /* 0x0000008019167810 */ /* 0x000fe20007ffe0ff */
[----:B------:R-:W-:Y:S05]  /*5dc0*/  BRA `(.L_x_8395) ;  /* 0x0000074000007947 */ /* 0x000fea0003800000 */
.L_x_8407:
        /* <DEDUP_REMOVED lines=13> */
.L_x_8419:
        /* <DEDUP_REMOVED lines=17> */
.L_x_8422:
[----:B------:R-:W-:-:S04]  /*5fb0*/  LOP3.LUT R0, R7, 0x80000000, RZ, 0xc0, !PT ;  /* 0x8000000007007812 */ /* 0x000fc800078ec0ff */
[----:B------:R-:W-:-:S04]  /*5fc0*/  SHF.R.U32.HI R5, RZ, 0x18, R0 ;  /* 0x00000018ff057819 */ /* 0x000fc80000011600 */
[----:B------:R-:W-:-:S04]  /*5fd0*/  LOP3.LUT R4, R4, R5, RZ, 0xfc, !PT ;  /* 0x0000000504047212 */ /* 0x000fc800078efcff */
[----:B------:R-:W-:Y:S02]  /*5fe0*/  PRMT R0, R4, 0x7610, R0 ;  /* 0x0000761004007816 */ /* 0x000fe40000000000 */
.L_x_8421:
[----:B------:R-:W-:Y:S05]  /*5ff0*/  BSYNC B0 ;  /* 0x0000000000007941 */ /* 0x000fea0003800000 */
.L_x_8420:
[----:B------:R0:W-:Y:S01]  /*6000*/  STG.E.U8 [R2.64], R0 ;  /* 0x0000000002007986 */ /* 0x0001e2000c101124 */
[----:B------:R-:W-:Y:S01]  /*6010*/  IADD3 R22, R25, 0x80, RZ ;  /* 0x0000008019167810 */ /* 0x000fe20007ffe0ff */
[----:B------:R-:W-:Y:S05]  /*6020*/  BRA `(.L_x_8395) ;  /* 0x000004e000007947 */ /* 0x000fea0003800000 */
.L_x_8418:
        /* <DEDUP_REMOVED lines=17> */
.L_x_8425:
[----:B------:R-:W-:-:S04]  /*6140*/  LOP3.LUT R0, R7, 0x80000000, RZ, 0xc0, !PT ;  /* 0x8000000007007812 */ /* 0x000fc800078ec0ff */
[----:B------:R-:W-:-:S04]  /*6150*/  SHF.R.U32.HI R5, RZ, 0x18, R0 ;  /* 0x00000018ff057819 */ /* 0x000fc80000011600 */
[----:B------:R-:W-:-:S04]  /*6160*/  LOP3.LUT R4, R4, R5, RZ, 0xfc, !PT ;  /* 0x0000000504047212 */ /* 0x000fc800078efcff */
[----:B------:R-:W-:Y:S02]  /*6170*/  PRMT R0, R4, 0x7610, R0 ;  /* 0x0000761004007816 */ /* 0x000fe40000000000 */
.L_x_8424:
[----:B------:R-:W-:Y:S05]  /*6180*/  BSYNC B0 ;  /* 0x0000000000007941 */ /* 0x000fea0003800000 */
.L_x_8423:
[----:B------:R0:W-:Y:S01]  /*6190*/  STG.E.U8 [R2.64], R0 ;  /* 0x0000000002007986 */ /* 0x0001e2000c101124 */
[----:B------:R-:W-:Y:S01]  /*61a0*/  IADD3 R22, R25, 0x80, RZ ;  /* 0x0000008019167810 */ /* 0x000fe20007ffe0ff */
[----:B------:R-:W-:Y:S05]  /*61b0*/  BRA `(.L_x_8395) ;  /* 0x0000035000007947 */ /* 0x000fea0003800000 */
.L_x_8417:
        /* <DEDUP_REMOVED lines=23> */
.L_x_8400:
        /* <DEDUP_REMOVED lines=21> */
.L_x_8427:
[----:B------:R-:W-:Y:S02]  /*6480*/  PRMT R4, RZ, 0x5410, R0 ;  /* 0x00005410ff047816 */ /* 0x000fe40000000000 */
[----:B------:R-:W-:-:S04]  /*6490*/  IADD3 R22, R25, 0x80, RZ ;  /* 0x0000008019167810 */ /* 0x000fc80007ffe0ff */
[----:B------:R-:W0:Y:S02]  /*64a0*/  F2I.U64.TRUNC R4, R4 ;  /* 0x0000000400047311 */ /* 0x000e24000020d800 */
[----:B0-----:R0:W-:Y:S01]  /*64b0*/  STG.E.64 [R2.64], R4 ;  /* 0x0000000402007986 */ /* 0x0011e2000c101b24 */
[----:B------:R-:W-:Y:S05]  /*64c0*/  BRA `(.L_x_8395) ;  /* 0x0000004000007947 */ /* 0x000fea0003800000 */
.L_x_8426:
[----:B------:R-:W-:Y:S02]  /*64d0*/  PRMT R0, RZ, 0x5410, R0 ;  /* 0x00005410ff007816 */ /* 0x000fe40000000000 */
[----:B------:R-:W-:Y:S02]  /*64e0*/  IADD3 R22, R25, 0x80, RZ ;  /* 0x0000008019167810 */ /* 0x000fe40007ffe0ff */
[----:B------:R-:W0:Y:S02]  /*64f0*/  F2I.FTZ.U32.TRUNC.NTZ R5, R0 ;  /* 0x0000000000057305 */ /* 0x000e24000021f000 */
[----:B0-----:R0:W-:Y:S03]  /*6500*/  STG.E [R2.64], R5 ;  /* 0x0000000502007986 */ /* 0x0011e6000c101924 */
.L_x_8395:
[----:B------:R-:W-:Y:S05]  /*6510*/  BSYNC B6 ;  /* 0x0000000000067941 */ /* 0x000fea0003800000 */
.L_x_8394:
        /* <DEDUP_REMOVED lines=23> */
.L_x_8433:
[----:B------:R-:W-:-:S06]  /*6690*/  PRMT R5, RZ, 0x5410, R24 ;  /* 0x00005410ff057816 */ /* 0x000fcc0000000018 */
[----:B------:R-:W0:Y:S02]  /*66a0*/  F2I.S64.TRUNC R4, R5 ;  /* 0x0000000500047311 */ /* 0x000e24000020d900 */
[----:B0-----:R0:W-:Y:S01]  /*66b0*/  STG.E.U8 [R2.64], R4 ;  /* 0x0000000402007986 */ /* 0x0011e2000c101124 */
[----:B------:R-:W-:Y:S05]  /*66c0*/  BRA `(.L_x_8435) ;  /* 0x00000e4000007947 */ /* 0x000fea0003800000 */
.L_x_8432:
        /* <DEDUP_REMOVED lines=10> */
.L_x_8437:
[----:B------:R-:W-:-:S04]  /*6770*/  PRMT R24, RZ, 0x5410, R24 ;  /* 0x00005410ff187816 */ /* 0x000fc80000000018 */
[----:B------:R-:W0:Y:S02]  /*6780*/  F2I.FTZ.TRUNC.NTZ R5, R24 ;  /* 0x0000001800057305 */ /* 0x000e24000021f100 */
[----:B0-----:R0:W-:Y:S01]  /*6790*/  STG.E [R2.64], R5 ;  /* 0x0000000502007986 */ /* 0x0011e2000c101924 */
[----:B------:R-:W-:Y:S05]  /*67a0*/  BRA `(.L_x_8435) ;  /* 0x00000d6000007947 */ /* 0x000fea0003800000 */
.L_x_8436:
[----:B------:R-:W-:-:S04]  /*67b0*/  PRMT R24, RZ, 0x5410, R24 ;  /* 0x00005410ff187816 */ /* 0x000fc80000000018 */
[----:B------:R-:W0:Y:S02]  /*67c0*/  F2I.FTZ.TRUNC.NTZ R5, R24 ;  /* 0x0000001800057305 */ /* 0x000e24000021f100 */
[----:B0-----:R0:W-:Y:S01]  /*67d0*/  STG.E.U16 [R2.64], R5 ;  /* 0x0000000502007986 */ /* 0x0011e2000c101524 */
[----:B------:R-:W-:Y:S05]  /*67e0*/  BRA `(.L_x_8435) ;  /* 0x00000d2000007947 */ /* 0x000fea0003800000 */
.L_x_8431:
        /* <DEDUP_REMOVED lines=9> */
.L_x_8439:
[----:B------:R-:W-:-:S04]  /*6880*/  PRMT R0, RZ, 0x5410, R24 ;  /* 0x00005410ff007816 */ /* 0x000fc80000000018 */
[----:B------:R-:W-:-:S05]  /*6890*/  F2FP.PACK_AB R0, RZ, R0 ;  /* 0x00000000ff00723e */ /* 0x000fca00000000ff */
[----:B------:R0:W-:Y:S01]  /*68a0*/  STG.E.U16 [R2.64], R0 ;  /* 0x0000000002007986 */ /* 0x0001e2000c101524 */
[----:B------:R-:W-:Y:S05]  /*68b0*/  BRA `(.L_x_8435) ;  /* 0x00000c5000007947 */ /* 0x000fea0003800000 */
.L_x_8438:
        /* <DEDUP_REMOVED lines=10> */
.L_x_8441:
[----:B------:R-:W-:-:S04]  /*6960*/  PRMT R24, RZ, 0x5410, R24 ;  /* 0x00005410ff187816 */ /* 0x000fc80000000018 */
[----:B------:R-:W-:-:S04]  /*6970*/  F2FP.PACK_AB R5, RZ, R24 ;  /* 0x00000018ff05723e */ /* 0x000fc800000000ff */
[----:B------:R-:W-:-:S05]  /*6980*/  PRMT R5, R5, 0x5410, RZ ;  /* 0x0000541005057816 */ /* 0x000fca00000000ff */
[----:B------:R0:W-:Y:S01]  /*6990*/  STG.E [R2.64], R5 ;  /* 0x0000000502007986 */ /* 0x0001e2000c101924 */
[----:B------:R-:W-:Y:S05]  /*69a0*/  BRA `(.L_x_8435) ;  /* 0x00000b6000007947 */ /* 0x000fea0003800000 */
.L_x_8440:
[----:B------:R-:W-:-:S05]  /*69b0*/  PRMT R4, RZ, 0x5410, R24 ;  /* 0x00005410ff047816 */ /* 0x000fca0000000018 */
[----:B------:R-:W-:-:S06]  /*69c0*/  FMUL.FTZ R4, R4, 1 ;  /* 0x3f80000004047820 */ /* 0x000fcc0000410000 */
[----:B------:R-:W0:Y:S02]  /*69d0*/  F2F.F64.F32 R4, R4 ;  /* 0x0000000400047310 */ /* 0x000e240000201800 */
[----:B0-----:R0:W-:Y:S01]  /*69e0*/  STG.E.64 [R2.64], R4 ;  /* 0x0000000402007986 */ /* 0x0011e2000c101b24 */
[----:B------:R-:W-:Y:S05]  /*69f0*/  BRA `(.L_x_8435) ;  /* 0x00000b1000007947 */ /* 0x000fea0003800000 */
.L_x_8430:
        /* <DEDUP_REMOVED lines=13> */
.L_x_8444:
[----:B------:R-:W-:Y:S01]  /*6ad0*/  PRMT R24, RZ, 0x5410, R24 ;  /* 0x00005410ff187816 */ /* 0x000fe20000000018 */
[----:B------:R-:W-:-:S04]  /*6ae0*/  CS2R R6, SRZ ;  /* 0x0000000000067805 */ /* 0x000fc8000001ff00 */
[----:B------:R-:W-:-:S06]  /*6af0*/  FMUL.FTZ R4, R24, 1 ;  /* 0x3f80000018047820 */ /* 0x000fcc0000410000 */
[----:B------:R-:W0:Y:S02]  /*6b00*/  F2F.F64.F32 R4, R4 ;  /* 0x0000000400047310 */ /* 0x000e240000201800 */
[----:B0-----:R0:W-:Y:S01]  /*6b10*/  STG.E.128 [R2.64], R4 ;  /* 0x0000000402007986 */ /* 0x0011e2000c101d24 */
[----:B------:R-:W-:Y:S05]  /*6b20*/  BRA `(.L_x_8435) ;  /* 0x000009e000007947 */ /* 0x000fea0003800000 */
.L_x_8443:
        /* <DEDUP_REMOVED lines=21> */
.L_x_8448:
[----:B------:R-:W-:Y:S05]  /*6c80*/  BSYNC B0 ;  /* 0x0000000000007941 */ /* 0x000fea0003800000 */
.L_x_8447:
[----:B------:R-:W-:-:S05]  /*6c90*/  LOP3.LUT R5, R0, R5, RZ, 0xfc, !PT ;  /* 0x0000000500057212 */ /* 0x000fca00078efcff */
[----:B------:R0:W-:Y:S01]  /*6ca0*/  STG.E.U8 [R2.64], R5 ;  /* 0x0000000502007986 */ /* 0x0001e2000c101124 */
[----:B------:R-:W-:Y:S05]  /*6cb0*/  BRA `(.L_x_8435) ;  /* 0x0000085000007947 */ /* 0x000fea0003800000 */
.L_x_8446:
        /* <DEDUP_REMOVED lines=13> */
.L_x_8450:
[----:B------:R-:W-:Y:S01]  /*6d90*/  IMAD.MOV.U32 R0, RZ, RZ, 0x7f ;  /* 0x0000007fff007424 */ /* 0x000fe200078e00ff */
[----:B------:R-:W-:-:S04]  /*6da0*/  ISETP.GT.U32.AND P0, PT, R4, 0x7f800000, PT ;  /* 0x7f8000000400780c */ /* 0x000fc80003f04070 */
[----:B------:R-:W-:-:S04]  /*6db0*/  SEL R0, R0, 0x7c, P0 ;  /* 0x0000007c00007807 */ /* 0x000fc80000000000 */
.L_x_8451:
[----:B------:R-:W-:Y:S05]  /*6dc0*/  BSYNC B0 ;  /* 0x0000000000007941 */ /* 0x000fea0003800000 */
.L_x_8449:
[----:B------:R-:W-:-:S04]  /*6dd0*/  LOP3.LUT R4, R5, 0x80000000, RZ, 0xc0, !PT ;  /* 0x8000000005047812 */ /* 0x000fc800078ec0ff */
[----:B------:R-:W-:-:S04]  /*6de0*/  SHF.R.U32.HI R5, RZ, 0x18, R4 ;  /* 0x00000018ff057819 */ /* 0x000fc80000011604 */
[----:B------:R-:W-:-:S05]  /*6df0*/  LOP3.LUT R5, R0, R5, RZ, 0xfc, !PT ;  /* 0x0000000500057212 */ /* 0x000fca00078efcff */
[----:B------:R0:W-:Y:S01]  /*6e00*/  STG.E.U8 [R2.64], R5 ;  /* 0x0000000502007986 */ /* 0x0001e2000c101124 */
[----:B------:R-:W-:Y:S05]  /*6e10*/  BRA `(.L_x_8435) ;  /* 0x000006f000007947 */ /* 0x000fea0003800000 */
.L_x_8445:
[----:B------:R0:W-:Y:S01]  /*6e20*/  STG.E.U16 [R2.64], R24 ;  /* 0x0000001802007986 */ /* 0x0001e2000c101524 */
[----:B------:R-:W-:Y:S05]  /*6e30*/  BRA `(.L_x_8435) ;  /* 0x000006d000007947 */ /* 0x000fea0003800000 */
.L_x_8442:
        /* <DEDUP_REMOVED lines=12> */
.L_x_8454:
        /* <DEDUP_REMOVED lines=17> */
.L_x_8457:
[----:B------:R-:W-:-:S04]  /*7010*/  LOP3.LUT R0, R7, 0x80000000, RZ, 0xc0, !PT ;  /* 0x8000000007007812 */ /* 0x000fc800078ec0ff */
[----:B------:R-:W-:-:S04]  /*7020*/  SHF.R.U32.HI R5, RZ, 0x18, R0 ;  /* 0x00000018ff057819 */ /* 0x000fc80000011600 */
[----:B------:R-:W-:-:S04]  /*7030*/  LOP3.LUT R4, R4, R5, RZ, 0xfc, !PT ;  /* 0x0000000504047212 */ /* 0x000fc800078efcff */
[----:B------:R-:W-:Y:S02]  /*7040*/  PRMT R0, R4, 0x7610, R0 ;  /* 0x0000761004007816 */ /* 0x000fe40000000000 */
.L_x_8456:
[----:B------:R-:W-:Y:S05]  /*7050*/  BSYNC B0 ;  /* 0x0000000000007941 */ /* 0x000fea0003800000 */
.L_x_8455:
[----:B------:R0:W-:Y:S01]  /*7060*/  STG.E.U8 [R2.64], R0 ;  /* 0x0000000002007986 */ /* 0x0001e2000c101124 */
[----:B------:R-:W-:Y:S05]  /*7070*/  BRA `(.L_x_8435) ;  /* 0x0000049000007947 */ /* 0x000fea0003800000 */
.L_x_8453:
        /* <DEDUP_REMOVED lines=17> */
.L_x_8460:
[----:B------:R-:W-:-:S04]  /*7190*/  LOP3.LUT R0, R7, 0x80000000, RZ, 0xc0, !PT ;  /* 0x8000000007007812 */ /* 0x000fc800078ec0ff */
[----:B------:R-:W-:-:S04]  /*71a0*/  SHF.R.U32.HI R5, RZ, 0x18, R0 ;  /* 0x00000018ff057819 */ /* 0x000fc80000011600 */
[----:B------:R-:W-:-:S04]  /*71b0*/  LOP3.LUT R4, R4, R5, RZ, 0xfc, !PT ;  /* 0x0000000504047212 */ /* 0x000fc800078efcff */
[----:B------:R-:W-:Y:S02]  /*71c0*/  PRMT R0, R4, 0x7610, R0 ;  /* 0x0000761004007816 */ /* 0x000fe40000000000 */
.L_x_8459:
[----:B------:R-:W-:Y:S05]  /*71d0*/  BSYNC B0 ;  /* 0x0000000000007941 */ /* 0x000fea0003800000 */
.L_x_8458:
[----:B------:R0:W-:Y:S01]  /*71e0*/  STG.E.U8 [R2.64], R0 ;  /* 0x0000000002007986 */ /* 0x0001e2000c101124 */
[----:B------:R-:W-:Y:S05]  /*71f0*/  BRA `(.L_x_8435) ;  /* 0x0000031000007947 */ /* 0x000fea0003800000 */
.L_x_8452:
        /* <DEDUP_REMOVED lines=22> */
.L_x_8434:
        /* <DEDUP_REMOVED lines=20> */
.L_x_8462:
[----:B------:R-:W-:-:S06]  /*74a0*/  PRMT R4, RZ, 0x5410, R24 ;  /* 0x00005410ff047816 */ /* 0x000fcc0000000018 */
[----:B------:R-:W0:Y:S02]  /*74b0*/  F2I.U64.TRUNC R4, R4 ;  /* 0x0000000400047311 */ /* 0x000e24000020d800 */
[----:B0-----:R0:W-:Y:S01]  /*74c0*/  STG.E.64 [R2.64], R4 ;  /* 0x0000000402007986 */ /* 0x0011e2000c101b24 */
[----:B------:R-:W-:Y:S05]  /*74d0*/  BRA `(.L_x_8435) ;  /* 0x0000003000007947 */ /* 0x000fea0003800000 */
.L_x_8461:
[----:B------:R-:W-:-:S04]  /*74e0*/  PRMT R24, RZ, 0x5410, R24 ;  /* 0x00005410ff187816 */ /* 0x000fc80000000018 */
[----:B------:R-:W0:Y:S02]  /*74f0*/  F2I.FTZ.U32.TRUNC.NTZ R5, R24 ;  /* 0x0000001800057305 */ /* 0x000e24000021f000 */
[----:B0-----:R0:W-:Y:S02]  /*7500*/  STG.E [R2.64], R5 ;  /* 0x0000000502007986 */ /* 0x0011e4000c101924 */
.L_x_8435:
        /* <DEDUP_REMOVED lines=23> */
.L_x_8466:
[----:B------:R-:W-:-:S06]  /*7680*/  PRMT R5, RZ, 0x5410, R23 ;  /* 0x00005410ff057816 */ /* 0x000fcc0000000017 */
[----:B------:R-:W0:Y:S02]  /*7690*/  F2I.S64.TRUNC R4, R5 ;  /* 0x0000000500047311 */ /* 0x000e24000020d900 */
[----:B0-----:R0:W-:Y:S01]  /*76a0*/  STG.E.U8 [R2.64], R4 ;  /* 0x0000000402007986 */ /* 0x0011e2000c101124 */
[----:B------:R-:W-:Y:S05]  /*76b0*/  BRA `(.L_x_8468) ;  /* 0x00000e4000007947 */ /* 0x000fea0003800000 */
.L_x_8465:
        /* <DEDUP_REMOVED lines=10> */
.L_x_8470:
[----:B------:R-:W-:-:S06]  /*7760*/  PRMT R23, RZ, 0x5410, R23 ;  /* 0x00005410ff177816 */ /* 0x000fcc0000000017 */
[----:B------:R-:W0:Y:S02]  /*7770*/  F2I.FTZ.TRUNC.NTZ R23, R23 ;  /* 0x0000001700177305 */ /* 0x000e24000021f100 */
[----:B0-----:R0:W-:Y:S01]  /*7780*/  STG.E [R2.64], R23 ;  /* 0x0000001702007986 */ /* 0x0011e2000c101924 */
[----:B------:R-:W-:Y:S05]  /*7790*/  BRA `(.L_x_8468) ;  /* 0x00000d6000007947 */ /* 0x000fea0003800000 */
.L_x_8469:
[----:B------:R-:W-:-:S06]  /*77a0*/  PRMT R23, RZ, 0x5410, R23 ;  /* 0x00005410ff177816 */ /* 0x000fcc0000000017 */
[----:B------:R-:W0:Y:S02]  /*77b0*/  F2I.FTZ.TRUNC.NTZ R23, R23 ;  /* 0x0000001700177305 */ /* 0x000e24000021f100 */
[----:B0-----:R0:W-:Y:S01]  /*77c0*/  STG.E.U16 [R2.64], R23 ;  /* 0x0000001702007986 */ /* 0x0011e2000c101524 */
[----:B------:R-:W-:Y:S05]  /*77d0*/  BRA `(.L_x_8468) ;  /* 0x00000d2000007947 */ /* 0x000fea0003800000 */
.L_x_8464:
        /* <DEDUP_REMOVED lines=9> */
.L_x_8472:
[----:B------:R-:W-:-:S04]  /*7870*/  PRMT R0, RZ, 0x5410, R23 ;  /* 0x00005410ff007816 */ /* 0x000fc80000000017 */
[----:B------:R-:W-:-:S05]  /*7880*/  F2FP.PACK_AB R0, RZ, R0 ;  /* 0x00000000ff00723e */ /* 0x000fca00000000ff */
[----:B------:R0:W-:Y:S01]  /*7890*/  STG.E.U16 [R2.64], R0 ;  /* 0x0000000002007986 */ /* 0x0001e2000c101524 */
[----:B------:R-:W-:Y:S05]  /*78a0*/  BRA `(.L_x_8468) ;  /* 0x00000c5000007947 */ /* 0x000fea0003800000 */
.L_x_8471:
        /* <DEDUP_REMOVED lines=10> */
.L_x_8474:
[----:B------:R-:W-:-:S04]  /*7950*/  PRMT R23, RZ, 0x5410, R23 ;  /* 0x00005410ff177816 */ /* 0x000fc80000000017 */
[----:B------:R-:W-:-:S04]  /*7960*/  F2FP.PACK_AB R5, RZ, R23 ;  /* 0x00000017ff05723e */ /* 0x000fc800000000ff */
[----:B------:R-:W-:-:S05]  /*7970*/  PRMT R5, R5, 0x5410, RZ ;  /* 0x0000541005057816 */ /* 0x000fca00000000ff */
[----:B------:R0:W-:Y:S01]  /*7980*/  STG.E [R2.64], R5 ;  /* 0x0000000502007986 */ /* 0x0001e2000c101924 */
[----:B------:R-:W-:Y:S05]  /*7990*/  BRA `(.L_x_8468) ;  /* 0x00000b6000007947 */ /* 0x000fea0003800000 */
.L_x_8473:
[----:B------:R-:W-:-:S05]  /*79a0*/  PRMT R4, RZ, 0x5410, R23 ;  /* 0x00005410ff047816 */ /* 0x000fca0000000017 */
[----:B------:R-:W-:-:S06]  /*79b0*/  FMUL.FTZ R4, R4, 1 ;  /* 0x3f80000004047820 */ /* 0x000fcc0000410000 */
[----:B------:R-:W0:Y:S02]  /*79c0*/  F2F.F64.F32 R4, R4 ;  /* 0x0000000400047310 */ /* 0x000e240000201800 */
[----:B0-----:R0:W-:Y:S01]  /*79d0*/  STG.E.64 [R2.64], R4 ;  /* 0x0000000402007986 */ /* 0x0011e2000c101b24 */
[----:B------:R-:W-:Y:S05]  /*79e0*/  BRA `(.L_x_8468) ;  /* 0x00000b1000007947 */ /* 0x000fea0003800000 */
.L_x_8463:
        /* <DEDUP_REMOVED lines=13> */
.L_x_8477:
[----:B------:R-:W-:Y:S01]  /*7ac0*/  PRMT R23, RZ, 0x5410, R23 ;  /* 0x00005410ff177816 */ /* 0x000fe20000000017 */
[----:B------:R-:W-:-:S04]  /*7ad0*/  CS2R R6, SRZ ;  /* 0x0000000000067805 */ /* 0x000fc8000001ff00 */
[----:B------:R-:W-:-:S06]  /*7ae0*/  FMUL.FTZ R4, R23, 1 ;  /* 0x3f80000017047820 */ /* 0x000fcc0000410000 */
[----:B------:R-:W0:Y:S02]  /*7af0*/  F2F.F64.F32 R4, R4 ;  /* 0x0000000400047310 */ /* 0x000e240000201800 */
[----:B0-----:R0:W-:Y:S01]  /*7b00*/  STG.E.128 [R2.64], R4 ;  /* 0x0000000402007986 */ /* 0x0011e2000c101d24 */
[----:B------:R-:W-:Y:S05]  /*7b10*/  BRA `(.L_x_8468) ;  /* 0x000009e000007947 */ /* 0x000fea0003800000 */
.L_x_8476:
        /* <DEDUP_REMOVED lines=21> */
.L_x_8481:
[----:B------:R-:W-:Y:S05]  /*7c70*/  BSYNC B0 ;  /* 0x0000000000007941 */ /* 0x000fea0003800000 */
.L_x_8480:
[----:B------:R-:W-:-:S05]  /*7c80*/  LOP3.LUT R5, R0, R5, RZ, 0xfc, !PT ;  /* 0x0000000500057212 */ /* 0x000fca00078efcff */
[----:B------:R0:W-:Y:S01]  /*7c90*/  STG.E.U8 [R2.64], R5 ;  /* 0x0000000502007986 */ /* 0x0001e2000c101124 */
[----:B------:R-:W-:Y:S05]  /*7ca0*/  BRA `(.L_x_8468) ;  /* 0x0000085000007947 */ /* 0x000fea0003800000 */
.L_x_8479:
        /* <DEDUP_REMOVED lines=13> */
.L_x_8483:
[----:B------:R-:W-:Y:S01]  /*7d80*/  IMAD.MOV.U32 R0, RZ, RZ, 0x7f ;  /* 0x0000007fff007424 */ /* 0x000fe200078e00ff */
[----:B------:R-:W-:-:S04]  /*7d90*/  ISETP.GT.U32.AND P0, PT, R4, 0x7f800000, PT ;  /* 0x7f8000000400780c */ /* 0x000fc80003f04070 */
[----:B------:R-:W-:-:S04]  /*7da0*/  SEL R0, R0, 0x7c, P0 ;  /* 0x0000007c00007807 */ /* 0x000fc80000000000 */
.L_x_8484:
[----:B------:R-:W-:Y:S05]  /*7db0*/  BSYNC B0 ;  /* 0x0000000000007941 */ /* 0x000fea0003800000 */
.L_x_8482:
[----:B------:R-:W-:-:S04]  /*7dc0*/  LOP3.LUT R4, R23, 0x80000000, RZ, 0xc0, !PT ;  /* 0x8000000017047812 */ /* 0x000fc800078ec0ff */
[----:B------:R-:W-:-:S04]  /*7dd0*/  SHF.R.U32.HI R5, RZ, 0x18, R4 ;  /* 0x00000018ff057819 */ /* 0x000fc80000011604 */
[----:B------:R-:W-:-:S05]  /*7de0*/  LOP3.LUT R5, R0, R5, RZ, 0xfc, !PT ;  /* 0x0000000500057212 */ /* 0x000fca00078efcff */
[----:B------:R0:W-:Y:S01]  /*7df0*/  STG.E.U8 [R2.64], R5 ;  /* 0x0000000502007986 */ /* 0x0001e2000c101124 */
[----:B------:R-:W-:Y:S05]  /*7e00*/  BRA `(.L_x_8468) ;  /* 0x000006f000007947 */ /* 0x000fea0003800000 */
.L_x_8478:
[----:B------:R0:W-:Y:S01]  /*7e10*/  STG.E.U16 [R2.64], R23 ;  /* 0x0000001702007986 */ /* 0x0001e2000c101524 */
[----:B------:R-:W-:Y:S05]  /*7e20*/  BRA `(.L_x_8468) ;  /* 0x000006d000007947 */ /* 0x000fea0003800000 */
.L_x_8475:
        /* <DEDUP_REMOVED lines=12> */
.L_x_8487:
        /* <DEDUP_REMOVED lines=17> */
.L_x_8490:
[----:B------:R-:W-:-:S04]  /*8000*/  LOP3.LUT R0, R23, 0x80000000, RZ, 0xc0, !PT ;  /* 0x8000000017007812 */ /* 0x000fc800078ec0ff */
[----:B------:R-:W-:-:S04]  /*8010*/  SHF.R.U32.HI R5, RZ, 0x18, R0 ;  /* 0x00000018ff057819 */ /* 0x000fc80000011600 */
[----:B------:R-:W-:-:S04]  /*8020*/  LOP3.LUT R4, R4, R5, RZ, 0xfc, !PT ;  /* 0x0000000504047212 */ /* 0x000fc800078efcff */
[----:B------:R-:W-:Y:S02]  /*8030*/  PRMT R0, R4, 0x7610, R0 ;  /* 0x0000761004007816 */ /* 0x000fe40000000000 */
.L_x_8489:
[----:B------:R-:W-:Y:S05]  /*8040*/  BSYNC B0 ;  /* 0x0000000000007941 */ /* 0x000fea0003800000 */
.L_x_8488:
[----:B------:R0:W-:Y:S01]  /*8050*/  STG.E.U8 [R2.64], R0 ;  /* 0x0000000002007986 */ /* 0x0001e2000c101124 */
[----:B------:R-:W-:Y:S05]  /*8060*/  BRA `(.L_x_8468) ;  /* 0x0000049000007947 */ /* 0x000fea0003800000 */
.L_x_8486:
        /* <DEDUP_REMOVED lines=17> */
.L_x_8493:
[----:B------:R-:W-:-:S04]  /*8180*/  LOP3.LUT R0, R23, 0x80000000, RZ, 0xc0, !PT ;  /* 0x8000000017007812 */ /* 0x000fc800078ec0ff */
[----:B------:R-:W-:-:S04]  /*8190*/  SHF.R.U32.HI R5, RZ, 0x18, R0 ;  /* 0x00000018ff057819 */ /* 0x000fc80000011600 */
[----:B------:R-:W-:-:S04]  /*81a0*/  LOP3.LUT R4, R4, R5, RZ, 0xfc, !PT ;  /* 0x0000000504047212 */ /* 0x000fc800078efcff */
[----:B------:R-:W-:Y:S02]  /*81b0*/  PRMT R0, R4, 0x7610, R0 ;  /* 0x0000761004007816 */ /* 0x000fe40000000000 */
.L_x_8492:
[----:B------:R-:W-:Y:S05]  /*81c0*/  BSYNC B0 ;  /* 0x0000000000007941 */ /* 0x000fea0003800000 */
.L_x_8491:
[----:B------:R0:W-:Y:S01]  /*81d0*/  STG.E.U8 [R2.64], R0 ;  /* 0x0000000002007986 */ /* 0x0001e2000c101124 */
[----:B------:R-:W-:Y:S05]  /*81e0*/  BRA `(.L_x_8468) ;  /* 0x0000031000007947 */ /* 0x000fea0003800000 */
.L_x_8485:
        /* <DEDUP_REMOVED lines=22> */
.L_x_8467:
        /* <DEDUP_REMOVED lines=20> */
.L_x_8495:
[----:B------:R-:W-:-:S06]  /*8490*/  PRMT R4, RZ, 0x5410, R23 ;  /* 0x00005410ff047816 */ /* 0x000fcc0000000017 */
[----:B------:R-:W0:Y:S02]  /*84a0*/  F2I.U64.TRUNC R4, R4 ;  /* 0x0000000400047311 */ /* 0x000e24000020d800 */
[----:B0-----:R0:W-:Y:S01]  /*84b0*/  STG.E.64 [R2.64], R4 ;  /* 0x0000000402007986 */ /* 0x0011e2000c101b24 */
[----:B------:R-:W-:Y:S05]  /*84c0*/  BRA `(.L_x_8468) ;  /* 0x0000003000007947 */ /* 0x000fea0003800000 */
.L_x_8494:
[----:B------:R-:W-:-:S06]  /*84d0*/  PRMT R23, RZ, 0x5410, R23 ;  /* 0x00005410ff177816 */ /* 0x000fcc0000000017 */
[----:B------:R-:W0:Y:S02]  /*84e0*/  F2I.FTZ.U32.TRUNC.NTZ R23, R23 ;  /* 0x0000001700177305 */ /* 0x000e24000021f000 */
[----:B0-----:R0:W-:Y:S02]  /*84f0*/  STG.E [R2.64], R23 ;  /* 0x0000001702007986 */ /* 0x0011e4000c101924 */
.L_x_8468:
[----:B------:R-:W-:Y:S02]  /*8500*/  IADD3 R22, R22, 0x80, RZ ;  /* 0x0000008016167810 */ /* 0x000fe40007ffe0ff */
.L_x_8429:
[----:B------:R-:W-:Y:S05]  /*8510*/  BSYNC B6 ;  /* 0x0000000000067941 */ /* 0x000fea0003800000 */
.L_x_8428:
        /* <DEDUP_REMOVED lines=21> */
.L_x_8499:
[----:B------:R-:W-:-:S06]  /*8670*/  PRMT R5, RZ, 0x5410, R19 ;  /* 0x00005410ff057816 */ /* 0x000fcc0000000013 */
[----:B------:R-:W0:Y:S02]  /*8680*/  F2I.S64.TRUNC R4, R5 ;  /* 0x0000000500047311 */ /* 0x000e24000020d900 */
[----:B0-----:R-:W-:Y:S01]  /*8690*/  STG.E.U8 [R2.64], R4 ;  /* 0x0000000402007986 */ /* 0x001fe2000c101124 */
[----:B------:R-:W-:Y:S05]  /*86a0*/  EXIT ;  /* 0x000000000000794d */ /* 0x000fea0003800000 */
.L_x_8498:
        /* <DEDUP_REMOVED lines=10> */
.L_x_8502:
[----:B------:R-:W-:-:S06]  /*8750*/  PRMT R19, RZ, 0x5410, R19 ;  /* 0x00005410ff137816 */ /* 0x000fcc0000000013 */
[----:B------:R-:W0:Y:S02]  /*8760*/  F2I.FTZ.TRUNC.NTZ R19, R19 ;  /* 0x0000001300137305 */ /* 0x000e24000021f100 */
[----:B0-----:R-:W-:Y:S01]  /*8770*/  STG.E [R2.64], R19 ;  /* 0x0000001302007986 */ /* 0x001fe2000c101924 */
[----:B------:R-:W-:Y:S05]  /*8780*/  EXIT ;  /* 0x000000000000794d */ /* 0x000fea0003800000 */
.L_x_8501:
[----:B------:R-:W-:-:S06]  /*8790*/  PRMT R19, RZ, 0x5410, R19 ;  /* 0x00005410ff137816 */ /* 0x000fcc0000000013 */
[----:B------:R-:W0:Y:S02]  /*87a0*/  F2I.FTZ.TRUNC.NTZ R19, R19 ;  /* 0x0000001300137305 */ /* 0x000e24000021f100 */
[----:B0-----:R-:W-:Y:S01]  /*87b0*/  STG.E.U16 [R2.64], R19 ;  /* 0x0000001302007986 */ /* 0x001fe2000c101524 */
[----:B------:R-:W-:Y:S05]  /*87c0*/  EXIT ;  /* 0x000000000000794d */ /* 0x000fea0003800000 */
.L_x_8497:
        /* <DEDUP_REMOVED lines=9> */
.L_x_8504:
[----:B------:R-:W-:-:S04]  /*8860*/  PRMT R0, RZ, 0x5410, R19 ;  /* 0x00005410ff007816 */ /* 0x000fc80000000013 */
[----:B------:R-:W-:-:S05]  /*8870*/  F2FP.PACK_AB R0, RZ, R0 ;  /* 0x00000000ff00723e */ /* 0x000fca00000000ff */
[----:B------:R-:W-:Y:S01]  /*8880*/  STG.E.U16 [R2.64], R0 ;  /* 0x0000000002007986 */ /* 0x000fe2000c101524 */
[----:B------:R-:W-:Y:S05]  /*8890*/  EXIT ;  /* 0x000000000000794d */ /* 0x000fea0003800000 */
.L_x_8503:
        /* <DEDUP_REMOVED lines=10> */
.L_x_8506:
[----:B------:R-:W-:-:S04]  /*8940*/  PRMT R19, RZ, 0x5410, R19 ;  /* 0x00005410ff137816 */ /* 0x000fc80000000013 */
[----:B------:R-:W-:-:S04]  /*8950*/  F2FP.PACK_AB R5, RZ, R19 ;  /* 0x00000013ff05723e */ /* 0x000fc800000000ff */
[----:B------:R-:W-:-:S05]  /*8960*/  PRMT R5, R5, 0x5410, RZ ;  /* 0x0000541005057816 */ /* 0x000fca00000000ff */
[----:B------:R-:W-:Y:S01]  /*8970*/  STG.E [R2.64], R5 ;  /* 0x0000000502007986 */ /* 0x000fe2000c101924 */
[----:B------:R-:W-:Y:S05]  /*8980*/  EXIT ;  /* 0x000000000000794d */ /* 0x000fea0003800000 */
.L_x_8505:
[----:B------:R-:W-:-:S05]  /*8990*/  PRMT R4, RZ, 0x5410, R19 ;  /* 0x00005410ff047816 */ /* 0x000fca0000000013 */
[----:B------:R-:W-:-:S06]  /*89a0*/  FMUL.FTZ R4, R4, 1 ;  /* 0x3f80000004047820 */ /* 0x000fcc0000410000 */
[----:B------:R-:W0:Y:S02]  /*89b0*/  F2F.F64.F32 R4, R4 ;  /* 0x0000000400047310 */ /* 0x000e240000201800 */
[----:B0-----:R-:W-:Y:S01]  /*89c0*/  STG.E.64 [R2.64], R4 ;  /* 0x0000000402007986 */ /* 0x001fe2000c101b24 */
[----:B------:R-:W-:Y:S05]  /*89d0*/  EXIT ;  /* 0x000000000000794d */ /* 0x000fea0003800000 */
.L_x_8496:
        /* <DEDUP_REMOVED lines=13> */
.L_x_8509:
[----:B------:R-:W-:Y:S01]  /*8ab0*/  PRMT R19, RZ, 0x5410, R19 ;  /* 0x00005410ff137816 */ /* 0x000fe20000000013 */
[----:B------:R-:W-:-:S04]  /*8ac0*/  CS2R R6, SRZ ;  /* 0x0000000000067805 */ /* 0x000fc8000001ff00 */
[----:B------:R-:W-:-:S06]  /*8ad0*/  FMUL.FTZ R4, R19, 1 ;  /* 0x3f80000013047820 */ /* 0x000fcc0000410000 */
[----:B------:R-:W0:Y:S02]  /*8ae0*/  F2F.F64.F32 R4, R4 ;  /* 0x0000000400047310 */ /* 0x000e240000201800 */
[----:B0-----:R-:W-:Y:S01]  /*8af0*/  STG.E.128 [R2.64], R4 ;  /* 0x0000000402007986 */ /* 0x001fe2000c101d24 */
[----:B------:R-:W-:Y:S05]  /*8b00*/  EXIT ;  /* 0x000000000000794d */ /* 0x000fea0003800000 */
.L_x_8508:
        /* <DEDUP_REMOVED lines=21> */
.L_x_8513:
[----:B------:R-:W-:Y:S05]  /*8c60*/  BSYNC B0 ;  /* 0x0000000000007941 */ /* 0x000fea0003800000 */
.L_x_8512:
[----:B------:R-:W-:-:S05]  /*8c70*/  LOP3.LUT R5, R0, R5, RZ, 0xfc, !PT ;  /* 0x0000000500057212 */ /* 0x000fca00078efcff */
[----:B------:R-:W-:Y:S01]  /*8c80*/  STG.E.U8 [R2.64], R5 ;  /* 0x0000000502007986 */ /* 0x000fe2000c101124 */
[----:B------:R-:W-:Y:S05]  /*8c90*/  EXIT ;  /* 0x000000000000794d */ /* 0x000fea0003800000 */
.L_x_8511:
        /* <DEDUP_REMOVED lines=13> */
.L_x_8515:
[----:B------:R-:W-:Y:S01]  /*8d70*/  IMAD.MOV.U32 R0, RZ, RZ, 0x7f ;  /* 0x0000007fff007424 */ /* 0x000fe200078e00ff */
[----:B------:R-:W-:-:S04]  /*8d80*/  ISETP.GT.U32.AND P0, PT, R4, 0x7f800000, PT ;  /* 0x7f8000000400780c */ /* 0x000fc80003f04070 */
[----:B------:R-:W-:-:S04]  /*8d90*/  SEL R0, R0, 0x7c, P0 ;  /* 0x0000007c00007807 */ /* 0x000fc80000000000 */
.L_x_8516:
[----:B------:R-:W-:Y:S05]  /*8da0*/  BSYNC B0 ;  /* 0x0000000000007941 */ /* 0x000fea0003800000 */
.L_x_8514:
[----:B------:R-:W-:-:S04]  /*8db0*/  LOP3.LUT R4, R19, 0x80000000, RZ, 0xc0, !PT ;  /* 0x8000000013047812 */ /* 0x000fc800078ec0ff */
[----:B------:R-:W-:-:S04]  /*8dc0*/  SHF.R.U32.HI R5, RZ, 0x18, R4 ;  /* 0x00000018ff057819 */ /* 0x000fc80000011604 */
[----:B------:R-:W-:-:S05]  /*8dd0*/  LOP3.LUT R5, R0, R5, RZ, 0xfc, !PT ;  /* 0x0000000500057212 */ /* 0x000fca00078efcff */
[----:B------:R-:W-:Y:S01]  /*8de0*/  STG.E.U8 [R2.64], R5 ;  /* 0x0000000502007986 */ /* 0x000fe2000c101124 */
[----:B------:R-:W-:Y:S05]  /*8df0*/  EXIT ;  /* 0x000000000000794d */ /* 0x000fea0003800000 */
.L_x_8510:
[----:B------:R-:W-:Y:S01]  /*8e00*/  STG.E.U16 [R2.64], R19 ;  /* 0x0000001302007986 */ /* 0x000fe2000c101524 */
[----:B------:R-:W-:Y:S05]  /*8e10*/  EXIT ;  /* 0x000000000000794d */ /* 0x000fea0003800000 */
.L_x_8507:
        /* <DEDUP_REMOVED lines=12> */
.L_x_8519:
        /* <DEDUP_REMOVED lines=17> */
.L_x_8522:
[----:B------:R-:W-:-:S04]  /*8ff0*/  LOP3.LUT R0, R19, 0x80000000, RZ, 0xc0, !PT ;  /* 0x8000000013007812 */ /* 0x000fc800078ec0ff */
[----:B------:R-:W-:-:S04]  /*9000*/  SHF.R.U32.HI R5, RZ, 0x18, R0 ;  /* 0x00000018ff057819 */ /* 0x000fc80000011600 */
[----:B------:R-:W-:-:S04]  /*9010*/  LOP3.LUT R4, R4, R5, RZ, 0xfc, !PT ;  /* 0x0000000504047212 */ /* 0x000fc800078efcff */
[----:B------:R-:W-:Y:S02]  /*9020*/  PRMT R0, R4, 0x7610, R0 ;  /* 0x0000761004007816 */ /* 0x000fe40000000000 */
.L_x_8521:
[----:B------:R-:W-:Y:S05]  /*9030*/  BSYNC B0 ;  /* 0x0000000000007941 */ /* 0x000fea0003800000 */
.L_x_8520:
[----:B------:R-:W-:Y:S01]  /*9040*/  STG.E.U8 [R2.64], R0 ;  /* 0x0000000002007986 */ /* 0x000fe2000c101124 */
[----:B------:R-:W-:Y:S05]  /*9050*/  EXIT ;  /* 0x000000000000794d */ /* 0x000fea0003800000 */
.L_x_8518:
        /* <DEDUP_REMOVED lines=17> */
.L_x_8525:
[----:B------:R-:W-:-:S04]  /*9170*/  LOP3.LUT R0, R19, 0x80000000, RZ, 0xc0, !PT ;  /* 0x8000000013007812 */ /* 0x000fc800078ec0ff */
[----:B------:R-:W-:-:S04]  /*9180*/  SHF.R.U32.HI R5, RZ, 0x18, R0 ;  /* 0x00000018ff057819 */ /* 0x000fc80000011600 */
[----:B------:R-:W-:-:S04]  /*9190*/  LOP3.LUT R4, R4, R5, RZ, 0xfc, !PT ;  /* 0x0000000504047212 */ /* 0x000fc800078efcff */
[----:B------:R-:W-:Y:S02]  /*91a0*/  PRMT R0, R4, 0x7610, R0 ;  /* 0x0000761004007816 */ /* 0x000fe40000000000 */
.L_x_8524:
[----:B------:R-:W-:Y:S05]  /*91b0*/  BSYNC B0 ;  /* 0x0000000000007941 */ /* 0x000fea0003800000 */
.L_x_8523:
[----:B------:R-:W-:Y:S01]  /*91c0*/  STG.E.U8 [R2.64], R0 ;  /* 0x0000000002007986 */ /* 0x000fe2000c101124 */
[----:B------:R-:W-:Y:S05]  /*91d0*/  EXIT ;  /* 0x000000000000794d */ /* 0x000fea0003800000 */
.L_x_8517:
        /* <DEDUP_REMOVED lines=22> */
.L_x_8500:
        /* <DEDUP_REMOVED lines=20> */
.L_x_8527:
[----:B------:R-:W-:-:S06]  /*9480*/  PRMT R4, RZ, 0x5410, R19 ;  /* 0x00005410ff047816 */ /* 0x000fcc0000000013 */
[----:B------:R-:W0:Y:S02]  /*9490*/  F2I.U64.TRUNC R4, R4 ;  /* 0x0000000400047311 */ /* 0x000e24000020d800 */
[----:B0-----:R-:W-:Y:S01]  /*94a0*/  STG.E.64 [R2.64], R4 ;  /* 0x0000000402007986 */ /* 0x001fe2000c101b24 */
[----:B------:R-:W-:Y:S05]  /*94b0*/  EXIT ;  /* 0x000000000000794d */ /* 0x000fea0003800000 */
.L_x_8526:
[----:B------:R-:W-:-:S06]  /*94c0*/  PRMT R19, RZ, 0x5410, R19 ;  /* 0x00005410ff137816 */ /* 0x000fcc0000000013 */
[----:B------:R-:W0:Y:S02]  /*94d0*/  F2I.FTZ.U32.TRUNC.NTZ R19, R19 ;  /* 0x0000001300137305 */ /* 0x000e24000021f000 */
[----:B0-----:R-:W-:Y:S01]  /*94e0*/  STG.E [R2.64], R19 ;  /* 0x0000001302007986 */ /* 0x001fe2000c101924 */
[----:B------:R-:W-:Y:S05]  /*94f0*/  EXIT ;  /* 0x000000000000794d */ /* 0x000fea0003800000 */
        .weak           $__internal_13_$__cuda_sm3x_div_rn_ftz_f32_slowpath
        .type           $__internal_13_$__cuda_sm3x_div_rn_ftz_f32_slowpath,@function
        .size           $__internal_13_$__cuda_sm3x_div_rn_ftz_f32_slowpath,(.L_x_17667 - $__internal_13_$__cuda_sm3x_div_rn_ftz_f32_slowpath)
$__internal_13_$__cuda_sm3x_div_rn_ftz_f32_slowpath:
        /* <DEDUP_REMOVED lines=33> */
.L_x_8530:
[----:B------:R-:W-:Y:S05]  /*9710*/  BSYNC B3 ;  /* 0x0000000000037941 */ /* 0x000fea0003800000 */
.L_x_8529:
        /* <DEDUP_REMOVED lines=27> */
.L_x_8536:
[----:B------:R-:W-:Y:S02]  /*98d0*/  IMAD R10, R3, 0x800000, R10 ;  /* 0x00800000030a7824 */ /* 0x000fe400078e020a */
.L_x_8537:
[----:B------:R-:W-:Y:S05]  /*98e0*/  BSYNC B3 ;  /* 0x0000000000037941 */ /* 0x000fea0003800000 */
.L_x_8535:
[----:B------:R-:W-:Y:S05]  /*98f0*/  BRA `(.L_x_8538) ;  /* 0x0000008000007947 */ /* 0x000fea0003800000 */
.L_x_8534:
[----:B------:R-:W-:-:S04]  /*9900*/  LOP3.LUT R9, R7, 0x80000000, R9, 0x48, !PT ;  /* 0x8000000007097812 */ /* 0x000fc800078e4809 */
[----:B------:R-:W-:Y:S01]  /*9910*/  LOP3.LUT R10, R9, 0x7f800000, RZ, 0xfc, !PT ;  /* 0x7f800000090a7812 */ /* 0x000fe200078efcff */
[----:B------:R-:W-:Y:S05]  /*9920*/  BRA `(.L_x_8538) ;  /* 0x0000005000007947 */ /* 0x000fea0003800000 */
.L_x_8533:
[----:B------:R-:W-:Y:S01]  /*9930*/  LOP3.LUT R10, R7, 0x80000000, R9, 0x48, !PT ;  /* 0x80000000070a7812 */ /* 0x000fe200078e4809 */
[----:B------:R-:W-:Y:S05]  /*9940*/  BRA `(.L_x_8538) ;  /* 0x0000003000007947 */ /* 0x000fea0003800000 */
.L_x_8532:
[----:B------:R-:W0:Y:S01]  /*9950*/  MUFU.RSQ R10, -QNAN ;  /* 0xffc00000000a7908 */ /* 0x000e220000001400 */
[----:B------:R-:W-:Y:S05]  /*9960*/  BRA `(.L_x_8538) ;  /* 0x0000001000007947 */ /* 0x000fea0003800000 */
.L_x_8531:
[----:B------:R-:W-:Y:S02]  /*9970*/  FADD.FTZ R10, R9, R7 ;  /* 0x00000007090a7221 */ /* 0x000fe40000010000 */
.L_x_8538:
[----:B------:R-:W-:Y:S05]  /*9980*/  BSYNC B0 ;  /* 0x0000000000007941 */ /* 0x000fea0003800000 */
.L_x_8528:
[----:B------:R-:W-:-:S04]  /*9990*/  IMAD.MOV.U32 R3, RZ, RZ, 0x0 ;  /* 0x00000000ff037424 */ /* 0x000fc800078e00ff */
[----:B------:R-:W-:Y:S05]  /*99a0*/  RET.REL.NODEC R2 `(_ZN2at6native27unrolled_elementwise_kernelINS0_13AUnaryFunctorIN3c108BFloat16ES4_S4_ZZZNS0_17atan2_kernel_cudaERNS_18TensorIteratorBaseEENKUlvE_clEvENKUlvE2_clEvEUlS4_S4_E_EESt5arrayIPcLm2EELi4E23TrivialOffsetCalculatorILi1EjESF_NS0_6memory12LoadWithCastILi1EEENSG_13StoreWithCastILi1EEEEEviT_T0_T2_T3_T4_T5_) ;  /* 0xffff665002007950 */ /* 0x000fea0003c3ffff */
.L_x_8539:
        /* <DEDUP_REMOVED lines=13> */
.L_x_17667:


//--------------------- .text._ZN2at6native18elementwise_kernelILi128ELi4EZNS0_22gpu_kernel_impl_nocastINS0_13AUnaryFunctorIN3c108BFloat16ES5_S5_ZZZNS0_17atan2_kernel_cudaERNS_18TensorIteratorBaseEENKUlvE_clEvENKUlvE2_clEvEUlS5_S5_E_EEEEvS7_RKT_EUliE_EEviT1_ --------------------------
	.section	.text._ZN2at6native18elementwise_kernelILi128ELi4EZNS0_22gpu_kernel_impl_nocastINS0_13AUnaryFunctorIN3c108BFloat16ES5_S5_ZZZNS0_17atan2_kernel_cudaERNS_18TensorIteratorBaseEENKUlvE_clEvENKUlvE2_clEvEUlS5_S5_E_EEEEvS7_RKT_EUliE_EEviT1_,"ax",@progbits
	.sectioninfo	@"SHI_REGISTERS=19"
	.align	128
        .global         _ZN2at6native18elementwise_kernelILi128ELi4EZNS0_22gpu_kernel_impl_nocastINS0_13AUnaryFunctorIN3c108BFloat16ES5_S5_ZZZNS0_17atan2_kernel_cudaERNS_18TensorIteratorBaseEENKUlvE_clEvENKUlvE2_clEvEUlS5_S5_E_EEEEvS7_RKT_EUliE_EEviT1_
        .type           _ZN2at6native18elementwise_kernelILi128ELi4EZNS0_22gpu_kernel_impl_nocastINS0_13AUnaryFunctorIN3c108BFloat16ES5_S5_ZZZNS0_17atan2_kernel_cudaERNS_18TensorIteratorBaseEENKUlvE_clEvENKUlvE2_clEvEUlS5_S5_E_EEEEvS7_RKT_EUliE_EEviT1_,@function
        .size           _ZN2at6native18elementwise_kernelILi128ELi4EZNS0_22gpu_kernel_impl_nocastINS0_13AUnaryFunctorIN3c108BFloat16ES5_S5_ZZZNS0_17atan2_kernel_cudaERNS_18TensorIteratorBaseEENKUlvE_clEvENKUlvE2_clEvEUlS5_S5_E_EEEEvS7_RKT_EUliE_EEviT1_,(.L_x_17668 - _ZN2at6native18elementwise_kernelILi128ELi4EZNS0_22gpu_kernel_impl_nocastINS0_13AUnaryFunctorIN3c108BFloat16ES5_S5_ZZZNS0_17atan2_kernel_cudaERNS_18TensorIteratorBaseEENKUlvE_clEvENKUlvE2_clEvEUlS5_S5_E_EEEEvS7_RKT_EUliE_EEviT1_)
        .other          _ZN2at6native18elementwise_kernelILi128ELi4EZNS0_22gpu_kernel_impl_nocastINS0_13AUnaryFunctorIN3c108BFloat16ES5_S5_ZZZNS0_17atan2_kernel_cudaERNS_18TensorIteratorBaseEENKUlvE_clEvENKUlvE2_clEvEUlS5_S5_E_EEEEvS7_RKT_EUliE_EEviT1_,@"STO_CUDA_ENTRY STV_DEFAULT"
_ZN2at6native18elementwise_kernelILi128ELi4EZNS0_22gpu_kernel_impl_nocastINS0_13AUnaryFunctorIN3c108BFloat16ES5_S5_ZZZNS0_17atan2_kernel_cudaERNS_18TensorIteratorBaseEENKUlvE_clEvENKUlvE2_clEvEUlS5_S5_E_EEEEvS7_RKT_EUliE_EEviT1_:
.text._ZN2at6native18elementwise_kernelILi128ELi4EZNS0_22gpu_kernel_impl_nocastINS0_13AUnaryFunctorIN3c108BFloat16ES5_S5_ZZZNS0_17atan2_kernel_cudaERNS_18TensorIteratorBaseEENKUlvE_clEvENKUlvE2_clEvEUlS5_S5_E_EEEEvS7_RKT_EUliE_EEviT1_:
        /* <DEDUP_REMOVED lines=235> */
.L_x_8542:
        /* <DEDUP_REMOVED lines=24> */
[----:B------:R-:W-:Y:S05]  /*1030*/  CALL.REL.NOINC `($__internal_14_$__cuda_sm3x_div_rn_ftz_f32_slowpath) ;  /* 0x000039a000007944 */ /* 0x000fea0003c00000 */
[----:B0-----:R-:W-:Y:S02]  /*1040*/  MOV R0, R8 ;  /* 0x0000000800007202 */ /* 0x001fe40000000f00 */
.L_x_8544:
[----:B------:R-:W-:Y:S05]  /*1050*/  BSYNC B2 ;  /* 0x0000000000027941 */ /* 0x000fea0003800000 */
.L_x_8543:
        /* <DEDUP_REMOVED lines=18> */
.L_x_8546:
[----:B------:R-:W-:Y:S02]  /*1180*/  ISETP.GE.AND P0, PT, R14, RZ, PT ;  /* 0x000000ff0e00720c */ /* 0x000fe40003f06270 */
[----:B------:R-:W-:-:S11]  /*1190*/  MOV R7, 0x3fd774eb ;  /* 0x3fd774eb00077802 */ /* 0x000fd60000000f00 */
[----:B------:R-:W-:-:S04]  /*11a0*/  @P0 FFMA.FTZ R0, R7, 0.93318945169448852539, -R0 ;  /* 0x3f6ee58107000823 */ /* 0x000fc80000010800 */
[----:B------:R-:W-:Y:S02]  /*11b0*/  @!P0 FFMA.FTZ R0, R7, 0.93318945169448852539, R0 ;  /* 0x3f6ee58107008823 */ /* 0x000fe40000010000 */
.L_x_8547:
[----:B------:R-:W-:Y:S05]  /*11c0*/  BSYNC B0 ;  /* 0x0000000000007941 */ /* 0x000fea0003800000 */
.L_x_8545:
        /* <DEDUP_REMOVED lines=15> */
.L_x_8541:
[----:B------:R-:W-:Y:S05]  /*12c0*/  BSYNC B1 ;  /* 0x0000000000017941 */ /* 0x000fea0003800000 */
.L_x_8540:
        /* <DEDUP_REMOVED lines=230> */
.L_x_8550:
        /* <DEDUP_REMOVED lines=10> */
[----:B------:R-:W-:Y:S01]  /*21d0*/  FSETP.GT.FTZ.AND P5, PT, |R12|, |R13|, PT ;  /* 0x4000000d0c00720b */ /* 0x000fe20003fb4200 */
        /* <DEDUP_REMOVED lines=14> */
[----:B------:R-:W-:Y:S05]  /*22c0*/  CALL.REL.NOINC `($__internal_14_$__cuda_sm3x_div_rn_ftz_f32_slowpath) ;  /* 0x0000271000007944 */ /* 0x000fea0003c00000 */
[----:B0-----:R-:W-:Y:S02]  /*22d0*/  MOV R0, R8 ;  /* 0x0000000800007202 */ /* 0x001fe40000000f00 */
.L_x_8552:
[----:B------:R-:W-:Y:S05]  /*22e0*/  BSYNC B2 ;  /* 0x0000000000027941 */ /* 0x000fea0003800000 */
.L_x_8551:
        /* <DEDUP_REMOVED lines=18> */
.L_x_8554:
[----:B------:R-:W-:Y:S02]  /*2410*/  ISETP.GE.AND P0, PT, R13, RZ, PT ;  /* 0x000000ff0d00720c */ /* 0x000fe40003f06270 */
[----:B------:R-:W-:-:S11]  /*2420*/  MOV R7, 0x3fd774eb ;  /* 0x3fd774eb00077802 */ /* 0x000fd60000000f00 */
[----:B------:R-:W-:-:S04]  /*2430*/  @P0 FFMA.FTZ R0, R7, 0.93318945169448852539, -R0 ;  /* 0x3f6ee58107000823 */ /* 0x000fc80000010800 */
[----:B------:R-:W-:Y:S02]  /*2440*/  @!P0 FFMA.FTZ R0, R7, 0.93318945169448852539, R0 ;  /* 0x3f6ee58107008823 */ /* 0x000fe40000010000 */
.L_x_8555:
[----:B------:R-:W-:Y:S05]  /*2450*/  BSYNC B0 ;  /* 0x0000000000007941 */ /* 0x000fea0003800000 */
.L_x_8553:
        /* <DEDUP_REMOVED lines=16> */
[----:B0-----:R-:W-:Y:S02]  /*2560*/  MOV R0, RZ ;  /* 0x000000ff00007202 */ /* 0x001fe40000000f00 */
[----:B------:R-:W-:-:S09]  /*2570*/  MOV R2, RZ ;  /* 0x000000ff00027202 */ /* 0x000fd20000000f00 */
        /* <DEDUP_REMOVED lines=224> */
.L_x_8556:
        /* <DEDUP_REMOVED lines=27> */
.L_x_8558:
[----:B------:R-:W-:Y:S05]  /*3530*/  BSYNC B2 ;  /* 0x0000000000027941 */ /* 0x000fea0003800000 */
.L_x_8557:
        /* <DEDUP_REMOVED lines=18> */
.L_x_8560:
[----:B------:R-:W-:Y:S02]  /*3660*/  ISETP.GE.AND P0, PT, R13, RZ, PT ;  /* 0x000000ff0d00720c */ /* 0x000fe40003f06270 */
[----:B------:R-:W-:-:S11]  /*3670*/  MOV R7, 0x3fd774eb ;  /* 0x3fd774eb00077802 */ /* 0x000fd60000000f00 */
[----:B------:R-:W-:-:S04]  /*3680*/  @P0 FFMA.FTZ R0, R7, 0.93318945169448852539, -R0 ;  /* 0x3f6ee58107000823 */ /* 0x000fc80000010800 */
[----:B------:R-:W-:Y:S02]  /*3690*/  @!P0 FFMA.FTZ R0, R7, 0.93318945169448852539, R0 ;  /* 0x3f6ee58107008823 */ /* 0x000fe40000010000 */
.L_x_8561:
[----:B------:R-:W-:Y:S05]  /*36a0*/  BSYNC B0 ;  /* 0x0000000000007941 */ /* 0x000fea0003800000 */
.L_x_8559:
[C---:B------:R-:W-:Y:S02]  /*36b0*/  FSETP.NEU.FTZ.AND P0, PT, |R13|.reuse, |R12|, PT ;  /* 0x4000000c0d00720b */ /* 0x040fe40003f1d200 */
[----:B------:R-:W-:Y:S02]  /*36c0*/  FSETP.NEU.FTZ.AND P1, PT, R14, RZ, PT ;  /* 0x000000ff0e00720b */ /* 0x000fe40003f3d000 */
[----:B------:R-:W-:Y:S01]  /*36d0*/  ISETP.GE.AND P2, PT, R13, RZ, PT ;  /* 0x000000ff0d00720c */ /* 0x000fe20003f46270 */
        /* <DEDUP_REMOVED lines=10> */
.L_x_8549:
[----:B------:R-:W-:Y:S05]  /*3780*/  BSYNC B1 ;  /* 0x0000000000017941 */ /* 0x000fea0003800000 */
.L_x_8548:
        /* <DEDUP_REMOVED lines=229> */
.L_x_8562:
        /* <DEDUP_REMOVED lines=27> */
.L_x_8564:
[----:B------:R-:W-:Y:S05]  /*4790*/  BSYNC B1 ;  /* 0x0000000000017941 */ /* 0x000fea0003800000 */
.L_x_8563:
        /* <DEDUP_REMOVED lines=18> */
.L_x_8566:
[----:B------:R-:W-:Y:S01]  /*48c0*/  ISETP.GE.AND P0, PT, R12, RZ, PT ;  /* 0x000000ff0c00720c */ /* 0x000fe20003f06270 */
[----:B------:R-:W-:-:S12]  /*48d0*/  IMAD.MOV.U32 R7, RZ, RZ, 0x3fd774eb ;  /* 0x3fd774ebff077424 */ /* 0x000fd800078e00ff */
[----:B------:R-:W-:-:S04]  /*48e0*/  @P0 FFMA.FTZ R0, R7, 0.93318945169448852539, -R0 ;  /* 0x3f6ee58107000823 */ /* 0x000fc80000010800 */
[----:B------:R-:W-:Y:S02]  /*48f0*/  @!P0 FFMA.FTZ R0, R7, 0.93318945169448852539, R0 ;  /* 0x3f6ee58107008823 */ /* 0x000fe40000010000 */
.L_x_8567:
[----:B------:R-:W-:Y:S05]  /*4900*/  BSYNC B0 ;  /* 0x0000000000007941 */ /* 0x000fea0003800000 */
.L_x_8565:
        /* <DEDUP_REMOVED lines=13> */
        .weak           $__internal_14_$__cuda_sm3x_div_rn_ftz_f32_slowpath
        .type           $__internal_14_$__cuda_sm3x_div_rn_ftz_f32_slowpath,@function
        .size           $__internal_14_$__cuda_sm3x_div_rn_ftz_f32_slowpath,(.L_x_17668 - $__internal_14_$__cuda_sm3x_div_rn_ftz_f32_slowpath)
$__internal_14_$__cuda_sm3x_div_rn_ftz_f32_slowpath:
        /* <DEDUP_REMOVED lines=32> */
.L_x_8570:
[----:B------:R-:W-:Y:S05]  /*4be0*/  BSYNC B3 ;  /* 0x0000000000037941 */ /* 0x000fea0003800000 */
.L_x_8569:
        /* <DEDUP_REMOVED lines=27> */
.L_x_8576:
[----:B------:R-:W-:Y:S02]  /*4da0*/  LEA R8, R7, R8, 0x17 ;  /* 0x0000000807087211 */ /* 0x000fe400078eb8ff */
.L_x_8577:
[----:B------:R-:W-:Y:S05]  /*4db0*/  BSYNC B3 ;  /* 0x0000000000037941 */ /* 0x000fea0003800000 */
.L_x_8575:
[----:B------:R-:W-:Y:S05]  /*4dc0*/  BRA `(.L_x_8578) ;  /* 0x0000008000007947 */ /* 0x000fea0003800000 */
.L_x_8574:
[----:B------:R-:W-:-:S04]  /*4dd0*/  LOP3.LUT R8, R15, 0x80000000, R8, 0x48, !PT ;  /* 0x800000000f087812 */ /* 0x000fc800078e4808 */
[----:B------:R-:W-:Y:S01]  /*4de0*/  LOP3.LUT R8, R8, 0x7f800000, RZ, 0xfc, !PT ;  /* 0x7f80000008087812 */ /* 0x000fe200078efcff */
[----:B------:R-:W-:Y:S05]  /*4df0*/  BRA `(.L_x_8578) ;  /* 0x0000005000007947 */ /* 0x000fea0003800000 */
.L_x_8573:
[----:B------:R-:W-:Y:S01]  /*4e00*/  LOP3.LUT R8, R15, 0x80000000, R8, 0x48, !PT ;  /* 0x800000000f087812 */ /* 0x000fe200078e4808 */
[----:B------:R-:W-:Y:S05]  /*4e10*/  BRA `(.L_x_8578) ;  /* 0x0000003000007947 */ /* 0x000fea0003800000 */
.L_x_8572:
[----:B------:R-:W0:Y:S01]  /*4e20*/  MUFU.RSQ R8, -QNAN ;  /* 0xffc0000000087908 */ /* 0x000e220000001400 */
[----:B------:R-:W-:Y:S05]  /*4e30*/  BRA `(.L_x_8578) ;  /* 0x0000001000007947 */ /* 0x000fea0003800000 */
.L_x_8571:
[----:B------:R-:W-:Y:S02]  /*4e40*/  FADD.FTZ R8, R8, R15 ;  /* 0x0000000f08087221 */ /* 0x000fe40000010000 */
.L_x_8578:
[----:B------:R-:W-:Y:S05]  /*4e50*/  BSYNC B0 ;  /* 0x0000000000007941 */ /* 0x000fea0003800000 */
.L_x_8568:
[----:B------:R-:W-:Y:S01]  /*4e60*/  HFMA2.MMA R7, -RZ, RZ, 0, 0 ;  /* 0x00000000ff077435 */ /* 0x000fe200000001ff */
[----:B------:R-:W-:-:S05]  /*4e70*/  MOV R6, R0 ;  /* 0x0000000000067202 */ /* 0x000fca0000000f00 */
[----:B------:R-:W-:Y:S05]  /*4e80*/  RET.REL.NODEC R6 `(_ZN2at6native18elementwise_kernelILi128ELi4EZNS0_22gpu_kernel_impl_nocastINS0_13AUnaryFunctorIN3c108BFloat16ES5_S5_ZZZNS0_17atan2_kernel_cudaERNS_18TensorIteratorBaseEENKUlvE_clEvENKUlvE2_clEvEUlS5_S5_E_EEEEvS7_RKT_EUliE_EEviT1_) ;  /* 0xffffb17006007950 */ /* 0x000fea0003c3ffff */
.L_x_8579:
        /* <DEDUP_REMOVED lines=15> */
.L_x_17668:


//--------------------- .text._ZN2at6native27unrolled_elementwise_kernelINS0_13AUnaryFunctorIN3c108BFloat16ES4_S4_ZZZNS0_17atan2_kernel_cudaERNS_18TensorIteratorBaseEENKUlvE_clEvENKUlvE2_clEvEUlS4_S4_E_EESt5arrayIPcLm2EELi4E23TrivialOffsetCalculatorILi1EjESF_NS0_6memory15LoadWithoutCastENSG_16StoreWithoutCastEEEviT_T0_T2_T3_T4_T5_ --------------------------
	.section	.text._ZN2at6native27unrolled_elementwise_kernelINS0_13AUnaryFunctorIN3c108BFloat16ES4_S4_ZZZNS0_17atan2_kernel_cudaERNS_18TensorIteratorBaseEENKUlvE_clEvENKUlvE2_clEvEUlS4_S4_E_EESt5arrayIPcLm2EELi4E23TrivialOffsetCalculatorILi1EjESF_NS0_6memory15LoadWithoutCastENSG_16StoreWithoutCastEEEviT_T0_T2_T3_T4_T5_,"ax",@progbits
	.sectioninfo	@"SHI_REGISTERS=21"
	.align	128
        .global         _ZN2at6native27unrolled_elementwise_kernelINS0_13AUnaryFunctorIN3c108BFloat16ES4_S4_ZZZNS0_17atan2_kernel_cudaERNS_18TensorIteratorBaseEENKUlvE_clEvENKUlvE2_clEvEUlS4_S4_E_EESt5arrayIPcLm2EELi4E23TrivialOffsetCalculatorILi1EjESF_NS0_6memory15LoadWithoutCastENSG_16StoreWithoutCastEEEviT_T0_T2_T3_T4_T5_
        .type           _ZN2at6native27unrolled_elementwise_kernelINS0_13AUnaryFunctorIN3c108BFloat16ES4_S4_ZZZNS0_17atan2_kernel_cudaERNS_18TensorIteratorBaseEENKUlvE_clEvENKUlvE2_clEvEUlS4_S4_E_EESt5arrayIPcLm2EELi4E23TrivialOffsetCalculatorILi1EjESF_NS0_6memory15LoadWithoutCastENSG_16StoreWithoutCastEEEviT_T0_T2_T3_T4_T5_,@function
        .size           _ZN2at6native27unrolled_elementwise_kernelINS0_13AUnaryFunctorIN3c108BFloat16ES4_S4_ZZZNS0_17atan2_kernel_cudaERNS_18TensorIteratorBaseEENKUlvE_clEvENKUlvE2_clEvEUlS4_S4_E_EESt5arrayIPcLm2EELi4E23TrivialOffsetCalculatorILi1EjESF_NS0_6memory15LoadWithoutCastENSG_16StoreWithoutCastEEEviT_T0_T2_T3_T4_T5_,(.L_x_17669 - _ZN2at6native27unrolled_elementwise_kernelINS0_13AUnaryFunctorIN3c108BFloat16ES4_S4_ZZZNS0_17atan2_kernel_cudaERNS_18TensorIteratorBaseEENKUlvE_clEvENKUlvE2_clEvEUlS4_S4_E_EESt5arrayIPcLm2EELi4E23TrivialOffsetCalculatorILi1EjESF_NS0_6memory15LoadWithoutCastENSG_16StoreWithoutCastEEEviT_T0_T2_T3_T4_T5_)
        .other          _ZN2at6native27unrolled_elementwise_kernelINS0_13AUnaryFunctorIN3c108BFloat16ES4_S4_ZZZNS0_17atan2_kernel_cudaERNS_18TensorIteratorBaseEENKUlvE_clEvENKUlvE2_clEvEUlS4_S4_E_EESt5arrayIPcLm2EELi4E23TrivialOffsetCalculatorILi1EjESF_NS0_6memory15LoadWithoutCastENSG_16StoreWithoutCastEEEviT_T0_T2_T3_T4_T5_,@"STO_CUDA_ENTRY STV_DEFAULT"
_ZN2at6native27unrolled_elementwise_kernelINS0_13AUnaryFunctorIN3c108BFloat16ES4_S4_ZZZNS0_17atan2_kernel_cudaERNS_18TensorIteratorBaseEENKUlvE_clEvENKUlvE2_clEvEUlS4_S4_E_EESt5arrayIPcLm2EELi4E23TrivialOffsetCalculatorILi1EjESF_NS0_6memory15LoadWithoutCastENSG_16StoreWithoutCastEEEviT_T0_T2_T3_T4_T5_:
.text._ZN2at6native27unrolled_elementwise_kernelINS0_13AUnaryFunctorIN3c108BFloat16ES4_S4_ZZZNS0_17atan2_kernel_cudaERNS_18TensorIteratorBaseEENKUlvE_clEvENKUlvE2_clEvEUlS4_S4_E_EESt5arrayIPcLm2EELi4E23TrivialOffsetCalculatorILi1EjESF_NS0_6memory15LoadWithoutCastENSG_16StoreWithoutCastEEEviT_T0_T2_T3_T4_T5_:
        /* <DEDUP_REMOVED lines=55> */
[----:B------:R-:W-:Y:S05]  /*0370*/  CALL.REL.NOINC `($__internal_15_$__cuda_sm3x_div_rn_ftz_f32_slowpath) ;  /* 0x0000102000007944 */ /* 0x000fea0003c00000 */
[----:B0-----:R-:W-:Y:S02]  /*0380*/  MOV R2, R14 ;  /* 0x0000000e00027202 */ /* 0x001fe40000000f00 */
.L_x_8583:
[----:B------:R-:W-:Y:S05]  /*0390*/  BSYNC B2 ;  /* 0x0000000000027941 */ /* 0x000fea0003800000 */
.L_x_8582:
        /* <DEDUP_REMOVED lines=18> */
.L_x_8585:
[----:B------:R-:W-:Y:S01]  /*04c0*/  ISETP.GE.AND P0, PT, R12, RZ, PT ;  /* 0x000000ff0c00720c */ /* 0x000fe20003f06270 */
[----:B------:R-:W-:-:S12]  /*04d0*/  HFMA2.MMA R3, -RZ, RZ, 1.9599609375, 20144 ;  /* 0x3fd774ebff037435 */ /* 0x000fd800000001ff */
[----:B------:R-:W-:-:S04]  /*04e0*/  @P0 FFMA.FTZ R2, R3, 0.93318945169448852539, -R2 ;  /* 0x3f6ee58103020823 */ /* 0x000fc80000010802 */
[----:B------:R-:W-:Y:S02]  /*04f0*/  @!P0 FFMA.FTZ R2, R3, 0.93318945169448852539, R2 ;  /* 0x3f6ee58103028823 */ /* 0x000fe40000010002 */
.L_x_8586:
[----:B------:R-:W-:Y:S05]  /*0500*/  BSYNC B0 ;  /* 0x0000000000007941 */ /* 0x000fea0003800000 */
.L_x_8584:
        /* <DEDUP_REMOVED lines=11> */
.L_x_8581:
[----:B------:R-:W-:Y:S05]  /*05c0*/  BSYNC B1 ;  /* 0x0000000000017941 */ /* 0x000fea0003800000 */
.L_x_8580:
        /* <DEDUP_REMOVED lines=25> */
[----:B------:R-:W-:Y:S05]  /*0760*/  CALL.REL.NOINC `($__internal_15_$__cuda_sm3x_div_rn_ftz_f32_slowpath) ;  /* 0x00000c3000007944 */ /* 0x000fea0003c00000 */
[----:B0-----:R-:W-:Y:S02]  /*0770*/  IMAD.MOV.U32 R2, RZ, RZ, R14 ;  /* 0x000000ffff027224 */ /* 0x001fe400078e000e */
.L_x_8590:
[----:B------:R-:W-:Y:S05]  /*0780*/  BSYNC B2 ;  /* 0x0000000000027941 */ /* 0x000fea0003800000 */
.L_x_8589:
        /* <DEDUP_REMOVED lines=18> */
.L_x_8592:
[----:B------:R-:W-:Y:S01]  /*08b0*/  ISETP.GE.AND P0, PT, R13, RZ, PT ;  /* 0x000000ff0d00720c */ /* 0x000fe20003f06270 */
[----:B------:R-:W-:-:S12]  /*08c0*/  IMAD.MOV.U32 R3, RZ, RZ, 0x3fd774eb ;  /* 0x3fd774ebff037424 */ /* 0x000fd800078e00ff */
[----:B------:R-:W-:-:S04]  /*08d0*/  @P0 FFMA.FTZ R2, R3, 0.93318945169448852539, -R2 ;  /* 0x3f6ee58103020823 */ /* 0x000fc80000010802 */
[----:B------:R-:W-:Y:S02]  /*08e0*/  @!P0 FFMA.FTZ R2, R3, 0.93318945169448852539, R2 ;  /* 0x3f6ee58103028823 */ /* 0x000fe40000010002 */
.L_x_8593:
[----:B------:R-:W-:Y:S05]  /*08f0*/  BSYNC B0 ;  /* 0x0000000000007941 */ /* 0x000fea0003800000 */
.L_x_8591:
        /* <DEDUP_REMOVED lines=11> */
.L_x_8588:
[----:B------:R-:W-:Y:S05]  /*09b0*/  BSYNC B1 ;  /* 0x0000000000017941 */ /* 0x000fea0003800000 */
.L_x_8587:
        /* <DEDUP_REMOVED lines=25> */
[----:B0-----:R-:W-:Y:S02]  /*0b50*/  IMAD.MOV.U32 R2, RZ, RZ, R14 ;  /* 0x000000ffff027224 */ /* 0x001fe400078e000e */
.L_x_8597:
[----:B------:R-:W-:Y:S05]  /*0b60*/  BSYNC B2 ;  /* 0x0000000000027941 */ /* 0x000fea0003800000 */
.L_x_8596:
        /* <DEDUP_REMOVED lines=18> */
.L_x_8599:
[----:B------:R-:W-:Y:S01]  /*0c90*/  ISETP.GE.AND P0, PT, R13, RZ, PT ;  /* 0x000000ff0d00720c */ /* 0x000fe20003f06270 */
[----:B------:R-:W-:-:S12]  /*0ca0*/  IMAD.MOV.U32 R3, RZ, RZ, 0x3fd774eb ;  /* 0x3fd774ebff037424 */ /* 0x000fd800078e00ff */
[----:B------:R-:W-:-:S04]  /*0cb0*/  @P0 FFMA.FTZ R2, R3, 0.93318945169448852539, -R2 ;  /* 0x3f6ee58103020823 */ /* 0x000fc80000010802 */
[----:B------:R-:W-:Y:S02]  /*0cc0*/  @!P0 FFMA.FTZ R2, R3, 0.93318945169448852539, R2 ;  /* 0x3f6ee58103028823 */ /* 0x000fe40000010002 */
.L_x_8600:
[----:B------:R-:W-:Y:S05]  /*0cd0*/  BSYNC B0 ;  /* 0x0000000000007941 */ /* 0x000fea0003800000 */
.L_x_8598:
        /* <DEDUP_REMOVED lines=11> */
.L_x_8595:
[----:B------:R-:W-:Y:S05]  /*0d90*/  BSYNC B1 ;  /* 0x0000000000017941 */ /* 0x000fea0003800000 */
.L_x_8594:
        /* <DEDUP_REMOVED lines=26> */
.L_x_8604:
[----:B------:R-:W-:Y:S05]  /*0f40*/  BSYNC B2 ;  /* 0x0000000000027941 */ /* 0x000fea0003800000 */
.L_x_8603:
        /* <DEDUP_REMOVED lines=18> */
.L_x_8606:
[----:B------:R-:W-:Y:S01]  /*1070*/  ISETP.GE.AND P0, PT, R13, RZ, PT ;  /* 0x000000ff0d00720c */ /* 0x000fe20003f06270 */
[----:B------:R-:W-:-:S12]  /*1080*/  HFMA2.MMA R3, -RZ, RZ, 1.9599609375, 20144 ;  /* 0x3fd774ebff037435 */ /* 0x000fd800000001ff */
[----:B------:R-:W-:-:S04]  /*1090*/  @P0 FFMA.FTZ R2, R3, 0.93318945169448852539, -R2 ;  /* 0x3f6ee58103020823 */ /* 0x000fc80000010802 */
[----:B------:R-:W-:Y:S02]  /*10a0*/  @!P0 FFMA.FTZ R2, R3, 0.93318945169448852539, R2 ;  /* 0x3f6ee58103028823 */ /* 0x000fe40000010002 */
.L_x_8607:
[----:B------:R-:W-:Y:S05]  /*10b0*/  BSYNC B0 ;  /* 0x0000000000007941 */ /* 0x000fea0003800000 */
.L_x_8605:
        /* <DEDUP_REMOVED lines=11> */
.L_x_8602:
[----:B------:R-:W-:Y:S05]  /*1170*/  BSYNC B1 ;  /* 0x0000000000017941 */ /* 0x000fea0003800000 */
.L_x_8601:
        /* <DEDUP_REMOVED lines=18> */
.L_x_8610:
[----:B------:R-:W-:Y:S05]  /*12a0*/  BSYNC B1 ;  /* 0x0000000000017941 */ /* 0x000fea0003800000 */
.L_x_8609:
[----:B------:R-:W-:-:S13]  /*12b0*/  ISETP.GE.AND P0, PT, R7, R0, PT ;  /* 0x000000000700720c */ /* 0x000fda0003f06270 */
[----:B0-----:R-:W-:Y:S01]  /*12c0*/  @!P0 LEA R2, R4, R7, 0x9 ;  /* 0x0000000704028211 */ /* 0x001fe200078e48ff */
[----:B------:R-:W-:Y:S01]  /*12d0*/  @!P0 IMAD.MOV.U32 R3, RZ, RZ, 0x2 ;  /* 0x00000002ff038424 */ /* 0x000fe200078e00ff */
[----:B------:R-:W-:-:S03]  /*12e0*/  @!P0 IADD3 R7, R7, 0x80, RZ ;  /* 0x0000008007078810 */ /* 0x000fc60007ffe0ff */
[----:B------:R-:W-:-:S05]  /*12f0*/  @!P0 IMAD.WIDE.U32 R2, R2, R3, c[0x0][0x168] ;  /* 0x00005a0002028625 */ /* 0x000fca00078e0003 */
[----:B-----5:R0:W-:Y:S02]  /*1300*/  @!P0 STG.E.U16 [R2.64], R9 ;  /* 0x0000000902008986 */ /* 0x0201e4000c101504 */
.L_x_8611:
[----:B------:R-:W-:Y:S05]  /*1310*/  BSYNC B0 ;  /* 0x0000000000007941 */ /* 0x000fea0003800000 */
.L_x_8608:
[----:B------:R-:W-:Y:S01]  /*1320*/  WARPSYNC 0xffffffff ;  /* 0xffffffff00007948 */ /* 0x000fe20003800000 */
[----:B------:R-:W-:-:S13]  /*1330*/  ISETP.GE.AND P0, PT, R7, R0, PT ;  /* 0x000000000700720c */ /* 0x000fda0003f06270 */
[----:B------:R-:W-:Y:S05]  /*1340*/  @P0 EXIT ;  /* 0x000000000000094d */ /* 0x000fea0003800000 */
[----:B0-----:R-:W-:Y:S01]  /*1350*/  MOV R3, 0x2 ;  /* 0x0000000200037802 */ /* 0x001fe20000000f00 */
[----:B------:R-:W-:-:S04]  /*1360*/  IMAD R2, R4, 0x200, R7 ;  /* 0x0000020004027824 */ /* 0x000fc800078e0207 */
[----:B------:R-:W-:-:S05]  /*1370*/  IMAD.WIDE.U32 R2, R2, R3, c[0x0][0x168] ;  /* 0x00005a0002027625 */ /* 0x000fca00078e0003 */
[----:B-----5:R-:W-:Y:S01]  /*1380*/  STG.E.U16 [R2.64], R5 ;  /* 0x0000000502007986 */ /* 0x020fe2000c101504 */
[----:B------:R-:W-:Y:S05]  /*1390*/  EXIT ;  /* 0x000000000000794d */ /* 0x000fea0003800000 */
        .weak           $__internal_15_$__cuda_sm3x_div_rn_ftz_f32_slowpath
        .type           $__internal_15_$__cuda_sm3x_div_rn_ftz_f32_slowpath,@function
        .size           $__internal_15_$__cuda_sm3x_div_rn_ftz_f32_slowpath,(.L_x_17669 - $__internal_15_$__cuda_sm3x_div_rn_ftz_f32_slowpath)
$__internal_15_$__cuda_sm3x_div_rn_ftz_f32_slowpath:
        /* <DEDUP_REMOVED lines=32> */
.L_x_8614:
[----:B------:R-:W-:Y:S05]  /*15a0*/  BSYNC B3 ;  /* 0x0000000000037941 */ /* 0x000fea0003800000 */
.L_x_8613:
        /* <DEDUP_REMOVED lines=27> */
.L_x_8620:
[----:B------:R-:W-:Y:S02]  /*1760*/  LEA R14, R3, R14, 0x17 ;  /* 0x0000000e030e7211 */ /* 0x000fe400078eb8ff */
.L_x_8621:
[----:B------:R-:W-:Y:S05]  /*1770*/  BSYNC B3 ;  /* 0x0000000000037941 */ /* 0x000fea0003800000 */
.L_x_8619:
[----:B------:R-:W-:Y:S05]  /*1780*/  BRA `(.L_x_8622) ;  /* 0x0000008000007947 */ /* 0x000fea0003800000 */
.L_x_8618:
[----:B------:R-:W-:-:S04]  /*1790*/  LOP3.LUT R14, R8, 0x80000000, R15, 0x48, !PT ;  /* 0x80000000080e7812 */ /* 0x000fc800078e480f */
[----:B------:R-:W-:Y:S01]  /*17a0*/  LOP3.LUT R14, R14, 0x7f800000, RZ, 0xfc, !PT ;  /* 0x7f8000000e0e7812 */ /* 0x000fe200078efcff */
[----:B------:R-:W-:Y:S05]  /*17b0*/  BRA `(.L_x_8622) ;  /* 0x0000005000007947 */ /* 0x000fea0003800000 */
.L_x_8617:
[----:B------:R-:W-:Y:S01]  /*17c0*/  LOP3.LUT R14, R8, 0x80000000, R15, 0x48, !PT ;  /* 0x80000000080e7812 */ /* 0x000fe200078e480f */
[----:B------:R-:W-:Y:S05]  /*17d0*/  BRA `(.L_x_8622) ;  /* 0x0000003000007947 */ /* 0x000fea0003800000 */
.L_x_8616:
[----:B------:R-:W0:Y:S01]  /*17e0*/  MUFU.RSQ R14, -QNAN ;  /* 0xffc00000000e7908 */ /* 0x000e220000001400 */
[----:B------:R-:W-:Y:S05]  /*17f0*/  BRA `(.L_x_8622) ;  /* 0x0000001000007947 */ /* 0x000fea0003800000 */
.L_x_8615:
[----:B------:R-:W-:Y:S02]  /*1800*/  FADD.FTZ R14, R15, R8 ;  /* 0x000000080f0e7221 */ /* 0x000fe40000010000 */
.L_x_8622:
[----:B------:R-:W-:Y:S05]  /*1810*/  BSYNC B0 ;  /* 0x0000000000007941 */ /* 0x000fea0003800000 */
.L_x_8612:
[----:B------:R-:W-:-:S04]  /*1820*/  IMAD.MOV.U32 R3, RZ, RZ, 0x0 ;  /* 0x00000000ff037424 */ /* 0x000fc800078e00ff */
[----:B------:R-:W-:Y:S05]  /*1830*/  RET.REL.NODEC R2 `(_ZN2at6native27unrolled_elementwise_kernelINS0_13AUnaryFunctorIN3c108BFloat16ES4_S4_ZZZNS0_17atan2_kernel_cudaERNS_18TensorIteratorBaseEENKUlvE_clEvENKUlvE2_clEvEUlS4_S4_E_EESt5arrayIPcLm2EELi4E23TrivialOffsetCalculatorILi1EjESF_NS0_6memory15LoadWithoutCastENSG_16StoreWithoutCastEEEviT_T0_T2_T3_T4_T5_) ;  /* 0xffffe7c002007950 */ /* 0x000fea0003c3ffff */
.L_x_8623:
        /* <DEDUP_REMOVED lines=12> */
.L_x_17669:


//--------------------- .text._ZN2at6native29vectorized_elementwise_kernelILi2ENS0_13AUnaryFunctorIN3c108BFloat16ES4_S4_ZZZNS0_17atan2_kernel_cudaERNS_18TensorIteratorBaseEENKUlvE_clEvENKUlvE2_clEvEUlS4_S4_E_EESt5arrayIPcLm2EEEEviT0_T1_ --------------------------
	.section	.text._ZN2at6native29vectorized_elementwise_kernelILi2ENS0_13AUnaryFunctorIN3c108BFloat16ES4_S4_ZZZNS0_17atan2_kernel_cudaERNS_18TensorIteratorBaseEENKUlvE_clEvENKUlvE2_clEvEUlS4_S4_E_EESt5arrayIPcLm2EEEEviT0_T1_,"ax",@progbits
	.sectioninfo	@"SHI_REGISTERS=31"
	.align	128
        .global         _ZN2at6native29vectorized_elementwise_kernelILi2ENS0_13AUnaryFunctorIN3c108BFloat16ES4_S4_ZZZNS0_17atan2_kernel_cudaERNS_18TensorIteratorBaseEENKUlvE_clEvENKUlvE2_clEvEUlS4_S4_E_EESt5arrayIPcLm2EEEEviT0_T1_
        .type           _ZN2at6native29vectorized_elementwise_kernelILi2ENS0_13AUnaryFunctorIN3c108BFloat16ES4_S4_ZZZNS0_17atan2_kernel_cudaERNS_18TensorIteratorBaseEENKUlvE_clEvENKUlvE2_clEvEUlS4_S4_E_EESt5arrayIPcLm2EEEEviT0_T1_,@function
        .size           _ZN2at6native29vectorized_elementwise_kernelILi2ENS0_13AUnaryFunctorIN3c108BFloat16ES4_S4_ZZZNS0_17atan2_kernel_cudaERNS_18TensorIteratorBaseEENKUlvE_clEvENKUlvE2_clEvEUlS4_S4_E_EESt5arrayIPcLm2EEEEviT0_T1_,(.L_x_17670 - _ZN2at6native29vectorized_elementwise_kernelILi2ENS0_13AUnaryFunctorIN3c108BFloat16ES4_S4_ZZZNS0_17atan2_kernel_cudaERNS_18TensorIteratorBaseEENKUlvE_clEvENKUlvE2_clEvEUlS4_S4_E_EESt5arrayIPcLm2EEEEviT0_T1_)
        .other          _ZN2at6native29vectorized_elementwise_kernelILi2ENS0_13AUnaryFunctorIN3c108BFloat16ES4_S4_ZZZNS0_17atan2_kernel_cudaERNS_18TensorIteratorBaseEENKUlvE_clEvENKUlvE2_clEvEUlS4_S4_E_EESt5arrayIPcLm2EEEEviT0_T1_,@"STO_CUDA_ENTRY STV_DEFAULT"
_ZN2at6native29vectorized_elementwise_kernelILi2ENS0_13AUnaryFunctorIN3c108BFloat16ES4_S4_ZZZNS0_17atan2_kernel_cudaERNS_18TensorIteratorBaseEENKUlvE_clEvENKUlvE2_clEvEUlS4_S4_E_EESt5arrayIPcLm2EEEEviT0_T1_:
.text._ZN2at6native29vectorized_elementwise_kernelILi2ENS0_13AUnaryFunctorIN3c108BFloat16ES4_S4_ZZZNS0_17atan2_kernel_cudaERNS_18TensorIteratorBaseEENKUlvE_clEvENKUlvE2_clEvEUlS4_S4_E_EESt5arrayIPcLm2EEEEviT0_T1_:
        /* <DEDUP_REMOVED lines=11> */
[----:B------:R-:W2:Y:S01]  /*00b0*/  LDG.E R8, [R4.64] ;  /* 0x0000000404087981 */ /* 0x000ea2000c1e1900 */
[----:B------:R-:W-:Y:S02]  /*00c0*/  ULDC.U16 UR6, c[0x0][0x166] ;  /* 0x0000598000067ab9 */ /* 0x000fe40000000400 */
[----:B------:R-:W-:Y:S01]  /*00d0*/  IMAD.U32 R9, RZ, RZ, UR6 ;  /* 0x00000006ff097e24 */ /* 0x000fe2000f8e00ff */
[----:B------:R2:W5:Y:S04]  /*00e0*/  LDG.E R10, [R4.64+0x200] ;  /* 0x00020004040a7981 */ /* 0x000568000c1e1900 */
[----:B------:R2:W5:Y:S01]  /*00f0*/  LDG.E R16, [R4.64+0x400] ;  /* 0x0004000404107981 */ /* 0x000562000c1e1900 */
[----:B------:R-:W-:-:S03]  /*0100*/  PRMT R9, RZ, 0x5410, R9 ;  /* 0x00005410ff097816 */ /* 0x000fc60000000009 */
[----:B------:R2:W5:Y:S01]  /*0110*/  LDG.E R15, [R4.64+0x600] ;  /* 0x00060004040f7981 */ /* 0x000562000c1e1900 */
[----:B------:R-:W-:Y:S01]  /*0120*/  BSSY B2, `(.L_x_8625) ;  /* 0x0000011000027945 */ /* 0x000fe20003800000 */
        /* <DEDUP_REMOVED lines=15> */
[----:B-----5:R-:W-:Y:S05]  /*0220*/  CALL.REL.NOINC `($__internal_16_$__cuda_sm3x_div_rn_ftz_f32_slowpath) ;  /* 0x0000406000007944 */ /* 0x020fea0003c00000 */
.L_x_8626:
[----:B------:R-:W-:Y:S05]  /*0230*/  BSYNC B2 ;  /* 0x0000000000027941 */ /* 0x000fea0003800000 */
.L_x_8625:
        /* <DEDUP_REMOVED lines=18> */
.L_x_8628:
[----:B------:R-:W-:Y:S02]  /*0360*/  ISETP.GE.AND P0, PT, R4, RZ, PT ;  /* 0x000000ff0400720c */ /* 0x000fe40003f06270 */
[----:B------:R-:W-:-:S11]  /*0370*/  MOV R5, 0x3fd774eb ;  /* 0x3fd774eb00057802 */ /* 0x000fd60000000f00 */
[----:B------:R-:W-:-:S04]  /*0380*/  @P0 FFMA.FTZ R12, R5, 0.93318945169448852539, -R12 ;  /* 0x3f6ee581050c0823 */ /* 0x000fc8000001080c */
[----:B------:R-:W-:Y:S02]  /*0390*/  @!P0 FFMA.FTZ R12, R5, 0.93318945169448852539, R12 ;  /* 0x3f6ee581050c8823 */ /* 0x000fe4000001000c */
.L_x_8629:
[----:B------:R-:W-:Y:S05]  /*03a0*/  BSYNC B0 ;  /* 0x0000000000007941 */ /* 0x000fea0003800000 */
.L_x_8627:
        /* <DEDUP_REMOVED lines=11> */
[C---:B------:R-:W-:Y:S01]  /*0460*/  FSETP.GT.FTZ.AND P2, PT, |R5|.reuse, |R8|, PT ;  /* 0x400000080500720b */ /* 0x040fe20003f54200 */
        /* <DEDUP_REMOVED lines=18> */
[----:B-----5:R-:W-:Y:S05]  /*0590*/  CALL.REL.NOINC `($__internal_16_$__cuda_sm3x_div_rn_ftz_f32_slowpath) ;  /* 0x00003cf000007944 */ /* 0x020fea0003c00000 */
.L_x_8631:
[----:B------:R-:W-:Y:S05]  /*05a0*/  BSYNC B2 ;  /* 0x0000000000027941 */ /* 0x000fea0003800000 */
.L_x_8630:
        /* <DEDUP_REMOVED lines=18> */
.L_x_8633:
[----:B------:R-:W-:Y:S01]  /*06d0*/  ISETP.GE.AND P0, PT, R8, RZ, PT ;  /* 0x000000ff0800720c */ /* 0x000fe20003f06270 */
[----:B------:R-:W-:-:S12]  /*06e0*/  HFMA2.MMA R9, -RZ, RZ, 1.9599609375, 20144 ;  /* 0x3fd774ebff097435 */ /* 0x000fd800000001ff */
[----:B------:R-:W-:-:S04]  /*06f0*/  @P0 FFMA.FTZ R12, R9, 0.93318945169448852539, -R12 ;  /* 0x3f6ee581090c0823 */ /* 0x000fc8000001080c */
[----:B------:R-:W-:Y:S02]  /*0700*/  @!P0 FFMA.FTZ R12, R9, 0.93318945169448852539, R12 ;  /* 0x3f6ee581090c8823 */ /* 0x000fe4000001000c */
.L_x_8634:
[----:B------:R-:W-:Y:S05]  /*0710*/  BSYNC B0 ;  /* 0x0000000000007941 */ /* 0x000fea0003800000 */
.L_x_8632:
[----:B------:R-:W-:Y:S01]  /*0720*/  ULDC.U16 UR6, c[0x0][0x166] ;  /* 0x0000598000067ab9 */ /* 0x000fe20000000400 */
[----:B-----5:R-:W-:Y:S01]  /*0730*/  PRMT R9, RZ, 0x5410, R10 ;  /* 0x00005410ff097816 */ /* 0x020fe2000000000a */
[----:B------:R-:W-:Y:S01]  /*0740*/  IMAD.U32 R6, RZ, RZ, UR6 ;  /* 0x00000006ff067e24 */ /* 0x000fe2000f8e00ff */
[C---:B------:R-:W-:Y:S01]  /*0750*/  FSETP.NEU.FTZ.AND P0, PT, |R8|.reuse, |R5|, PT ;  /* 0x400000050800720b */ /* 0x040fe20003f1d200 */
        /* <DEDUP_REMOVED lines=25> */
[----:B------:R-:W-:Y:S05]  /*08f0*/  CALL.REL.NOINC `($__internal_16_$__cuda_sm3x_div_rn_ftz_f32_slowpath) ;  /* 0x0000399000007944 */ /* 0x000fea0003c00000 */
.L_x_8636:
[----:B------:R-:W-:Y:S05]  /*0900*/  BSYNC B2 ;  /* 0x0000000000027941 */ /* 0x000fea0003800000 */
.L_x_8635:
        /* <DEDUP_REMOVED lines=18> */
.L_x_8638:
[----:B------:R-:W-:Y:S01]  /*0a30*/  ISETP.GE.AND P0, PT, R9, RZ, PT ;  /* 0x000000ff0900720c */ /* 0x000fe20003f06270 */
[----:B------:R-:W-:-:S12]  /*0a40*/  IMAD.MOV.U32 R7, RZ, RZ, 0x3fd774eb ;  /* 0x3fd774ebff077424 */ /* 0x000fd800078e00ff */
[----:B------:R-:W-:-:S04]  /*0a50*/  @P0 FFMA.FTZ R12, R7, 0.93318945169448852539, -R12 ;  /* 0x3f6ee581070c0823 */ /* 0x000fc8000001080c */
[----:B------:R-:W-:Y:S02]  /*0a60*/  @!P0 FFMA.FTZ R12, R7, 0.93318945169448852539, R12 ;  /* 0x3f6ee581070c8823 */ /* 0x000fe4000001000c */
.L_x_8639:
[----:B------:R-:W-:Y:S05]  /*0a70*/  BSYNC B0 ;  /* 0x0000000000007941 */ /* 0x000fea0003800000 */
.L_x_8637:
        /* <DEDUP_REMOVED lines=9> */
[C---:B------:R-:W-:Y:S01]  /*0b10*/  FSETP.GT.FTZ.AND P2, PT, |R7|.reuse, |R10|, PT ;  /* 0x4000000a0700720b */ /* 0x040fe20003f54200 */
[----:B------:R-:W-:Y:S01]  /*0b20*/  FADD.FTZ R19, |R7|, -RZ ;  /* 0x800000ff07137221 */ /* 0x000fe20000010200 */
[----:B------:R-:W-:Y:S01]  /*0b30*/  ISETP.GE.AND P3, PT, R9, RZ, PT ;  /* 0x000000ff0900720c */ /* 0x000fe20003f66270 */
        /* <DEDUP_REMOVED lines=18> */
[----:B------:R-:W-:Y:S05]  /*0c60*/  CALL.REL.NOINC `($__internal_16_$__cuda_sm3x_div_rn_ftz_f32_slowpath) ;  /* 0x0000362000007944 */ /* 0x000fea0003c00000 */
.L_x_8641:
[----:B------:R-:W-:Y:S05]  /*0c70*/  BSYNC B2 ;  /* 0x0000000000027941 */ /* 0x000fea0003800000 */
.L_x_8640:
        /* <DEDUP_REMOVED lines=18> */
.L_x_8643:
[----:B------:R-:W-:Y:S01]  /*0da0*/  ISETP.GE.AND P0, PT, R10, RZ, PT ;  /* 0x000000ff0a00720c */ /* 0x000fe20003f06270 */
[----:B------:R-:W-:-:S12]  /*0db0*/  IMAD.MOV.U32 R9, RZ, RZ, 0x3fd774eb ;  /* 0x3fd774ebff097424 */ /* 0x000fd800078e00ff */
[----:B------:R-:W-:-:S04]  /*0dc0*/  @P0 FFMA.FTZ R12, R9, 0.93318945169448852539, -R12 ;  /* 0x3f6ee581090c0823 */ /* 0x000fc8000001080c */
[----:B------:R-:W-:Y:S02]  /*0dd0*/  @!P0 FFMA.FTZ R12, R9, 0.93318945169448852539, R12 ;  /* 0x3f6ee581090c8823 */ /* 0x000fe4000001000c */
.L_x_8644:
[----:B------:R-:W-:Y:S05]  /*0de0*/  BSYNC B0 ;  /* 0x0000000000007941 */ /* 0x000fea0003800000 */
.L_x_8642:
        /* <DEDUP_REMOVED lines=30> */
.L_x_8646:
[----:B------:R-:W-:Y:S05]  /*0fd0*/  BSYNC B2 ;  /* 0x0000000000027941 */ /* 0x000fea0003800000 */
.L_x_8645:
        /* <DEDUP_REMOVED lines=18> */
.L_x_8648:
[----:B------:R-:W-:Y:S02]  /*1100*/  ISETP.GE.AND P0, PT, R9, RZ, PT ;  /* 0x000000ff0900720c */ /* 0x000fe40003f06270 */
[----:B------:R-:W-:-:S11]  /*1110*/  MOV R13, 0x3fd774eb ;  /* 0x3fd774eb000d7802 */ /* 0x000fd60000000f00 */
[----:B------:R-:W-:-:S04]  /*1120*/  @P0 FFMA.FTZ R12, R13, 0.93318945169448852539, -R12 ;  /* 0x3f6ee5810d0c0823 */ /* 0x000fc8000001080c */
[----:B------:R-:W-:Y:S02]  /*1130*/  @!P0 FFMA.FTZ R12, R13, 0.93318945169448852539, R12 ;  /* 0x3f6ee5810d0c8823 */ /* 0x000fe4000001000c */
.L_x_8649:
[----:B------:R-:W-:Y:S05]  /*1140*/  BSYNC B0 ;  /* 0x0000000000007941 */ /* 0x000fea0003800000 */
.L_x_8647:
        /* <DEDUP_REMOVED lines=9> */
[----:B------:R-:W-:Y:S01]  /*11e0*/  ISETP.GE.AND P3, PT, R9, RZ, PT ;  /* 0x000000ff0900720c */ /* 0x000fe20003f66270 */
[----:B------:R-:W-:Y:S01]  /*11f0*/  FADD.FTZ R9, |R8|, |R9| ;  /* 0x4000000908097221 */ /* 0x000fe20000010200 */
[C---:B------:R-:W-:Y:S01]  /*1200*/  FSETP.GT.FTZ.AND P2, PT, |R17|.reuse, |R16|, PT ;  /* 0x400000101100720b */ /* 0x040fe20003f54200 */
        /* <DEDUP_REMOVED lines=18> */
[----:B------:R-:W-:Y:S05]  /*1330*/  CALL.REL.NOINC `($__internal_16_$__cuda_sm3x_div_rn_ftz_f32_slowpath) ;  /* 0x00002f5000007944 */ /* 0x000fea0003c00000 */
.L_x_8651:
[----:B------:R-:W-:Y:S05]  /*1340*/  BSYNC B2 ;  /* 0x0000000000027941 */ /* 0x000fea0003800000 */
.L_x_8650:
        /* <DEDUP_REMOVED lines=18> */
.L_x_8653:
[----:B------:R-:W-:Y:S01]  /*1470*/  ISETP.GE.AND P0, PT, R16, RZ, PT ;  /* 0x000000ff1000720c */ /* 0x000fe20003f06270 */
[----:B------:R-:W-:-:S12]  /*1480*/  HFMA2.MMA R9, -RZ, RZ, 1.9599609375, 20144 ;  /* 0x3fd774ebff097435 */ /* 0x000fd800000001ff */
[----:B------:R-:W-:-:S04]  /*1490*/  @P0 FFMA.FTZ R12, R9, 0.93318945169448852539, -R12 ;  /* 0x3f6ee581090c0823 */ /* 0x000fc8000001080c */
[----:B------:R-:W-:Y:S02]  /*14a0*/  @!P0 FFMA.FTZ R12, R9, 0.93318945169448852539, R12 ;  /* 0x3f6ee581090c8823 */ /* 0x000fe4000001000c */
.L_x_8654:
[----:B------:R-:W-:Y:S05]  /*14b0*/  BSYNC B0 ;  /* 0x0000000000007941 */ /* 0x000fea0003800000 */
.L_x_8652:
        /* <DEDUP_REMOVED lines=30> */
.L_x_8656:
[----:B------:R-:W-:Y:S05]  /*16a0*/  BSYNC B2 ;  /* 0x0000000000027941 */ /* 0x000fea0003800000 */
.L_x_8655:
        /* <DEDUP_REMOVED lines=18> */
.L_x_8658:
[----:B------:R-:W-:Y:S01]  /*17d0*/  ISETP.GE.AND P0, PT, R9, RZ, PT ;  /* 0x000000ff0900720c */ /* 0x000fe20003f06270 */
[----:B------:R-:W-:-:S12]  /*17e0*/  IMAD.MOV.U32 R13, RZ, RZ, 0x3fd774eb ;  /* 0x3fd774ebff0d7424 */ /* 0x000fd800078e00ff */
[----:B------:R-:W-:-:S04]  /*17f0*/  @P0 FFMA.FTZ R12, R13, 0.93318945169448852539, -R12 ;  /* 0x3f6ee5810d0c0823 */ /* 0x000fc8000001080c */
[----:B------:R-:W-:Y:S02]  /*1800*/  @!P0 FFMA.FTZ R12, R13, 0.93318945169448852539, R12 ;  /* 0x3f6ee5810d0c8823 */ /* 0x000fe4000001000c */
.L_x_8659:
[----:B------:R-:W-:Y:S05]  /*1810*/  BSYNC B0 ;  /* 0x0000000000007941 */ /* 0x000fea0003800000 */
.L_x_8657:
        /* <DEDUP_REMOVED lines=31> */
.L_x_8661:
[----:B------:R-:W-:Y:S05]  /*1a10*/  BSYNC B2 ;  /* 0x0000000000027941 */ /* 0x000fea0003800000 */
.L_x_8660:
        /* <DEDUP_REMOVED lines=18> */
.L_x_8663:
[----:B------:R-:W-:Y:S01]  /*1b40*/  ISETP.GE.AND P0, PT, R15, RZ, PT ;  /* 0x000000ff0f00720c */ /* 0x000fe20003f06270 */
[----:B------:R-:W-:-:S12]  /*1b50*/  IMAD.MOV.U32 R0, RZ, RZ, 0x3fd774eb ;  /* 0x3fd774ebff007424 */ /* 0x000fd800078e00ff */
[----:B------:R-:W-:-:S04]  /*1b60*/  @P0 FFMA.FTZ R11, R0, 0.93318945169448852539, -R11 ;  /* 0x3f6ee581000b0823 */ /* 0x000fc8000001080b */
[----:B------:R-:W-:Y:S02]  /*1b70*/  @!P0 FFMA.FTZ R11, R0, 0.93318945169448852539, R11 ;  /* 0x3f6ee581000b8823 */ /* 0x000fe4000001000b */
.L_x_8664:
[----:B------:R-:W-:Y:S05]  /*1b80*/  BSYNC B0 ;  /* 0x0000000000007941 */ /* 0x000fea0003800000 */
.L_x_8662:
[C---:B------:R-:W-:Y:S01]  /*1b90*/  FSETP.NEU.FTZ.AND P0, PT, |R15|.reuse, |R16|, PT ;  /* 0x400000100f00720b */ /* 0x040fe20003f1d200 */
[----:B------:R-:W-:Y:S01]  /*1ba0*/  IMAD.MOV.U32 R0, RZ, RZ, 0x4016cbe4 ;  /* 0x4016cbe4ff007424 */ /* 0x000fe200078e00ff */
[----:B------:R-:W-:Y:S02]  /*1bb0*/  FSETP.NEU.FTZ.AND P1, PT, R18, RZ, PT ;  /* 0x000000ff1200720b */ /* 0x000fe40003f3d000 */
[----:B------:R-:W-:Y:S01]  /*1bc0*/  MOV R13, R11 ;  /* 0x0000000b000d7202 */ /* 0x000fe20000000f00 */
[----:B------:R-:W-:Y:S01]  /*1bd0*/  HFMA2.MMA R11, -RZ, RZ, 0, 1.1920928955078125e-07 ;  /* 0x00000002ff0b7435 */ /* 0x000fe200000001ff */
        /* <DEDUP_REMOVED lines=18> */
.L_x_8624:
        /* <DEDUP_REMOVED lines=78> */
.L_x_8668:
[----:B------:R-:W-:Y:S05]  /*21e0*/  BSYNC B3 ;  /* 0x0000000000037941 */ /* 0x000fea0003800000 */
.L_x_8667:
        /* <DEDUP_REMOVED lines=18> */
.L_x_8670:
[----:B------:R-:W-:Y:S02]  /*2310*/  ISETP.GE.AND P0, PT, R10, RZ, PT ;  /* 0x000000ff0a00720c */ /* 0x000fe40003f06270 */
[----:B------:R-:W-:-:S11]  /*2320*/  MOV R0, 0x3fd774eb ;  /* 0x3fd774eb00007802 */ /* 0x000fd60000000f00 */
[----:B------:R-:W-:-:S04]  /*2330*/  @P0 FFMA.FTZ R5, R0, 0.93318945169448852539, -R5 ;  /* 0x3f6ee58100050823 */ /* 0x000fc80000010805 */
[----:B------:R-:W-:Y:S02]  /*2340*/  @!P0 FFMA.FTZ R5, R0, 0.93318945169448852539, R5 ;  /* 0x3f6ee58100058823 */ /* 0x000fe40000010005 */
.L_x_8671:
[----:B------:R-:W-:Y:S05]  /*2350*/  BSYNC B0 ;  /* 0x0000000000007941 */ /* 0x000fea0003800000 */
.L_x_8669:
        /* <DEDUP_REMOVED lines=11> */
.L_x_8666:
[----:B------:R-:W-:Y:S05]  /*2410*/  BSYNC B2 ;  /* 0x0000000000027941 */ /* 0x000fea0003800000 */
.L_x_8665:
        /* <DEDUP_REMOVED lines=25> */
.L_x_8675:
[----:B------:R-:W-:Y:S05]  /*25b0*/  BSYNC B3 ;  /* 0x0000000000037941 */ /* 0x000fea0003800000 */
.L_x_8674:
        /* <DEDUP_REMOVED lines=18> */
.L_x_8677:
[----:B------:R-:W-:Y:S01]  /*26e0*/  ISETP.GE.AND P0, PT, R28, RZ, PT ;  /* 0x000000ff1c00720c */ /* 0x000fe20003f06270 */
[----:B------:R-:W-:-:S12]  /*26f0*/  IMAD.MOV.U32 R0, RZ, RZ, 0x3fd774eb ;  /* 0x3fd774ebff007424 */ /* 0x000fd800078e00ff */
[----:B------:R-:W-:-:S04]  /*2700*/  @P0 FFMA.FTZ R5, R0, 0.93318945169448852539, -R5 ;  /* 0x3f6ee58100050823 */ /* 0x000fc80000010805 */
[----:B------:R-:W-:Y:S02]  /*2710*/  @!P0 FFMA.FTZ R5, R0, 0.93318945169448852539, R5 ;  /* 0x3f6ee58100058823 */ /* 0x000fe40000010005 */
.L_x_8678:
[----:B------:R-:W-:Y:S05]  /*2720*/  BSYNC B0 ;  /* 0x0000000000007941 */ /* 0x000fea0003800000 */
.L_x_8676:
        /* <DEDUP_REMOVED lines=11> */
.L_x_8673:
[----:B------:R-:W-:Y:S05]  /*27e0*/  BSYNC B2 ;  /* 0x0000000000027941 */ /* 0x000fea0003800000 */
.L_x_8672:
        /* <DEDUP_REMOVED lines=24> */
.L_x_8682:
[----:B------:R-:W-:Y:S05]  /*2970*/  BSYNC B3 ;  /* 0x0000000000037941 */ /* 0x000fea0003800000 */
.L_x_8681:
        /* <DEDUP_REMOVED lines=18> */
.L_x_8684:
[----:B------:R-:W-:Y:S02]  /*2aa0*/  ISETP.GE.AND P0, PT, R8, RZ, PT ;  /* 0x000000ff0800720c */ /* 0x000fe40003f06270 */
[----:B------:R-:W-:-:S11]  /*2ab0*/  MOV R0, 0x3fd774eb ;  /* 0x3fd774eb00007802 */ /* 0x000fd60000000f00 */
[----:B------:R-:W-:-:S04]  /*2ac0*/  @P0 FFMA.FTZ R5, R0, 0.93318945169448852539, -R5 ;  /* 0x3f6ee58100050823 */ /* 0x000fc80000010805 */
[----:B------:R-:W-:Y:S02]  /*2ad0*/  @!P0 FFMA.FTZ R5, R0, 0.93318945169448852539, R5 ;  /* 0x3f6ee58100058823 */ /* 0x000fe40000010005 */
.L_x_8685:
[----:B------:R-:W-:Y:S05]  /*2ae0*/  BSYNC B0 ;  /* 0x0000000000007941 */ /* 0x000fea0003800000 */
.L_x_8683:
        /* <DEDUP_REMOVED lines=11> */
.L_x_8680:
[----:B------:R-:W-:Y:S05]  /*2ba0*/  BSYNC B2 ;  /* 0x0000000000027941 */ /* 0x000fea0003800000 */
.L_x_8679:
        /* <DEDUP_REMOVED lines=24> */
.L_x_8689:
[----:B------:R-:W-:Y:S05]  /*2d30*/  BSYNC B3 ;  /* 0x0000000000037941 */ /* 0x000fea0003800000 */
.L_x_8688:
        /* <DEDUP_REMOVED lines=18> */
.L_x_8691:
[----:B------:R-:W-:Y:S01]  /*2e60*/  ISETP.GE.AND P0, PT, R26, RZ, PT ;  /* 0x000000ff1a00720c */ /* 0x000fe20003f06270 */
[----:B------:R-:W-:-:S12]  /*2e70*/  IMAD.MOV.U32 R0, RZ, RZ, 0x3fd774eb ;  /* 0x3fd774ebff007424 */ /* 0x000fd800078e00ff */
[----:B------:R-:W-:-:S04]  /*2e80*/  @P0 FFMA.FTZ R5, R0, 0.93318945169448852539, -R5 ;  /* 0x3f6ee58100050823 */ /* 0x000fc80000010805 */
[----:B------:R-:W-:Y:S02]  /*2e90*/  @!P0 FFMA.FTZ R5, R0, 0.93318945169448852539, R5 ;  /* 0x3f6ee58100058823 */ /* 0x000fe40000010005 */
.L_x_8692:
[----:B------:R-:W-:Y:S05]  /*2ea0*/  BSYNC B0 ;  /* 0x0000000000007941 */ /* 0x000fea0003800000 */
.L_x_8690:
        /* <DEDUP_REMOVED lines=11> */
.L_x_8687:
[----:B------:R-:W-:Y:S05]  /*2f60*/  BSYNC B2 ;  /* 0x0000000000027941 */ /* 0x000fea0003800000 */
.L_x_8686:
        /* <DEDUP_REMOVED lines=24> */
.L_x_8696:
[----:B------:R-:W-:Y:S05]  /*30f0*/  BSYNC B3 ;  /* 0x0000000000037941 */ /* 0x000fea0003800000 */
.L_x_8695:
        /* <DEDUP_REMOVED lines=18> */
.L_x_8698:
[----:B------:R-:W-:Y:S02]  /*3220*/  ISETP.GE.AND P0, PT, R6, RZ, PT ;  /* 0x000000ff0600720c */ /* 0x000fe40003f06270 */
[----:B------:R-:W-:-:S11]  /*3230*/  MOV R0, 0x3fd774eb ;  /* 0x3fd774eb00007802 */ /* 0x000fd60000000f00 */
[----:B------:R-:W-:-:S04]  /*3240*/  @P0 FFMA.FTZ R5, R0, 0.93318945169448852539, -R5 ;  /* 0x3f6ee58100050823 */ /* 0x000fc80000010805 */
[----:B------:R-:W-:Y:S02]  /*3250*/  @!P0 FFMA.FTZ R5, R0, 0.93318945169448852539, R5 ;  /* 0x3f6ee58100058823 */ /* 0x000fe40000010005 */
.L_x_8699:
[----:B------:R-:W-:Y:S05]  /*3260*/  BSYNC B0 ;  /* 0x0000000000007941 */ /* 0x000fea0003800000 */
.L_x_8697:
        /* <DEDUP_REMOVED lines=11> */
.L_x_8694:
[----:B------:R-:W-:Y:S05]  /*3320*/  BSYNC B2 ;  /* 0x0000000000027941 */ /* 0x000fea0003800000 */
.L_x_8693:
        /* <DEDUP_REMOVED lines=24> */
.L_x_8703:
[----:B------:R-:W-:Y:S05]  /*34b0*/  BSYNC B3 ;  /* 0x0000000000037941 */ /* 0x000fea0003800000 */
.L_x_8702:
        /* <DEDUP_REMOVED lines=18> */
.L_x_8705:
[----:B------:R-:W-:Y:S01]  /*35e0*/  ISETP.GE.AND P0, PT, R24, RZ, PT ;  /* 0x000000ff1800720c */ /* 0x000fe20003f06270 */
[----:B------:R-:W-:-:S12]  /*35f0*/  IMAD.MOV.U32 R0, RZ, RZ, 0x3fd774eb ;  /* 0x3fd774ebff007424 */ /* 0x000fd800078e00ff */
[----:B------:R-:W-:-:S04]  /*3600*/  @P0 FFMA.FTZ R5, R0, 0.93318945169448852539, -R5 ;  /* 0x3f6ee58100050823 */ /* 0x000fc80000010805 */
[----:B------:R-:W-:Y:S02]  /*3610*/  @!P0 FFMA.FTZ R5, R0, 0.93318945169448852539, R5 ;  /* 0x3f6ee58100058823 */ /* 0x000fe40000010005 */
.L_x_8706:
[----:B------:R-:W-:Y:S05]  /*3620*/  BSYNC B0 ;  /* 0x0000000000007941 */ /* 0x000fea0003800000 */
.L_x_8704:
        /* <DEDUP_REMOVED lines=11> */
.L_x_8701:
[----:B------:R-:W-:Y:S05]  /*36e0*/  BSYNC B2 ;  /* 0x0000000000027941 */ /* 0x000fea0003800000 */
.L_x_8700:
        /* <DEDUP_REMOVED lines=24> */
.L_x_8710:
[----:B------:R-:W-:Y:S05]  /*3870*/  BSYNC B3 ;  /* 0x0000000000037941 */ /* 0x000fea0003800000 */
.L_x_8709:
        /* <DEDUP_REMOVED lines=18> */
.L_x_8712:
[----:B------:R-:W-:Y:S02]  /*39a0*/  ISETP.GE.AND P0, PT, R4, RZ, PT ;  /* 0x000000ff0400720c */ /* 0x000fe40003f06270 */
[----:B------:R-:W-:-:S11]  /*39b0*/  MOV R13, 0x3fd774eb ;  /* 0x3fd774eb000d7802 */ /* 0x000fd60000000f00 */
[----:B------:R-:W-:-:S04]  /*39c0*/  @P0 FFMA.FTZ R12, R13, 0.93318945169448852539, -R12 ;  /* 0x3f6ee5810d0c0823 */ /* 0x000fc8000001080c */
[----:B------:R-:W-:Y:S02]  /*39d0*/  @!P0 FFMA.FTZ R12, R13, 0.93318945169448852539, R12 ;  /* 0x3f6ee5810d0c8823 */ /* 0x000fe4000001000c */
.L_x_8713:
[----:B------:R-:W-:Y:S05]  /*39e0*/  BSYNC B0 ;  /* 0x0000000000007941 */ /* 0x000fea0003800000 */
.L_x_8711:
        /* <DEDUP_REMOVED lines=11> */
.L_x_8708:
[----:B------:R-:W-:Y:S05]  /*3aa0*/  BSYNC B2 ;  /* 0x0000000000027941 */ /* 0x000fea0003800000 */
.L_x_8707:
        /* <DEDUP_REMOVED lines=24> */
.L_x_8717:
[----:B------:R-:W-:Y:S05]  /*3c30*/  BSYNC B3 ;  /* 0x0000000000037941 */ /* 0x000fea0003800000 */
.L_x_8716:
        /* <DEDUP_REMOVED lines=18> */
.L_x_8719:
[----:B------:R-:W-:Y:S01]  /*3d60*/  ISETP.GE.AND P0, PT, R16, RZ, PT ;  /* 0x000000ff1000720c */ /* 0x000fe20003f06270 */
[----:B------:R-:W-:-:S12]  /*3d70*/  IMAD.MOV.U32 R13, RZ, RZ, 0x3fd774eb ;  /* 0x3fd774ebff0d7424 */ /* 0x000fd800078e00ff */
[----:B------:R-:W-:-:S04]  /*3d80*/  @P0 FFMA.FTZ R12, R13, 0.93318945169448852539, -R12 ;  /* 0x3f6ee5810d0c0823 */ /* 0x000fc8000001080c */
[----:B------:R-:W-:Y:S02]  /*3d90*/  @!P0 FFMA.FTZ R12, R13, 0.93318945169448852539, R12 ;  /* 0x3f6ee5810d0c8823 */ /* 0x000fe4000001000c */
.L_x_8720:
[----:B------:R-:W-:Y:S05]  /*3da0*/  BSYNC B0 ;  /* 0x0000000000007941 */ /* 0x000fea0003800000 */
.L_x_8718:
        /* <DEDUP_REMOVED lines=11> */
.L_x_8715:
[----:B------:R-:W-:Y:S05]  /*3e60*/  BSYNC B2 ;  /* 0x0000000000027941 */ /* 0x000fea0003800000 */
.L_x_8714:
        /* <DEDUP_REMOVED lines=18> */
.L_x_8723:
        /* <DEDUP_REMOVED lines=8> */
.L_x_8724:
[----:B------:R-:W-:-:S13]  /*4010*/  ISETP.GE.AND P0, PT, R15, R18, PT ;  /* 0x000000120f00720c */ /* 0x000fda0003f06270 */
[----:B------:R-:W-:Y:S05]  /*4020*/  @P0 BRA `(.L_x_8726) ;  /* 0x000000d000000947 */ /* 0x000fea0003800000 */
[----:B0----5:R-:W-:Y:S01]  /*4030*/  IADD3 R8, R2, R15, RZ ;  /* 0x0000000f02087210 */ /* 0x021fe20007ffe0ff */
[----:B------:R-:W-:Y:S01]  /*4040*/  IMAD.MOV.U32 R9, RZ, RZ, 0x2 ;  /* 0x00000002ff097424 */ /* 0x000fe200078e00ff */
[----:B------:R-:W-:-:S03]  /*4050*/  IADD3 R15, R15, 0x80, RZ ;  /* 0x000000800f0f7810 */ /* 0x000fc60007ffe0ff */
[----:B------:R-:W-:-:S05]  /*4060*/  IMAD.WIDE.U32 R8, R8, R9, c[0x0][0x168] ;  /* 0x00005a0008087625 */ /* 0x000fca00078e0009 */
[----:B------:R0:W-:Y:S02]  /*4070*/  STG.E.U16 [R8.64], R7 ;  /* 0x0000000708007986 */ /* 0x0001e4000c101504 */
.L_x_8725:
        /* <DEDUP_REMOVED lines=8> */
.L_x_8726:
        /* <DEDUP_REMOVED lines=8> */
.L_x_8727:
[----:B------:R-:W-:Y:S05]  /*4180*/  BSYNC B1 ;  /* 0x0000000000017941 */ /* 0x000fea0003800000 */
.L_x_8722:
[----:B------:R-:W-:Y:S02]  /*4190*/  ISETP.GE.AND P0, PT, R15, R18, PT ;  /* 0x000000120f00720c */ /* 0x000fe40003f06270 */
[----:B-----5:R-:W-:-:S11]  /*41a0*/  PRMT R3, R4, 0x7610, R3 ;  /* 0x0000761004037816 */ /* 0x020fd60000000003 */
[----:B0-----:R-:W-:Y:S01]  /*41b0*/  @!P0 IADD3 R5, R2, R15, RZ ;  /* 0x0000000f02058210 */ /* 0x001fe20007ffe0ff */
[----:B------:R-:W-:Y:S01]  /*41c0*/  @!P0 IMAD.MOV.U32 R6, RZ, RZ, 0x2 ;  /* 0x00000002ff068424 */ /* 0x000fe200078e00ff */
[----:B------:R-:W-:-:S03]  /*41d0*/  @!P0 IADD3 R15, R15, 0x80, RZ ;  /* 0x000000800f0f8810 */ /* 0x000fc60007ffe0ff */
[----:B------:R-:W-:-:S05]  /*41e0*/  @!P0 IMAD.WIDE.U32 R4, R5, R6, c[0x0][0x168] ;  /* 0x00005a0005048625 */ /* 0x000fca00078e0006 */
[----:B------:R0:W-:Y:S02]  /*41f0*/  @!P0 STG.E.U16 [R4.64], R3 ;  /* 0x0000000304008986 */ /* 0x0001e4000c101504 */
.L_x_8728:
[----:B------:R-:W-:Y:S05]  /*4200*/  BSYNC B0 ;  /* 0x0000000000007941 */ /* 0x000fea0003800000 */
.L_x_8721:
        /* <DEDUP_REMOVED lines=8> */
        .weak           $__internal_16_$__cuda_sm3x_div_rn_ftz_f32_slowpath
        .type           $__internal_16_$__cuda_sm3x_div_rn_ftz_f32_slowpath,@function
        .size           $__internal_16_$__cuda_sm3x_div_rn_ftz_f32_slowpath,(.L_x_17670 - $__internal_16_$__cuda_sm3x_div_rn_ftz_f32_slowpath)
$__internal_16_$__cuda_sm3x_div_rn_ftz_f32_slowpath:
        /* <DEDUP_REMOVED lines=32> */
.L_x_8731:
[----:B------:R-:W-:Y:S05]  /*4490*/  BSYNC B1 ;  /* 0x0000000000017941 */ /* 0x000fea0003800000 */
.L_x_8730:
        /* <DEDUP_REMOVED lines=27> */
.L_x_8737:
[----:B------:R-:W-:Y:S02]  /*4650*/  LEA R14, R13, R14, 0x17 ;  /* 0x0000000e0d0e7211 */ /* 0x000fe400078eb8ff */
.L_x_8738:
[----:B------:R-:W-:Y:S05]  /*4660*/  BSYNC B1 ;  /* 0x0000000000017941 */ /* 0x000fea0003800000 */
.L_x_8736:
[----:B------:R-:W-:Y:S01]  /*4670*/  IMAD.MOV.U32 R12, RZ, RZ, R14 ;  /* 0x000000ffff0c7224 */ /* 0x000fe200078e000e */
[----:B------:R-:W-:Y:S05]  /*4680*/  BRA `(.L_x_8739) ;  /* 0x0000008000007947 */ /* 0x000fea0003800000 */
.L_x_8735:
[----:B------:R-:W-:-:S04]  /*4690*/  LOP3.LUT R19, R11, 0x80000000, R19, 0x48, !PT ;  /* 0x800000000b137812 */ /* 0x000fc800078e4813 */
[----:B------:R-:W-:Y:S01]  /*46a0*/  LOP3.LUT R12, R19, 0x7f800000, RZ, 0xfc, !PT ;  /* 0x7f800000130c7812 */ /* 0x000fe200078efcff */
[----:B------:R-:W-:Y:S05]  /*46b0*/  BRA `(.L_x_8739) ;  /* 0x0000005000007947 */ /* 0x000fea0003800000 */
.L_x_8734:
[----:B------:R-:W-:Y:S01]  /*46c0*/  LOP3.LUT R12, R11, 0x80000000, R19, 0x48, !PT ;  /* 0x800000000b0c7812 */ /* 0x000fe200078e4813 */
[----:B------:R-:W-:Y:S05]  /*46d0*/  BRA `(.L_x_8739) ;  /* 0x0000003000007947 */ /* 0x000fea0003800000 */
.L_x_8733:
[----:B------:R-:W0:Y:S01]  /*46e0*/  MUFU.RSQ R12, -QNAN ;  /* 0xffc00000000c7908 */ /* 0x000e220000001400 */
[----:B------:R-:W-:Y:S05]  /*46f0*/  BRA `(.L_x_8739) ;  /* 0x0000001000007947 */ /* 0x000fea0003800000 */
.L_x_8732:
[----:B------:R-:W-:Y:S02]  /*4700*/  FADD.FTZ R12, R19, R11 ;  /* 0x0000000b130c7221 */ /* 0x000fe40000010000 */
.L_x_8739:
[----:B------:R-:W-:Y:S05]  /*4710*/  BSYNC B0 ;  /* 0x0000000000007941 */ /* 0x000fea0003800000 */
.L_x_8729:
[----:B------:R-:W-:Y:S01]  /*4720*/  HFMA2.MMA R21, -RZ, RZ, 0, 0 ;  /* 0x00000000ff157435 */ /* 0x000fe200000001ff */
[----:B------:R-:W-:-:S05]  /*4730*/  MOV R20, R0 ;  /* 0x0000000000147202 */ /* 0x000fca0000000f00 */
[----:B------:R-:W-:Y:S05]  /*4740*/  RET.REL.NODEC R20 `(_ZN2at6native29vectorized_elementwise_kernelILi2ENS0_13AUnaryFunctorIN3c108BFloat16ES4_S4_ZZZNS0_17atan2_kernel_cudaERNS_18TensorIteratorBaseEENKUlvE_clEvENKUlvE2_clEvEUlS4_S4_E_EESt5arrayIPcLm2EEEEviT0_T1_) ;  /* 0xffffb8b014007950 */ /* 0x000fea0003c3ffff */
.L_x_8740:
        /* <DEDUP_REMOVED lines=11> */
.L_x_17670:


//--------------------- .text._ZN2at6native29vectorized_elementwise_kernelILi4ENS0_13AUnaryFunctorIN3c108BFloat16ES4_S4_ZZZNS0_17atan2_kernel_cudaERNS_18TensorIteratorBaseEENKUlvE_clEvENKUlvE2_clEvEUlS4_S4_E_EESt5arrayIPcLm2EEEEviT0_T1_ --------------------------
	.section	.text._ZN2at6native29vectorized_elementwise_kernelILi4ENS0_13AUnaryFunctorIN3c108BFloat16ES4_S4_ZZZNS0_17atan2_kernel_cudaERNS_18TensorIteratorBaseEENKUlvE_clEvENKUlvE2_clEvEUlS4_S4_E_EESt5arrayIPcLm2EEEEviT0_T1_,"ax",@progbits
	.sectioninfo	@"SHI_REGISTERS=32"
	.align	128
        .global         _ZN2at6native29vectorized_elementwise_kernelILi4ENS0_13AUnaryFunctorIN3c108BFloat16ES4_S4_ZZZNS0_17atan2_kernel_cudaERNS_18TensorIteratorBaseEENKUlvE_clEvENKUlvE2_clEvEUlS4_S4_E_EESt5arrayIPcLm2EEEEviT0_T1_
        .type           _ZN2at6native29vectorized_elementwise_kernelILi4ENS0_13AUnaryFunctorIN3c108BFloat16ES4_S4_ZZZNS0_17atan2_kernel_cudaERNS_18TensorIteratorBaseEENKUlvE_clEvENKUlvE2_clEvEUlS4_S4_E_EESt5arrayIPcLm2EEEEviT0_T1_,@function
        .size           _ZN2at6native29vectorized_elementwise_kernelILi4ENS0_13AUnaryFunctorIN3c108BFloat16ES4_S4_ZZZNS0_17atan2_kernel_cudaERNS_18TensorIteratorBaseEENKUlvE_clEvENKUlvE2_clEvEUlS4_S4_E_EESt5arrayIPcLm2EEEEviT0_T1_,(.L_x_17671 - _ZN2at6native29vectorized_elementwise_kernelILi4ENS0_13AUnaryFunctorIN3c108BFloat16ES4_S4_ZZZNS0_17atan2_kernel_cudaERNS_18TensorIteratorBaseEENKUlvE_clEvENKUlvE2_clEvEUlS4_S4_E_EESt5arrayIPcLm2EEEEviT0_T1_)
        .other          _ZN2at6native29vectorized_elementwise_kernelILi4ENS0_13AUnaryFunctorIN3c108BFloat16ES4_S4_ZZZNS0_17atan2_kernel_cudaERNS_18TensorIteratorBaseEENKUlvE_clEvENKUlvE2_clEvEUlS4_S4_E_EESt5arrayIPcLm2EEEEviT0_T1_,@"STO_CUDA_ENTRY STV_DEFAULT"
_ZN2at6native29vectorized_elementwise_kernelILi4ENS0_13AUnaryFunctorIN3c108BFloat16ES4_S4_ZZZNS0_17atan2_kernel_cudaERNS_18TensorIteratorBaseEENKUlvE_clEvENKUlvE2_clEvEUlS4_S4_E_EESt5arrayIPcLm2EEEEviT0_T1_:
.text._ZN2at6native29vectorized_elementwise_kernelILi4ENS0_13AUnaryFunctorIN3c108BFloat16ES4_S4_ZZZNS0_17atan2_kernel_cudaERNS_18TensorIteratorBaseEENKUlvE_clEvENKUlvE2_clEvEUlS4_S4_E_EESt5arrayIPcLm2EEEEviT0_T1_:
        /* <DEDUP_REMOVED lines=33> */
[----:B-----5:R-:W-:Y:S05]  /*0210*/  CALL.REL.NOINC `($__internal_17_$__cuda_sm3x_div_rn_ftz_f32_slowpath) ;  /* 0x0000401000007944 */ /* 0x020fea0003c00000 */
.L_x_8743:
[----:B------:R-:W-:Y:S05]  /*0220*/  BSYNC B2 ;  /* 0x0000000000027941 */ /* 0x000fea0003800000 */
.L_x_8742:
        /* <DEDUP_REMOVED lines=18> */
.L_x_8745:
[----:B------:R-:W-:Y:S01]  /*0350*/  ISETP.GE.AND P0, PT, R10, RZ, PT ;  /* 0x000000ff0a00720c */ /* 0x000fe20003f06270 */
[----:B------:R-:W-:-:S12]  /*0360*/  IMAD.MOV.U32 R4, RZ, RZ, 0x3fd774eb ;  /* 0x3fd774ebff047424 */ /* 0x000fd800078e00ff */
[----:B------:R-:W-:-:S04]  /*0370*/  @P0 FFMA.FTZ R3, R4, 0.93318945169448852539, -R3 ;  /* 0x3f6ee58104030823 */ /* 0x000fc80000010803 */
[----:B------:R-:W-:Y:S02]  /*0380*/  @!P0 FFMA.FTZ R3, R4, 0.93318945169448852539, R3 ;  /* 0x3f6ee58104038823 */ /* 0x000fe40000010003 */
.L_x_8746:
[----:B------:R-:W-:Y:S05]  /*0390*/  BSYNC B0 ;  /* 0x0000000000007941 */ /* 0x000fea0003800000 */
.L_x_8744:
        /* <DEDUP_REMOVED lines=29> */
[----:B-----5:R-:W-:Y:S05]  /*0570*/  CALL.REL.NOINC `($__internal_17_$__cuda_sm3x_div_rn_ftz_f32_slowpath) ;  /* 0x00003cb000007944 */ /* 0x020fea0003c00000 */
.L_x_8748:
[----:B------:R-:W-:Y:S05]  /*0580*/  BSYNC B2 ;  /* 0x0000000000027941 */ /* 0x000fea0003800000 */
.L_x_8747:
        /* <DEDUP_REMOVED lines=18> */
.L_x_8750:
[----:B------:R-:W-:Y:S02]  /*06b0*/  ISETP.GE.AND P0, PT, R20, RZ, PT ;  /* 0x000000ff1400720c */ /* 0x000fe40003f06270 */
[----:B------:R-:W-:-:S11]  /*06c0*/  MOV R4, 0x3fd774eb ;  /* 0x3fd774eb00047802 */ /* 0x000fd60000000f00 */
[----:B------:R-:W-:-:S04]  /*06d0*/  @P0 FFMA.FTZ R3, R4, 0.93318945169448852539, -R3 ;  /* 0x3f6ee58104030823 */ /* 0x000fc80000010803 */
[----:B------:R-:W-:Y:S02]  /*06e0*/  @!P0 FFMA.FTZ R3, R4, 0.93318945169448852539, R3 ;  /* 0x3f6ee58104038823 */ /* 0x000fe40000010003 */
.L_x_8751:
[----:B------:R-:W-:Y:S05]  /*06f0*/  BSYNC B0 ;  /* 0x0000000000007941 */ /* 0x000fea0003800000 */
.L_x_8749:
        /* <DEDUP_REMOVED lines=30> */
[----:B-----5:R-:W-:Y:S05]  /*08e0*/  CALL.REL.NOINC `($__internal_17_$__cuda_sm3x_div_rn_ftz_f32_slowpath) ;  /* 0x0000394000007944 */ /* 0x020fea0003c00000 */
.L_x_8753:
[----:B------:R-:W-:Y:S05]  /*08f0*/  BSYNC B2 ;  /* 0x0000000000027941 */ /* 0x000fea0003800000 */
.L_x_8752:
        /* <DEDUP_REMOVED lines=18> */
.L_x_8755:
[----:B------:R-:W-:Y:S01]  /*0a20*/  ISETP.GE.AND P0, PT, R15, RZ, PT ;  /* 0x000000ff0f00720c */ /* 0x000fe20003f06270 */
[----:B------:R-:W-:-:S12]  /*0a30*/  HFMA2.MMA R4, -RZ, RZ, 1.9599609375, 20144 ;  /* 0x3fd774ebff047435 */ /* 0x000fd800000001ff */
[----:B------:R-:W-:-:S04]  /*0a40*/  @P0 FFMA.FTZ R3, R4, 0.93318945169448852539, -R3 ;  /* 0x3f6ee58104030823 */ /* 0x000fc80000010803 */
[----:B------:R-:W-:Y:S02]  /*0a50*/  @!P0 FFMA.FTZ R3, R4, 0.93318945169448852539, R3 ;  /* 0x3f6ee58104038823 */ /* 0x000fe40000010003 */
.L_x_8756:
[----:B------:R-:W-:Y:S05]  /*0a60*/  BSYNC B0 ;  /* 0x0000000000007941 */ /* 0x000fea0003800000 */
.L_x_8754:
[----:B------:R-:W-:Y:S01]  /*0a70*/  ULDC.U16 UR6, c[0x0][0x166] ;  /* 0x0000598000067ab9 */ /* 0x000fe20000000400 */
[----:B------:R-:W-:Y:S01]  /*0a80*/  PRMT R20, RZ, 0x7610, R9 ;  /* 0x00007610ff147816 */ /* 0x000fe20000000009 */
        /* <DEDUP_REMOVED lines=28> */
.L_x_8758:
[----:B------:R-:W-:Y:S05]  /*0c50*/  BSYNC B2 ;  /* 0x0000000000027941 */ /* 0x000fea0003800000 */
.L_x_8757:
        /* <DEDUP_REMOVED lines=18> */
.L_x_8760:
[----:B------:R-:W-:Y:S01]  /*0d80*/  ISETP.GE.AND P0, PT, R20, RZ, PT ;  /* 0x000000ff1400720c */ /* 0x000fe20003f06270 */
[----:B------:R-:W-:-:S12]  /*0d90*/  IMAD.MOV.U32 R4, RZ, RZ, 0x3fd774eb ;  /* 0x3fd774ebff047424 */ /* 0x000fd800078e00ff */
[----:B------:R-:W-:-:S04]  /*0da0*/  @P0 FFMA.FTZ R3, R4, 0.93318945169448852539, -R3 ;  /* 0x3f6ee58104030823 */ /* 0x000fc80000010803 */
[----:B------:R-:W-:Y:S02]  /*0db0*/  @!P0 FFMA.FTZ R3, R4, 0.93318945169448852539, R3 ;  /* 0x3f6ee58104038823 */ /* 0x000fe40000010003 */
.L_x_8761:
[----:B------:R-:W-:Y:S05]  /*0dc0*/  BSYNC B0 ;  /* 0x0000000000007941 */ /* 0x000fea0003800000 */
.L_x_8759:
[----:B------:R-:W-:Y:S01]  /*0dd0*/  ULDC.U16 UR6, c[0x0][0x166] ;  /* 0x0000598000067ab9 */ /* 0x000fe20000000400 */
[----:B-----5:R-:W-:Y:S01]  /*0de0*/  PRMT R19, RZ, 0x5410, R16 ;  /* 0x00005410ff137816 */ /* 0x020fe20000000010 */
        /* <DEDUP_REMOVED lines=28> */
[----:B------:R-:W-:Y:S05]  /*0fb0*/  CALL.REL.NOINC `($__internal_17_$__cuda_sm3x_div_rn_ftz_f32_slowpath) ;  /* 0x0000327000007944 */ /* 0x000fea0003c00000 */
.L_x_8763:
[----:B------:R-:W-:Y:S05]  /*0fc0*/  BSYNC B2 ;  /* 0x0000000000027941 */ /* 0x000fea0003800000 */
.L_x_8762:
        /* <DEDUP_REMOVED lines=18> */
.L_x_8765:
[----:B------:R-:W-:Y:S01]  /*10f0*/  ISETP.GE.AND P0, PT, R19, RZ, PT ;  /* 0x000000ff1300720c */ /* 0x000fe20003f06270 */
[----:B------:R-:W-:-:S12]  /*1100*/  IMAD.MOV.U32 R4, RZ, RZ, 0x3fd774eb ;  /* 0x3fd774ebff047424 */ /* 0x000fd800078e00ff */
[----:B------:R-:W-:-:S04]  /*1110*/  @P0 FFMA.FTZ R3, R4, 0.93318945169448852539, -R3 ;  /* 0x3f6ee58104030823 */ /* 0x000fc80000010803 */
[----:B------:R-:W-:Y:S02]  /*1120*/  @!P0 FFMA.FTZ R3, R4, 0.93318945169448852539, R3 ;  /* 0x3f6ee58104038823 */ /* 0x000fe40000010003 */
.L_x_8766:
[----:B------:R-:W-:Y:S05]  /*1130*/  BSYNC B0 ;  /* 0x0000000000007941 */ /* 0x000fea0003800000 */
.L_x_8764:
        /* <DEDUP_REMOVED lines=29> */
[----:B------:R-:W-:Y:S05]  /*1310*/  CALL.REL.NOINC `($__internal_17_$__cuda_sm3x_div_rn_ftz_f32_slowpath) ;  /* 0x00002f1000007944 */ /* 0x000fea0003c00000 */
.L_x_8768:
[----:B------:R-:W-:Y:S05]  /*1320*/  BSYNC B2 ;  /* 0x0000000000027941 */ /* 0x000fea0003800000 */
.L_x_8767:
        /* <DEDUP_REMOVED lines=18> */
.L_x_8770:
[----:B------:R-:W-:Y:S02]  /*1450*/  ISETP.GE.AND P0, PT, R20, RZ, PT ;  /* 0x000000ff1400720c */ /* 0x000fe40003f06270 */
[----:B------:R-:W-:-:S11]  /*1460*/  MOV R4, 0x3fd774eb ;  /* 0x3fd774eb00047802 */ /* 0x000fd60000000f00 */
[----:B------:R-:W-:-:S04]  /*1470*/  @P0 FFMA.FTZ R3, R4, 0.93318945169448852539, -R3 ;  /* 0x3f6ee58104030823 */ /* 0x000fc80000010803 */
[----:B------:R-:W-:Y:S02]  /*1480*/  @!P0 FFMA.FTZ R3, R4, 0.93318945169448852539, R3 ;  /* 0x3f6ee58104038823 */ /* 0x000fe40000010003 */
.L_x_8771:
[----:B------:R-:W-:Y:S05]  /*1490*/  BSYNC B0 ;  /* 0x0000000000007941 */ /* 0x000fea0003800000 */
.L_x_8769:
        /* <DEDUP_REMOVED lines=30> */
[----:B------:R-:W-:Y:S05]  /*1680*/  CALL.REL.NOINC `($__internal_17_$__cuda_sm3x_div_rn_ftz_f32_slowpath) ;  /* 0x00002ba000007944 */ /* 0x000fea0003c00000 */
.L_x_8773:
[----:B------:R-:W-:Y:S05]  /*1690*/  BSYNC B2 ;  /* 0x0000000000027941 */ /* 0x000fea0003800000 */
.L_x_8772:
        /* <DEDUP_REMOVED lines=18> */
.L_x_8775:
[----:B------:R-:W-:Y:S01]  /*17c0*/  ISETP.GE.AND P0, PT, R19, RZ, PT ;  /* 0x000000ff1300720c */ /* 0x000fe20003f06270 */
[----:B------:R-:W-:-:S12]  /*17d0*/  HFMA2.MMA R4, -RZ, RZ, 1.9599609375, 20144 ;  /* 0x3fd774ebff047435 */ /* 0x000fd800000001ff */
[----:B------:R-:W-:-:S04]  /*17e0*/  @P0 FFMA.FTZ R3, R4, 0.93318945169448852539, -R3 ;  /* 0x3f6ee58104030823 */ /* 0x000fc80000010803 */
[----:B------:R-:W-:Y:S02]  /*17f0*/  @!P0 FFMA.FTZ R3, R4, 0.93318945169448852539, R3 ;  /* 0x3f6ee58104038823 */ /* 0x000fe40000010003 */
.L_x_8776:
[----:B------:R-:W-:Y:S05]  /*1800*/  BSYNC B0 ;  /* 0x0000000000007941 */ /* 0x000fea0003800000 */
.L_x_8774:
        /* <DEDUP_REMOVED lines=8> */
[----:B------:R-:W-:Y:S01]  /*1890*/  FADD.FTZ R15, |R16|, |R19| ;  /* 0x40000013100f7221 */ /* 0x000fe20000010200 */
[----:B------:R-:W-:Y:S01]  /*18a0*/  ISETP.GE.AND P3, PT, R19, RZ, PT ;  /* 0x000000ff1300720c */ /* 0x000fe20003f66270 */
[----:B------:R-:W-:Y:S01]  /*18b0*/  BSSY B2, `(.L_x_8777) ;  /* 0x0000015000027945 */ /* 0x000fe20003800000 */
        /* <DEDUP_REMOVED lines=20> */
.L_x_8778:
[----:B------:R-:W-:Y:S05]  /*1a00*/  BSYNC B2 ;  /* 0x0000000000027941 */ /* 0x000fea0003800000 */
.L_x_8777:
        /* <DEDUP_REMOVED lines=18> */
.L_x_8780:
[----:B------:R-:W-:Y:S01]  /*1b30*/  ISETP.GE.AND P0, PT, R23, RZ, PT ;  /* 0x000000ff1700720c */ /* 0x000fe20003f06270 */
[----:B------:R-:W-:-:S12]  /*1b40*/  HFMA2.MMA R4, -RZ, RZ, 1.9599609375, 20144 ;  /* 0x3fd774ebff047435 */ /* 0x000fd800000001ff */
[----:B------:R-:W-:-:S04]  /*1b50*/  @P0 FFMA.FTZ R3, R4, 0.93318945169448852539, -R3 ;  /* 0x3f6ee58104030823 */ /* 0x000fc80000010803 */
[----:B------:R-:W-:Y:S02]  /*1b60*/  @!P0 FFMA.FTZ R3, R4, 0.93318945169448852539, R3 ;  /* 0x3f6ee58104038823 */ /* 0x000fe40000010003 */
.L_x_8781:
[----:B------:R-:W-:Y:S05]  /*1b70*/  BSYNC B0 ;  /* 0x0000000000007941 */ /* 0x000fea0003800000 */
.L_x_8779:
[----:B------:R-:W-:Y:S01]  /*1b80*/  FSETP.NEU.FTZ.AND P0, PT, |R23|, |R20|, PT ;  /* 0x400000141700720b */ /* 0x000fe20003f1d200 */
[----:B------:R-:W-:Y:S01]  /*1b90*/  IMAD.MOV.U32 R5, RZ, RZ, R3 ;  /* 0x000000ffff057224 */ /* 0x000fe200078e0003 */
[----:B------:R-:W-:Y:S02]  /*1ba0*/  FSETP.NEU.FTZ.AND P1, PT, R17, RZ, PT ;  /* 0x000000ff1100720b */ /* 0x000fe40003f3d000 */
[----:B------:R-:W-:Y:S01]  /*1bb0*/  ISETP.GE.AND P2, PT, R23, RZ, PT ;  /* 0x000000ff1700720c */ /* 0x000fe20003f46270 */
        /* <DEDUP_REMOVED lines=17> */
.L_x_8741:
        /* <DEDUP_REMOVED lines=78> */
.L_x_8785:
[----:B------:R-:W-:Y:S05]  /*21b0*/  BSYNC B3 ;  /* 0x0000000000037941 */ /* 0x000fea0003800000 */
.L_x_8784:
        /* <DEDUP_REMOVED lines=18> */
.L_x_8787:
[----:B------:R-:W-:Y:S01]  /*22e0*/  ISETP.GE.AND P0, PT, R19, RZ, PT ;  /* 0x000000ff1300720c */ /* 0x000fe20003f06270 */
[----:B------:R-:W-:-:S12]  /*22f0*/  IMAD.MOV.U32 R4, RZ, RZ, 0x3fd774eb ;  /* 0x3fd774ebff047424 */ /* 0x000fd800078e00ff */
[----:B------:R-:W-:-:S04]  /*2300*/  @P0 FFMA.FTZ R3, R4, 0.93318945169448852539, -R3 ;  /* 0x3f6ee58104030823 */ /* 0x000fc80000010803 */
[----:B------:R-:W-:Y:S02]  /*2310*/  @!P0 FFMA.FTZ R3, R4, 0.93318945169448852539, R3 ;  /* 0x3f6ee58104038823 */ /* 0x000fe40000010003 */
.L_x_8788:
[----:B------:R-:W-:Y:S05]  /*2320*/  BSYNC B0 ;  /* 0x0000000000007941 */ /* 0x000fea0003800000 */
.L_x_8786:
        /* <DEDUP_REMOVED lines=11> */
.L_x_8783:
[----:B------:R-:W-:Y:S05]  /*23e0*/  BSYNC B2 ;  /* 0x0000000000027941 */ /* 0x000fea0003800000 */
.L_x_8782:
        /* <DEDUP_REMOVED lines=25> */
.L_x_8792:
[----:B------:R-:W-:Y:S05]  /*2580*/  BSYNC B3 ;  /* 0x0000000000037941 */ /* 0x000fea0003800000 */
.L_x_8791:
        /* <DEDUP_REMOVED lines=18> */
.L_x_8794:
[----:B------:R-:W-:Y:S02]  /*26b0*/  ISETP.GE.AND P0, PT, R15, RZ, PT ;  /* 0x000000ff0f00720c */ /* 0x000fe40003f06270 */
[----:B------:R-:W-:-:S11]  /*26c0*/  MOV R4, 0x3fd774eb ;  /* 0x3fd774eb00047802 */ /* 0x000fd60000000f00 */
[----:B------:R-:W-:-:S04]  /*26d0*/  @P0 FFMA.FTZ R3, R4, 0.93318945169448852539, -R3 ;  /* 0x3f6ee58104030823 */ /* 0x000fc80000010803 */
[----:B------:R-:W-:Y:S02]  /*26e0*/  @!P0 FFMA.FTZ R3, R4, 0.93318945169448852539, R3 ;  /* 0x3f6ee58104038823 */ /* 0x000fe40000010003 */
.L_x_8795:
[----:B------:R-:W-:Y:S05]  /*26f0*/  BSYNC B0 ;  /* 0x0000000000007941 */ /* 0x000fea0003800000 */
.L_x_8793:
        /* <DEDUP_REMOVED lines=11> */
.L_x_8790:
[----:B------:R-:W-:Y:S05]  /*27b0*/  BSYNC B2 ;  /* 0x0000000000027941 */ /* 0x000fea0003800000 */
.L_x_8789:
        /* <DEDUP_REMOVED lines=24> */
.L_x_8799:
[----:B------:R-:W-:Y:S05]  /*2940*/  BSYNC B3 ;  /* 0x0000000000037941 */ /* 0x000fea0003800000 */
.L_x_8798:
        /* <DEDUP_REMOVED lines=18> */
.L_x_8801:
[----:B------:R-:W-:Y:S01]  /*2a70*/  ISETP.GE.AND P0, PT, R23, RZ, PT ;  /* 0x000000ff1700720c */ /* 0x000fe20003f06270 */
[----:B------:R-:W-:-:S12]  /*2a80*/  IMAD.MOV.U32 R4, RZ, RZ, 0x3fd774eb ;  /* 0x3fd774ebff047424 */ /* 0x000fd800078e00ff */
[----:B------:R-:W-:-:S04]  /*2a90*/  @P0 FFMA.FTZ R3, R4, 0.93318945169448852539, -R3 ;  /* 0x3f6ee58104030823 */ /* 0x000fc80000010803 */
[----:B------:R-:W-:Y:S02]  /*2aa0*/  @!P0 FFMA.FTZ R3, R4, 0.93318945169448852539, R3 ;  /* 0x3f6ee58104038823 */ /* 0x000fe40000010003 */
.L_x_8802:
[----:B------:R-:W-:Y:S05]  /*2ab0*/  BSYNC B0 ;  /* 0x0000000000007941 */ /* 0x000fea0003800000 */
.L_x_8800:
        /* <DEDUP_REMOVED lines=11> */
.L_x_8797:
[----:B------:R-:W-:Y:S05]  /*2b70*/  BSYNC B2 ;  /* 0x0000000000027941 */ /* 0x000fea0003800000 */
.L_x_8796:
        /* <DEDUP_REMOVED lines=24> */
.L_x_8806:
[----:B------:R-:W-:Y:S05]  /*2d00*/  BSYNC B3 ;  /* 0x0000000000037941 */ /* 0x000fea0003800000 */
.L_x_8805:
        /* <DEDUP_REMOVED lines=18> */
.L_x_8808:
[----:B------:R-:W-:Y:S02]  /*2e30*/  ISETP.GE.AND P0, PT, R9, RZ, PT ;  /* 0x000000ff0900720c */ /* 0x000fe40003f06270 */
[----:B------:R-:W-:-:S11]  /*2e40*/  MOV R4, 0x3fd774eb ;  /* 0x3fd774eb00047802 */ /* 0x000fd60000000f00 */
[----:B------:R-:W-:-:S04]  /*2e50*/  @P0 FFMA.FTZ R3, R4, 0.93318945169448852539, -R3 ;  /* 0x3f6ee58104030823 */ /* 0x000fc80000010803 */
[----:B------:R-:W-:Y:S02]  /*2e60*/  @!P0 FFMA.FTZ R3, R4, 0.93318945169448852539, R3 ;  /* 0x3f6ee58104038823 */ /* 0x000fe40000010003 */
.L_x_8809:
[----:B------:R-:W-:Y:S05]  /*2e70*/  BSYNC B0 ;  /* 0x0000000000007941 */ /* 0x000fea0003800000 */
.L_x_8807:
        /* <DEDUP_REMOVED lines=11> */
.L_x_8804:
[----:B------:R-:W-:Y:S05]  /*2f30*/  BSYNC B2 ;  /* 0x0000000000027941 */ /* 0x000fea0003800000 */
.L_x_8803:
        /* <DEDUP_REMOVED lines=24> */
.L_x_8813:
[----:B------:R-:W-:Y:S05]  /*30c0*/  BSYNC B3 ;  /* 0x0000000000037941 */ /* 0x000fea0003800000 */
.L_x_8812:
        /* <DEDUP_REMOVED lines=18> */
.L_x_8815:
[----:B------:R-:W-:Y:S01]  /*31f0*/  ISETP.GE.AND P0, PT, R21, RZ, PT ;  /* 0x000000ff1500720c */ /* 0x000fe20003f06270 */
[----:B------:R-:W-:-:S12]  /*3200*/  IMAD.MOV.U32 R4, RZ, RZ, 0x3fd774eb ;  /* 0x3fd774ebff047424 */ /* 0x000fd800078e00ff */
[----:B------:R-:W-:-:S04]  /*3210*/  @P0 FFMA.FTZ R3, R4, 0.93318945169448852539, -R3 ;  /* 0x3f6ee58104030823 */ /* 0x000fc80000010803 */
[----:B------:R-:W-:Y:S02]  /*3220*/  @!P0 FFMA.FTZ R3, R4, 0.93318945169448852539, R3 ;  /* 0x3f6ee58104038823 */ /* 0x000fe40000010003 */
.L_x_8816:
[----:B------:R-:W-:Y:S05]  /*3230*/  BSYNC B0 ;  /* 0x0000000000007941 */ /* 0x000fea0003800000 */
.L_x_8814:
        /* <DEDUP_REMOVED lines=11> */
.L_x_8811:
[----:B------:R-:W-:Y:S05]  /*32f0*/  BSYNC B2 ;  /* 0x0000000000027941 */ /* 0x000fea0003800000 */
.L_x_8810:
        /* <DEDUP_REMOVED lines=24> */
.L_x_8820:
[----:B------:R-:W-:Y:S05]  /*3480*/  BSYNC B3 ;  /* 0x0000000000037941 */ /* 0x000fea0003800000 */
.L_x_8819:
        /* <DEDUP_REMOVED lines=18> */
.L_x_8822:
[----:B------:R-:W-:Y:S02]  /*35b0*/  ISETP.GE.AND P0, PT, R7, RZ, PT ;  /* 0x000000ff0700720c */ /* 0x000fe40003f06270 */
[----:B------:R-:W-:-:S11]  /*35c0*/  MOV R4, 0x3fd774eb ;  /* 0x3fd774eb00047802 */ /* 0x000fd60000000f00 */
[----:B------:R-:W-:-:S04]  /*35d0*/  @P0 FFMA.FTZ R3, R4, 0.93318945169448852539, -R3 ;  /* 0x3f6ee58104030823 */ /* 0x000fc80000010803 */
[----:B------:R-:W-:Y:S02]  /*35e0*/  @!P0 FFMA.FTZ R3, R4, 0.93318945169448852539, R3 ;  /* 0x3f6ee58104038823 */ /* 0x000fe40000010003 */
.L_x_8823:
[----:B------:R-:W-:Y:S05]  /*35f0*/  BSYNC B0 ;  /* 0x0000000000007941 */ /* 0x000fea0003800000 */
.L_x_8821:
        /* <DEDUP_REMOVED lines=11> */
.L_x_8818:
[----:B------:R-:W-:Y:S05]  /*36b0*/  BSYNC B2 ;  /* 0x0000000000027941 */ /* 0x000fea0003800000 */
.L_x_8817:
        /* <DEDUP_REMOVED lines=24> */
.L_x_8827:
[----:B------:R-:W-:Y:S05]  /*3840*/  BSYNC B3 ;  /* 0x0000000000037941 */ /* 0x000fea0003800000 */
.L_x_8826:
        /* <DEDUP_REMOVED lines=18> */
.L_x_8829:
[----:B------:R-:W-:Y:S02]  /*3970*/  ISETP.GE.AND P0, PT, R17, RZ, PT ;  /* 0x000000ff1100720c */ /* 0x000fe40003f06270 */
[----:B------:R-:W-:-:S11]  /*3980*/  MOV R4, 0x3fd774eb ;  /* 0x3fd774eb00047802 */ /* 0x000fd60000000f00 */
[----:B------:R-:W-:-:S04]  /*3990*/  @P0 FFMA.FTZ R3, R4, 0.93318945169448852539, -R3 ;  /* 0x3f6ee58104030823 */ /* 0x000fc80000010803 */
[----:B------:R-:W-:Y:S02]  /*39a0*/  @!P0 FFMA.FTZ R3, R4, 0.93318945169448852539, R3 ;  /* 0x3f6ee58104038823 */ /* 0x000fe40000010003 */
.L_x_8830:
[----:B------:R-:W-:Y:S05]  /*39b0*/  BSYNC B0 ;  /* 0x0000000000007941 */ /* 0x000fea0003800000 */
.L_x_8828:
        /* <DEDUP_REMOVED lines=11> */
.L_x_8825:
[----:B------:R-:W-:Y:S05]  /*3a70*/  BSYNC B2 ;  /* 0x0000000000027941 */ /* 0x000fea0003800000 */
.L_x_8824:
        /* <DEDUP_REMOVED lines=24> */
.L_x_8834:
[----:B------:R-:W-:Y:S05]  /*3c00*/  BSYNC B3 ;  /* 0x0000000000037941 */ /* 0x000fea0003800000 */
.L_x_8833:
        /* <DEDUP_REMOVED lines=18> */
.L_x_8836:
[----:B------:R-:W-:Y:S02]  /*3d30*/  ISETP.GE.AND P0, PT, R18, RZ, PT ;  /* 0x000000ff1200720c */ /* 0x000fe40003f06270 */
[----:B------:R-:W-:-:S11]  /*3d40*/  MOV R4, 0x3fd774eb ;  /* 0x3fd774eb00047802 */ /* 0x000fd60000000f00 */
[----:B------:R-:W-:-:S04]  /*3d50*/  @P0 FFMA.FTZ R3, R4, 0.93318945169448852539, -R3 ;  /* 0x3f6ee58104030823 */ /* 0x000fc80000010803 */
[----:B------:R-:W-:Y:S02]  /*3d60*/  @!P0 FFMA.FTZ R3, R4, 0.93318945169448852539, R3 ;  /* 0x3f6ee58104038823 */ /* 0x000fe40000010003 */
.L_x_8837:
[----:B------:R-:W-:Y:S05]  /*3d70*/  BSYNC B0 ;  /* 0x0000000000007941 */ /* 0x000fea0003800000 */
.L_x_8835:
        /* <DEDUP_REMOVED lines=11> */
.L_x_8832:
[----:B------:R-:W-:Y:S05]  /*3e30*/  BSYNC B2 ;  /* 0x0000000000027941 */ /* 0x000fea0003800000 */
.L_x_8831:
        /* <DEDUP_REMOVED lines=17> */
.L_x_8840:
[----:B------:R-:W-:-:S13]  /*3f50*/  ISETP.GE.AND P0, PT, R19, R20, PT ;  /* 0x000000141300720c */ /* 0x000fda0003f06270 */
[----:B------:R-:W-:Y:S05]  /*3f60*/  @P0 BRA `(.L_x_8842) ;  /* 0x000000c000000947 */ /* 0x000fea0003800000 */
[----:B0-2---:R-:W-:Y:S01]  /*3f70*/  HFMA2.MMA R5, -RZ, RZ, 0, 1.1920928955078125e-07 ;  /* 0x00000002ff057435 */ /* 0x005fe200000001ff */
[----:B------:R-:W-:Y:S02]  /*3f80*/  IADD3 R4, R2, R19, RZ ;  /* 0x0000001302047210 */ /* 0x000fe40007ffe0ff */
[----:B------:R-:W-:-:S07]  /*3f90*/  IADD3 R19, R19, 0x80, RZ ;  /* 0x0000008013137810 */ /* 0x000fce0007ffe0ff */
[----:B------:R-:W-:-:S05]  /*3fa0*/  IMAD.WIDE.U32 R4, R4, R5, c[0x0][0x168] ;  /* 0x00005a0004047625 */ /* 0x000fca00078e0005 */
[----:B------:R0:W-:Y:S02]  /*3fb0*/  STG.E.U16 [R4.64], R10 ;  /* 0x0000000a04007986 */ /* 0x0001e4000c101504 */
.L_x_8841:
[----:B------:R-:W-:-:S13]  /*3fc0*/  ISETP.GE.AND P0, PT, R19, R20, PT ;  /* 0x000000141300720c */ /* 0x000fda0003f06270 */
[----:B------:R-:W-:Y:S05]  /*3fd0*/  @P0 BRA `(.L_x_8843) ;  /* 0x000000c000000947 */ /* 0x000fea0003800000 */
[----:B0-----:R-:W-:Y:S01]  /*3fe0*/  MOV R5, 0x2 ;  /* 0x0000000200057802 */ /* 0x001fe20000000f00 */
[----:B------:R-:W-:Y:S01]  /*3ff0*/  IMAD.IADD R4, R2, 0x1, R19 ;  /* 0x0000000102047824 */ /* 0x000fe200078e0213 */
[----:B------:R-:W-:-:S03]  /*4000*/  IADD3 R19, R19, 0x80, RZ ;  /* 0x0000008013137810 */ /* 0x000fc60007ffe0ff */
[----:B------:R-:W-:-:S05]  /*4010*/  IMAD.WIDE.U32 R4, R4, R5, c[0x0][0x168] ;  /* 0x00005a0004047625 */ /* 0x000fca00078e0005 */
[----:B------:R0:W-:Y:S02]  /*4020*/  STG.E.U16 [R4.64], R9 ;  /* 0x0000000904007986 */ /* 0x0001e4000c101504 */
.L_x_8842:
[----:B------:R-:W-:-:S13]  /*4030*/  ISETP.GE.AND P0, PT, R19, R20, PT ;  /* 0x000000141300720c */ /* 0x000fda0003f06270 */
[----:B------:R-:W-:Y:S05]  /*4040*/  @P0 BRA `(.L_x_8844) ;  /* 0x000000d000000947 */ /* 0x000fea0003800000 */
[----:B0-2---:R-:W-:Y:S01]  /*4050*/  IADD3 R4, R2, R19, RZ ;  /* 0x0000001302047210 */ /* 0x005fe20007ffe0ff */
[----:B------:R-:W-:Y:S01]  /*4060*/  IMAD.MOV.U32 R5, RZ, RZ, 0x2 ;  /* 0x00000002ff057424 */ /* 0x000fe200078e00ff */
[----:B------:R-:W-:-:S03]  /*4070*/  IADD3 R19, R19, 0x80, RZ ;  /* 0x0000008013137810 */ /* 0x000fc60007ffe0ff */
[----:B------:R-:W-:-:S05]  /*4080*/  IMAD.WIDE.U32 R4, R4, R5, c[0x0][0x168] ;  /* 0x00005a0004047625 */ /* 0x000fca00078e0005 */
[----:B------:R0:W-:Y:S02]  /*4090*/  STG.E.U16 [R4.64], R8 ;  /* 0x0000000804007986 */ /* 0x0001e4000c101504 */
.L_x_8843:
        /* <DEDUP_REMOVED lines=8> */
.L_x_8844:
[----:B------:R-:W-:Y:S05]  /*4120*/  BSYNC B1 ;  /* 0x0000000000017941 */ /* 0x000fea0003800000 */
.L_x_8839:
[----:B------:R-:W-:-:S13]  /*4130*/  ISETP.GE.AND P0, PT, R19, R20, PT ;  /* 0x000000141300720c */ /* 0x000fda0003f06270 */
[----:B0-2---:R-:W-:Y:S01]  /*4140*/  @!P0 MOV R5, 0x2 ;  /* 0x0000000200058802 */ /* 0x005fe20000000f00 */
[----:B------:R-:W-:Y:S01]  /*4150*/  @!P0 IMAD.IADD R4, R2, 0x1, R19 ;  /* 0x0000000102048824 */ /* 0x000fe200078e0213 */
[----:B------:R-:W-:-:S03]  /*4160*/  @!P0 IADD3 R19, R19, 0x80, RZ ;  /* 0x0000008013138810 */ /* 0x000fc60007ffe0ff */
[----:B------:R-:W-:-:S05]  /*4170*/  @!P0 IMAD.WIDE.U32 R4, R4, R5, c[0x0][0x168] ;  /* 0x00005a0004048625 */ /* 0x000fca00078e0005 */
[----:B------:R0:W-:Y:S02]  /*4180*/  @!P0 STG.E.U16 [R4.64], R0 ;  /* 0x0000000004008986 */ /* 0x0001e4000c101504 */
.L_x_8845:
[----:B------:R-:W-:Y:S05]  /*4190*/  BSYNC B0 ;  /* 0x0000000000007941 */ /* 0x000fea0003800000 */
.L_x_8838:
        /* <DEDUP_REMOVED lines=9> */
        .weak           $__internal_17_$__cuda_sm3x_div_rn_ftz_f32_slowpath
        .type           $__internal_17_$__cuda_sm3x_div_rn_ftz_f32_slowpath,@function
        .size           $__internal_17_$__cuda_sm3x_div_rn_ftz_f32_slowpath,(.L_x_17671 - $__internal_17_$__cuda_sm3x_div_rn_ftz_f32_slowpath)
$__internal_17_$__cuda_sm3x_div_rn_ftz_f32_slowpath:
        /* <DEDUP_REMOVED lines=32> */
.L_x_8848:
[----:B------:R-:W-:Y:S05]  /*4430*/  BSYNC B1 ;  /* 0x0000000000017941 */ /* 0x000fea0003800000 */
.L_x_8847:
        /* <DEDUP_REMOVED lines=27> */
.L_x_8854:
[----:B------:R-:W-:Y:S02]  /*45f0*/  IMAD R5, R6, 0x800000, R5 ;  /* 0x0080000006057824 */ /* 0x000fe400078e0205 */
.L_x_8855:
[----:B------:R-:W-:Y:S05]  /*4600*/  BSYNC B1 ;  /* 0x0000000000017941 */ /* 0x000fea0003800000 */
.L_x_8853:
[----:B------:R-:W-:Y:S01]  /*4610*/  MOV R3, R5 ;  /* 0x0000000500037202 */ /* 0x000fe20000000f00 */
[----:B------:R-:W-:Y:S05]  /*4620*/  BRA `(.L_x_8856) ;  /* 0x0000008000007947 */ /* 0x000fea0003800000 */
.L_x_8852:
[----:B------:R-:W-:-:S04]  /*4630*/  LOP3.LUT R13, R22, 0x80000000, R13, 0x48, !PT ;  /* 0x80000000160d7812 */ /* 0x000fc800078e480d */
[----:B------:R-:W-:Y:S01]  /*4640*/  LOP3.LUT R3, R13, 0x7f800000, RZ, 0xfc, !PT ;  /* 0x7f8000000d037812 */ /* 0x000fe200078efcff */
[----:B------:R-:W-:Y:S05]  /*4650*/  BRA `(.L_x_8856) ;  /* 0x0000005000007947 */ /* 0x000fea0003800000 */
.L_x_8851:
[----:B------:R-:W-:Y:S01]  /*4660*/  LOP3.LUT R3, R22, 0x80000000, R13, 0x48, !PT ;  /* 0x8000000016037812 */ /* 0x000fe200078e480d */
[----:B------:R-:W-:Y:S05]  /*4670*/  BRA `(.L_x_8856) ;  /* 0x0000003000007947 */ /* 0x000fea0003800000 */
.L_x_8850:
[----:B------:R-:W0:Y:S01]  /*4680*/  MUFU.RSQ R3, -QNAN ;  /* 0xffc0000000037908 */ /* 0x000e220000001400 */
[----:B------:R-:W-:Y:S05]  /*4690*/  BRA `(.L_x_8856) ;  /* 0x0000001000007947 */ /* 0x000fea0003800000 */
.L_x_8849:
[----:B------:R-:W-:Y:S02]  /*46a0*/  FADD.FTZ R3, R13, R22 ;  /* 0x000000160d037221 */ /* 0x000fe40000010000 */
.L_x_8856:
[----:B------:R-:W-:Y:S05]  /*46b0*/  BSYNC B0 ;  /* 0x0000000000007941 */ /* 0x000fea0003800000 */
.L_x_8846:
[----:B------:R-:W-:-:S06]  /*46c0*/  HFMA2.MMA R5, -RZ, RZ, 0, 0 ;  /* 0x00000000ff057435 */ /* 0x000fcc00000001ff */
[----:B------:R-:W-:Y:S05]  /*46d0*/  RET.REL.NODEC R4 `(_ZN2at6native29vectorized_elementwise_kernelILi4ENS0_13AUnaryFunctorIN3c108BFloat16ES4_S4_ZZZNS0_17atan2_kernel_cudaERNS_18TensorIteratorBaseEENKUlvE_clEvENKUlvE2_clEvEUlS4_S4_E_EESt5arrayIPcLm2EEEEviT0_T1_) ;  /* 0xffffb92004007950 */ /* 0x000fea0003c3ffff */
.L_x_8857:
        /* <DEDUP_REMOVED lines=10> */
.L_x_17671:


//--------------------- .text._ZN2at6native29vectorized_elementwise_kernelILi8ENS0_13AUnaryFunctorIN3c108BFloat16ES4_S4_ZZZNS0_17atan2_kernel_cudaERNS_18TensorIteratorBaseEENKUlvE_clEvENKUlvE2_clEvEUlS4_S4_E_EESt5arrayIPcLm2EEEEviT0_T1_ --------------------------
	.section	.text._ZN2at6native29vectorized_elementwise_kernelILi8ENS0_13AUnaryFunctorIN3c108BFloat16ES4_S4_ZZZNS0_17atan2_kernel_cudaERNS_18TensorIteratorBaseEENKUlvE_clEvENKUlvE2_clEvEUlS4_S4_E_EESt5arrayIPcLm2EEEEviT0_T1_,"ax",@progbits
	.sectioninfo	@"SHI_REGISTERS=4"
	.align	128
        .global         _ZN2at6native29vectorized_elementwise_kernelILi8ENS0_13AUnaryFunctorIN3c108BFloat16ES4_S4_ZZZNS0_17atan2_kernel_cudaERNS_18TensorIteratorBaseEENKUlvE_clEvENKUlvE2_clEvEUlS4_S4_E_EESt5arrayIPcLm2EEEEviT0_T1_
        .type           _ZN2at6native29vectorized_elementwise_kernelILi8ENS0_13AUnaryFunctorIN3c108BFloat16ES4_S4_ZZZNS0_17atan2_kernel_cudaERNS_18TensorIteratorBaseEENKUlvE_clEvENKUlvE2_clEvEUlS4_S4_E_EESt5arrayIPcLm2EEEEviT0_T1_,@function
        .size           _ZN2at6native29vectorized_elementwise_kernelILi8ENS0_13AUnaryFunctorIN3c108BFloat16ES4_S4_ZZZNS0_17atan2_kernel_cudaERNS_18TensorIteratorBaseEENKUlvE_clEvENKUlvE2_clEvEUlS4_S4_E_EESt5arrayIPcLm2EEEEviT0_T1_,(.L_x_17802 - _ZN2at6native29vectorized_elementwise_kernelILi8ENS0_13AUnaryFunctorIN3c108BFloat16ES4_S4_ZZZNS0_17atan2_kernel_cudaERNS_18TensorIteratorBaseEENKUlvE_clEvENKUlvE2_clEvEUlS4_S4_E_EESt5arrayIPcLm2EEEEviT0_T1_)
        .other          _ZN2at6native29vectorized_elementwise_kernelILi8ENS0_13AUnaryFunctorIN3c108BFloat16ES4_S4_ZZZNS0_17atan2_kernel_cudaERNS_18TensorIteratorBaseEENKUlvE_clEvENKUlvE2_clEvEUlS4_S4_E_EESt5arrayIPcLm2EEEEviT0_T1_,@"STO_CUDA_ENTRY STV_DEFAULT"
_ZN2at6native29vectorized_elementwise_kernelILi8ENS0_13AUnaryFunctorIN3c108BFloat16ES4_S4_ZZZNS0_17atan2_kernel_cudaERNS_18TensorIteratorBaseEENKUlvE_clEvENKUlvE2_clEvEUlS4_S4_E_EESt5arrayIPcLm2EEEEviT0_T1_:
.text._ZN2at6native29vectorized_elementwise_kernelILi8ENS0_13AUnaryFunctorIN3c108BFloat16ES4_S4_ZZZNS0_17atan2_kernel_cudaERNS_18TensorIteratorBaseEENKUlvE_clEvENKUlvE2_clEvEUlS4_S4_E_EESt5arrayIPcLm2EEEEviT0_T1_:
[----:B------:R-:W-:Y:S02]  /*0000*/  MOV R1, c[0x0][0x28] ;  /* 0x00000a0000017a02 */ /* 0x000fe40000000f00 */
[----:B------:R-:W-:Y:S05]  /*0010*/  EXIT ;  /* 0x000000000000794d */ /* 0x000fea0003800000 */
.L_x_8858:
        /* <DEDUP_REMOVED lines=14> */
.L_x_17802:


//--------------------- .text._ZN2at6native18elementwise_kernelILi128ELi4EZNS0_15gpu_kernel_implINS0_13BinaryFunctorIN3c104HalfES5_S5_ZZZNS0_17atan2_kernel_cudaERNS_18TensorIteratorBaseEENKUlvE_clEvENKUlvE1_clEvEUlS5_S5_E_EEEEvS7_RKT_EUliE_EEviT1_ --------------------------
	.section	.text._ZN2at6native18elementwise_kernelILi128ELi4EZNS0_15gpu_kernel_implINS0_13BinaryFunctorIN3c104HalfES5_S5_ZZZNS0_17atan2_kernel_cudaERNS_18TensorIteratorBaseEENKUlvE_clEvENKUlvE1_clEvEUlS5_S5_E_EEEEvS7_RKT_EUliE_EEviT1_,"ax",@progbits
	.sectioninfo	@"SHI_REGISTERS=26"
	.align	128
        .global         _ZN2at6native18elementwise_kernelILi128ELi4EZNS0_15gpu_kernel_implINS0_13BinaryFunctorIN3c104HalfES5_S5_ZZZNS0_17atan2_kernel_cudaERNS_18TensorIteratorBaseEENKUlvE_clEvENKUlvE1_clEvEUlS5_S5_E_EEEEvS7_RKT_EUliE_EEviT1_
        .type           _ZN2at6native18elementwise_kernelILi128ELi4EZNS0_15gpu_kernel_implINS0_13BinaryFunctorIN3c104HalfES5_S5_ZZZNS0_17atan2_kernel_cudaERNS_18TensorIteratorBaseEENKUlvE_clEvENKUlvE1_clEvEUlS5_S5_E_EEEEvS7_RKT_EUliE_EEviT1_,@function
        .size           _ZN2at6native18elementwise_kernelILi128ELi4EZNS0_15gpu_kernel_implINS0_13BinaryFunctorIN3c104HalfES5_S5_ZZZNS0_17atan2_kernel_cudaERNS_18TensorIteratorBaseEENKUlvE_clEvENKUlvE1_clEvEUlS5_S5_E_EEEEvS7_RKT_EUliE_EEviT1_,(.L_x_17672 - _ZN2at6native18elementwise_kernelILi128ELi4EZNS0_15gpu_kernel_implINS0_13BinaryFunctorIN3c104HalfES5_S5_ZZZNS0_17atan2_kernel_cudaERNS_18TensorIteratorBaseEENKUlvE_clEvENKUlvE1_clEvEUlS5_S5_E_EEEEvS7_RKT_EUliE_EEviT1_)
        .other          _ZN2at6native18elementwise_kernelILi128ELi4EZNS0_15gpu_kernel_implINS0_13BinaryFunctorIN3c104HalfES5_S5_ZZZNS0_17atan2_kernel_cudaERNS_18TensorIteratorBaseEENKUlvE_clEvENKUlvE1_clEvEUlS5_S5_E_EEEEvS7_RKT_EUliE_EEviT1_,@"STO_CUDA_ENTRY STV_DEFAULT"
_ZN2at6native18elementwise_kernelILi128ELi4EZNS0_15gpu_kernel_implINS0_13BinaryFunctorIN3c104HalfES5_S5_ZZZNS0_17atan2_kernel_cudaERNS_18TensorIteratorBaseEENKUlvE_clEvENKUlvE1_clEvEUlS5_S5_E_EEEEvS7_RKT_EUliE_EEviT1_:
.text._ZN2at6native18elementwise_kernelILi128ELi4EZNS0_15gpu_kernel_implINS0_13BinaryFunctorIN3c104HalfES5_S5_ZZZNS0_17atan2_kernel_cudaERNS_18TensorIteratorBaseEENKUlvE_clEvENKUlvE1_clEvEUlS5_S5_E_EEEEvS7_RKT_EUliE_EEviT1_:
        /* <DEDUP_REMOVED lines=262> */
.L_x_8861:
        /* <DEDUP_REMOVED lines=21> */
.L_x_8865:
[----:B------:R-:W2:Y:S02]  /*11b0*/  LDG.E.U8 R2, [R2.64] ;  /* 0x0000002402027981 */ /* 0x000ea4000c1e1100 */
[----:B--2---:R-:W0:Y:S02]  /*11c0*/  I2F.U16 R0, R2 ;  /* 0x0000000200007306 */ /* 0x004e240000101000 */
[----:B0-----:R-:W-:-:S04]  /*11d0*/  F2FP.PACK_AB R0, RZ, R0 ;  /* 0x00000000ff00723e */ /* 0x001fc800000000ff */
[----:B------:R-:W-:Y:S01]  /*11e0*/  PRMT R23, R0, 0x7610, R23 ;  /* 0x0000761000177816 */ /* 0x000fe20000000017 */
[----:B------:R-:W-:Y:S05]  /*11f0*/  BRA `(.L_x_8867) ;  /* 0x00000ed000007947 */ /* 0x000fea0003800000 */
.L_x_8864:
        /* <DEDUP_REMOVED lines=11> */
.L_x_8869:
[----:B------:R-:W2:Y:S02]  /*12b0*/  LDG.E R2, [R2.64] ;  /* 0x0000002402027981 */ /* 0x000ea4000c1e1900 */
[----:B--2---:R-:W0:Y:S02]  /*12c0*/  I2F R0, R2 ;  /* 0x0000000200007306 */ /* 0x004e240000201400 */
[----:B0-----:R-:W-:-:S04]  /*12d0*/  F2FP.PACK_AB R0, RZ, R0 ;  /* 0x00000000ff00723e */ /* 0x001fc800000000ff */
[----:B------:R-:W-:Y:S01]  /*12e0*/  PRMT R23, R0, 0x7610, R23 ;  /* 0x0000761000177816 */ /* 0x000fe20000000017 */
[----:B------:R-:W-:Y:S05]  /*12f0*/  BRA `(.L_x_8867) ;  /* 0x00000dd000007947 */ /* 0x000fea0003800000 */
.L_x_8868:
[----:B------:R-:W2:Y:S02]  /*1300*/  LDG.E.U16 R2, [R2.64] ;  /* 0x0000002402027981 */ /* 0x000ea4000c1e1500 */
[----:B--2---:R-:W0:Y:S02]  /*1310*/  I2F.S16 R0, R2 ;  /* 0x0000000200007306 */ /* 0x004e240000101400 */
[----:B0-----:R-:W-:-:S04]  /*1320*/  F2FP.PACK_AB R0, RZ, R0 ;  /* 0x00000000ff00723e */ /* 0x001fc800000000ff */
[----:B------:R-:W-:Y:S01]  /*1330*/  PRMT R23, R0, 0x7610, R23 ;  /* 0x0000761000177816 */ /* 0x000fe20000000017 */
[----:B------:R-:W-:Y:S05]  /*1340*/  BRA `(.L_x_8867) ;  /* 0x00000d8000007947 */ /* 0x000fea0003800000 */
.L_x_8863:
        /* <DEDUP_REMOVED lines=9> */
.L_x_8871:
[----:B------:R0:W5:Y:S01]  /*13e0*/  LDG.E.U16 R23, [R2.64] ;  /* 0x0000002402177981 */ /* 0x000162000c1e1500 */
[----:B------:R-:W-:Y:S05]  /*13f0*/  BRA `(.L_x_8867) ;  /* 0x00000cd000007947 */ /* 0x000fea0003800000 */
.L_x_8870:
        /* <DEDUP_REMOVED lines=9> */
.L_x_8873:
[----:B------:R0:W5:Y:S01]  /*1490*/  LDG.E.U16 R23, [R2.64] ;  /* 0x0000002402177981 */ /* 0x000162000c1e1500 */
[----:B------:R-:W-:Y:S05]  /*14a0*/  BRA `(.L_x_8867) ;  /* 0x00000c2000007947 */ /* 0x000fea0003800000 */
.L_x_8872:
[----:B------:R-:W2:Y:S02]  /*14b0*/  LDG.E.64 R2, [R2.64] ;  /* 0x0000002402027981 */ /* 0x000ea4000c1e1b00 */
[----:B--2---:R-:W0:Y:S01]  /*14c0*/  F2F.F32.F64 R0, R2 ;  /* 0x0000000200007310 */ /* 0x004e220000301000 */
[----:B------:R-:W0:-:S14]  /*14d0*/  DSETP.GEU.AND P0, PT, |R2|, c[0x2][0x0], PT ;  /* 0x008000000200762a */ /* 0x000e1c0003f0e200 */
[----:B0-----:R-:W-:-:S05]  /*14e0*/  @!P0 FMUL R0, R0, 1.175494350822287508e-38 ;  /* 0x0080000000008820 */ /* 0x001fca0000400000 */
[----:B------:R-:W-:-:S04]  /*14f0*/  F2FP.PACK_AB R0, RZ, R0 ;  /* 0x00000000ff00723e */ /* 0x000fc800000000ff */
[----:B------:R-:W-:Y:S01]  /*1500*/  PRMT R23, R0, 0x7610, R23 ;  /* 0x0000761000177816 */ /* 0x000fe20000000017 */
[----:B------:R-:W-:Y:S05]  /*1510*/  BRA `(.L_x_8867) ;  /* 0x00000bb000007947 */ /* 0x000fea0003800000 */
.L_x_8862:
        /* <DEDUP_REMOVED lines=14> */
.L_x_8876:
[----:B------:R-:W2:Y:S02]  /*1600*/  LDG.E.64 R2, [R2.64] ;  /* 0x0000002402027981 */ /* 0x000ea4000c1e1b00 */
[----:B--2---:R-:W0:Y:S01]  /*1610*/  F2F.F32.F64 R0, R2 ;  /* 0x0000000200007310 */ /* 0x004e220000301000 */
[----:B------:R-:W0:-:S14]  /*1620*/  DSETP.GEU.AND P0, PT, |R2|, c[0x2][0x0], PT ;  /* 0x008000000200762a */ /* 0x000e1c0003f0e200 */
[----:B0-----:R-:W-:-:S05]  /*1630*/  @!P0 FMUL R0, R0, 1.175494350822287508e-38 ;  /* 0x0080000000008820 */ /* 0x001fca0000400000 */
[----:B------:R-:W-:-:S04]  /*1640*/  F2FP.PACK_AB R0, RZ, R0 ;  /* 0x00000000ff00723e */ /* 0x000fc800000000ff */
[----:B------:R-:W-:Y:S01]  /*1650*/  PRMT R23, R0, 0x7610, R23 ;  /* 0x0000761000177816 */ /* 0x000fe20000000017 */
[----:B------:R-:W-:Y:S05]  /*1660*/  BRA `(.L_x_8867) ;  /* 0x00000a6000007947 */ /* 0x000fea0003800000 */
.L_x_8875:
        /* <DEDUP_REMOVED lines=28> */
.L_x_8878:
        /* <DEDUP_REMOVED lines=15> */
.L_x_8877:
[----:B------:R-:W2:Y:S02]  /*1920*/  LDG.E.U16 R0, [R2.64] ;  /* 0x0000002402007981 */ /* 0x000ea4000c1e1500 */
[----:B--2---:R-:W-:-:S04]  /*1930*/  PRMT R0, RZ, 0x5410, R0 ;  /* 0x00005410ff007816 */ /* 0x004fc80000000000 */
[----:B------:R-:W-:-:S04]  /*1940*/  F2FP.PACK_AB R0, RZ, R0 ;  /* 0x00000000ff00723e */ /* 0x000fc800000000ff */
[----:B------:R-:W-:Y:S01]  /*1950*/  PRMT R23, R0, 0x7610, R23 ;  /* 0x0000761000177816 */ /* 0x000fe20000000017 */
[----:B------:R-:W-:Y:S05]  /*1960*/  BRA `(.L_x_8867) ;  /* 0x0000076000007947 */ /* 0x000fea0003800000 */
.L_x_8874:
        /* <DEDUP_REMOVED lines=12> */
.L_x_8881:
        /* <DEDUP_REMOVED lines=21> */
.L_x_8885:
[----:B------:R-:W-:Y:S05]  /*1b80*/  BSYNC B1 ;  /* 0x0000000000017941 */ /* 0x000fea0003800000 */
.L_x_8884:
[----:B------:R-:W-:Y:S01]  /*1b90*/  LEA R3, R0, 0x3b800000, 0x17 ;  /* 0x3b80000000037811 */ /* 0x000fe200078eb8ff */
[----:B------:R-:W-:-:S05]  /*1ba0*/  IMAD.SHL.U32 R0, R2, 0x100000, RZ ;  /* 0x0010000002007824 */ /* 0x000fca00078e00ff */
[----:B------:R-:W-:Y:S02]  /*1bb0*/  LOP3.LUT R0, R3, R0, R4, 0xfe, !PT ;  /* 0x0000000003007212 */ /* 0x000fe400078efe04 */
.L_x_8883:
[----:B------:R-:W-:Y:S05]  /*1bc0*/  BSYNC B0 ;  /* 0x0000000000007941 */ /* 0x000fea0003800000 */
.L_x_8882:
[----:B------:R-:W-:-:S04]  /*1bd0*/  F2FP.PACK_AB R0, RZ, R0 ;  /* 0x00000000ff00723e */ /* 0x000fc800000000ff */
[----:B------:R-:W-:Y:S01]  /*1be0*/  PRMT R23, R0, 0x7610, R23 ;  /* 0x0000761000177816 */ /* 0x000fe20000000017 */
[----:B------:R-:W-:Y:S05]  /*1bf0*/  BRA `(.L_x_8867) ;  /* 0x000004d000007947 */ /* 0x000fea0003800000 */
.L_x_8880:
        /* <DEDUP_REMOVED lines=21> */
.L_x_8889:
[----:B------:R-:W-:Y:S05]  /*1d50*/  BSYNC B1 ;  /* 0x0000000000017941 */ /* 0x000fea0003800000 */
.L_x_8888:
[----:B------:R-:W-:Y:S01]  /*1d60*/  LEA R3, R0, 0x37800000, 0x17 ;  /* 0x3780000000037811 */ /* 0x000fe200078eb8ff */
[----:B------:R-:W-:-:S05]  /*1d70*/  IMAD.SHL.U32 R0, R2, 0x200000, RZ ;  /* 0x0020000002007824 */ /* 0x000fca00078e00ff */
[----:B------:R-:W-:Y:S02]  /*1d80*/  LOP3.LUT R0, R3, R0, R4, 0xfe, !PT ;  /* 0x0000000003007212 */ /* 0x000fe400078efe04 */
.L_x_8887:
[----:B------:R-:W-:Y:S05]  /*1d90*/  BSYNC B0 ;  /* 0x0000000000007941 */ /* 0x000fea0003800000 */
.L_x_8886:
[----:B------:R-:W-:-:S04]  /*1da0*/  F2FP.PACK_AB R0, RZ, R0 ;  /* 0x00000000ff00723e */ /* 0x000fc800000000ff */
[----:B------:R-:W-:Y:S01]  /*1db0*/  PRMT R23, R0, 0x7610, R23 ;  /* 0x0000761000177816 */ /* 0x000fe20000000017 */
[----:B------:R-:W-:Y:S05]  /*1dc0*/  BRA `(.L_x_8867) ;  /* 0x0000030000007947 */ /* 0x000fea0003800000 */
.L_x_8879:
        /* <DEDUP_REMOVED lines=14> */
.L_x_8893:
[----:B------:R-:W-:Y:S05]  /*1eb0*/  BSYNC B0 ;  /* 0x0000000000007941 */ /* 0x000fea0003800000 */
.L_x_8892:
[----:B------:R-:W-:-:S04]  /*1ec0*/  F2FP.PACK_AB R0, RZ, R0 ;  /* 0x00000000ff00723e */ /* 0x000fc800000000ff */
[----:B------:R-:W-:Y:S01]  /*1ed0*/  PRMT R23, R0, 0x7610, R23 ;  /* 0x0000761000177816 */ /* 0x000fe20000000017 */
[----:B------:R-:W-:Y:S05]  /*1ee0*/  BRA `(.L_x_8867) ;  /* 0x000001e000007947 */ /* 0x000fea0003800000 */
.L_x_8866:
        /* <DEDUP_REMOVED lines=21> */
.L_x_8891:
[----:B------:R-:W2:Y:S02]  /*2040*/  LDG.E.64 R2, [R2.64] ;  /* 0x0000002402027981 */ /* 0x000ea4000c1e1b00 */
[----:B--2---:R-:W0:Y:S02]  /*2050*/  I2F.U64 R0, R2 ;  /* 0x0000000200007312 */ /* 0x004e240000301000 */
[----:B0-----:R-:W-:-:S04]  /*2060*/  F2FP.PACK_AB R0, RZ, R0 ;  /* 0x00000000ff00723e */ /* 0x001fc800000000ff */
[----:B------:R-:W-:Y:S01]  /*2070*/  PRMT R23, R0, 0x7610, R23 ;  /* 0x0000761000177816 */ /* 0x000fe20000000017 */
[----:B------:R-:W-:Y:S05]  /*2080*/  BRA `(.L_x_8867) ;  /* 0x0000004000007947 */ /* 0x000fea0003800000 */
.L_x_8890:
[----:B------:R-:W2:Y:S02]  /*2090*/  LDG.E R2, [R2.64] ;  /* 0x0000002402027981 */ /* 0x000ea4000c1e1900 */
[----:B--2---:R-:W0:Y:S02]  /*20a0*/  I2F.U32 R0, R2 ;  /* 0x0000000200007306 */ /* 0x004e240000201000 */
[----:B0-----:R-:W-:-:S04]  /*20b0*/  F2FP.PACK_AB R0, RZ, R0 ;  /* 0x00000000ff00723e */ /* 0x001fc800000000ff */
[----:B------:R-:W-:Y:S02]  /*20c0*/  PRMT R23, R0, 0x7610, R23 ;  /* 0x0000761000177816 */ /* 0x000fe40000000017 */
.L_x_8867:
        /* <DEDUP_REMOVED lines=19> */
.L_x_8897:
[----:B------:R-:W2:Y:S02]  /*2200*/  LDG.E.U8 R2, [R2.64] ;  /* 0x0000002402027981 */ /* 0x000ea4000c1e1100 */
[----:B--2---:R-:W0:Y:S02]  /*2210*/  I2F.U16 R0, R2 ;  /* 0x0000000200007306 */ /* 0x004e240000101000 */
[----:B0-----:R-:W-:-:S04]  /*2220*/  F2FP.PACK_AB R0, RZ, R0 ;  /* 0x00000000ff00723e */ /* 0x001fc800000000ff */
[----:B------:R-:W-:Y:S01]  /*2230*/  PRMT R9, R0, 0x7610, R9 ;  /* 0x0000761000097816 */ /* 0x000fe20000000009 */
[----:B------:R-:W-:Y:S05]  /*2240*/  BRA `(.L_x_8899) ;  /* 0x00000ed000007947 */ /* 0x000fea0003800000 */
.L_x_8896:
        /* <DEDUP_REMOVED lines=11> */
.L_x_8901:
[----:B------:R-:W2:Y:S02]  /*2300*/  LDG.E R2, [R2.64] ;  /* 0x0000002402027981 */ /* 0x000ea4000c1e1900 */
[----:B--2---:R-:W0:Y:S02]  /*2310*/  I2F R0, R2 ;  /* 0x0000000200007306 */ /* 0x004e240000201400 */
[----:B0-----:R-:W-:-:S04]  /*2320*/  F2FP.PACK_AB R0, RZ, R0 ;  /* 0x00000000ff00723e */ /* 0x001fc800000000ff */
[----:B------:R-:W-:Y:S01]  /*2330*/  PRMT R9, R0, 0x7610, R9 ;  /* 0x0000761000097816 */ /* 0x000fe20000000009 */
[----:B------:R-:W-:Y:S05]  /*2340*/  BRA `(.L_x_8899) ;  /* 0x00000dd000007947 */ /* 0x000fea0003800000 */
.L_x_8900:
[----:B------:R-:W2:Y:S02]  /*2350*/  LDG.E.U16 R2, [R2.64] ;  /* 0x0000002402027981 */ /* 0x000ea4000c1e1500 */
[----:B--2---:R-:W0:Y:S02]  /*2360*/  I2F.S16 R0, R2 ;  /* 0x0000000200007306 */ /* 0x004e240000101400 */
[----:B0-----:R-:W-:-:S04]  /*2370*/  F2FP.PACK_AB R0, RZ, R0 ;  /* 0x00000000ff00723e */ /* 0x001fc800000000ff */
[----:B------:R-:W-:Y:S01]  /*2380*/  PRMT R9, R0, 0x7610, R9 ;  /* 0x0000761000097816 */ /* 0x000fe20000000009 */
[----:B------:R-:W-:Y:S05]  /*2390*/  BRA `(.L_x_8899) ;  /* 0x00000d8000007947 */ /* 0x000fea0003800000 */
.L_x_8895:
        /* <DEDUP_REMOVED lines=9> */
.L_x_8903:
[----:B------:R0:W5:Y:S01]  /*2430*/  LDG.E.U16 R9, [R2.64] ;  /* 0x0000002402097981 */ /* 0x000162000c1e1500 */
[----:B------:R-:W-:Y:S05]  /*2440*/  BRA `(.L_x_8899) ;  /* 0x00000cd000007947 */ /* 0x000fea0003800000 */
.L_x_8902:
        /* <DEDUP_REMOVED lines=9> */
.L_x_8905:
[----:B------:R0:W5:Y:S01]  /*24e0*/  LDG.E.U16 R9, [R2.64] ;  /* 0x0000002402097981 */ /* 0x000162000c1e1500 */
[----:B------:R-:W-:Y:S05]  /*24f0*/  BRA `(.L_x_8899) ;  /* 0x00000c2000007947 */ /* 0x000fea0003800000 */
.L_x_8904:
[----:B------:R-:W2:Y:S02]  /*2500*/  LDG.E.64 R2, [R2.64] ;  /* 0x0000002402027981 */ /* 0x000ea4000c1e1b00 */
[----:B--2---:R-:W0:Y:S01]  /*2510*/  F2F.F32.F64 R0, R2 ;  /* 0x0000000200007310 */ /* 0x004e220000301000 */
[----:B------:R-:W0:-:S14]  /*2520*/  DSETP.GEU.AND P0, PT, |R2|, c[0x2][0x0], PT ;  /* 0x008000000200762a */ /* 0x000e1c0003f0e200 */
[----:B0-----:R-:W-:-:S05]  /*2530*/  @!P0 FMUL R0, R0, 1.175494350822287508e-38 ;  /* 0x0080000000008820 */ /* 0x001fca0000400000 */
[----:B------:R-:W-:-:S04]  /*2540*/  F2FP.PACK_AB R0, RZ, R0 ;  /* 0x00000000ff00723e */ /* 0x000fc800000000ff */
[----:B------:R-:W-:Y:S01]  /*2550*/  PRMT R9, R0, 0x7610, R9 ;  /* 0x0000761000097816 */ /* 0x000fe20000000009 */
[----:B------:R-:W-:Y:S05]  /*2560*/  BRA `(.L_x_8899) ;  /* 0x00000bb000007947 */ /* 0x000fea0003800000 */
.L_x_8894:
        /* <DEDUP_REMOVED lines=14> */
.L_x_8908:
[----:B------:R-:W2:Y:S02]  /*2650*/  LDG.E.64 R2, [R2.64] ;  /* 0x0000002402027981 */ /* 0x000ea4000c1e1b00 */
[----:B--2---:R-:W0:Y:S01]  /*2660*/  F2F.F32.F64 R0, R2 ;  /* 0x0000000200007310 */ /* 0x004e220000301000 */
[----:B------:R-:W0:-:S14]  /*2670*/  DSETP.GEU.AND P0, PT, |R2|, c[0x2][0x0], PT ;  /* 0x008000000200762a */ /* 0x000e1c0003f0e200 */
[----:B0-----:R-:W-:-:S05]  /*2680*/  @!P0 FMUL R0, R0, 1.175494350822287508e-38 ;  /* 0x0080000000008820 */ /* 0x001fca0000400000 */
[----:B------:R-:W-:-:S04]  /*2690*/  F2FP.PACK_AB R0, RZ, R0 ;  /* 0x00000000ff00723e */ /* 0x000fc800000000ff */
[----:B------:R-:W-:Y:S01]  /*26a0*/  PRMT R9, R0, 0x7610, R9 ;  /* 0x0000761000097816 */ /* 0x000fe20000000009 */
[----:B------:R-:W-:Y:S05]  /*26b0*/  BRA `(.L_x_8899) ;  /* 0x00000a6000007947 */ /* 0x000fea0003800000 */
.L_x_8907:
        /* <DEDUP_REMOVED lines=28> */
.L_x_8910:
        /* <DEDUP_REMOVED lines=15> */
.L_x_8909:
[----:B------:R-:W2:Y:S02]  /*2970*/  LDG.E.U16 R0, [R2.64] ;  /* 0x0000002402007981 */ /* 0x000ea4000c1e1500 */
[----:B--2---:R-:W-:-:S04]  /*2980*/  PRMT R0, RZ, 0x5410, R0 ;  /* 0x00005410ff007816 */ /* 0x004fc80000000000 */
[----:B------:R-:W-:-:S04]  /*2990*/  F2FP.PACK_AB R0, RZ, R0 ;  /* 0x00000000ff00723e */ /* 0x000fc800000000ff */
[----:B------:R-:W-:Y:S01]  /*29a0*/  PRMT R9, R0, 0x7610, R9 ;  /* 0x0000761000097816 */ /* 0x000fe20000000009 */
[----:B------:R-:W-:Y:S05]  /*29b0*/  BRA `(.L_x_8899) ;  /* 0x0000076000007947 */ /* 0x000fea0003800000 */
.L_x_8906:
        /* <DEDUP_REMOVED lines=12> */
.L_x_8913:
        /* <DEDUP_REMOVED lines=21> */
.L_x_8917:
[----:B------:R-:W-:Y:S05]  /*2bd0*/  BSYNC B1 ;  /* 0x0000000000017941 */ /* 0x000fea0003800000 */
.L_x_8916:
[----:B------:R-:W-:Y:S01]  /*2be0*/  LEA R3, R0, 0x3b800000, 0x17 ;  /* 0x3b80000000037811 */ /* 0x000fe200078eb8ff */
[----:B------:R-:W-:-:S05]  /*2bf0*/  IMAD.SHL.U32 R0, R2, 0x100000, RZ ;  /* 0x0010000002007824 */ /* 0x000fca00078e00ff */
[----:B------:R-:W-:Y:S02]  /*2c00*/  LOP3.LUT R0, R3, R0, R4, 0xfe, !PT ;  /* 0x0000000003007212 */ /* 0x000fe400078efe04 */
.L_x_8915:
[----:B------:R-:W-:Y:S05]  /*2c10*/  BSYNC B0 ;  /* 0x0000000000007941 */ /* 0x000fea0003800000 */
.L_x_8914:
[----:B------:R-:W-:-:S04]  /*2c20*/  F2FP.PACK_AB R0, RZ, R0 ;  /* 0x00000000ff00723e */ /* 0x000fc800000000ff */
[----:B------:R-:W-:Y:S01]  /*2c30*/  PRMT R9, R0, 0x7610, R9 ;  /* 0x0000761000097816 */ /* 0x000fe20000000009 */
[----:B------:R-:W-:Y:S05]  /*2c40*/  BRA `(.L_x_8899) ;  /* 0x000004d000007947 */ /* 0x000fea0003800000 */
.L_x_8912:
        /* <DEDUP_REMOVED lines=21> */
.L_x_8921:
[----:B------:R-:W-:Y:S05]  /*2da0*/  BSYNC B1 ;  /* 0x0000000000017941 */ /* 0x000fea0003800000 */
.L_x_8920:
[----:B------:R-:W-:Y:S01]  /*2db0*/  LEA R3, R0, 0x37800000, 0x17 ;  /* 0x3780000000037811 */ /* 0x000fe200078eb8ff */
[----:B------:R-:W-:-:S05]  /*2dc0*/  IMAD.SHL.U32 R0, R2, 0x200000, RZ ;  /* 0x0020000002007824 */ /* 0x000fca00078e00ff */
[----:B------:R-:W-:Y:S02]  /*2dd0*/  LOP3.LUT R0, R3, R0, R4, 0xfe, !PT ;  /* 0x0000000003007212 */ /* 0x000fe400078efe04 */
.L_x_8919:
[----:B------:R-:W-:Y:S05]  /*2de0*/  BSYNC B0 ;  /* 0x0000000000007941 */ /* 0x000fea0003800000 */
.L_x_8918:
[----:B------:R-:W-:-:S04]  /*2df0*/  F2FP.PACK_AB R0, RZ, R0 ;  /* 0x00000000ff00723e */ /* 0x000fc800000000ff */
[----:B------:R-:W-:Y:S01]  /*2e00*/  PRMT R9, R0, 0x7610, R9 ;  /* 0x0000761000097816 */ /* 0x000fe20000000009 */
[----:B------:R-:W-:Y:S05]  /*2e10*/  BRA `(.L_x_8899) ;  /* 0x0000030000007947 */ /* 0x000fea0003800000 */
.L_x_8911:
        /* <DEDUP_REMOVED lines=14> */
.L_x_8925:
[----:B------:R-:W-:Y:S05]  /*2f00*/  BSYNC B0 ;  /* 0x0000000000007941 */ /* 0x000fea0003800000 */
.L_x_8924:
[----:B------:R-:W-:-:S04]  /*2f10*/  F2FP.PACK_AB R0, RZ, R0 ;  /* 0x00000000ff00723e */ /* 0x000fc800000000ff */
[----:B------:R-:W-:Y:S01]  /*2f20*/  PRMT R9, R0, 0x7610, R9 ;  /* 0x0000761000097816 */ /* 0x000fe20000000009 */
[----:B------:R-:W-:Y:S05]  /*2f30*/  BRA `(.L_x_8899) ;  /* 0x000001e000007947 */ /* 0x000fea0003800000 */
.L_x_8898:
        /* <DEDUP_REMOVED lines=21> */
.L_x_8923:
[----:B------:R-:W2:Y:S02]  /*3090*/  LDG.E.64 R2, [R2.64] ;  /* 0x0000002402027981 */ /* 0x000ea4000c1e1b00 */
[----:B--2---:R-:W0:Y:S02]  /*30a0*/  I2F.U64 R0, R2 ;  /* 0x0000000200007312 */ /* 0x004e240000301000 */
[----:B0-----:R-:W-:-:S04]  /*30b0*/  F2FP.PACK_AB R0, RZ, R0 ;  /* 0x00000000ff00723e */ /* 0x001fc800000000ff */
[----:B------:R-:W-:Y:S01]  /*30c0*/  PRMT R9, R0, 0x7610, R9 ;  /* 0x0000761000097816 */ /* 0x000fe20000000009 */
[----:B------:R-:W-:Y:S05]  /*30d0*/  BRA `(.L_x_8899) ;  /* 0x0000004000007947 */ /* 0x000fea0003800000 */
.L_x_8922:
[----:B------:R-:W2:Y:S02]  /*30e0*/  LDG.E R2, [R2.64] ;  /* 0x0000002402027981 */ /* 0x000ea4000c1e1900 */
[----:B--2---:R-:W0:Y:S02]  /*30f0*/  I2F.U32 R0, R2 ;  /* 0x0000000200007306 */ /* 0x004e240000201000 */
[----:B0-----:R-:W-:-:S04]  /*3100*/  F2FP.PACK_AB R0, RZ, R0 ;  /* 0x00000000ff00723e */ /* 0x001fc800000000ff */
[----:B------:R-:W-:-:S05]  /*3110*/  PRMT R9, R0, 0x7610, R9 ;  /* 0x0000761000097816 */ /* 0x000fca0000000009 */
.L_x_8899:
[----:B-----5:R-:W-:Y:S01]  /*3120*/  HADD2.F32 R9, -RZ, R9.H0_H0 ;  /* 0x20000009ff097230 */ /* 0x020fe20000004100 */
[----:B------:R-:W-:Y:S01]  /*3130*/  BSSY B1, `(.L_x_8926) ;  /* 0x0000012000017945 */ /* 0x000fe20003800000 */
[----:B------:R-:W-:-:S03]  /*3140*/  HADD2.F32 R10, -RZ, R23.H0_H0 ;  /* 0x20000017ff0a7230 */ /* 0x000fc60000004100 */
[----:B------:R-:W-:Y:S02]  /*3150*/  FADD.FTZ R0, |R9|, -RZ ;  /* 0x800000ff09007221 */ /* 0x000fe40000010200 */
[C---:B0-----:R-:W-:Y:S01]  /*3160*/  FADD.FTZ R3, |R10|.reuse, -RZ ;  /* 0x800000ff0a037221 */ /* 0x041fe20000010200 */
[----:B------:R-:W-:-:S04]  /*3170*/  FSETP.GT.FTZ.AND P5, PT, |R10|, |R9|, PT ;  /* 0x400000090a00720b */ /* 0x000fc80003fb4200 */
        /* <DEDUP_REMOVED lines=11> */
[----:B------:R-:W-:Y:S05]  /*3230*/  CALL.REL.NOINC `($__internal_18_$__cuda_sm3x_div_rn_ftz_f32_slowpath) ;  /* 0x0000dd5000007944 */ /* 0x000fea0003c00000 */
[----:B0-----:R-:W-:Y:S02]  /*3240*/  IMAD.MOV.U32 R0, RZ, RZ, R7 ;  /* 0x000000ffff007224 */ /* 0x001fe400078e0007 */
.L_x_8927:
[----:B------:R-:W-:Y:S05]  /*3250*/  BSYNC B1 ;  /* 0x0000000000017941 */ /* 0x000fea0003800000 */
.L_x_8926:
        /* <DEDUP_REMOVED lines=18> */
.L_x_8929:
[----:B------:R-:W-:Y:S01]  /*3380*/  ISETP.GE.AND P0, PT, R9, RZ, PT ;  /* 0x000000ff0900720c */ /* 0x000fe20003f06270 */
[----:B------:R-:W-:-:S12]  /*3390*/  IMAD.MOV.U32 R3, RZ, RZ, 0x3fd774eb ;  /* 0x3fd774ebff037424 */ /* 0x000fd800078e00ff */
[----:B------:R-:W-:-:S04]  /*33a0*/  @P0 FFMA.FTZ R0, R3, 0.93318945169448852539, -R0 ;  /* 0x3f6ee58103000823 */ /* 0x000fc80000010800 */
[----:B------:R-:W-:Y:S02]  /*33b0*/  @!P0 FFMA.FTZ R0, R3, 0.93318945169448852539, R0 ;  /* 0x3f6ee58103008823 */ /* 0x000fe40000010000 */
.L_x_8930:
[----:B------:R-:W-:Y:S05]  /*33c0*/  BSYNC B0 ;  /* 0x0000000000007941 */ /* 0x000fea0003800000 */
.L_x_8928:
        /* <DEDUP_REMOVED lines=13> */
[----:B------:R-:W-:-:S11]  /*34a0*/  F2FP.PACK_AB R0, RZ, R0 ;  /* 0x00000000ff00723e */ /* 0x000fd600000000ff */
        /* <DEDUP_REMOVED lines=13> */
.L_x_8934:
[----:B------:R-:W-:-:S06]  /*3580*/  HADD2.F32 R3, -RZ, R0.H0_H0 ;  /* 0x20000000ff037230 */ /* 0x000fcc0000004100 */
[----:B------:R-:W0:Y:S02]  /*3590*/  F2I.S64.TRUNC R2, R3 ;  /* 0x0000000300027311 */ /* 0x000e24000020d900 */
[----:B0-----:R0:W-:Y:S01]  /*35a0*/  STG.E.U8 [R16.64], R2 ;  /* 0x0000000210007986 */ /* 0x0011e2000c101124 */
[----:B------:R-:W-:Y:S05]  /*35b0*/  BRA `(.L_x_8936) ;  /* 0x00000e4000007947 */ /* 0x000fea0003800000 */
.L_x_8933:
        /* <DEDUP_REMOVED lines=10> */
.L_x_8938:
[----:B------:R-:W-:-:S04]  /*3660*/  HADD2.F32 R0, -RZ, R0.H0_H0 ;  /* 0x20000000ff007230 */ /* 0x000fc80000004100 */
[----:B------:R-:W0:Y:S02]  /*3670*/  F2I.FTZ.TRUNC.NTZ R3, R0 ;  /* 0x0000000000037305 */ /* 0x000e24000021f100 */
[----:B0-----:R0:W-:Y:S01]  /*3680*/  STG.E [R16.64], R3 ;  /* 0x0000000310007986 */ /* 0x0011e2000c101924 */
[----:B------:R-:W-:Y:S05]  /*3690*/  BRA `(.L_x_8936) ;  /* 0x00000d6000007947 */ /* 0x000fea0003800000 */
.L_x_8937:
[----:B------:R-:W-:-:S04]  /*36a0*/  HADD2.F32 R0, -RZ, R0.H0_H0 ;  /* 0x20000000ff007230 */ /* 0x000fc80000004100 */
[----:B------:R-:W0:Y:S02]  /*36b0*/  F2I.FTZ.TRUNC.NTZ R3, R0 ;  /* 0x0000000000037305 */ /* 0x000e24000021f100 */
[----:B0-----:R0:W-:Y:S01]  /*36c0*/  STG.E.U16 [R16.64], R3 ;  /* 0x0000000310007986 */ /* 0x0011e2000c101524 */
[----:B------:R-:W-:Y:S05]  /*36d0*/  BRA `(.L_x_8936) ;  /* 0x00000d2000007947 */ /* 0x000fea0003800000 */
.L_x_8932:
        /* <DEDUP_REMOVED lines=9> */
.L_x_8940:
[----:B------:R0:W-:Y:S01]  /*3770*/  STG.E.U16 [R16.64], R0 ;  /* 0x0000000010007986 */ /* 0x0001e2000c101524 */
[----:B------:R-:W-:Y:S05]  /*3780*/  BRA `(.L_x_8936) ;  /* 0x00000c7000007947 */ /* 0x000fea0003800000 */
.L_x_8939:
        /* <DEDUP_REMOVED lines=10> */
.L_x_8942:
[----:B------:R-:W-:-:S05]  /*3830*/  HADD2.F32 R0, -RZ, R0.H0_H0 ;  /* 0x20000000ff007230 */ /* 0x000fca0000004100 */
[----:B------:R-:W-:-:S04]  /*3840*/  F2FP.PACK_AB R0, RZ, R0 ;  /* 0x00000000ff00723e */ /* 0x000fc800000000ff */
[----:B------:R-:W-:-:S05]  /*3850*/  PRMT R0, R0, 0x5410, RZ ;  /* 0x0000541000007816 */ /* 0x000fca00000000ff */
[----:B------:R0:W-:Y:S01]  /*3860*/  STG.E [R16.64], R0 ;  /* 0x0000000010007986 */ /* 0x0001e2000c101924 */
[----:B------:R-:W-:Y:S05]  /*3870*/  BRA `(.L_x_8936) ;  /* 0x00000b8000007947 */ /* 0x000fea0003800000 */
.L_x_8941:
[----:B------:R-:W-:-:S05]  /*3880*/  HADD2.F32 R2, -RZ, R0.H0_H0 ;  /* 0x20000000ff027230 */ /* 0x000fca0000004100 */
[----:B------:R-:W-:-:S06]  /*3890*/  FMUL.FTZ R2, R2, 1 ;  /* 0x3f80000002027820 */ /* 0x000fcc0000410000 */
[----:B------:R-:W0:Y:S02]  /*38a0*/  F2F.F64.F32 R2, R2 ;  /* 0x0000000200027310 */ /* 0x000e240000201800 */
[----:B0-----:R0:W-:Y:S01]  /*38b0*/  STG.E.64 [R16.64], R2 ;  /* 0x0000000210007986 */ /* 0x0011e2000c101b24 */
[----:B------:R-:W-:Y:S05]  /*38c0*/  BRA `(.L_x_8936) ;  /* 0x00000b3000007947 */ /* 0x000fea0003800000 */
.L_x_8931:
        /* <DEDUP_REMOVED lines=13> */
.L_x_8945:
[----:B------:R-:W-:Y:S01]  /*39a0*/  HADD2.F32 R0, -RZ, R0.H0_H0 ;  /* 0x20000000ff007230 */ /* 0x000fe20000004100 */
[----:B------:R-:W-:-:S04]  /*39b0*/  CS2R R6, SRZ ;  /* 0x0000000000067805 */ /* 0x000fc8000001ff00 */
[----:B------:R-:W-:-:S04]  /*39c0*/  FMUL.FTZ R0, R0, 1 ;  /* 0x3f80000000007820 */ /* 0x000fc80000410000 */
[----:B------:R-:W0:Y:S02]  /*39d0*/  F2F.F64.F32 R4, R0 ;  /* 0x0000000000047310 */ /* 0x000e240000201800 */
[----:B0-----:R0:W-:Y:S01]  /*39e0*/  STG.E.128 [R16.64], R4 ;  /* 0x0000000410007986 */ /* 0x0011e2000c101d24 */
[----:B------:R-:W-:Y:S05]  /*39f0*/  BRA `(.L_x_8936) ;  /* 0x00000a0000007947 */ /* 0x000fea0003800000 */
.L_x_8944:
        /* <DEDUP_REMOVED lines=21> */
.L_x_8949:
[----:B------:R-:W-:Y:S05]  /*3b50*/  BSYNC B0 ;  /* 0x0000000000007941 */ /* 0x000fea0003800000 */
.L_x_8948:
[----:B------:R-:W-:-:S05]  /*3b60*/  LOP3.LUT R3, R0, R3, RZ, 0xfc, !PT ;  /* 0x0000000300037212 */ /* 0x000fca00078efcff */
[----:B------:R0:W-:Y:S01]  /*3b70*/  STG.E.U8 [R16.64], R3 ;  /* 0x0000000310007986 */ /* 0x0001e2000c101124 */
[----:B------:R-:W-:Y:S05]  /*3b80*/  BRA `(.L_x_8936) ;  /* 0x0000087000007947 */ /* 0x000fea0003800000 */
.L_x_8947:
        /* <DEDUP_REMOVED lines=13> */
.L_x_8951:
[----:B------:R-:W-:Y:S01]  /*3c60*/  IMAD.MOV.U32 R0, RZ, RZ, 0x7f ;  /* 0x0000007fff007424 */ /* 0x000fe200078e00ff */
[----:B------:R-:W-:-:S04]  /*3c70*/  ISETP.GT.U32.AND P0, PT, R2, 0x7f800000, PT ;  /* 0x7f8000000200780c */ /* 0x000fc80003f04070 */
[----:B------:R-:W-:-:S04]  /*3c80*/  SEL R0, R0, 0x7c, P0 ;  /* 0x0000007c00007807 */ /* 0x000fc80000000000 */
.L_x_8952:
[----:B------:R-:W-:Y:S05]  /*3c90*/  BSYNC B0 ;  /* 0x0000000000007941 */ /* 0x000fea0003800000 */
.L_x_8950:
[----:B------:R-:W-:-:S04]  /*3ca0*/  LOP3.LUT R2, R3, 0x80000000, RZ, 0xc0, !PT ;  /* 0x8000000003027812 */ /* 0x000fc800078ec0ff */
[----:B------:R-:W-:-:S04]  /*3cb0*/  SHF.R.U32.HI R3, RZ, 0x18, R2 ;  /* 0x00000018ff037819 */ /* 0x000fc80000011602 */
[----:B------:R-:W-:-:S05]  /*3cc0*/  LOP3.LUT R3, R0, R3, RZ, 0xfc, !PT ;  /* 0x0000000300037212 */ /* 0x000fca00078efcff */
[----:B------:R0:W-:Y:S01]  /*3cd0*/  STG.E.U8 [R16.64], R3 ;  /* 0x0000000310007986 */ /* 0x0001e2000c101124 */
[----:B------:R-:W-:Y:S05]  /*3ce0*/  BRA `(.L_x_8936) ;  /* 0x0000071000007947 */ /* 0x000fea0003800000 */
.L_x_8946:
[----:B------:R-:W-:-:S05]  /*3cf0*/  HADD2.F32 R0, -RZ, R0.H0_H0 ;  /* 0x20000000ff007230 */ /* 0x000fca0000004100 */
[----:B------:R-:W-:-:S05]  /*3d00*/  F2FP.BF16.PACK_AB R0, RZ, R0 ;  /* 0x00000000ff00723e */ /* 0x000fca00000010ff */
[----:B------:R0:W-:Y:S01]  /*3d10*/  STG.E.U16 [R16.64], R0 ;  /* 0x0000000010007986 */ /* 0x0001e2000c101524 */
[----:B------:R-:W-:Y:S05]  /*3d20*/  BRA `(.L_x_8936) ;  /* 0x000006d000007947 */ /* 0x000fea0003800000 */
.L_x_8943:
        /* <DEDUP_REMOVED lines=12> */
.L_x_8955:
        /* <DEDUP_REMOVED lines=17> */
.L_x_8958:
[----:B------:R-:W-:-:S04]  /*3f00*/  LOP3.LUT R2, R3, 0x80000000, RZ, 0xc0, !PT ;  /* 0x8000000003027812 */ /* 0x000fc800078ec0ff */
[----:B------:R-:W-:-:S04]  /*3f10*/  SHF.R.U32.HI R3, RZ, 0x18, R2 ;  /* 0x00000018ff037819 */ /* 0x000fc80000011602 */
[----:B------:R-:W-:-:S04]  /*3f20*/  LOP3.LUT R0, R0, R3, RZ, 0xfc, !PT ;  /* 0x0000000300007212 */ /* 0x000fc800078efcff */
[----:B------:R-:W-:Y:S02]  /*3f30*/  PRMT R8, R0, 0x7610, R8 ;  /* 0x0000761000087816 */ /* 0x000fe40000000008 */
.L_x_8957:
[----:B------:R-:W-:Y:S05]  /*3f40*/  BSYNC B0 ;  /* 0x0000000000007941 */ /* 0x000fea0003800000 */
.L_x_8956:
[----:B------:R0:W-:Y:S01]  /*3f50*/  STG.E.U8 [R16.64], R8 ;  /* 0x0000000810007986 */ /* 0x0001e2000c101124 */
[----:B------:R-:W-:Y:S05]  /*3f60*/  BRA `(.L_x_8936) ;  /* 0x0000049000007947 */ /* 0x000fea0003800000 */
.L_x_8954:
        /* <DEDUP_REMOVED lines=17> */
.L_x_8961:
[----:B------:R-:W-:-:S04]  /*4080*/  LOP3.LUT R2, R3, 0x80000000, RZ, 0xc0, !PT ;  /* 0x8000000003027812 */ /* 0x000fc800078ec0ff */
[----:B------:R-:W-:-:S04]  /*4090*/  SHF.R.U32.HI R3, RZ, 0x18, R2 ;  /* 0x00000018ff037819 */ /* 0x000fc80000011602 */
[----:B------:R-:W-:-:S04]  /*40a0*/  LOP3.LUT R0, R0, R3, RZ, 0xfc, !PT ;  /* 0x0000000300007212 */ /* 0x000fc800078efcff */
[----:B------:R-:W-:Y:S02]  /*40b0*/  PRMT R8, R0, 0x7610, R8 ;  /* 0x0000761000087816 */ /* 0x000fe40000000008 */
.L_x_8960:
[----:B------:R-:W-:Y:S05]  /*40c0*/  BSYNC B0 ;  /* 0x0000000000007941 */ /* 0x000fea0003800000 */
.L_x_8959:
[----:B------:R0:W-:Y:S01]  /*40d0*/  STG.E.U8 [R16.64], R8 ;  /* 0x0000000810007986 */ /* 0x0001e2000c101124 */
[----:B------:R-:W-:Y:S05]  /*40e0*/  BRA `(.L_x_8936) ;  /* 0x0000031000007947 */ /* 0x000fea0003800000 */
.L_x_8953:
        /* <DEDUP_REMOVED lines=22> */
.L_x_8935:
        /* <DEDUP_REMOVED lines=20> */
.L_x_8963:
[----:B------:R-:W-:-:S06]  /*4390*/  HADD2.F32 R2, -RZ, R0.H0_H0 ;  /* 0x20000000ff027230 */ /* 0x000fcc0000004100 */
[----:B------:R-:W0:Y:S02]  /*43a0*/  F2I.U64.TRUNC R2, R2 ;  /* 0x0000000200027311 */ /* 0x000e24000020d800 */
[----:B0-----:R0:W-:Y:S01]  /*43b0*/  STG.E.64 [R16.64], R2 ;  /* 0x0000000210007986 */ /* 0x0011e2000c101b24 */
[----:B------:R-:W-:Y:S05]  /*43c0*/  BRA `(.L_x_8936) ;  /* 0x0000003000007947 */ /* 0x000fea0003800000 */
.L_x_8962:
[----:B------:R-:W-:-:S04]  /*43d0*/  HADD2.F32 R0, -RZ, R0.H0_H0 ;  /* 0x20000000ff007230 */ /* 0x000fc80000004100 */
[----:B------:R-:W0:Y:S02]  /*43e0*/  F2I.FTZ.U32.TRUNC.NTZ R3, R0 ;  /* 0x0000000000037305 */ /* 0x000e24000021f000 */
[----:B0-----:R0:W-:Y:S02]  /*43f0*/  STG.E [R16.64], R3 ;  /* 0x0000000310007986 */ /* 0x0011e4000c101924 */
.L_x_8936:
[----:B------:R-:W-:-:S05]  /*4400*/  IMAD R18, R19, 0x200, R18 ;  /* 0x0000020013127824 */ /* 0x000fca00078e0212 */
[----:B------:R-:W-:Y:S02]  /*4410*/  IADD3 R23, R18, 0x80, RZ ;  /* 0x0000008012177810 */ /* 0x000fe40007ffe0ff */
.L_x_8860:
[----:B------:R-:W-:Y:S05]  /*4420*/  BSYNC B6 ;  /* 0x0000000000067941 */ /* 0x000fea0003800000 */
.L_x_8859:
        /* <DEDUP_REMOVED lines=258> */
.L_x_8966:
        /* <DEDUP_REMOVED lines=21> */
.L_x_8970:
[----:B------:R-:W2:Y:S02]  /*55a0*/  LDG.E.U8 R2, [R2.64] ;  /* 0x0000002402027981 */ /* 0x000ea4000c1e1100 */
[----:B--2---:R-:W0:Y:S02]  /*55b0*/  I2F.U16 R0, R2 ;  /* 0x0000000200007306 */ /* 0x004e240000101000 */
[----:B0-----:R-:W-:-:S04]  /*55c0*/  F2FP.PACK_AB R0, RZ, R0 ;  /* 0x00000000ff00723e */ /* 0x001fc800000000ff */
[----:B------:R-:W-:Y:S01]  /*55d0*/  PRMT R19, R0, 0x7610, R19 ;  /* 0x0000761000137816 */ /* 0x000fe20000000013 */
[----:B------:R-:W-:Y:S05]  /*55e0*/  BRA `(.L_x_8972) ;  /* 0x00000ed000007947 */ /* 0x000fea0003800000 */
.L_x_8969:
        /* <DEDUP_REMOVED lines=11> */
.L_x_8974:
[----:B------:R-:W2:Y:S02]  /*56a0*/  LDG.E R2, [R2.64] ;  /* 0x0000002402027981 */ /* 0x000ea4000c1e1900 */
[----:B--2---:R-:W0:Y:S02]  /*56b0*/  I2F R0, R2 ;  /* 0x0000000200007306 */ /* 0x004e240000201400 */
[----:B0-----:R-:W-:-:S04]  /*56c0*/  F2FP.PACK_AB R0, RZ, R0 ;  /* 0x00000000ff00723e */ /* 0x001fc800000000ff */
[----:B------:R-:W-:Y:S01]  /*56d0*/  PRMT R19, R0, 0x7610, R19 ;  /* 0x0000761000137816 */ /* 0x000fe20000000013 */
[----:B------:R-:W-:Y:S05]  /*56e0*/  BRA `(.L_x_8972) ;  /* 0x00000dd000007947 */ /* 0x000fea0003800000 */
.L_x_8973:
[----:B------:R-:W2:Y:S02]  /*56f0*/  LDG.E.U16 R2, [R2.64] ;  /* 0x0000002402027981 */ /* 0x000ea4000c1e1500 */
[----:B--2---:R-:W0:Y:S02]  /*5700*/  I2F.S16 R0, R2 ;  /* 0x0000000200007306 */ /* 0x004e240000101400 */
[----:B0-----:R-:W-:-:S04]  /*5710*/  F2FP.PACK_AB R0, RZ, R0 ;  /* 0x00000000ff00723e */ /* 0x001fc800000000ff */
[----:B------:R-:W-:Y:S01]  /*5720*/  PRMT R19, R0, 0x7610, R19 ;  /* 0x0000761000137816 */ /* 0x000fe20000000013 */
[----:B------:R-:W-:Y:S05]  /*5730*/  BRA `(.L_x_8972) ;  /* 0x00000d8000007947 */ /* 0x000fea0003800000 */
.L_x_8968:
        /* <DEDUP_REMOVED lines=9> */
.L_x_8976:
[----:B------:R0:W5:Y:S01]  /*57d0*/  LDG.E.U16 R19, [R2.64] ;  /* 0x0000002402137981 */ /* 0x000162000c1e1500 */
[----:B------:R-:W-:Y:S05]  /*57e0*/  BRA `(.L_x_8972) ;  /* 0x00000cd000007947 */ /* 0x000fea0003800000 */
.L_x_8975:
        /* <DEDUP_REMOVED lines=9> */
.L_x_8978:
[----:B------:R0:W5:Y:S01]  /*5880*/  LDG.E.U16 R19, [R2.64] ;  /* 0x0000002402137981 */ /* 0x000162000c1e1500 */
[----:B------:R-:W-:Y:S05]  /*5890*/  BRA `(.L_x_8972) ;  /* 0x00000c2000007947 */ /* 0x000fea0003800000 */
.L_x_8977:
[----:B------:R-:W2:Y:S02]  /*58a0*/  LDG.E.64 R2, [R2.64] ;  /* 0x0000002402027981 */ /* 0x000ea4000c1e1b00 */
[----:B--2---:R-:W0:Y:S01]  /*58b0*/  F2F.F32.F64 R0, R2 ;  /* 0x0000000200007310 */ /* 0x004e220000301000 */
[----:B------:R-:W0:-:S14]  /*58c0*/  DSETP.GEU.AND P0, PT, |R2|, c[0x2][0x0], PT ;  /* 0x008000000200762a */ /* 0x000e1c0003f0e200 */
[----:B0-----:R-:W-:-:S05]  /*58d0*/  @!P0 FMUL R0, R0, 1.175494350822287508e-38 ;  /* 0x0080000000008820 */ /* 0x001fca0000400000 */
[----:B------:R-:W-:-:S04]  /*58e0*/  F2FP.PACK_AB R0, RZ, R0 ;  /* 0x00000000ff00723e */ /* 0x000fc800000000ff */
[----:B------:R-:W-:Y:S01]  /*58f0*/  PRMT R19, R0, 0x7610, R19 ;  /* 0x0000761000137816 */ /* 0x000fe20000000013 */
[----:B------:R-:W-:Y:S05]  /*5900*/  BRA `(.L_x_8972) ;  /* 0x00000bb000007947 */ /* 0x000fea0003800000 */
.L_x_8967:
        /* <DEDUP_REMOVED lines=14> */
.L_x_8981:
[----:B------:R-:W2:Y:S02]  /*59f0*/  LDG.E.64 R2, [R2.64] ;  /* 0x0000002402027981 */ /* 0x000ea4000c1e1b00 */
[----:B--2---:R-:W0:Y:S01]  /*5a00*/  F2F.F32.F64 R0, R2 ;  /* 0x0000000200007310 */ /* 0x004e220000301000 */
[----:B------:R-:W0:-:S14]  /*5a10*/  DSETP.GEU.AND P0, PT, |R2|, c[0x2][0x0], PT ;  /* 0x008000000200762a */ /* 0x000e1c0003f0e200 */
[----:B0-----:R-:W-:-:S05]  /*5a20*/  @!P0 FMUL R0, R0, 1.175494350822287508e-38 ;  /* 0x0080000000008820 */ /* 0x001fca0000400000 */
[----:B------:R-:W-:-:S04]  /*5a30*/  F2FP.PACK_AB R0, RZ, R0 ;  /* 0x00000000ff00723e */ /* 0x000fc800000000ff */
[----:B------:R-:W-:Y:S01]  /*5a40*/  PRMT R19, R0, 0x7610, R19 ;  /* 0x0000761000137816 */ /* 0x000fe20000000013 */
[----:B------:R-:W-:Y:S05]  /*5a50*/  BRA `(.L_x_8972) ;  /* 0x00000a6000007947 */ /* 0x000fea0003800000 */
.L_x_8980:
        /* <DEDUP_REMOVED lines=28> */
.L_x_8983:
        /* <DEDUP_REMOVED lines=15> */
.L_x_8982:
[----:B------:R-:W2:Y:S02]  /*5d10*/  LDG.E.U16 R0, [R2.64] ;  /* 0x0000002402007981 */ /* 0x000ea4000c1e1500 */
[----:B--2---:R-:W-:-:S04]  /*5d20*/  PRMT R0, RZ, 0x5410, R0 ;  /* 0x00005410ff007816 */ /* 0x004fc80000000000 */
[----:B------:R-:W-:-:S04]  /*5d30*/  F2FP.PACK_AB R0, RZ, R0 ;  /* 0x00000000ff00723e */ /* 0x000fc800000000ff */
[----:B------:R-:W-:Y:S01]  /*5d40*/  PRMT R19, R0, 0x7610, R19 ;  /* 0x0000761000137816 */ /* 0x000fe20000000013 */
[----:B------:R-:W-:Y:S05]  /*5d50*/  BRA `(.L_x_8972) ;  /* 0x0000076000007947 */ /* 0x000fea0003800000 */
.L_x_8979:
        /* <DEDUP_REMOVED lines=12> */
.L_x_8986:
        /* <DEDUP_REMOVED lines=21> */
.L_x_8990:
[----:B------:R-:W-:Y:S05]  /*5f70*/  BSYNC B1 ;  /* 0x0000000000017941 */ /* 0x000fea0003800000 */
.L_x_8989:
[----:B------:R-:W-:Y:S01]  /*5f80*/  LEA R3, R0, 0x3b800000, 0x17 ;  /* 0x3b80000000037811 */ /* 0x000fe200078eb8ff */
[----:B------:R-:W-:-:S05]  /*5f90*/  IMAD.SHL.U32 R0, R2, 0x100000, RZ ;  /* 0x0010000002007824 */ /* 0x000fca00078e00ff */
[----:B------:R-:W-:Y:S02]  /*5fa0*/  LOP3.LUT R0, R3, R0, R4, 0xfe, !PT ;  /* 0x0000000003007212 */ /* 0x000fe400078efe04 */
.L_x_8988:
[----:B------:R-:W-:Y:S05]  /*5fb0*/  BSYNC B0 ;  /* 0x0000000000007941 */ /* 0x000fea0003800000 */
.L_x_8987:
[----:B------:R-:W-:-:S04]  /*5fc0*/  F2FP.PACK_AB R0, RZ, R0 ;  /* 0x00000000ff00723e */ /* 0x000fc800000000ff */
[----:B------:R-:W-:Y:S01]  /*5fd0*/  PRMT R19, R0, 0x7610, R19 ;  /* 0x0000761000137816 */ /* 0x000fe20000000013 */
[----:B------:R-:W-:Y:S05]  /*5fe0*/  BRA `(.L_x_8972) ;  /* 0x000004d000007947 */ /* 0x000fea0003800000 */
.L_x_8985:
        /* <DEDUP_REMOVED lines=21> */
.L_x_8994:
[----:B------:R-:W-:Y:S05]  /*6140*/  BSYNC B1 ;  /* 0x0000000000017941 */ /* 0x000fea0003800000 */
.L_x_8993:
[----:B------:R-:W-:Y:S01]  /*6150*/  LEA R3, R0, 0x37800000, 0x17 ;  /* 0x3780000000037811 */ /* 0x000fe200078eb8ff */
[----:B------:R-:W-:-:S05]  /*6160*/  IMAD.SHL.U32 R0, R2, 0x200000, RZ ;  /* 0x0020000002007824 */ /* 0x000fca00078e00ff */
[----:B------:R-:W-:Y:S02]  /*6170*/  LOP3.LUT R0, R3, R0, R4, 0xfe, !PT ;  /* 0x0000000003007212 */ /* 0x000fe400078efe04 */
.L_x_8992:
[----:B------:R-:W-:Y:S05]  /*6180*/  BSYNC B0 ;  /* 0x0000000000007941 */ /* 0x000fea0003800000 */
.L_x_8991:
[----:B------:R-:W-:-:S04]  /*6190*/  F2FP.PACK_AB R0, RZ, R0 ;  /* 0x00000000ff00723e */ /* 0x000fc800000000ff */
[----:B------:R-:W-:Y:S01]  /*61a0*/  PRMT R19, R0, 0x7610, R19 ;  /* 0x0000761000137816 */ /* 0x000fe20000000013 */
[----:B------:R-:W-:Y:S05]  /*61b0*/  BRA `(.L_x_8972) ;  /* 0x0000030000007947 */ /* 0x000fea0003800000 */
.L_x_8984:
        /* <DEDUP_REMOVED lines=14> */
.L_x_8998:
[----:B------:R-:W-:Y:S05]  /*62a0*/  BSYNC B0 ;  /* 0x0000000000007941 */ /* 0x000fea0003800000 */
.L_x_8997:
[----:B------:R-:W-:-:S04]  /*62b0*/  F2FP.PACK_AB R0, RZ, R0 ;  /* 0x00000000ff00723e */ /* 0x000fc800000000ff */
[----:B------:R-:W-:Y:S01]  /*62c0*/  PRMT R19, R0, 0x7610, R19 ;  /* 0x0000761000137816 */ /* 0x000fe20000000013 */
[----:B------:R-:W-:Y:S05]  /*62d0*/  BRA `(.L_x_8972) ;  /* 0x000001e000007947 */ /* 0x000fea0003800000 */
.L_x_8971:
        /* <DEDUP_REMOVED lines=21> */
.L_x_8996:
[----:B------:R-:W2:Y:S02]  /*6430*/  LDG.E.64 R2, [R2.64] ;  /* 0x0000002402027981 */ /* 0x000ea4000c1e1b00 */
[----:B--2---:R-:W0:Y:S02]  /*6440*/  I2F.U64 R0, R2 ;  /* 0x0000000200007312 */ /* 0x004e240000301000 */
[----:B0-----:R-:W-:-:S04]  /*6450*/  F2FP.PACK_AB R0, RZ, R0 ;  /* 0x00000000ff00723e */ /* 0x001fc800000000ff */
[----:B------:R-:W-:Y:S01]  /*6460*/  PRMT R19, R0, 0x7610, R19 ;  /* 0x0000761000137816 */ /* 0x000fe20000000013 */
[----:B------:R-:W-:Y:S05]  /*6470*/  BRA `(.L_x_8972) ;  /* 0x0000004000007947 */ /* 0x000fea0003800000 */
.L_x_8995:
[----:B------:R-:W2:Y:S02]  /*6480*/  LDG.E R2, [R2.64] ;  /* 0x0000002402027981 */ /* 0x000ea4000c1e1900 */
[----:B--2---:R-:W0:Y:S02]  /*6490*/  I2F.U32 R0, R2 ;  /* 0x0000000200007306 */ /* 0x004e240000201000 */
[----:B0-----:R-:W-:-:S04]  /*64a0*/  F2FP.PACK_AB R0, RZ, R0 ;  /* 0x00000000ff00723e */ /* 0x001fc800000000ff */
[----:B------:R-:W-:Y:S02]  /*64b0*/  PRMT R19, R0, 0x7610, R19 ;  /* 0x0000761000137816 */ /* 0x000fe40000000013 */
.L_x_8972:
        /* <DEDUP_REMOVED lines=19> */
.L_x_9002:
[----:B------:R-:W2:Y:S02]  /*65f0*/  LDG.E.U8 R2, [R2.64] ;  /* 0x0000002402027981 */ /* 0x000ea4000c1e1100 */
[----:B--2---:R-:W0:Y:S02]  /*6600*/  I2F.U16 R0, R2 ;  /* 0x0000000200007306 */ /* 0x004e240000101000 */
[----:B0-----:R-:W-:-:S04]  /*6610*/  F2FP.PACK_AB R0, RZ, R0 ;  /* 0x00000000ff00723e */ /* 0x001fc800000000ff */
[----:B------:R-:W-:Y:S01]  /*6620*/  PRMT R9, R0, 0x7610, R9 ;  /* 0x0000761000097816 */ /* 0x000fe20000000009 */
[----:B------:R-:W-:Y:S05]  /*6630*/  BRA `(.L_x_9004) ;  /* 0x00000ed000007947 */ /* 0x000fea0003800000 */
.L_x_9001:
        /* <DEDUP_REMOVED lines=11> */
.L_x_9006:
[----:B------:R-:W2:Y:S02]  /*66f0*/  LDG.E R2, [R2.64] ;  /* 0x0000002402027981 */ /* 0x000ea4000c1e1900 */
[----:B--2---:R-:W0:Y:S02]  /*6700*/  I2F R0, R2 ;  /* 0x0000000200007306 */ /* 0x004e240000201400 */
[----:B0-----:R-:W-:-:S04]  /*6710*/  F2FP.PACK_AB R0, RZ, R0 ;  /* 0x00000000ff00723e */ /* 0x001fc800000000ff */
[----:B------:R-:W-:Y:S01]  /*6720*/  PRMT R9, R0, 0x7610, R9 ;  /* 0x0000761000097816 */ /* 0x000fe20000000009 */
[----:B------:R-:W-:Y:S05]  /*6730*/  BRA `(.L_x_9004) ;  /* 0x00000dd000007947 */ /* 0x000fea0003800000 */
.L_x_9005:
[----:B------:R-:W2:Y:S02]  /*6740*/  LDG.E.U16 R2, [R2.64] ;  /* 0x0000002402027981 */ /* 0x000ea4000c1e1500 */
[----:B--2---:R-:W0:Y:S02]  /*6750*/  I2F.S16 R0, R2 ;  /* 0x0000000200007306 */ /* 0x004e240000101400 */
[----:B0-----:R-:W-:-:S04]  /*6760*/  F2FP.PACK_AB R0, RZ, R0 ;  /* 0x00000000ff00723e */ /* 0x001fc800000000ff */
[----:B------:R-:W-:Y:S01]  /*6770*/  PRMT R9, R0, 0x7610, R9 ;  /* 0x0000761000097816 */ /* 0x000fe20000000009 */
[----:B------:R-:W-:Y:S05]  /*6780*/  BRA `(.L_x_9004) ;  /* 0x00000d8000007947 */ /* 0x000fea0003800000 */
.L_x_9000:
        /* <DEDUP_REMOVED lines=9> */
.L_x_9008:
[----:B------:R0:W5:Y:S01]  /*6820*/  LDG.E.U16 R9, [R2.64] ;  /* 0x0000002402097981 */ /* 0x000162000c1e1500 */
[----:B------:R-:W-:Y:S05]  /*6830*/  BRA `(.L_x_9004) ;  /* 0x00000cd000007947 */ /* 0x000fea0003800000 */
.L_x_9007:
        /* <DEDUP_REMOVED lines=9> */
.L_x_9010:
[----:B------:R0:W5:Y:S01]  /*68d0*/  LDG.E.U16 R9, [R2.64] ;  /* 0x0000002402097981 */ /* 0x000162000c1e1500 */
[----:B------:R-:W-:Y:S05]  /*68e0*/  BRA `(.L_x_9004) ;  /* 0x00000c2000007947 */ /* 0x000fea0003800000 */
.L_x_9009:
[----:B------:R-:W2:Y:S02]  /*68f0*/  LDG.E.64 R2, [R2.64] ;  /* 0x0000002402027981 */ /* 0x000ea4000c1e1b00 */
[----:B--2---:R-:W0:Y:S01]  /*6900*/  F2F.F32.F64 R0, R2 ;  /* 0x0000000200007310 */ /* 0x004e220000301000 */
[----:B------:R-:W0:-:S14]  /*6910*/  DSETP.GEU.AND P0, PT, |R2|, c[0x2][0x0], PT ;  /* 0x008000000200762a */ /* 0x000e1c0003f0e200 */
[----:B0-----:R-:W-:-:S05]  /*6920*/  @!P0 FMUL R0, R0, 1.175494350822287508e-38 ;  /* 0x0080000000008820 */ /* 0x001fca0000400000 */
[----:B------:R-:W-:-:S04]  /*6930*/  F2FP.PACK_AB R0, RZ, R0 ;  /* 0x00000000ff00723e */ /* 0x000fc800000000ff */
[----:B------:R-:W-:Y:S01]  /*6940*/  PRMT R9, R0, 0x7610, R9 ;  /* 0x0000761000097816 */ /* 0x000fe20000000009 */
[----:B------:R-:W-:Y:S05]  /*6950*/  BRA `(.L_x_9004) ;  /* 0x00000bb000007947 */ /* 0x000fea0003800000 */
.L_x_8999:
        /* <DEDUP_REMOVED lines=14> */
.L_x_9013:
[----:B------:R-:W2:Y:S02]  /*6a40*/  LDG.E.64 R2, [R2.64] ;  /* 0x0000002402027981 */ /* 0x000ea4000c1e1b00 */
[----:B--2---:R-:W0:Y:S01]  /*6a50*/  F2F.F32.F64 R0, R2 ;  /* 0x0000000200007310 */ /* 0x004e220000301000 */
[----:B------:R-:W0:-:S14]  /*6a60*/  DSETP.GEU.AND P0, PT, |R2|, c[0x2][0x0], PT ;  /* 0x008000000200762a */ /* 0x000e1c0003f0e200 */
[----:B0-----:R-:W-:-:S05]  /*6a70*/  @!P0 FMUL R0, R0, 1.175494350822287508e-38 ;  /* 0x0080000000008820 */ /* 0x001fca0000400000 */
[----:B------:R-:W-:-:S04]  /*6a80*/  F2FP.PACK_AB R0, RZ, R0 ;  /* 0x00000000ff00723e */ /* 0x000fc800000000ff */
[----:B------:R-:W-:Y:S01]  /*6a90*/  PRMT R9, R0, 0x7610, R9 ;  /* 0x0000761000097816 */ /* 0x000fe20000000009 */
[----:B------:R-:W-:Y:S05]  /*6aa0*/  BRA `(.L_x_9004) ;  /* 0x00000a6000007947 */ /* 0x000fea0003800000 */
.L_x_9012:
        /* <DEDUP_REMOVED lines=28> */
.L_x_9015:
        /* <DEDUP_REMOVED lines=15> */
.L_x_9014:
[----:B------:R-:W2:Y:S02]  /*6d60*/  LDG.E.U16 R0, [R2.64] ;  /* 0x0000002402007981 */ /* 0x000ea4000c1e1500 */
[----:B--2---:R-:W-:-:S04]  /*6d70*/  PRMT R0, RZ, 0x5410, R0 ;  /* 0x00005410ff007816 */ /* 0x004fc80000000000 */
[----:B------:R-:W-:-:S04]  /*6d80*/  F2FP.PACK_AB R0, RZ, R0 ;  /* 0x00000000ff00723e */ /* 0x000fc800000000ff */
[----:B------:R-:W-:Y:S01]  /*6d90*/  PRMT R9, R0, 0x7610, R9 ;  /* 0x0000761000097816 */ /* 0x000fe20000000009 */
[----:B------:R-:W-:Y:S05]  /*6da0*/  BRA `(.L_x_9004) ;  /* 0x0000076000007947 */ /* 0x000fea0003800000 */
.L_x_9011:
        /* <DEDUP_REMOVED lines=12> */
.L_x_9018:
        /* <DEDUP_REMOVED lines=21> */
.L_x_9022:
[----:B------:R-:W-:Y:S05]  /*6fc0*/  BSYNC B1 ;  /* 0x0000000000017941 */ /* 0x000fea0003800000 */
.L_x_9021:
[----:B------:R-:W-:Y:S01]  /*6fd0*/  LEA R3, R0, 0x3b800000, 0x17 ;  /* 0x3b80000000037811 */ /* 0x000fe200078eb8ff */
[----:B------:R-:W-:-:S05]  /*6fe0*/  IMAD.SHL.U32 R0, R2, 0x100000, RZ ;  /* 0x0010000002007824 */ /* 0x000fca00078e00ff */
[----:B------:R-:W-:Y:S02]  /*6ff0*/  LOP3.LUT R0, R3, R0, R4, 0xfe, !PT ;  /* 0x0000000003007212 */ /* 0x000fe400078efe04 */
.L_x_9020:
[----:B------:R-:W-:Y:S05]  /*7000*/  BSYNC B0 ;  /* 0x0000000000007941 */ /* 0x000fea0003800000 */
.L_x_9019:
[----:B------:R-:W-:-:S04]  /*7010*/  F2FP.PACK_AB R0, RZ, R0 ;  /* 0x00000000ff00723e */ /* 0x000fc800000000ff */
[----:B------:R-:W-:Y:S01]  /*7020*/  PRMT R9, R0, 0x7610, R9 ;  /* 0x0000761000097816 */ /* 0x000fe20000000009 */
[----:B------:R-:W-:Y:S05]  /*7030*/  BRA `(.L_x_9004) ;  /* 0x000004d000007947 */ /* 0x000fea0003800000 */
.L_x_9017:
        /* <DEDUP_REMOVED lines=21> */
.L_x_9026:
[----:B------:R-:W-:Y:S05]  /*7190*/  BSYNC B1 ;  /* 0x0000000000017941 */ /* 0x000fea0003800000 */
.L_x_9025:
[----:B------:R-:W-:Y:S01]  /*71a0*/  LEA R3, R0, 0x37800000, 0x17 ;  /* 0x3780000000037811 */ /* 0x000fe200078eb8ff */
[----:B------:R-:W-:-:S05]  /*71b0*/  IMAD.SHL.U32 R0, R2, 0x200000, RZ ;  /* 0x0020000002007824 */ /* 0x000fca00078e00ff */
[----:B------:R-:W-:Y:S02]  /*71c0*/  LOP3.LUT R0, R3, R0, R4, 0xfe, !PT ;  /* 0x0000000003007212 */ /* 0x000fe400078efe04 */
.L_x_9024:
[----:B------:R-:W-:Y:S05]  /*71d0*/  BSYNC B0 ;  /* 0x0000000000007941 */ /* 0x000fea0003800000 */
.L_x_9023:
[----:B------:R-:W-:-:S04]  /*71e0*/  F2FP.PACK_AB R0, RZ, R0 ;  /* 0x00000000ff00723e */ /* 0x000fc800000000ff */
[----:B------:R-:W-:Y:S01]  /*71f0*/  PRMT R9, R0, 0x7610, R9 ;  /* 0x0000761000097816 */ /* 0x000fe20000000009 */
[----:B------:R-:W-:Y:S05]  /*7200*/  BRA `(.L_x_9004) ;  /* 0x0000030000007947 */ /* 0x000fea0003800000 */
.L_x_9016:
        /* <DEDUP_REMOVED lines=14> */
.L_x_9030:
[----:B------:R-:W-:Y:S05]  /*72f0*/  BSYNC B0 ;  /* 0x0000000000007941 */ /* 0x000fea0003800000 */
.L_x_9029:
[----:B------:R-:W-:-:S04]  /*7300*/  F2FP.PACK_AB R0, RZ, R0 ;  /* 0x00000000ff00723e */ /* 0x000fc800000000ff */
[----:B------:R-:W-:Y:S01]  /*7310*/  PRMT R9, R0, 0x7610, R9 ;  /* 0x0000761000097816 */ /* 0x000fe20000000009 */
[----:B------:R-:W-:Y:S05]  /*7320*/  BRA `(.L_x_9004) ;  /* 0x000001e000007947 */ /* 0x000fea0003800000 */
.L_x_9003:
        /* <DEDUP_REMOVED lines=21> */
.L_x_9028:
[----:B------:R-:W2:Y:S02]  /*7480*/  LDG.E.64 R2, [R2.64] ;  /* 0x0000002402027981 */ /* 0x000ea4000c1e1b00 */
[----:B--2---:R-:W0:Y:S02]  /*7490*/  I2F.U64 R0, R2 ;  /* 0x0000000200007312 */ /* 0x004e240000301000 */
[----:B0-----:R-:W-:-:S04]  /*74a0*/  F2FP.PACK_AB R0, RZ, R0 ;  /* 0x00000000ff00723e */ /* 0x001fc800000000ff */
[----:B------:R-:W-:Y:S01]  /*74b0*/  PRMT R9, R0, 0x7610, R9 ;  /* 0x0000761000097816 */ /* 0x000fe20000000009 */
[----:B------:R-:W-:Y:S05]  /*74c0*/  BRA `(.L_x_9004) ;  /* 0x0000004000007947 */ /* 0x000fea0003800000 */
.L_x_9027:
[----:B------:R-:W2:Y:S02]  /*74d0*/  LDG.E R2, [R2.64] ;  /* 0x0000002402027981 */ /* 0x000ea4000c1e1900 */
[----:B--2---:R-:W0:Y:S02]  /*74e0*/  I2F.U32 R0, R2 ;  /* 0x0000000200007306 */ /* 0x004e240000201000 */
[----:B0-----:R-:W-:-:S04]  /*74f0*/  F2FP.PACK_AB R0, RZ, R0 ;  /* 0x00000000ff00723e */ /* 0x001fc800000000ff */
[----:B------:R-:W-:-:S05]  /*7500*/  PRMT R9, R0, 0x7610, R9 ;  /* 0x0000761000097816 */ /* 0x000fca0000000009 */
.L_x_9004:
        /* <DEDUP_REMOVED lines=19> */
.L_x_9032:
[----:B------:R-:W-:Y:S05]  /*7640*/  BSYNC B1 ;  /* 0x0000000000017941 */ /* 0x000fea0003800000 */
.L_x_9031:
        /* <DEDUP_REMOVED lines=18> */
.L_x_9034:
[----:B------:R-:W-:Y:S01]  /*7770*/  ISETP.GE.AND P0, PT, R9, RZ, PT ;  /* 0x000000ff0900720c */ /* 0x000fe20003f06270 */
[----:B------:R-:W-:-:S12]  /*7780*/  IMAD.MOV.U32 R3, RZ, RZ, 0x3fd774eb ;  /* 0x3fd774ebff037424 */ /* 0x000fd800078e00ff */
[----:B------:R-:W-:-:S04]  /*7790*/  @P0 FFMA.FTZ R0, R3, 0.93318945169448852539, -R0 ;  /* 0x3f6ee58103000823 */ /* 0x000fc80000010800 */
[----:B------:R-:W-:Y:S02]  /*77a0*/  @!P0 FFMA.FTZ R0, R3, 0.93318945169448852539, R0 ;  /* 0x3f6ee58103008823 */ /* 0x000fe40000010000 */
.L_x_9035:
[----:B------:R-:W-:Y:S05]  /*77b0*/  BSYNC B0 ;  /* 0x0000000000007941 */ /* 0x000fea0003800000 */
.L_x_9033:
        /* <DEDUP_REMOVED lines=27> */
.L_x_9039:
[----:B------:R-:W-:-:S06]  /*7970*/  HADD2.F32 R3, -RZ, R0.H0_H0 ;  /* 0x20000000ff037230 */ /* 0x000fcc0000004100 */
[----:B------:R-:W0:Y:S02]  /*7980*/  F2I.S64.TRUNC R2, R3 ;  /* 0x0000000300027311 */ /* 0x000e24000020d900 */
[----:B0-----:R0:W-:Y:S01]  /*7990*/  STG.E.U8 [R16.64], R2 ;  /* 0x0000000210007986 */ /* 0x0011e2000c101124 */
[----:B------:R-:W-:Y:S05]  /*79a0*/  BRA `(.L_x_9041) ;  /* 0x00000e4000007947 */ /* 0x000fea0003800000 */
.L_x_9038:
        /* <DEDUP_REMOVED lines=10> */
.L_x_9043:
[----:B------:R-:W-:-:S04]  /*7a50*/  HADD2.F32 R0, -RZ, R0.H0_H0 ;  /* 0x20000000ff007230 */ /* 0x000fc80000004100 */
[----:B------:R-:W0:Y:S02]  /*7a60*/  F2I.FTZ.TRUNC.NTZ R3, R0 ;  /* 0x0000000000037305 */ /* 0x000e24000021f100 */
[----:B0-----:R0:W-:Y:S01]  /*7a70*/  STG.E [R16.64], R3 ;  /* 0x0000000310007986 */ /* 0x0011e2000c101924 */
[----:B------:R-:W-:Y:S05]  /*7a80*/  BRA `(.L_x_9041) ;  /* 0x00000d6000007947 */ /* 0x000fea0003800000 */
.L_x_9042:
[----:B------:R-:W-:-:S04]  /*7a90*/  HADD2.F32 R0, -RZ, R0.H0_H0 ;  /* 0x20000000ff007230 */ /* 0x000fc80000004100 */
[----:B------:R-:W0:Y:S02]  /*7aa0*/  F2I.FTZ.TRUNC.NTZ R3, R0 ;  /* 0x0000000000037305 */ /* 0x000e24000021f100 */
[----:B0-----:R0:W-:Y:S01]  /*7ab0*/  STG.E.U16 [R16.64], R3 ;  /* 0x0000000310007986 */ /* 0x0011e2000c101524 */
[----:B------:R-:W-:Y:S05]  /*7ac0*/  BRA `(.L_x_9041) ;  /* 0x00000d2000007947 */ /* 0x000fea0003800000 */
.L_x_9037:
        /* <DEDUP_REMOVED lines=9> */
.L_x_9045:
[----:B------:R0:W-:Y:S01]  /*7b60*/  STG.E.U16 [R16.64], R0 ;  /* 0x0000000010007986 */ /* 0x0001e2000c101524 */
[----:B------:R-:W-:Y:S05]  /*7b70*/  BRA `(.L_x_9041) ;  /* 0x00000c7000007947 */ /* 0x000fea0003800000 */
.L_x_9044:
        /* <DEDUP_REMOVED lines=10> */
.L_x_9047:
[----:B------:R-:W-:-:S05]  /*7c20*/  HADD2.F32 R0, -RZ, R0.H0_H0 ;  /* 0x20000000ff007230 */ /* 0x000fca0000004100 */
[----:B------:R-:W-:-:S04]  /*7c30*/  F2FP.PACK_AB R0, RZ, R0 ;  /* 0x00000000ff00723e */ /* 0x000fc800000000ff */
[----:B------:R-:W-:-:S05]  /*7c40*/  PRMT R0, R0, 0x5410, RZ ;  /* 0x0000541000007816 */ /* 0x000fca00000000ff */
[----:B------:R0:W-:Y:S01]  /*7c50*/  STG.E [R16.64], R0 ;  /* 0x0000000010007986 */ /* 0x0001e2000c101924 */
[----:B------:R-:W-:Y:S05]  /*7c60*/  BRA `(.L_x_9041) ;  /* 0x00000b8000007947 */ /* 0x000fea0003800000 */
.L_x_9046:
[----:B------:R-:W-:-:S05]  /*7c70*/  HADD2.F32 R2, -RZ, R0.H0_H0 ;  /* 0x20000000ff027230 */ /* 0x000fca0000004100 */
[----:B------:R-:W-:-:S06]  /*7c80*/  FMUL.FTZ R2, R2, 1 ;  /* 0x3f80000002027820 */ /* 0x000fcc0000410000 */
[----:B------:R-:W0:Y:S02]  /*7c90*/  F2F.F64.F32 R2, R2 ;  /* 0x0000000200027310 */ /* 0x000e240000201800 */
[----:B0-----:R0:W-:Y:S01]  /*7ca0*/  STG.E.64 [R16.64], R2 ;  /* 0x0000000210007986 */ /* 0x0011e2000c101b24 */
[----:B------:R-:W-:Y:S05]  /*7cb0*/  BRA `(.L_x_9041) ;  /* 0x00000b3000007947 */ /* 0x000fea0003800000 */
.L_x_9036:
        /* <DEDUP_REMOVED lines=13> */
.L_x_9050:
[----:B------:R-:W-:Y:S01]  /*7d90*/  HADD2.F32 R0, -RZ, R0.H0_H0 ;  /* 0x20000000ff007230 */ /* 0x000fe20000004100 */
[----:B------:R-:W-:-:S04]  /*7da0*/  CS2R R6, SRZ ;  /* 0x0000000000067805 */ /* 0x000fc8000001ff00 */
[----:B------:R-:W-:-:S04]  /*7db0*/  FMUL.FTZ R0, R0, 1 ;  /* 0x3f80000000007820 */ /* 0x000fc80000410000 */
[----:B------:R-:W0:Y:S02]  /*7dc0*/  F2F.F64.F32 R4, R0 ;  /* 0x0000000000047310 */ /* 0x000e240000201800 */
[----:B0-----:R0:W-:Y:S01]  /*7dd0*/  STG.E.128 [R16.64], R4 ;  /* 0x0000000410007986 */ /* 0x0011e2000c101d24 */
[----:B------:R-:W-:Y:S05]  /*7de0*/  BRA `(.L_x_9041) ;  /* 0x00000a0000007947 */ /* 0x000fea0003800000 */
.L_x_9049:
        /* <DEDUP_REMOVED lines=21> */
.L_x_9054:
[----:B------:R-:W-:Y:S05]  /*7f40*/  BSYNC B0 ;  /* 0x0000000000007941 */ /* 0x000fea0003800000 */
.L_x_9053:
[----:B------:R-:W-:-:S05]  /*7f50*/  LOP3.LUT R3, R0, R3, RZ, 0xfc, !PT ;  /* 0x0000000300037212 */ /* 0x000fca00078efcff */
[----:B------:R0:W-:Y:S01]  /*7f60*/  STG.E.U8 [R16.64], R3 ;  /* 0x0000000310007986 */ /* 0x0001e2000c101124 */
[----:B------:R-:W-:Y:S05]  /*7f70*/  BRA `(.L_x_9041) ;  /* 0x0000087000007947 */ /* 0x000fea0003800000 */
.L_x_9052:
        /* <DEDUP_REMOVED lines=13> */
.L_x_9056:
[----:B------:R-:W-:Y:S01]  /*8050*/  IMAD.MOV.U32 R0, RZ, RZ, 0x7f ;  /* 0x0000007fff007424 */ /* 0x000fe200078e00ff */
[----:B------:R-:W-:-:S04]  /*8060*/  ISETP.GT.U32.AND P0, PT, R2, 0x7f800000, PT ;  /* 0x7f8000000200780c */ /* 0x000fc80003f04070 */
[----:B------:R-:W-:-:S04]  /*8070*/  SEL R0, R0, 0x7c, P0 ;  /* 0x0000007c00007807 */ /* 0x000fc80000000000 */
.L_x_9057:
[----:B------:R-:W-:Y:S05]  /*8080*/  BSYNC B0 ;  /* 0x0000000000007941 */ /* 0x000fea0003800000 */
.L_x_9055:
[----:B------:R-:W-:-:S04]  /*8090*/  LOP3.LUT R2, R3, 0x80000000, RZ, 0xc0, !PT ;  /* 0x8000000003027812 */ /* 0x000fc800078ec0ff */
[----:B------:R-:W-:-:S04]  /*80a0*/  SHF.R.U32.HI R3, RZ, 0x18, R2 ;  /* 0x00000018ff037819 */ /* 0x000fc80000011602 */
[----:B------:R-:W-:-:S05]  /*80b0*/  LOP3.LUT R3, R0, R3, RZ, 0xfc, !PT ;  /* 0x0000000300037212 */ /* 0x000fca00078efcff */
[----:B------:R0:W-:Y:S01]  /*80c0*/  STG.E.U8 [R16.64], R3 ;  /* 0x0000000310007986 */ /* 0x0001e2000c101124 */
[----:B------:R-:W-:Y:S05]  /*80d0*/  BRA `(.L_x_9041) ;  /* 0x0000071000007947 */ /* 0x000fea0003800000 */
.L_x_9051:
[----:B------:R-:W-:-:S05]  /*80e0*/  HADD2.F32 R0, -RZ, R0.H0_H0 ;  /* 0x20000000ff007230 */ /* 0x000fca0000004100 */
[----:B------:R-:W-:-:S05]  /*80f0*/  F2FP.BF16.PACK_AB R0, RZ, R0 ;  /* 0x00000000ff00723e */ /* 0x000fca00000010ff */
[----:B------:R0:W-:Y:S01]  /*8100*/  STG.E.U16 [R16.64], R0 ;  /* 0x0000000010007986 */ /* 0x0001e2000c101524 */
[----:B------:R-:W-:Y:S05]  /*8110*/  BRA `(.L_x_9041) ;  /* 0x000006d000007947 */ /* 0x000fea0003800000 */
.L_x_9048:
        /* <DEDUP_REMOVED lines=12> */
.L_x_9060:
        /* <DEDUP_REMOVED lines=17> */
.L_x_9063:
[----:B------:R-:W-:-:S04]  /*82f0*/  LOP3.LUT R2, R3, 0x80000000, RZ, 0xc0, !PT ;  /* 0x8000000003027812 */ /* 0x000fc800078ec0ff */
[----:B------:R-:W-:-:S04]  /*8300*/  SHF.R.U32.HI R3, RZ, 0x18, R2 ;  /* 0x00000018ff037819 */ /* 0x000fc80000011602 */
[----:B------:R-:W-:-:S04]  /*8310*/  LOP3.LUT R0, R0, R3, RZ, 0xfc, !PT ;  /* 0x0000000300007212 */ /* 0x000fc800078efcff */
[----:B------:R-:W-:Y:S02]  /*8320*/  PRMT R8, R0, 0x7610, R8 ;  /* 0x0000761000087816 */ /* 0x000fe40000000008 */
.L_x_9062:
[----:B------:R-:W-:Y:S05]  /*8330*/  BSYNC B0 ;  /* 0x0000000000007941 */ /* 0x000fea0003800000 */
.L_x_9061:
[----:B------:R0:W-:Y:S01]  /*8340*/  STG.E.U8 [R16.64], R8 ;  /* 0x0000000810007986 */ /* 0x0001e2000c101124 */
[----:B------:R-:W-:Y:S05]  /*8350*/  BRA `(.L_x_9041) ;  /* 0x0000049000007947 */ /* 0x000fea0003800000 */
.L_x_9059:
        /* <DEDUP_REMOVED lines=17> */
.L_x_9066:
[----:B------:R-:W-:-:S04]  /*8470*/  LOP3.LUT R2, R3, 0x80000000, RZ, 0xc0, !PT ;  /* 0x8000000003027812 */ /* 0x000fc800078ec0ff */
[----:B------:R-:W-:-:S04]  /*8480*/  SHF.R.U32.HI R3, RZ, 0x18, R2 ;  /* 0x00000018ff037819 */ /* 0x000fc80000011602 */
[----:B------:R-:W-:-:S04]  /*8490*/  LOP3.LUT R0, R0, R3, RZ, 0xfc, !PT ;  /* 0x0000000300007212 */ /* 0x000fc800078efcff */
[----:B------:R-:W-:Y:S02]  /*84a0*/  PRMT R8, R0, 0x7610, R8 ;  /* 0x0000761000087816 */ /* 0x000fe40000000008 */
.L_x_9065:
[----:B------:R-:W-:Y:S05]  /*84b0*/  BSYNC B0 ;  /* 0x0000000000007941 */ /* 0x000fea0003800000 */
.L_x_9064:
[----:B------:R0:W-:Y:S01]  /*84c0*/  STG.E.U8 [R16.64], R8 ;  /* 0x0000000810007986 */ /* 0x0001e2000c101124 */
[----:B------:R-:W-:Y:S05]  /*84d0*/  BRA `(.L_x_9041) ;  /* 0x0000031000007947 */ /* 0x000fea0003800000 */
.L_x_9058:
        /* <DEDUP_REMOVED lines=22> */
.L_x_9040:
        /* <DEDUP_REMOVED lines=20> */
.L_x_9068:
[----:B------:R-:W-:-:S06]  /*8780*/  HADD2.F32 R2, -RZ, R0.H0_H0 ;  /* 0x20000000ff027230 */ /* 0x000fcc0000004100 */
[----:B------:R-:W0:Y:S02]  /*8790*/  F2I.U64.TRUNC R2, R2 ;  /* 0x0000000200027311 */ /* 0x000e24000020d800 */
[----:B0-----:R0:W-:Y:S01]  /*87a0*/  STG.E.64 [R16.64], R2 ;  /* 0x0000000210007986 */ /* 0x0011e2000c101b24 */
[----:B------:R-:W-:Y:S05]  /*87b0*/  BRA `(.L_x_9041) ;  /* 0x0000003000007947 */ /* 0x000fea0003800000 */
.L_x_9067:
[----:B------:R-:W-:-:S04]  /*87c0*/  HADD2.F32 R0, -RZ, R0.H0_H0 ;  /* 0x20000000ff007230 */ /* 0x000fc80000004100 */
[----:B------:R-:W0:Y:S02]  /*87d0*/  F2I.FTZ.U32.TRUNC.NTZ R3, R0 ;  /* 0x0000000000037305 */ /* 0x000e24000021f000 */
[----:B0-----:R0:W-:Y:S02]  /*87e0*/  STG.E [R16.64], R3 ;  /* 0x0000000310007986 */ /* 0x0011e4000c101924 */
.L_x_9041:
        /* <DEDUP_REMOVED lines=258> */
.L_x_9069:
        /* <DEDUP_REMOVED lines=21> */
.L_x_9073:
[----:B------:R-:W2:Y:S02]  /*9960*/  LDG.E.U8 R2, [R2.64] ;  /* 0x0000002402027981 */ /* 0x000ea4000c1e1100 */
[----:B--2---:R-:W0:Y:S02]  /*9970*/  I2F.U16 R0, R2 ;  /* 0x0000000200007306 */ /* 0x004e240000101000 */
[----:B0-----:R-:W-:-:S04]  /*9980*/  F2FP.PACK_AB R0, RZ, R0 ;  /* 0x00000000ff00723e */ /* 0x001fc800000000ff */
[----:B------:R-:W-:Y:S01]  /*9990*/  PRMT R19, R0, 0x7610, R19 ;  /* 0x0000761000137816 */ /* 0x000fe20000000013 */
[----:B------:R-:W-:Y:S05]  /*99a0*/  BRA `(.L_x_9075) ;  /* 0x00000ed000007947 */ /* 0x000fea0003800000 */
.L_x_9072:
        /* <DEDUP_REMOVED lines=11> */
.L_x_9077:
[----:B------:R-:W2:Y:S02]  /*9a60*/  LDG.E R2, [R2.64] ;  /* 0x0000002402027981 */ /* 0x000ea4000c1e1900 */
[----:B--2---:R-:W0:Y:S02]  /*9a70*/  I2F R0, R2 ;  /* 0x0000000200007306 */ /* 0x004e240000201400 */
[----:B0-----:R-:W-:-:S04]  /*9a80*/  F2FP.PACK_AB R0, RZ, R0 ;  /* 0x00000000ff00723e */ /* 0x001fc800000000ff */
[----:B------:R-:W-:Y:S01]  /*9a90*/  PRMT R19, R0, 0x7610, R19 ;  /* 0x0000761000137816 */ /* 0x000fe20000000013 */
[----:B------:R-:W-:Y:S05]  /*9aa0*/  BRA `(.L_x_9075) ;  /* 0x00000dd000007947 */ /* 0x000fea0003800000 */
.L_x_9076:
[----:B------:R-:W2:Y:S02]  /*9ab0*/  LDG.E.U16 R2, [R2.64] ;  /* 0x0000002402027981 */ /* 0x000ea4000c1e1500 */
[----:B--2---:R-:W0:Y:S02]  /*9ac0*/  I2F.S16 R0, R2 ;  /* 0x0000000200007306 */ /* 0x004e240000101400 */
[----:B0-----:R-:W-:-:S04]  /*9ad0*/  F2FP.PACK_AB R0, RZ, R0 ;  /* 0x00000000ff00723e */ /* 0x001fc800000000ff */
[----:B------:R-:W-:Y:S01]  /*9ae0*/  PRMT R19, R0, 0x7610, R19 ;  /* 0x0000761000137816 */ /* 0x000fe20000000013 */
[----:B------:R-:W-:Y:S05]  /*9af0*/  BRA `(.L_x_9075) ;  /* 0x00000d8000007947 */ /* 0x000fea0003800000 */
.L_x_9071:
        /* <DEDUP_REMOVED lines=9> */
.L_x_9079:
[----:B------:R0:W5:Y:S01]  /*9b90*/  LDG.E.U16 R19, [R2.64] ;  /* 0x0000002402137981 */ /* 0x000162000c1e1500 */
[----:B------:R-:W-:Y:S05]  /*9ba0*/  BRA `(.L_x_9075) ;  /* 0x00000cd000007947 */ /* 0x000fea0003800000 */
.L_x_9078:
        /* <DEDUP_REMOVED lines=9> */
.L_x_9081:
[----:B------:R0:W5:Y:S01]  /*9c40*/  LDG.E.U16 R19, [R2.64] ;  /* 0x0000002402137981 */ /* 0x000162000c1e1500 */
[----:B------:R-:W-:Y:S05]  /*9c50*/  BRA `(.L_x_9075) ;  /* 0x00000c2000007947 */ /* 0x000fea0003800000 */
.L_x_9080:
[----:B------:R-:W2:Y:S02]  /*9c60*/  LDG.E.64 R2, [R2.64] ;  /* 0x0000002402027981 */ /* 0x000ea4000c1e1b00 */
[----:B--2---:R-:W0:Y:S01]  /*9c70*/  F2F.F32.F64 R0, R2 ;  /* 0x0000000200007310 */ /* 0x004e220000301000 */
[----:B------:R-:W0:-:S14]  /*9c80*/  DSETP.GEU.AND P0, PT, |R2|, c[0x2][0x0], PT ;  /* 0x008000000200762a */ /* 0x000e1c0003f0e200 */
[----:B0-----:R-:W-:-:S05]  /*9c90*/  @!P0 FMUL R0, R0, 1.175494350822287508e-38 ;  /* 0x0080000000008820 */ /* 0x001fca0000400000 */
[----:B------:R-:W-:-:S04]  /*9ca0*/  F2FP.PACK_AB R0, RZ, R0 ;  /* 0x00000000ff00723e */ /* 0x000fc800000000ff */
[----:B------:R-:W-:Y:S01]  /*9cb0*/  PRMT R19, R0, 0x7610, R19 ;  /* 0x0000761000137816 */ /* 0x000fe20000000013 */
[----:B------:R-:W-:Y:S05]  /*9cc0*/  BRA `(.L_x_9075) ;  /* 0x00000bb000007947 */ /* 0x000fea0003800000 */
.L_x_9070:
        /* <DEDUP_REMOVED lines=14> */
.L_x_9084:
[----:B------:R-:W2:Y:S02]  /*9db0*/  LDG.E.64 R2, [R2.64] ;  /* 0x0000002402027981 */ /* 0x000ea4000c1e1b00 */
[----:B--2---:R-:W0:Y:S01]  /*9dc0*/  F2F.F32.F64 R0, R2 ;  /* 0x0000000200007310 */ /* 0x004e220000301000 */
[----:B------:R-:W0:-:S14]  /*9dd0*/  DSETP.GEU.AND P0, PT, |R2|, c[0x2][0x0], PT ;  /* 0x008000000200762a */ /* 0x000e1c0003f0e200 */
[----:B0-----:R-:W-:-:S05]  /*9de0*/  @!P0 FMUL R0, R0, 1.175494350822287508e-38 ;  /* 0x0080000000008820 */ /* 0x001fca0000400000 */
[----:B------:R-:W-:-:S04]  /*9df0*/  F2FP.PACK_AB R0, RZ, R0 ;  /* 0x00000000ff00723e */ /* 0x000fc800000000ff */
[----:B------:R-:W-:Y:S01]  /*9e00*/  PRMT R19, R0, 0x7610, R19 ;  /* 0x0000761000137816 */ /* 0x000fe20000000013 */
[----:B------:R-:W-:Y:S05]  /*9e10*/  BRA `(.L_x_9075) ;  /* 0x00000a6000007947 */ /* 0x000fea0003800000 */
.L_x_9083:
        /* <DEDUP_REMOVED lines=28> */
.L_x_9086:
        /* <DEDUP_REMOVED lines=15> */
.L_x_9085:
[----:B------:R-:W2:Y:S02]  /*a0d0*/  LDG.E.U16 R0, [R2.64] ;  /* 0x0000002402007981 */ /* 0x000ea4000c1e1500 */
[----:B--2---:R-:W-:-:S04]  /*a0e0*/  PRMT R0, RZ, 0x5410, R0 ;  /* 0x00005410ff007816 */ /* 0x004fc80000000000 */
[----:B------:R-:W-:-:S04]  /*a0f0*/  F2FP.PACK_AB R0, RZ, R0 ;  /* 0x00000000ff00723e */ /* 0x000fc800000000ff */
[----:B------:R-:W-:Y:S01]  /*a100*/  PRMT R19, R0, 0x7610, R19 ;  /* 0x0000761000137816 */ /* 0x000fe20000000013 */
[----:B------:R-:W-:Y:S05]  /*a110*/  BRA `(.L_x_9075) ;  /* 0x0000076000007947 */ /* 0x000fea0003800000 */
.L_x_9082:
        /* <DEDUP_REMOVED lines=12> */
.L_x_9089:
        /* <DEDUP_REMOVED lines=21> */
.L_x_9093:
[----:B------:R-:W-:Y:S05]  /*a330*/  BSYNC B1 ;  /* 0x0000000000017941 */ /* 0x000fea0003800000 */
.L_x_9092:
[----:B------:R-:W-:Y:S01]  /*a340*/  LEA R3, R0, 0x3b800000, 0x17 ;  /* 0x3b80000000037811 */ /* 0x000fe200078eb8ff */
[----:B------:R-:W-:-:S05]  /*a350*/  IMAD.SHL.U32 R0, R2, 0x100000, RZ ;  /* 0x0010000002007824 */ /* 0x000fca00078e00ff */
[----:B------:R-:W-:Y:S02]  /*a360*/  LOP3.LUT R0, R3, R0, R4, 0xfe, !PT ;  /* 0x0000000003007212 */ /* 0x000fe400078efe04 */
.L_x_9091:
[----:B------:R-:W-:Y:S05]  /*a370*/  BSYNC B0 ;  /* 0x0000000000007941 */ /* 0x000fea0003800000 */
.L_x_9090:
[----:B------:R-:W-:-:S04]  /*a380*/  F2FP.PACK_AB R0, RZ, R0 ;  /* 0x00000000ff00723e */ /* 0x000fc800000000ff */
[----:B------:R-:W-:Y:S01]  /*a390*/  PRMT R19, R0, 0x7610, R19 ;  /* 0x0000761000137816 */ /* 0x000fe20000000013 */
[----:B------:R-:W-:Y:S05]  /*a3a0*/  BRA `(.L_x_9075) ;  /* 0x000004d000007947 */ /* 0x000fea0003800000 */
.L_x_9088:
        /* <DEDUP_REMOVED lines=21> */
.L_x_9097:
[----:B------:R-:W-:Y:S05]  /*a500*/  BSYNC B1 ;  /* 0x0000000000017941 */ /* 0x000fea0003800000 */
.L_x_9096:
[----:B------:R-:W-:Y:S01]  /*a510*/  LEA R3, R0, 0x37800000, 0x17 ;  /* 0x3780000000037811 */ /* 0x000fe200078eb8ff */
[----:B------:R-:W-:-:S05]  /*a520*/  IMAD.SHL.U32 R0, R2, 0x200000, RZ ;  /* 0x0020000002007824 */ /* 0x000fca00078e00ff */
[----:B------:R-:W-:Y:S02]  /*a530*/  LOP3.LUT R0, R3, R0, R4, 0xfe, !PT ;  /* 0x0000000003007212 */ /* 0x000fe400078efe04 */
.L_x_9095:
[----:B------:R-:W-:Y:S05]  /*a540*/  BSYNC B0 ;  /* 0x0000000000007941 */ /* 0x000fea0003800000 */
.L_x_9094:
[----:B------:R-:W-:-:S04]  /*a550*/  F2FP.PACK_AB R0, RZ, R0 ;  /* 0x00000000ff00723e */ /* 0x000fc800000000ff */
[----:B------:R-:W-:Y:S01]  /*a560*/  PRMT R19, R0, 0x7610, R19 ;  /* 0x0000761000137816 */ /* 0x000fe20000000013 */
[----:B------:R-:W-:Y:S05]  /*a570*/  BRA `(.L_x_9075) ;  /* 0x0000030000007947 */ /* 0x000fea0003800000 */
.L_x_9087:
        /* <DEDUP_REMOVED lines=14> */
.L_x_9101:
[----:B------:R-:W-:Y:S05]  /*a660*/  BSYNC B0 ;  /* 0x0000000000007941 */ /* 0x000fea0003800000 */
.L_x_9100:
[----:B------:R-:W-:-:S04]  /*a670*/  F2FP.PACK_AB R0, RZ, R0 ;  /* 0x00000000ff00723e */ /* 0x000fc800000000ff */
[----:B------:R-:W-:Y:S01]  /*a680*/  PRMT R19, R0, 0x7610, R19 ;  /* 0x0000761000137816 */ /* 0x000fe20000000013 */
[----:B------:R-:W-:Y:S05]  /*a690*/  BRA `(.L_x_9075) ;  /* 0x000001e000007947 */ /* 0x000fea0003800000 */
.L_x_9074:
        /* <DEDUP_REMOVED lines=21> */
.L_x_9099:
[----:B------:R-:W2:Y:S02]  /*a7f0*/  LDG.E.64 R2, [R2.64] ;  /* 0x0000002402027981 */ /* 0x000ea4000c1e1b00 */
[----:B--2---:R-:W0:Y:S02]  /*a800*/  I2F.U64 R0, R2 ;  /* 0x0000000200007312 */ /* 0x004e240000301000 */
[----:B0-----:R-:W-:-:S04]  /*a810*/  F2FP.PACK_AB R0, RZ, R0 ;  /* 0x00000000ff00723e */ /* 0x001fc800000000ff */
[----:B------:R-:W-:Y:S01]  /*a820*/  PRMT R19, R0, 0x7610, R19 ;  /* 0x0000761000137816 */ /* 0x000fe20000000013 */
[----:B------:R-:W-:Y:S05]  /*a830*/  BRA `(.L_x_9075) ;  /* 0x0000004000007947 */ /* 0x000fea0003800000 */
.L_x_9098:
[----:B------:R-:W2:Y:S02]  /*a840*/  LDG.E R2, [R2.64] ;  /* 0x0000002402027981 */ /* 0x000ea4000c1e1900 */
[----:B--2---:R-:W0:Y:S02]  /*a850*/  I2F.U32 R0, R2 ;  /* 0x0000000200007306 */ /* 0x004e240000201000 */
[----:B0-----:R-:W-:-:S04]  /*a860*/  F2FP.PACK_AB R0, RZ, R0 ;  /* 0x00000000ff00723e */ /* 0x001fc800000000ff */
[----:B------:R-:W-:Y:S02]  /*a870*/  PRMT R19, R0, 0x7610, R19 ;  /* 0x0000761000137816 */ /* 0x000fe40000000013 */
.L_x_9075:
        /* <DEDUP_REMOVED lines=19> */
.L_x_9105:
[----:B------:R-:W2:Y:S02]  /*a9b0*/  LDG.E.U8 R2, [R2.64] ;  /* 0x0000002402027981 */ /* 0x000ea4000c1e1100 */
[----:B--2---:R-:W0:Y:S02]  /*a9c0*/  I2F.U16 R0, R2 ;  /* 0x0000000200007306 */ /* 0x004e240000101000 */
[----:B0-----:R-:W-:-:S04]  /*a9d0*/  F2FP.PACK_AB R0, RZ, R0 ;  /* 0x00000000ff00723e */ /* 0x001fc800000000ff */
[----:B------:R-:W-:Y:S01]  /*a9e0*/  PRMT R9, R0, 0x7610, R9 ;  /* 0x0000761000097816 */ /* 0x000fe20000000009 */
[----:B------:R-:W-:Y:S05]  /*a9f0*/  BRA `(.L_x_9107) ;  /* 0x00000ed000007947 */ /* 0x000fea0003800000 */
.L_x_9104:
        /* <DEDUP_REMOVED lines=11> */
.L_x_9109:
[----:B------:R-:W2:Y:S02]  /*aab0*/  LDG.E R2, [R2.64] ;  /* 0x0000002402027981 */ /* 0x000ea4000c1e1900 */
[----:B--2---:R-:W0:Y:S02]  /*aac0*/  I2F R0, R2 ;  /* 0x0000000200007306 */ /* 0x004e240000201400 */
[----:B0-----:R-:W-:-:S04]  /*aad0*/  F2FP.PACK_AB R0, RZ, R0 ;  /* 0x00000000ff00723e */ /* 0x001fc800000000ff */
[----:B------:R-:W-:Y:S01]  /*aae0*/  PRMT R9, R0, 0x7610, R9 ;  /* 0x0000761000097816 */ /* 0x000fe20000000009 */
[----:B------:R-:W-:Y:S05]  /*aaf0*/  BRA `(.L_x_9107) ;  /* 0x00000dd000007947 */ /* 0x000fea0003800000 */
.L_x_9108:
[----:B------:R-:W2:Y:S02]  /*ab00*/  LDG.E.U16 R2, [R2.64] ;  /* 0x0000002402027981 */ /* 0x000ea4000c1e1500 */
[----:B--2---:R-:W0:Y:S02]  /*ab10*/  I2F.S16 R0, R2 ;  /* 0x0000000200007306 */ /* 0x004e240000101400 */
[----:B0-----:R-:W-:-:S04]  /*ab20*/  F2FP.PACK_AB R0, RZ, R0 ;  /* 0x00000000ff00723e */ /* 0x001fc800000000ff */
[----:B------:R-:W-:Y:S01]  /*ab30*/  PRMT R9, R0, 0x7610, R9 ;  /* 0x0000761000097816 */ /* 0x000fe20000000009 */
[----:B------:R-:W-:Y:S05]  /*ab40*/  BRA `(.L_x_9107) ;  /* 0x00000d8000007947 */ /* 0x000fea0003800000 */
.L_x_9103:
        /* <DEDUP_REMOVED lines=9> */
.L_x_9111:
[----:B------:R0:W5:Y:S01]  /*abe0*/  LDG.E.U16 R9, [R2.64] ;  /* 0x0000002402097981 */ /* 0x000162000c1e1500 */
[----:B------:R-:W-:Y:S05]  /*abf0*/  BRA `(.L_x_9107) ;  /* 0x00000cd000007947 */ /* 0x000fea0003800000 */
.L_x_9110:
        /* <DEDUP_REMOVED lines=9> */
.L_x_9113:
[----:B------:R0:W5:Y:S01]  /*ac90*/  LDG.E.U16 R9, [R2.64] ;  /* 0x0000002402097981 */ /* 0x000162000c1e1500 */
[----:B------:R-:W-:Y:S05]  /*aca0*/  BRA `(.L_x_9107) ;  /* 0x00000c2000007947 */ /* 0x000fea0003800000 */
.L_x_9112:
[----:B------:R-:W2:Y:S02]  /*acb0*/  LDG.E.64 R2, [R2.64] ;  /* 0x0000002402027981 */ /* 0x000ea4000c1e1b00 */
[----:B--2---:R-:W0:Y:S01]  /*acc0*/  F2F.F32.F64 R0, R2 ;  /* 0x0000000200007310 */ /* 0x004e220000301000 */
[----:B------:R-:W0:-:S14]  /*acd0*/  DSETP.GEU.AND P0, PT, |R2|, c[0x2][0x0], PT ;  /* 0x008000000200762a */ /* 0x000e1c0003f0e200 */
[----:B0-----:R-:W-:-:S05]  /*ace0*/  @!P0 FMUL R0, R0, 1.175494350822287508e-38 ;  /* 0x0080000000008820 */ /* 0x001fca0000400000 */
[----:B------:R-:W-:-:S04]  /*acf0*/  F2FP.PACK_AB R0, RZ, R0 ;  /* 0x00000000ff00723e */ /* 0x000fc800000000ff */
[----:B------:R-:W-:Y:S01]  /*ad00*/  PRMT R9, R0, 0x7610, R9 ;  /* 0x0000761000097816 */ /* 0x000fe20000000009 */
[----:B------:R-:W-:Y:S05]  /*ad10*/  BRA `(.L_x_9107) ;  /* 0x00000bb000007947 */ /* 0x000fea0003800000 */
.L_x_9102:
        /* <DEDUP_REMOVED lines=14> */
.L_x_9116:
[----:B------:R-:W2:Y:S02]  /*ae00*/  LDG.E.64 R2, [R2.64] ;  /* 0x0000002402027981 */ /* 0x000ea4000c1e1b00 */
[----:B--2---:R-:W0:Y:S01]  /*ae10*/  F2F.F32.F64 R0, R2 ;  /* 0x0000000200007310 */ /* 0x004e220000301000 */
[----:B------:R-:W0:-:S14]  /*ae20*/  DSETP.GEU.AND P0, PT, |R2|, c[0x2][0x0], PT ;  /* 0x008000000200762a */ /* 0x000e1c0003f0e200 */
[----:B0-----:R-:W-:-:S05]  /*ae30*/  @!P0 FMUL R0, R0, 1.175494350822287508e-38 ;  /* 0x0080000000008820 */ /* 0x001fca0000400000 */
[----:B------:R-:W-:-:S04]  /*ae40*/  F2FP.PACK_AB R0, RZ, R0 ;  /* 0x00000000ff00723e */ /* 0x000fc800000000ff */
[----:B------:R-:W-:Y:S01]  /*ae50*/  PRMT R9, R0, 0x7610, R9 ;  /* 0x0000761000097816 */ /* 0x000fe20000000009 */
[----:B------:R-:W-:Y:S05]  /*ae60*/  BRA `(.L_x_9107) ;  /* 0x00000a6000007947 */ /* 0x000fea0003800000 */
.L_x_9115:
        /* <DEDUP_REMOVED lines=28> */
.L_x_9118:
        /* <DEDUP_REMOVED lines=15> */
.L_x_9117:
[----:B------:R-:W2:Y:S02]  /*b120*/  LDG.E.U16 R0, [R2.64] ;  /* 0x0000002402007981 */ /* 0x000ea4000c1e1500 */
[----:B--2---:R-:W-:-:S04]  /*b130*/  PRMT R0, RZ, 0x5410, R0 ;  /* 0x00005410ff007816 */ /* 0x004fc80000000000 */
[----:B------:R-:W-:-:S04]  /*b140*/  F2FP.PACK_AB R0, RZ, R0 ;  /* 0x00000000ff00723e */ /* 0x000fc800000000ff */
[----:B------:R-:W-:Y:S01]  /*b150*/  PRMT R9, R0, 0x7610, R9 ;  /* 0x0000761000097816 */ /* 0x000fe20000000009 */
[----:B------:R-:W-:Y:S05]  /*b160*/  BRA `(.L_x_9107) ;  /* 0x0000076000007947 */ /* 0x000fea0003800000 */
.L_x_9114:
        /* <DEDUP_REMOVED lines=12> */
.L_x_9121:
        /* <DEDUP_REMOVED lines=21> */
.L_x_9125:
[----:B------:R-:W-:Y:S05]  /*b380*/  BSYNC B1 ;  /* 0x0000000000017941 */ /* 0x000fea0003800000 */
.L_x_9124:
[----:B------:R-:W-:Y:S01]  /*b390*/  LEA R3, R0, 0x3b800000, 0x17 ;  /* 0x3b80000000037811 */ /* 0x000fe200078eb8ff */
[----:B------:R-:W-:-:S05]  /*b3a0*/  IMAD.SHL.U32 R0, R2, 0x100000, RZ ;  /* 0x0010000002007824 */ /* 0x000fca00078e00ff */
[----:B------:R-:W-:Y:S02]  /*b3b0*/  LOP3.LUT R0, R3, R0, R4, 0xfe, !PT ;  /* 0x0000000003007212 */ /* 0x000fe400078efe04 */
.L_x_9123:
[----:B------:R-:W-:Y:S05]  /*b3c0*/  BSYNC B0 ;  /* 0x0000000000007941 */ /* 0x000fea0003800000 */
.L_x_9122:
[----:B------:R-:W-:-:S04]  /*b3d0*/  F2FP.PACK_AB R0, RZ, R0 ;  /* 0x00000000ff00723e */ /* 0x000fc800000000ff */
[----:B------:R-:W-:Y:S01]  /*b3e0*/  PRMT R9, R0, 0x7610, R9 ;  /* 0x0000761000097816 */ /* 0x000fe20000000009 */
[----:B------:R-:W-:Y:S05]  /*b3f0*/  BRA `(.L_x_9107) ;  /* 0x000004d000007947 */ /* 0x000fea0003800000 */
.L_x_9120:
        /* <DEDUP_REMOVED lines=21> */
.L_x_9129:
[----:B------:R-:W-:Y:S05]  /*b550*/  BSYNC B1 ;  /* 0x0000000000017941 */ /* 0x000fea0003800000 */
.L_x_9128:
[----:B------:R-:W-:Y:S01]  /*b560*/  LEA R3, R0, 0x37800000, 0x17 ;  /* 0x3780000000037811 */ /* 0x000fe200078eb8ff */
[----:B------:R-:W-:-:S05]  /*b570*/  IMAD.SHL.U32 R0, R2, 0x200000, RZ ;  /* 0x0020000002007824 */ /* 0x000fca00078e00ff */
[----:B------:R-:W-:Y:S02]  /*b580*/  LOP3.LUT R0, R3, R0, R4, 0xfe, !PT ;  /* 0x0000000003007212 */ /* 0x000fe400078efe04 */
.L_x_9127:
[----:B------:R-:W-:Y:S05]  /*b590*/  BSYNC B0 ;  /* 0x0000000000007941 */ /* 0x000fea0003800000 */
.L_x_9126:
[----:B------:R-:W-:-:S04]  /*b5a0*/  F2FP.PACK_AB R0, RZ, R0 ;  /* 0x00000000ff00723e */ /* 0x000fc800000000ff */
[----:B------:R-:W-:Y:S01]  /*b5b0*/  PRMT R9, R0, 0x7610, R9 ;  /* 0x0000761000097816 */ /* 0x000fe20000000009 */
[----:B------:R-:W-:Y:S05]  /*b5c0*/  BRA `(.L_x_9107) ;  /* 0x0000030000007947 */ /* 0x000fea0003800000 */
.L_x_9119:
        /* <DEDUP_REMOVED lines=14> */
.L_x_9133:
[----:B------:R-:W-:Y:S05]  /*b6b0*/  BSYNC B0 ;  /* 0x0000000000007941 */ /* 0x000fea0003800000 */
.L_x_9132:
[----:B------:R-:W-:-:S04]  /*b6c0*/  F2FP.PACK_AB R0, RZ, R0 ;  /* 0x00000000ff00723e */ /* 0x000fc800000000ff */
[----:B------:R-:W-:Y:S01]  /*b6d0*/  PRMT R9, R0, 0x7610, R9 ;  /* 0x0000761000097816 */ /* 0x000fe20000000009 */
[----:B------:R-:W-:Y:S05]  /*b6e0*/  BRA `(.L_x_9107) ;  /* 0x000001e000007947 */ /* 0x000fea0003800000 */
.L_x_9106:
        /* <DEDUP_REMOVED lines=21> */
.L_x_9131:
[----:B------:R-:W2:Y:S02]  /*b840*/  LDG.E.64 R2, [R2.64] ;  /* 0x0000002402027981 */ /* 0x000ea4000c1e1b00 */
[----:B--2---:R-:W0:Y:S02]  /*b850*/  I2F.U64 R0, R2 ;  /* 0x0000000200007312 */ /* 0x004e240000301000 */
[----:B0-----:R-:W-:-:S04]  /*b860*/  F2FP.PACK_AB R0, RZ, R0 ;  /* 0x00000000ff00723e */ /* 0x001fc800000000ff */
[----:B------:R-:W-:Y:S01]  /*b870*/  PRMT R9, R0, 0x7610, R9 ;  /* 0x0000761000097816 */ /* 0x000fe20000000009 */
[----:B------:R-:W-:Y:S05]  /*b880*/  BRA `(.L_x_9107) ;  /* 0x0000004000007947 */ /* 0x000fea0003800000 */
.L_x_9130:
[----:B------:R-:W2:Y:S02]  /*b890*/  LDG.E R2, [R2.64] ;  /* 0x0000002402027981 */ /* 0x000ea4000c1e1900 */
[----:B--2---:R-:W0:Y:S02]  /*b8a0*/  I2F.U32 R0, R2 ;  /* 0x0000000200007306 */ /* 0x004e240000201000 */
[----:B0-----:R-:W-:-:S04]  /*b8b0*/  F2FP.PACK_AB R0, RZ, R0 ;  /* 0x00000000ff00723e */ /* 0x001fc800000000ff */
[----:B------:R-:W-:-:S05]  /*b8c0*/  PRMT R9, R0, 0x7610, R9 ;  /* 0x0000761000097816 */ /* 0x000fca0000000009 */
.L_x_9107:
        /* <DEDUP_REMOVED lines=19> */
.L_x_9135:
[----:B------:R-:W-:Y:S05]  /*ba00*/  BSYNC B1 ;  /* 0x0000000000017941 */ /* 0x000fea0003800000 */
.L_x_9134:
        /* <DEDUP_REMOVED lines=18> */
.L_x_9137:
[----:B------:R-:W-:Y:S01]  /*bb30*/  ISETP.GE.AND P0, PT, R9, RZ, PT ;  /* 0x000000ff0900720c */ /* 0x000fe20003f06270 */
[----:B------:R-:W-:-:S12]  /*bb40*/  IMAD.MOV.U32 R3, RZ, RZ, 0x3fd774eb ;  /* 0x3fd774ebff037424 */ /* 0x000fd800078e00ff */
[----:B------:R-:W-:-:S04]  /*bb50*/  @P0 FFMA.FTZ R0, R3, 0.93318945169448852539, -R0 ;  /* 0x3f6ee58103000823 */ /* 0x000fc80000010800 */
[----:B------:R-:W-:Y:S02]  /*bb60*/  @!P0 FFMA.FTZ R0, R3, 0.93318945169448852539, R0 ;  /* 0x3f6ee58103008823 */ /* 0x000fe40000010000 */
.L_x_9138:
[----:B------:R-:W-:Y:S05]  /*bb70*/  BSYNC B0 ;  /* 0x0000000000007941 */ /* 0x000fea0003800000 */
.L_x_9136:
        /* <DEDUP_REMOVED lines=27> */
.L_x_9142:
[----:B------:R-:W-:-:S06]  /*bd30*/  HADD2.F32 R3, -RZ, R0.H0_H0 ;  /* 0x20000000ff037230 */ /* 0x000fcc0000004100 */
[----:B------:R-:W0:Y:S02]  /*bd40*/  F2I.S64.TRUNC R2, R3 ;  /* 0x0000000300027311 */ /* 0x000e24000020d900 */
[----:B0-----:R0:W-:Y:S01]  /*bd50*/  STG.E.U8 [R16.64], R2 ;  /* 0x0000000210007986 */ /* 0x0011e2000c101124 */
[----:B------:R-:W-:Y:S05]  /*bd60*/  BRA `(.L_x_9144) ;  /* 0x00000e4000007947 */ /* 0x000fea0003800000 */
.L_x_9141:
        /* <DEDUP_REMOVED lines=10> */
.L_x_9146:
[----:B------:R-:W-:-:S04]  /*be10*/  HADD2.F32 R0, -RZ, R0.H0_H0 ;  /* 0x20000000ff007230 */ /* 0x000fc80000004100 */
[----:B------:R-:W0:Y:S02]  /*be20*/  F2I.FTZ.TRUNC.NTZ R3, R0 ;  /* 0x0000000000037305 */ /* 0x000e24000021f100 */
[----:B0-----:R0:W-:Y:S01]  /*be30*/  STG.E [R16.64], R3 ;  /* 0x0000000310007986 */ /* 0x0011e2000c101924 */
[----:B------:R-:W-:Y:S05]  /*be40*/  BRA `(.L_x_9144) ;  /* 0x00000d6000007947 */ /* 0x000fea0003800000 */
.L_x_9145:
[----:B------:R-:W-:-:S04]  /*be50*/  HADD2.F32 R0, -RZ, R0.H0_H0 ;  /* 0x20000000ff007230 */ /* 0x000fc80000004100 */
[----:B------:R-:W0:Y:S02]  /*be60*/  F2I.FTZ.TRUNC.NTZ R3, R0 ;  /* 0x0000000000037305 */ /* 0x000e24000021f100 */
[----:B0-----:R0:W-:Y:S01]  /*be70*/  STG.E.U16 [R16.64], R3 ;  /* 0x0000000310007986 */ /* 0x0011e2000c101524 */
[----:B------:R-:W-:Y:S05]  /*be80*/  BRA `(.L_x_9144) ;  /* 0x00000d2000007947 */ /* 0x000fea0003800000 */
.L_x_9140:
        /* <DEDUP_REMOVED lines=9> */
.L_x_9148:
[----:B------:R0:W-:Y:S01]  /*bf20*/  STG.E.U16 [R16.64], R0 ;  /* 0x0000000010007986 */ /* 0x0001e2000c101524 */
[----:B------:R-:W-:Y:S05]  /*bf30*/  BRA `(.L_x_9144) ;  /* 0x00000c7000007947 */ /* 0x000fea0003800000 */
.L_x_9147:
        /* <DEDUP_REMOVED lines=10> */
.L_x_9150:
[----:B------:R-:W-:-:S05]  /*bfe0*/  HADD2.F32 R0, -RZ, R0.H0_H0 ;  /* 0x20000000ff007230 */ /* 0x000fca0000004100 */
[----:B------:R-:W-:-:S04]  /*bff0*/  F2FP.PACK_AB R0, RZ, R0 ;  /* 0x00000000ff00723e */ /* 0x000fc800000000ff */
[----:B------:R-:W-:-:S05]  /*c000*/  PRMT R0, R0, 0x5410, RZ ;  /* 0x0000541000007816 */ /* 0x000fca00000000ff */
[----:B------:R0:W-:Y:S01]  /*c010*/  STG.E [R16.64], R0 ;  /* 0x0000000010007986 */ /* 0x0001e2000c101924 */
[----:B------:R-:W-:Y:S05]  /*c020*/  BRA `(.L_x_9144) ;  /* 0x00000b8000007947 */ /* 0x000fea0003800000 */
.L_x_9149:
[----:B------:R-:W-:-:S05]  /*c030*/  HADD2.F32 R2, -RZ, R0.H0_H0 ;  /* 0x20000000ff027230 */ /* 0x000fca0000004100 */
[----:B------:R-:W-:-:S06]  /*c040*/  FMUL.FTZ R2, R2, 1 ;  /* 0x3f80000002027820 */ /* 0x000fcc0000410000 */
[----:B------:R-:W0:Y:S02]  /*c050*/  F2F.F64.F32 R2, R2 ;  /* 0x0000000200027310 */ /* 0x000e240000201800 */
[----:B0-----:R0:W-:Y:S01]  /*c060*/  STG.E.64 [R16.64], R2 ;  /* 0x0000000210007986 */ /* 0x0011e2000c101b24 */
[----:B------:R-:W-:Y:S05]  /*c070*/  BRA `(.L_x_9144) ;  /* 0x00000b3000007947 */ /* 0x000fea0003800000 */
.L_x_9139:
        /* <DEDUP_REMOVED lines=13> */
.L_x_9153:
[----:B------:R-:W-:Y:S01]  /*c150*/  HADD2.F32 R0, -RZ, R0.H0_H0 ;  /* 0x20000000ff007230 */ /* 0x000fe20000004100 */
[----:B------:R-:W-:-:S04]  /*c160*/  CS2R R6, SRZ ;  /* 0x0000000000067805 */ /* 0x000fc8000001ff00 */
[----:B------:R-:W-:-:S04]  /*c170*/  FMUL.FTZ R0, R0, 1 ;  /* 0x3f80000000007820 */ /* 0x000fc80000410000 */
[----:B------:R-:W0:Y:S02]  /*c180*/  F2F.F64.F32 R4, R0 ;  /* 0x0000000000047310 */ /* 0x000e240000201800 */
[----:B0-----:R0:W-:Y:S01]  /*c190*/  STG.E.128 [R16.64], R4 ;  /* 0x0000000410007986 */ /* 0x0011e2000c101d24 */
[----:B------:R-:W-:Y:S05]  /*c1a0*/  BRA `(.L_x_9144) ;  /* 0x00000a0000007947 */ /* 0x000fea0003800000 */
.L_x_9152:
        /* <DEDUP_REMOVED lines=21> */
.L_x_9157:
[----:B------:R-:W-:Y:S05]  /*c300*/  BSYNC B0 ;  /* 0x0000000000007941 */ /* 0x000fea0003800000 */
.L_x_9156:
[----:B------:R-:W-:-:S05]  /*c310*/  LOP3.LUT R3, R0, R3, RZ, 0xfc, !PT ;  /* 0x0000000300037212 */ /* 0x000fca00078efcff */
[----:B------:R0:W-:Y:S01]  /*c320*/  STG.E.U8 [R16.64], R3 ;  /* 0x0000000310007986 */ /* 0x0001e2000c101124 */
[----:B------:R-:W-:Y:S05]  /*c330*/  BRA `(.L_x_9144) ;  /* 0x0000087000007947 */ /* 0x000fea0003800000 */
.L_x_9155:
        /* <DEDUP_REMOVED lines=13> */
.L_x_9159:
[----:B------:R-:W-:Y:S01]  /*c410*/  IMAD.MOV.U32 R0, RZ, RZ, 0x7f ;  /* 0x0000007fff007424 */ /* 0x000fe200078e00ff */
[----:B------:R-:W-:-:S04]  /*c420*/  ISETP.GT.U32.AND P0, PT, R2, 0x7f800000, PT ;  /* 0x7f8000000200780c */ /* 0x000fc80003f04070 */
[----:B------:R-:W-:-:S04]  /*c430*/  SEL R0, R0, 0x7c, P0 ;  /* 0x0000007c00007807 */ /* 0x000fc80000000000 */
.L_x_9160:
[----:B------:R-:W-:Y:S05]  /*c440*/  BSYNC B0 ;  /* 0x0000000000007941 */ /* 0x000fea0003800000 */
.L_x_9158:
[----:B------:R-:W-:-:S04]  /*c450*/  LOP3.LUT R2, R3, 0x80000000, RZ, 0xc0, !PT ;  /* 0x8000000003027812 */ /* 0x000fc800078ec0ff */
[----:B------:R-:W-:-:S04]  /*c460*/  SHF.R.U32.HI R3, RZ, 0x18, R2 ;  /* 0x00000018ff037819 */ /* 0x000fc80000011602 */
[----:B------:R-:W-:-:S05]  /*c470*/  LOP3.LUT R3, R0, R3, RZ, 0xfc, !PT ;  /* 0x0000000300037212 */ /* 0x000fca00078efcff */
[----:B------:R0:W-:Y:S01]  /*c480*/  STG.E.U8 [R16.64], R3 ;  /* 0x0000000310007986 */ /* 0x0001e2000c101124 */
[----:B------:R-:W-:Y:S05]  /*c490*/  BRA `(.L_x_9144) ;  /* 0x0000071000007947 */ /* 0x000fea0003800000 */
.L_x_9154:
[----:B------:R-:W-:-:S05]  /*c4a0*/  HADD2.F32 R0, -RZ, R0.H0_H0 ;  /* 0x20000000ff007230 */ /* 0x000fca0000004100 */
[----:B------:R-:W-:-:S05]  /*c4b0*/  F2FP.BF16.PACK_AB R0, RZ, R0 ;  /* 0x00000000ff00723e */ /* 0x000fca00000010ff */
[----:B------:R0:W-:Y:S01]  /*c4c0*/  STG.E.U16 [R16.64], R0 ;  /* 0x0000000010007986 */ /* 0x0001e2000c101524 */
[----:B------:R-:W-:Y:S05]  /*c4d0*/  BRA `(.L_x_9144) ;  /* 0x000006d000007947 */ /* 0x000fea0003800000 */
.L_x_9151:
        /* <DEDUP_REMOVED lines=12> */
.L_x_9163:
        /* <DEDUP_REMOVED lines=17> */
.L_x_9166:
[----:B------:R-:W-:-:S04]  /*c6b0*/  LOP3.LUT R2, R3, 0x80000000, RZ, 0xc0, !PT ;  /* 0x8000000003027812 */ /* 0x000fc800078ec0ff */
[----:B------:R-:W-:-:S04]  /*c6c0*/  SHF.R.U32.HI R3, RZ, 0x18, R2 ;  /* 0x00000018ff037819 */ /* 0x000fc80000011602 */
[----:B------:R-:W-:-:S04]  /*c6d0*/  LOP3.LUT R0, R0, R3, RZ, 0xfc, !PT ;  /* 0x0000000300007212 */ /* 0x000fc800078efcff */
[----:B------:R-:W-:Y:S02]  /*c6e0*/  PRMT R8, R0, 0x7610, R8 ;  /* 0x0000761000087816 */ /* 0x000fe40000000008 */
.L_x_9165:
[----:B------:R-:W-:Y:S05]  /*c6f0*/  BSYNC B0 ;  /* 0x0000000000007941 */ /* 0x000fea0003800000 */
.L_x_9164:
[----:B------:R0:W-:Y:S01]  /*c700*/  STG.E.U8 [R16.64], R8 ;  /* 0x0000000810007986 */ /* 0x0001e2000c101124 */
[----:B------:R-:W-:Y:S05]  /*c710*/  BRA `(.L_x_9144) ;  /* 0x0000049000007947 */ /* 0x000fea0003800000 */
.L_x_9162:
        /* <DEDUP_REMOVED lines=17> */
.L_x_9169:
[----:B------:R-:W-:-:S04]  /*c830*/  LOP3.LUT R2, R3, 0x80000000, RZ, 0xc0, !PT ;  /* 0x8000000003027812 */ /* 0x000fc800078ec0ff */
[----:B------:R-:W-:-:S04]  /*c840*/  SHF.R.U32.HI R3, RZ, 0x18, R2 ;  /* 0x00000018ff037819 */ /* 0x000fc80000011602 */
[----:B------:R-:W-:-:S04]  /*c850*/  LOP3.LUT R0, R0, R3, RZ, 0xfc, !PT ;  /* 0x0000000300007212 */ /* 0x000fc800078efcff */
[----:B------:R-:W-:Y:S02]  /*c860*/  PRMT R8, R0, 0x7610, R8 ;  /* 0x0000761000087816 */ /* 0x000fe40000000008 */
.L_x_9168:
[----:B------:R-:W-:Y:S05]  /*c870*/  BSYNC B0 ;  /* 0x0000000000007941 */ /* 0x000fea0003800000 */
.L_x_9167:
[----:B------:R0:W-:Y:S01]  /*c880*/  STG.E.U8 [R16.64], R8 ;  /* 0x0000000810007986 */ /* 0x0001e2000c101124 */
[----:B------:R-:W-:Y:S05]  /*c890*/  BRA `(.L_x_9144) ;  /* 0x0000031000007947 */ /* 0x000fea0003800000 */
.L_x_9161:
        /* <DEDUP_REMOVED lines=22> */
.L_x_9143:
        /* <DEDUP_REMOVED lines=20> */
.L_x_9171:
[----:B------:R-:W-:-:S06]  /*cb40*/  HADD2.F32 R2, -RZ, R0.H0_H0 ;  /* 0x20000000ff027230 */ /* 0x000fcc0000004100 */
[----:B------:R-:W0:Y:S02]  /*cb50*/  F2I.U64.TRUNC R2, R2 ;  /* 0x0000000200027311 */ /* 0x000e24000020d800 */
[----:B0-----:R0:W-:Y:S01]  /*cb60*/  STG.E.64 [R16.64], R2 ;  /* 0x0000000210007986 */ /* 0x0011e2000c101b24 */
[----:B------:R-:W-:Y:S05]  /*cb70*/  BRA `(.L_x_9144) ;  /* 0x0000003000007947 */ /* 0x000fea0003800000 */
.L_x_9170:
[----:B------:R-:W-:-:S04]  /*cb80*/  HADD2.F32 R0, -RZ, R0.H0_H0 ;  /* 0x20000000ff007230 */ /* 0x000fc80000004100 */
[----:B------:R-:W0:Y:S02]  /*cb90*/  F2I.FTZ.U32.TRUNC.NTZ R3, R0 ;  /* 0x0000000000037305 */ /* 0x000e24000021f000 */
[----:B0-----:R0:W-:Y:S02]  /*cba0*/  STG.E [R16.64], R3 ;  /* 0x0000000310007986 */ /* 0x0011e4000c101924 */
.L_x_9144:
[----:B------:R-:W-:Y:S02]  /*cbb0*/  IADD3 R23, R23, 0x80, RZ ;  /* 0x0000008017177810 */ /* 0x000fe40007ffe0ff */
.L_x_8965:
[----:B------:R-:W-:Y:S05]  /*cbc0*/  BSYNC B6 ;  /* 0x0000000000067941 */ /* 0x000fea0003800000 */
.L_x_8964:
        /* <DEDUP_REMOVED lines=257> */
.L_x_9172:
        /* <DEDUP_REMOVED lines=21> */
.L_x_9176:
[----:B------:R-:W2:Y:S02]  /*dd30*/  LDG.E.U8 R2, [R2.64] ;  /* 0x0000002402027981 */ /* 0x000ea4000c1e1100 */
[----:B--2---:R-:W0:Y:S02]  /*dd40*/  I2F.U16 R0, R2 ;  /* 0x0000000200007306 */ /* 0x004e240000101000 */
[----:B0-----:R-:W-:-:S04]  /*dd50*/  F2FP.PACK_AB R0, RZ, R0 ;  /* 0x00000000ff00723e */ /* 0x001fc800000000ff */
[----:B------:R-:W-:Y:S01]  /*dd60*/  PRMT R19, R0, 0x7610, R19 ;  /* 0x0000761000137816 */ /* 0x000fe20000000013 */
[----:B------:R-:W-:Y:S05]  /*dd70*/  BRA `(.L_x_9178) ;  /* 0x00000ed000007947 */ /* 0x000fea0003800000 */
.L_x_9175:
        /* <DEDUP_REMOVED lines=11> */
.L_x_9180:
[----:B------:R-:W2:Y:S02]  /*de30*/  LDG.E R2, [R2.64] ;  /* 0x0000002402027981 */ /* 0x000ea4000c1e1900 */
[----:B--2---:R-:W0:Y:S02]  /*de40*/  I2F R0, R2 ;  /* 0x0000000200007306 */ /* 0x004e240000201400 */
[----:B0-----:R-:W-:-:S04]  /*de50*/  F2FP.PACK_AB R0, RZ, R0 ;  /* 0x00000000ff00723e */ /* 0x001fc800000000ff */
[----:B------:R-:W-:Y:S01]  /*de60*/  PRMT R19, R0, 0x7610, R19 ;  /* 0x0000761000137816 */ /* 0x000fe20000000013 */
[----:B------:R-:W-:Y:S05]  /*de70*/  BRA `(.L_x_9178) ;  /* 0x00000dd000007947 */ /* 0x000fea0003800000 */
.L_x_9179:
[----:B------:R-:W2:Y:S02]  /*de80*/  LDG.E.U16 R2, [R2.64] ;  /* 0x0000002402027981 */ /* 0x000ea4000c1e1500 */
[----:B--2---:R-:W0:Y:S02]  /*de90*/  I2F.S16 R0, R2 ;  /* 0x0000000200007306 */ /* 0x004e240000101400 */
[----:B0-----:R-:W-:-:S04]  /*dea0*/  F2FP.PACK_AB R0, RZ, R0 ;  /* 0x00000000ff00723e */ /* 0x001fc800000000ff */
[----:B------:R-:W-:Y:S01]  /*deb0*/  PRMT R19, R0, 0x7610, R19 ;  /* 0x0000761000137816 */ /* 0x000fe20000000013 */
[----:B------:R-:W-:Y:S05]  /*dec0*/  BRA `(.L_x_9178) ;  /* 0x00000d8000007947 */ /* 0x000fea0003800000 */
.L_x_9174:
        /* <DEDUP_REMOVED lines=9> */
.L_x_9182:
[----:B------:R0:W5:Y:S01]  /*df60*/  LDG.E.U16 R19, [R2.64] ;  /* 0x0000002402137981 */ /* 0x000162000c1e1500 */
[----:B------:R-:W-:Y:S05]  /*df70*/  BRA `(.L_x_9178) ;  /* 0x00000cd000007947 */ /* 0x000fea0003800000 */
.L_x_9181:
        /* <DEDUP_REMOVED lines=9> */
.L_x_9184:
[----:B------:R0:W5:Y:S01]  /*e010*/  LDG.E.U16 R19, [R2.64] ;  /* 0x0000002402137981 */ /* 0x000162000c1e1500 */
[----:B------:R-:W-:Y:S05]  /*e020*/  BRA `(.L_x_9178) ;  /* 0x00000c2000007947 */ /* 0x000fea0003800000 */
.L_x_9183:
[----:B------:R-:W2:Y:S02]  /*e030*/  LDG.E.64 R2, [R2.64] ;  /* 0x0000002402027981 */ /* 0x000ea4000c1e1b00 */
[----:B--2---:R-:W0:Y:S01]  /*e040*/  F2F.F32.F64 R0, R2 ;  /* 0x0000000200007310 */ /* 0x004e220000301000 */
[----:B------:R-:W0:-:S14]  /*e050*/  DSETP.GEU.AND P0, PT, |R2|, c[0x2][0x0], PT ;  /* 0x008000000200762a */ /* 0x000e1c0003f0e200 */
[----:B0-----:R-:W-:-:S05]  /*e060*/  @!P0 FMUL R0, R0, 1.175494350822287508e-38 ;  /* 0x0080000000008820 */ /* 0x001fca0000400000 */
[----:B------:R-:W-:-:S04]  /*e070*/  F2FP.PACK_AB R0, RZ, R0 ;  /* 0x00000000ff00723e */ /* 0x000fc800000000ff */
[----:B------:R-:W-:Y:S01]  /*e080*/  PRMT R19, R0, 0x7610, R19 ;  /* 0x0000761000137816 */ /* 0x000fe20000000013 */
[----:B------:R-:W-:Y:S05]  /*e090*/  BRA `(.L_x_9178) ;  /* 0x00000bb000007947 */ /* 0x000fea0003800000 */
.L_x_9173:
        /* <DEDUP_REMOVED lines=14> */
.L_x_9187:
[----:B------:R-:W2:Y:S02]  /*e180*/  LDG.E.64 R2, [R2.64] ;  /* 0x0000002402027981 */ /* 0x000ea4000c1e1b00 */
[----:B--2---:R-:W0:Y:S01]  /*e190*/  F2F.F32.F64 R0, R2 ;  /* 0x0000000200007310 */ /* 0x004e220000301000 */
[----:B------:R-:W0:-:S14]  /*e1a0*/  DSETP.GEU.AND P0, PT, |R2|, c[0x2][0x0], PT ;  /* 0x008000000200762a */ /* 0x000e1c0003f0e200 */
[----:B0-----:R-:W-:-:S05]  /*e1b0*/  @!P0 FMUL R0, R0, 1.175494350822287508e-38 ;  /* 0x0080000000008820 */ /* 0x001fca0000400000 */
[----:B------:R-:W-:-:S04]  /*e1c0*/  F2FP.PACK_AB R0, RZ, R0 ;  /* 0x00000000ff00723e */ /* 0x000fc800000000ff */
[----:B------:R-:W-:Y:S01]  /*e1d0*/  PRMT R19, R0, 0x7610, R19 ;  /* 0x0000761000137816 */ /* 0x000fe20000000013 */
[----:B------:R-:W-:Y:S05]  /*e1e0*/  BRA `(.L_x_9178) ;  /* 0x00000a6000007947 */ /* 0x000fea0003800000 */
.L_x_9186:
        /* <DEDUP_REMOVED lines=28> */
.L_x_9189:
        /* <DEDUP_REMOVED lines=15> */
.L_x_9188:
[----:B------:R-:W2:Y:S02]  /*e4a0*/  LDG.E.U16 R0, [R2.64] ;  /* 0x0000002402007981 */ /* 0x000ea4000c1e1500 */
[----:B--2---:R-:W-:-:S04]  /*e4b0*/  PRMT R0, RZ, 0x5410, R0 ;  /* 0x00005410ff007816 */ /* 0x004fc80000000000 */
[----:B------:R-:W-:-:S04]  /*e4c0*/  F2FP.PACK_AB R0, RZ, R0 ;  /* 0x00000000ff00723e */ /* 0x000fc800000000ff */
[----:B------:R-:W-:Y:S01]  /*e4d0*/  PRMT R19, R0, 0x7610, R19 ;  /* 0x0000761000137816 */ /* 0x000fe20000000013 */
[----:B------:R-:W-:Y:S05]  /*e4e0*/  BRA `(.L_x_9178) ;  /* 0x0000076000007947 */ /* 0x000fea0003800000 */
.L_x_9185:
        /* <DEDUP_REMOVED lines=12> */
.L_x_9192:
        /* <DEDUP_REMOVED lines=21> */
.L_x_9196:
[----:B------:R-:W-:Y:S05]  /*e700*/  BSYNC B1 ;  /* 0x0000000000017941 */ /* 0x000fea0003800000 */
.L_x_9195:
[----:B------:R-:W-:Y:S01]  /*e710*/  LEA R3, R0, 0x3b800000, 0x17 ;  /* 0x3b80000000037811 */ /* 0x000fe200078eb8ff */
[----:B------:R-:W-:-:S05]  /*e720*/  IMAD.SHL.U32 R0, R2, 0x100000, RZ ;  /* 0x0010000002007824 */ /* 0x000fca00078e00ff */
[----:B------:R-:W-:Y:S02]  /*e730*/  LOP3.LUT R0, R3, R0, R4, 0xfe, !PT ;  /* 0x0000000003007212 */ /* 0x000fe400078efe04 */
.L_x_9194:
[----:B------:R-:W-:Y:S05]  /*e740*/  BSYNC B0 ;  /* 0x0000000000007941 */ /* 0x000fea0003800000 */
.L_x_9193:
[----:B------:R-:W-:-:S04]  /*e750*/  F2FP.PACK_AB R0, RZ, R0 ;  /* 0x00000000ff00723e */ /* 0x000fc800000000ff */
[----:B------:R-:W-:Y:S01]  /*e760*/  PRMT R19, R0, 0x7610, R19 ;  /* 0x0000761000137816 */ /* 0x000fe20000000013 */
[----:B------:R-:W-:Y:S05]  /*e770*/  BRA `(.L_x_9178) ;  /* 0x000004d000007947 */ /* 0x000fea0003800000 */
.L_x_9191:
        /* <DEDUP_REMOVED lines=21> */
.L_x_9200:
[----:B------:R-:W-:Y:S05]  /*e8d0*/  BSYNC B1 ;  /* 0x0000000000017941 */ /* 0x000fea0003800000 */
.L_x_9199:
[----:B------:R-:W-:Y:S01]  /*e8e0*/  LEA R3, R0, 0x37800000, 0x17 ;  /* 0x3780000000037811 */ /* 0x000fe200078eb8ff */
[----:B------:R-:W-:-:S05]  /*e8f0*/  IMAD.SHL.U32 R0, R2, 0x200000, RZ ;  /* 0x0020000002007824 */ /* 0x000fca00078e00ff */
[----:B------:R-:W-:Y:S02]  /*e900*/  LOP3.LUT R0, R3, R0, R4, 0xfe, !PT ;  /* 0x0000000003007212 */ /* 0x000fe400078efe04 */
.L_x_9198:
[----:B------:R-:W-:Y:S05]  /*e910*/  BSYNC B0 ;  /* 0x0000000000007941 */ /* 0x000fea0003800000 */
.L_x_9197:
[----:B------:R-:W-:-:S04]  /*e920*/  F2FP.PACK_AB R0, RZ, R0 ;  /* 0x00000000ff00723e */ /* 0x000fc800000000ff */
[----:B------:R-:W-:Y:S01]  /*e930*/  PRMT R19, R0, 0x7610, R19 ;  /* 0x0000761000137816 */ /* 0x000fe20000000013 */
[----:B------:R-:W-:Y:S05]  /*e940*/  BRA `(.L_x_9178) ;  /* 0x0000030000007947 */ /* 0x000fea0003800000 */
.L_x_9190:
        /* <DEDUP_REMOVED lines=14> */
.L_x_9204:
[----:B------:R-:W-:Y:S05]  /*ea30*/  BSYNC B0 ;  /* 0x0000000000007941 */ /* 0x000fea0003800000 */
.L_x_9203:
[----:B------:R-:W-:-:S04]  /*ea40*/  F2FP.PACK_AB R0, RZ, R0 ;  /* 0x00000000ff00723e */ /* 0x000fc800000000ff */
[----:B------:R-:W-:Y:S01]  /*ea50*/  PRMT R19, R0, 0x7610, R19 ;  /* 0x0000761000137816 */ /* 0x000fe20000000013 */
[----:B------:R-:W-:Y:S05]  /*ea60*/  BRA `(.L_x_9178) ;  /* 0x000001e000007947 */ /* 0x000fea0003800000 */
.L_x_9177:
        /* <DEDUP_REMOVED lines=21> */
.L_x_9202:
[----:B------:R-:W2:Y:S02]  /*ebc0*/  LDG.E.64 R2, [R2.64] ;  /* 0x0000002402027981 */ /* 0x000ea4000c1e1b00 */
[----:B--2---:R-:W0:Y:S02]  /*ebd0*/  I2F.U64 R0, R2 ;  /* 0x0000000200007312 */ /* 0x004e240000301000 */
[----:B0-----:R-:W-:-:S04]  /*ebe0*/  F2FP.PACK_AB R0, RZ, R0 ;  /* 0x00000000ff00723e */ /* 0x001fc800000000ff */
[----:B------:R-:W-:Y:S01]  /*ebf0*/  PRMT R19, R0, 0x7610, R19 ;  /* 0x0000761000137816 */ /* 0x000fe20000000013 */
[----:B------:R-:W-:Y:S05]  /*ec00*/  BRA `(.L_x_9178) ;  /* 0x0000004000007947 */ /* 0x000fea0003800000 */
.L_x_9201:
[----:B------:R-:W2:Y:S02]  /*ec10*/  LDG.E R2, [R2.64] ;  /* 0x0000002402027981 */ /* 0x000ea4000c1e1900 */
[----:B--2---:R-:W0:Y:S02]  /*ec20*/  I2F.U32 R0, R2 ;  /* 0x0000000200007306 */ /* 0x004e240000201000 */
[----:B0-----:R-:W-:-:S04]  /*ec30*/  F2FP.PACK_AB R0, RZ, R0 ;  /* 0x00000000ff00723e */ /* 0x001fc800000000ff */
[----:B------:R-:W-:Y:S02]  /*ec40*/  PRMT R19, R0, 0x7610, R19 ;  /* 0x0000761000137816 */ /* 0x000fe40000000013 */
.L_x_9178:
        /* <DEDUP_REMOVED lines=19> */
.L_x_9208:
[----:B------:R-:W2:Y:S02]  /*ed80*/  LDG.E.U8 R2, [R2.64] ;  /* 0x0000002402027981 */ /* 0x000ea4000c1e1100 */
[----:B--2---:R-:W0:Y:S02]  /*ed90*/  I2F.U16 R0, R2 ;  /* 0x0000000200007306 */ /* 0x004e240000101000 */
[----:B0-----:R-:W-:-:S04]  /*eda0*/  F2FP.PACK_AB R0, RZ, R0 ;  /* 0x00000000ff00723e */ /* 0x001fc800000000ff */
[----:B------:R-:W-:Y:S01]  /*edb0*/  PRMT R9, R0, 0x7610, R9 ;  /* 0x0000761000097816 */ /* 0x000fe20000000009 */
[----:B------:R-:W-:Y:S05]  /*edc0*/  BRA `(.L_x_9210) ;  /* 0x00000ed000007947 */ /* 0x000fea0003800000 */
.L_x_9207:
        /* <DEDUP_REMOVED lines=11> */
.L_x_9212:
[----:B------:R-:W2:Y:S02]  /*ee80*/  LDG.E R2, [R2.64] ;  /* 0x0000002402027981 */ /* 0x000ea4000c1e1900 */
[----:B--2---:R-:W0:Y:S02]  /*ee90*/  I2F R0, R2 ;  /* 0x0000000200007306 */ /* 0x004e240000201400 */
[----:B0-----:R-:W-:-:S04]  /*eea0*/  F2FP.PACK_AB R0, RZ, R0 ;  /* 0x00000000ff00723e */ /* 0x001fc800000000ff */
[----:B------:R-:W-:Y:S01]  /*eeb0*/  PRMT R9, R0, 0x7610, R9 ;  /* 0x0000761000097816 */ /* 0x000fe20000000009 */
[----:B------:R-:W-:Y:S05]  /*eec0*/  BRA `(.L_x_9210) ;  /* 0x00000dd000007947 */ /* 0x000fea0003800000 */
.L_x_9211:
[----:B------:R-:W2:Y:S02]  /*eed0*/  LDG.E.U16 R2, [R2.64] ;  /* 0x0000002402027981 */ /* 0x000ea4000c1e1500 */
[----:B--2---:R-:W0:Y:S02]  /*eee0*/  I2F.S16 R0, R2 ;  /* 0x0000000200007306 */ /* 0x004e240000101400 */
[----:B0-----:R-:W-:-:S04]  /*eef0*/  F2FP.PACK_AB R0, RZ, R0 ;  /* 0x00000000ff00723e */ /* 0x001fc800000000ff */
[----:B------:R-:W-:Y:S01]  /*ef00*/  PRMT R9, R0, 0x7610, R9 ;  /* 0x0000761000097816 */ /* 0x000fe20000000009 */
[----:B------:R-:W-:Y:S05]  /*ef10*/  BRA `(.L_x_9210) ;  /* 0x00000d8000007947 */ /* 0x000fea0003800000 */
.L_x_9206:
        /* <DEDUP_REMOVED lines=9> */
.L_x_9214:
[----:B------:R0:W5:Y:S01]  /*efb0*/  LDG.E.U16 R9, [R2.64] ;  /* 0x0000002402097981 */ /* 0x000162000c1e1500 */
[----:B------:R-:W-:Y:S05]  /*efc0*/  BRA `(.L_x_9210) ;  /* 0x00000cd000007947 */ /* 0x000fea0003800000 */
.L_x_9213:
        /* <DEDUP_REMOVED lines=9> */
.L_x_9216:
[----:B------:R0:W5:Y:S01]  /*f060*/  LDG.E.U16 R9, [R2.64] ;  /* 0x0000002402097981 */ /* 0x000162000c1e1500 */
[----:B------:R-:W-:Y:S05]  /*f070*/  BRA `(.L_x_9210) ;  /* 0x00000c2000007947 */ /* 0x000fea0003800000 */
.L_x_9215:
[----:B------:R-:W2:Y:S02]  /*f080*/  LDG.E.64 R2, [R2.64] ;  /* 0x0000002402027981 */ /* 0x000ea4000c1e1b00 */
[----:B--2---:R-:W0:Y:S01]  /*f090*/  F2F.F32.F64 R0, R2 ;  /* 0x0000000200007310 */ /* 0x004e220000301000 */
[----:B------:R-:W0:-:S14]  /*f0a0*/  DSETP.GEU.AND P0, PT, |R2|, c[0x2][0x0], PT ;  /* 0x008000000200762a */ /* 0x000e1c0003f0e200 */
[----:B0-----:R-:W-:-:S05]  /*f0b0*/  @!P0 FMUL R0, R0, 1.175494350822287508e-38 ;  /* 0x0080000000008820 */ /* 0x001fca0000400000 */
[----:B------:R-:W-:-:S04]  /*f0c0*/  F2FP.PACK_AB R0, RZ, R0 ;  /* 0x00000000ff00723e */ /* 0x000fc800000000ff */
[----:B------:R-:W-:Y:S01]  /*f0d0*/  PRMT R9, R0, 0x7610, R9 ;  /* 0x0000761000097816 */ /* 0x000fe20000000009 */
[----:B------:R-:W-:Y:S05]  /*f0e0*/  BRA `(.L_x_9210) ;  /* 0x00000bb000007947 */ /* 0x000fea0003800000 */
.L_x_9205:
        /* <DEDUP_REMOVED lines=14> */
.L_x_9219:
[----:B------:R-:W2:Y:S02]  /*f1d0*/  LDG.E.64 R2, [R2.64] ;  /* 0x0000002402027981 */ /* 0x000ea4000c1e1b00 */
[----:B--2---:R-:W0:Y:S01]  /*f1e0*/  F2F.F32.F64 R0, R2 ;  /* 0x0000000200007310 */ /* 0x004e220000301000 */
[----:B------:R-:W0:-:S14]  /*f1f0*/  DSETP.GEU.AND P0, PT, |R2|, c[0x2][0x0], PT ;  /* 0x008000000200762a */ /* 0x000e1c0003f0e200 */
[----:B0-----:R-:W-:-:S05]  /*f200*/  @!P0 FMUL R0, R0, 1.175494350822287508e-38 ;  /* 0x0080000000008820 */ /* 0x001fca0000400000 */
[----:B------:R-:W-:-:S04]  /*f210*/  F2FP.PACK_AB R0, RZ, R0 ;  /* 0x00000000ff00723e */ /* 0x000fc800000000ff */
[----:B------:R-:W-:Y:S01]  /*f220*/  PRMT R9, R0, 0x7610, R9 ;  /* 0x0000761000097816 */ /* 0x000fe20000000009 */
[----:B------:R-:W-:Y:S05]  /*f230*/  BRA `(.L_x_9210) ;  /* 0x00000a6000007947 */ /* 0x000fea0003800000 */
.L_x_9218:
        /* <DEDUP_REMOVED lines=28> */
.L_x_9221:
        /* <DEDUP_REMOVED lines=15> */
.L_x_9220:
[----:B------:R-:W2:Y:S02]  /*f4f0*/  LDG.E.U16 R0, [R2.64] ;  /* 0x0000002402007981 */ /* 0x000ea4000c1e1500 */
[----:B--2---:R-:W-:-:S04]  /*f500*/  PRMT R0, RZ, 0x5410, R0 ;  /* 0x00005410ff007816 */ /* 0x004fc80000000000 */
[----:B------:R-:W-:-:S04]  /*f510*/  F2FP.PACK_AB R0, RZ, R0 ;  /* 0x00000000ff00723e */ /* 0x000fc800000000ff */
[----:B------:R-:W-:Y:S01]  /*f520*/  PRMT R9, R0, 0x7610, R9 ;  /* 0x0000761000097816 */ /* 0x000fe20000000009 */
[----:B------:R-:W-:Y:S05]  /*f530*/  BRA `(.L_x_9210) ;  /* 0x0000076000007947 */ /* 0x000fea0003800000 */
.L_x_9217:
        /* <DEDUP_REMOVED lines=12> */
.L_x_9224:
        /* <DEDUP_REMOVED lines=21> */
.L_x_9228:
[----:B------:R-:W-:Y:S05]  /*f750*/  BSYNC B1 ;  /* 0x0000000000017941 */ /* 0x000fea0003800000 */
.L_x_9227:
[----:B------:R-:W-:Y:S01]  /*f760*/  LEA R3, R0, 0x3b800000, 0x17 ;  /* 0x3b80000000037811 */ /* 0x000fe200078eb8ff */
[----:B------:R-:W-:-:S05]  /*f770*/  IMAD.SHL.U32 R0, R2, 0x100000, RZ ;  /* 0x0010000002007824 */ /* 0x000fca00078e00ff */
[----:B------:R-:W-:Y:S02]  /*f780*/  LOP3.LUT R0, R3, R0, R4, 0xfe, !PT ;  /* 0x0000000003007212 */ /* 0x000fe400078efe04 */
.L_x_9226:
[----:B------:R-:W-:Y:S05]  /*f790*/  BSYNC B0 ;  /* 0x0000000000007941 */ /* 0x000fea0003800000 */
.L_x_9225:
[----:B------:R-:W-:-:S04]  /*f7a0*/  F2FP.PACK_AB R0, RZ, R0 ;  /* 0x00000000ff00723e */ /* 0x000fc800000000ff */
[----:B------:R-:W-:Y:S01]  /*f7b0*/  PRMT R9, R0, 0x7610, R9 ;  /* 0x0000761000097816 */ /* 0x000fe20000000009 */
[----:B------:R-:W-:Y:S05]  /*f7c0*/  BRA `(.L_x_9210) ;  /* 0x000004d000007947 */ /* 0x000fea0003800000 */
.L_x_9223:
        /* <DEDUP_REMOVED lines=21> */
.L_x_9232:
[----:B------:R-:W-:Y:S05]  /*f920*/  BSYNC B1 ;  /* 0x0000000000017941 */ /* 0x000fea0003800000 */
.L_x_9231:
[----:B------:R-:W-:Y:S01]  /*f930*/  LEA R3, R0, 0x37800000, 0x17 ;  /* 0x3780000000037811 */ /* 0x000fe200078eb8ff */
[----:B------:R-:W-:-:S05]  /*f940*/  IMAD.SHL.U32 R0, R2, 0x200000, RZ ;  /* 0x0020000002007824 */ /* 0x000fca00078e00ff */
[----:B------:R-:W-:Y:S02]  /*f950*/  LOP3.LUT R0, R3, R0, R4, 0xfe, !PT ;  /* 0x0000000003007212 */ /* 0x000fe400078efe04 */
.L_x_9230:
[----:B------:R-:W-:Y:S05]  /*f960*/  BSYNC B0 ;  /* 0x0000000000007941 */ /* 0x000fea0003800000 */
.L_x_9229:
[----:B------:R-:W-:-:S04]  /*f970*/  F2FP.PACK_AB R0, RZ, R0 ;  /* 0x00000000ff00723e */ /* 0x000fc800000000ff */
[----:B------:R-:W-:Y:S01]  /*f980*/  PRMT R9, R0, 0x7610, R9 ;  /* 0x0000761000097816 */ /* 0x000fe20000000009 */
[----:B------:R-:W-:Y:S05]  /*f990*/  BRA `(.L_x_9210) ;  /* 0x0000030000007947 */ /* 0x000fea0003800000 */
.L_x_9222:
        /* <DEDUP_REMOVED lines=14> */
.L_x_9236:
[----:B------:R-:W-:Y:S05]  /*fa80*/  BSYNC B0 ;  /* 0x0000000000007941 */ /* 0x000fea0003800000 */
.L_x_9235:
[----:B------:R-:W-:-:S04]  /*fa90*/  F2FP.PACK_AB R0, RZ, R0 ;  /* 0x00000000ff00723e */ /* 0x000fc800000000ff */
[----:B------:R-:W-:Y:S01]  /*faa0*/  PRMT R9, R0, 0x7610, R9 ;  /* 0x0000761000097816 */ /* 0x000fe20000000009 */
[----:B------:R-:W-:Y:S05]  /*fab0*/  BRA `(.L_x_9210) ;  /* 0x000001e000007947 */ /* 0x000fea0003800000 */
.L_x_9209:
        /* <DEDUP_REMOVED lines=21> */
.L_x_9234:
[----:B------:R-:W2:Y:S02]  /*fc10*/  LDG.E.64 R2, [R2.64] ;  /* 0x0000002402027981 */ /* 0x000ea4000c1e1b00 */
[----:B--2---:R-:W0:Y:S02]  /*fc20*/  I2F.U64 R0, R2 ;  /* 0x0000000200007312 */ /* 0x004e240000301000 */
[----:B0-----:R-:W-:-:S04]  /*fc30*/  F2FP.PACK_AB R0, RZ, R0 ;  /* 0x00000000ff00723e */ /* 0x001fc800000000ff */
[----:B------:R-:W-:Y:S01]  /*fc40*/  PRMT R9, R0, 0x7610, R9 ;  /* 0x0000761000097816 */ /* 0x000fe20000000009 */
[----:B------:R-:W-:Y:S05]  /*fc50*/  BRA `(.L_x_9210) ;  /* 0x0000004000007947 */ /* 0x000fea0003800000 */
.L_x_9233:
[----:B------:R-:W2:Y:S02]  /*fc60*/  LDG.E R2, [R2.64] ;  /* 0x0000002402027981 */ /* 0x000ea4000c1e1900 */
[----:B--2---:R-:W0:Y:S02]  /*fc70*/  I2F.U32 R0, R2 ;  /* 0x0000000200007306 */ /* 0x004e240000201000 */
[----:B0-----:R-:W-:-:S04]  /*fc80*/  F2FP.PACK_AB R0, RZ, R0 ;  /* 0x00000000ff00723e */ /* 0x001fc800000000ff */
[----:B------:R-:W-:-:S05]  /*fc90*/  PRMT R9, R0, 0x7610, R9 ;  /* 0x0000761000097816 */ /* 0x000fca0000000009 */
.L_x_9210:
        /* <DEDUP_REMOVED lines=19> */
.L_x_9238:
[----:B------:R-:W-:Y:S05]  /*fdd0*/  BSYNC B1 ;  /* 0x0000000000017941 */ /* 0x000fea0003800000 */
.L_x_9237:
        /* <DEDUP_REMOVED lines=18> */
.L_x_9240:
[----:B------:R-:W-:Y:S01]  /*ff00*/  ISETP.GE.AND P0, PT, R9, RZ, PT ;  /* 0x000000ff0900720c */ /* 0x000fe20003f06270 */
[----:B------:R-:W-:-:S12]  /*ff10*/  IMAD.MOV.U32 R3, RZ, RZ, 0x3fd774eb ;  /* 0x3fd774ebff037424 */ /* 0x000fd800078e00ff */
[----:B------:R-:W-:-:S04]  /*ff20*/  @P0 FFMA.FTZ R0, R3, 0.93318945169448852539, -R0 ;  /* 0x3f6ee58103000823 */ /* 0x000fc80000010800 */
[----:B------:R-:W-:Y:S02]  /*ff30*/  @!P0 FFMA.FTZ R0, R3, 0.93318945169448852539, R0 ;  /* 0x3f6ee58103008823 */ /* 0x000fe40000010000 */
.L_x_9241:
[----:B------:R-:W-:Y:S05]  /*ff40*/  BSYNC B0 ;  /* 0x0000000000007941 */ /* 0x000fea0003800000 */
.L_x_9239:
        /* <DEDUP_REMOVED lines=27> */
.L_x_9245:
[----:B------:R-:W-:-:S06]  /*10100*/  HADD2.F32 R3, -RZ, R0.H0_H0 ;  /* 0x20000000ff037230 */ /* 0x000fcc0000004100 */
[----:B------:R-:W0:Y:S02]  /*10110*/  F2I.S64.TRUNC R2, R3 ;  /* 0x0000000300027311 */ /* 0x000e24000020d900 */
[----:B0-----:R-:W-:Y:S01]  /*10120*/  STG.E.U8 [R16.64], R2 ;  /* 0x0000000210007986 */ /* 0x001fe2000c101124 */
[----:B------:R-:W-:Y:S05]  /*10130*/  EXIT ;  /* 0x000000000000794d */ /* 0x000fea0003800000 */
.L_x_9244:
        /* <DEDUP_REMOVED lines=10> */
.L_x_9248:
[----:B------:R-:W-:-:S04]  /*101e0*/  HADD2.F32 R0, -RZ, R0.H0_H0 ;  /* 0x20000000ff007230 */ /* 0x000fc80000004100 */
[----:B------:R-:W0:Y:S02]  /*101f0*/  F2I.FTZ.TRUNC.NTZ R3, R0 ;  /* 0x0000000000037305 */ /* 0x000e24000021f100 */
[----:B0-----:R-:W-:Y:S01]  /*10200*/  STG.E [R16.64], R3 ;  /* 0x0000000310007986 */ /* 0x001fe2000c101924 */
[----:B------:R-:W-:Y:S05]  /*10210*/  EXIT ;  /* 0x000000000000794d */ /* 0x000fea0003800000 */
.L_x_9247:
[----:B------:R-:W-:-:S04]  /*10220*/  HADD2.F32 R0, -RZ, R0.H0_H0 ;  /* 0x20000000ff007230 */ /* 0x000fc80000004100 */
[----:B------:R-:W0:Y:S02]  /*10230*/  F2I.FTZ.TRUNC.NTZ R3, R0 ;  /* 0x0000000000037305 */ /* 0x000e24000021f100 */
[----:B0-----:R-:W-:Y:S01]  /*10240*/  STG.E.U16 [R16.64], R3 ;  /* 0x0000000310007986 */ /* 0x001fe2000c101524 */
[----:B------:R-:W-:Y:S05]  /*10250*/  EXIT ;  /* 0x000000000000794d */ /* 0x000fea0003800000 */
.L_x_9243:
        /* <DEDUP_REMOVED lines=9> */
.L_x_9250:
[----:B------:R-:W-:Y:S01]  /*102f0*/  STG.E.U16 [R16.64], R0 ;  /* 0x0000000010007986 */ /* 0x000fe2000c101524 */
[----:B------:R-:W-:Y:S05]  /*10300*/  EXIT ;  /* 0x000000000000794d */ /* 0x000fea0003800000 */
.L_x_9249:
        /* <DEDUP_REMOVED lines=10> */
.L_x_9252:
[----:B------:R-:W-:-:S05]  /*103b0*/  HADD2.F32 R0, -RZ, R0.H0_H0 ;  /* 0x20000000ff007230 */ /* 0x000fca0000004100 */
[----:B------:R-:W-:-:S04]  /*103c0*/  F2FP.PACK_AB R0, RZ, R0 ;  /* 0x00000000ff00723e */ /* 0x000fc800000000ff */
[----:B------:R-:W-:-:S05]  /*103d0*/  PRMT R0, R0, 0x5410, RZ ;  /* 0x0000541000007816 */ /* 0x000fca00000000ff */
[----:B------:R-:W-:Y:S01]  /*103e0*/  STG.E [R16.64], R0 ;  /* 0x0000000010007986 */ /* 0x000fe2000c101924 */
[----:B------:R-:W-:Y:S05]  /*103f0*/  EXIT ;  /* 0x000000000000794d */ /* 0x000fea0003800000 */
.L_x_9251:
[----:B------:R-:W-:-:S05]  /*10400*/  HADD2.F32 R2, -RZ, R0.H0_H0 ;  /* 0x20000000ff027230 */ /* 0x000fca0000004100 */
[----:B------:R-:W-:-:S06]  /*10410*/  FMUL.FTZ R2, R2, 1 ;  /* 0x3f80000002027820 */ /* 0x000fcc0000410000 */
[----:B------:R-:W0:Y:S02]  /*10420*/  F2F.F64.F32 R2, R2 ;  /* 0x0000000200027310 */ /* 0x000e240000201800 */
[----:B0-----:R-:W-:Y:S01]  /*10430*/  STG.E.64 [R16.64], R2 ;  /* 0x0000000210007986 */ /* 0x001fe2000c101b24 */
[----:B------:R-:W-:Y:S05]  /*10440*/  EXIT ;  /* 0x000000000000794d */ /* 0x000fea0003800000 */
.L_x_9242:
        /* <DEDUP_REMOVED lines=13> */
.L_x_9255:
[----:B------:R-:W-:Y:S01]  /*10520*/  HADD2.F32 R0, -RZ, R0.H0_H0 ;  /* 0x20000000ff007230 */ /* 0x000fe20000004100 */
[----:B------:R-:W-:-:S04]  /*10530*/  CS2R R6, SRZ ;  /* 0x0000000000067805 */ /* 0x000fc8000001ff00 */
[----:B------:R-:W-:-:S04]  /*10540*/  FMUL.FTZ R0, R0, 1 ;  /* 0x3f80000000007820 */ /* 0x000fc80000410000 */
[----:B------:R-:W0:Y:S02]  /*10550*/  F2F.F64.F32 R4, R0 ;  /* 0x0000000000047310 */ /* 0x000e240000201800 */
[----:B0-----:R-:W-:Y:S01]  /*10560*/  STG.E.128 [R16.64], R4 ;  /* 0x0000000410007986 */ /* 0x001fe2000c101d24 */
[----:B------:R-:W-:Y:S05]  /*10570*/  EXIT ;  /* 0x000000000000794d */ /* 0x000fea0003800000 */
.L_x_9254:
        /* <DEDUP_REMOVED lines=21> */
.L_x_9259:
[----:B------:R-:W-:Y:S05]  /*106d0*/  BSYNC B0 ;  /* 0x0000000000007941 */ /* 0x000fea0003800000 */
.L_x_9258:
[----:B------:R-:W-:-:S05]  /*106e0*/  LOP3.LUT R3, R0, R3, RZ, 0xfc, !PT ;  /* 0x0000000300037212 */ /* 0x000fca00078efcff */
[----:B------:R-:W-:Y:S01]  /*106f0*/  STG.E.U8 [R16.64], R3 ;  /* 0x0000000310007986 */ /* 0x000fe2000c101124 */
[----:B------:R-:W-:Y:S05]  /*10700*/  EXIT ;  /* 0x000000000000794d */ /* 0x000fea0003800000 */
.L_x_9257:
        /* <DEDUP_REMOVED lines=13> */
.L_x_9261:
[----:B------:R-:W-:Y:S01]  /*107e0*/  IMAD.MOV.U32 R0, RZ, RZ, 0x7f ;  /* 0x0000007fff007424 */ /* 0x000fe200078e00ff */
[----:B------:R-:W-:-:S04]  /*107f0*/  ISETP.GT.U32.AND P0, PT, R2, 0x7f800000, PT ;  /* 0x7f8000000200780c */ /* 0x000fc80003f04070 */
[----:B------:R-:W-:-:S04]  /*10800*/  SEL R0, R0, 0x7c, P0 ;  /* 0x0000007c00007807 */ /* 0x000fc80000000000 */
.L_x_9262:
[----:B------:R-:W-:Y:S05]  /*10810*/  BSYNC B0 ;  /* 0x0000000000007941 */ /* 0x000fea0003800000 */
.L_x_9260:
[----:B------:R-:W-:-:S04]  /*10820*/  LOP3.LUT R2, R3, 0x80000000, RZ, 0xc0, !PT ;  /* 0x8000000003027812 */ /* 0x000fc800078ec0ff */
[----:B------:R-:W-:-:S04]  /*10830*/  SHF.R.U32.HI R3, RZ, 0x18, R2 ;  /* 0x00000018ff037819 */ /* 0x000fc80000011602 */
[----:B------:R-:W-:-:S05]  /*10840*/  LOP3.LUT R3, R0, R3, RZ, 0xfc, !PT ;  /* 0x0000000300037212 */ /* 0x000fca00078efcff */
[----:B------:R-:W-:Y:S01]  /*10850*/  STG.E.U8 [R16.64], R3 ;  /* 0x0000000310007986 */ /* 0x000fe2000c101124 */
[----:B------:R-:W-:Y:S05]  /*10860*/  EXIT ;  /* 0x000000000000794d */ /* 0x000fea0003800000 */
.L_x_9256:
[----:B------:R-:W-:-:S05]  /*10870*/  HADD2.F32 R0, -RZ, R0.H0_H0 ;  /* 0x20000000ff007230 */ /* 0x000fca0000004100 */
[----:B------:R-:W-:-:S05]  /*10880*/  F2FP.BF16.PACK_AB R0, RZ, R0 ;  /* 0x00000000ff00723e */ /* 0x000fca00000010ff */
[----:B------:R-:W-:Y:S01]  /*10890*/  STG.E.U16 [R16.64], R0 ;  /* 0x0000000010007986 */ /* 0x000fe2000c101524 */
[----:B------:R-:W-:Y:S05]  /*108a0*/  EXIT ;  /* 0x000000000000794d */ /* 0x000fea0003800000 */
.L_x_9253:
        /* <DEDUP_REMOVED lines=12> */
.L_x_9265:
        /* <DEDUP_REMOVED lines=17> */
.L_x_9268:
[----:B------:R-:W-:-:S04]  /*10a80*/  LOP3.LUT R2, R3, 0x80000000, RZ, 0xc0, !PT ;  /* 0x8000000003027812 */ /* 0x000fc800078ec0ff */
[----:B------:R-:W-:-:S04]  /*10a90*/  SHF.R.U32.HI R3, RZ, 0x18, R2 ;  /* 0x00000018ff037819 */ /* 0x000fc80000011602 */
[----:B------:R-:W-:-:S04]  /*10aa0*/  LOP3.LUT R0, R0, R3, RZ, 0xfc, !PT ;  /* 0x0000000300007212 */ /* 0x000fc800078efcff */
[----:B------:R-:W-:Y:S02]  /*10ab0*/  PRMT R8, R0, 0x7610, R8 ;  /* 0x0000761000087816 */ /* 0x000fe40000000008 */
.L_x_9267:
[----:B------:R-:W-:Y:S05]  /*10ac0*/  BSYNC B0 ;  /* 0x0000000000007941 */ /* 0x000fea0003800000 */
.L_x_9266:
[----:B------:R-:W-:Y:S01]  /*10ad0*/  STG.E.U8 [R16.64], R8 ;  /* 0x0000000810007986 */ /* 0x000fe2000c101124 */
[----:B------:R-:W-:Y:S05]  /*10ae0*/  EXIT ;  /* 0x000000000000794d */ /* 0x000fea0003800000 */
.L_x_9264:
        /* <DEDUP_REMOVED lines=17> */
.L_x_9271:
[----:B------:R-:W-:-:S04]  /*10c00*/  LOP3.LUT R2, R3, 0x80000000, RZ, 0xc0, !PT ;  /* 0x8000000003027812 */ /* 0x000fc800078ec0ff */
[----:B------:R-:W-:-:S04]  /*10c10*/  SHF.R.U32.HI R3, RZ, 0x18, R2 ;  /* 0x00000018ff037819 */ /* 0x000fc80000011602 */
[----:B------:R-:W-:-:S04]  /*10c20*/  LOP3.LUT R0, R0, R3, RZ, 0xfc, !PT ;  /* 0x0000000300007212 */ /* 0x000fc800078efcff */
[----:B------:R-:W-:Y:S02]  /*10c30*/  PRMT R8, R0, 0x7610, R8 ;  /* 0x0000761000087816 */ /* 0x000fe40000000008 */
.L_x_9270:
[----:B------:R-:W-:Y:S05]  /*10c40*/  BSYNC B0 ;  /* 0x0000000000007941 */ /* 0x000fea0003800000 */
.L_x_9269:
[----:B------:R-:W-:Y:S01]  /*10c50*/  STG.E.U8 [R16.64], R8 ;  /* 0x0000000810007986 */ /* 0x000fe2000c101124 */
[----:B------:R-:W-:Y:S05]  /*10c60*/  EXIT ;  /* 0x000000000000794d */ /* 0x000fea0003800000 */
.L_x_9263:
        /* <DEDUP_REMOVED lines=22> */
.L_x_9246:
        /* <DEDUP_REMOVED lines=20> */
.L_x_9273:
[----:B------:R-:W-:-:S06]  /*10f10*/  HADD2.F32 R2, -RZ, R0.H0_H0 ;  /* 0x20000000ff027230 */ /* 0x000fcc0000004100 */
[----:B------:R-:W0:Y:S02]  /*10f20*/  F2I.U64.TRUNC R2, R2 ;  /* 0x0000000200027311 */ /* 0x000e24000020d800 */
[----:B0-----:R-:W-:Y:S01]  /*10f30*/  STG.E.64 [R16.64], R2 ;  /* 0x0000000210007986 */ /* 0x001fe2000c101b24 */
[----:B------:R-:W-:Y:S05]  /*10f40*/  EXIT ;  /* 0x000000000000794d */ /* 0x000fea0003800000 */
.L_x_9272:
[----:B------:R-:W-:-:S04]  /*10f50*/  HADD2.F32 R0, -RZ, R0.H0_H0 ;  /* 0x20000000ff007230 */ /* 0x000fc80000004100 */
[----:B------:R-:W0:Y:S02]  /*10f60*/  F2I.FTZ.U32.TRUNC.NTZ R3, R0 ;  /* 0x0000000000037305 */ /* 0x000e24000021f000 */
[----:B0-----:R-:W-:Y:S01]  /*10f70*/  STG.E [R16.64], R3 ;  /* 0x0000000310007986 */ /* 0x001fe2000c101924 */
[----:B------:R-:W-:Y:S05]  /*10f80*/  EXIT ;  /* 0x000000000000794d */ /* 0x000fea0003800000 */
        .weak           $__internal_18_$__cuda_sm3x_div_rn_ftz_f32_slowpath
        .type           $__internal_18_$__cuda_sm3x_div_rn_ftz_f32_slowpath,@function
        .size           $__internal_18_$__cuda_sm3x_div_rn_ftz_f32_slowpath,(.L_x_17672 - $__internal_18_$__cuda_sm3x_div_rn_ftz_f32_slowpath)
$__internal_18_$__cuda_sm3x_div_rn_ftz_f32_slowpath:
        /* <DEDUP_REMOVED lines=32> */
.L_x_9276:
[----:B------:R-:W-:Y:S05]  /*11190*/  BSYNC B2 ;  /* 0x0000000000027941 */ /* 0x000fea0003800000 */
.L_x_9275:
        /* <DEDUP_REMOVED lines=27> */
.L_x_9282:
[----:B------:R-:W-:Y:S02]  /*11350*/  IMAD R7, R2, 0x800000, R7 ;  /* 0x0080000002077824 */ /* 0x000fe400078e0207 */
.L_x_9283:
[----:B------:R-:W-:Y:S05]  /*11360*/  BSYNC B2 ;  /* 0x0000000000027941 */ /* 0x000fea0003800000 */
.L_x_9281:
[----:B------:R-:W-:Y:S05]  /*11370*/  BRA `(.L_x_9284) ;  /* 0x0000008000007947 */ /* 0x000fea0003800000 */
.L_x_9280:
[----:B------:R-:W-:-:S04]  /*11380*/  LOP3.LUT R4, R11, 0x80000000, R4, 0x48, !PT ;  /* 0x800000000b047812 */ /* 0x000fc800078e4804 */
[----:B------:R-:W-:Y:S01]  /*11390*/  LOP3.LUT R7, R4, 0x7f800000, RZ, 0xfc, !PT ;  /* 0x7f80000004077812 */ /* 0x000fe200078efcff */
[----:B------:R-:W-:Y:S05]  /*113a0*/  BRA `(.L_x_9284) ;  /* 0x0000005000007947 */ /* 0x000fea0003800000 */
.L_x_9279:
[----:B------:R-:W-:Y:S01]  /*113b0*/  LOP3.LUT R7, R11, 0x80000000, R4, 0x48, !PT ;  /* 0x800000000b077812 */ /* 0x000fe200078e4804 */
[----:B------:R-:W-:Y:S05]  /*113c0*/  BRA `(.L_x_9284) ;  /* 0x0000003000007947 */ /* 0x000fea0003800000 */
.L_x_9278:
[----:B------:R-:W0:Y:S01]  /*113d0*/  MUFU.RSQ R7, -QNAN ;  /* 0xffc0000000077908 */ /* 0x000e220000001400 */
[----:B------:R-:W-:Y:S05]  /*113e0*/  BRA `(.L_x_9284) ;  /* 0x0000001000007947 */ /* 0x000fea0003800000 */
.L_x_9277:
[----:B------:R-:W-:Y:S02]  /*113f0*/  FADD.FTZ R7, R4, R11 ;  /* 0x0000000b04077221 */ /* 0x000fe40000010000 */
.L_x_9284:
[----:B------:R-:W-:Y:S05]  /*11400*/  BSYNC B0 ;  /* 0x0000000000007941 */ /* 0x000fea0003800000 */
.L_x_9274:
[----:B------:R-:W-:Y:S02]  /*11410*/  IMAD.MOV.U32 R2, RZ, RZ, R0 ;  /* 0x000000ffff027224 */ /* 0x000fe400078e0000 */
[----:B------:R-:W-:-:S04]  /*11420*/  IMAD.MOV.U32 R3, RZ, RZ, 0x0 ;  /* 0x00000000ff037424 */ /* 0x000fc800078e00ff */
[----:B------:R-:W-:Y:S05]  /*11430*/  RET.REL.NODEC R2 `(_ZN2at6native18elementwise_kernelILi128ELi4EZNS0_15gpu_kernel_implINS0_13BinaryFunctorIN3c104HalfES5_S5_ZZZNS0_17atan2_kernel_cudaERNS_18TensorIteratorBaseEENKUlvE_clEvENKUlvE1_clEvEUlS5_S5_E_EEEEvS7_RKT_EUliE_EEviT1_) ;  /* 0xfffeebc002007950 */ /* 0x000fea0003c3ffff */
.L_x_9285:
        /* <DEDUP_REMOVED lines=12> */
.L_x_17672:


//--------------------- .text._ZN2at6native27unrolled_elementwise_kernelINS0_13BinaryFunctorIN3c104HalfES4_S4_ZZZNS0_17atan2_kernel_cudaERNS_18TensorIteratorBaseEENKUlvE_clEvENKUlvE1_clEvEUlS4_S4_E_EESt5arrayIPcLm3EELi4E23TrivialOffsetCalculatorILi2EjESE_ILi1EjENS0_6memory12LoadWithCastILi2EEENSH_13StoreWithCastILi1EEEEEviT_T0_T2_T3_T4_T5_ --------------------------
	.section	.text._ZN2at6native27unrolled_elementwise_kernelINS0_13BinaryFunctorIN3c104HalfES4_S4_ZZZNS0_17atan2_kernel_cudaERNS_18TensorIteratorBaseEENKUlvE_clEvENKUlvE1_clEvEUlS4_S4_E_EESt5arrayIPcLm3EELi4E23TrivialOffsetCalculatorILi2EjESE_ILi1EjENS0_6memory12LoadWithCastILi2EEENSH_13StoreWithCastILi1EEEEEviT_T0_T2_T3_T4_T5_,"ax",@progbits
	.sectioninfo	@"SHI_REGISTERS=32"
	.align	128
        .global         _ZN2at6native27unrolled_elementwise_kernelINS0_13BinaryFunctorIN3c104HalfES4_S4_ZZZNS0_17atan2_kernel_cudaERNS_18TensorIteratorBaseEENKUlvE_clEvENKUlvE1_clEvEUlS4_S4_E_EESt5arrayIPcLm3EELi4E23TrivialOffsetCalculatorILi2EjESE_ILi1EjENS0_6memory12LoadWithCastILi2EEENSH_13StoreWithCastILi1EEEEEviT_T0_T2_T3_T4_T5_
        .type           _ZN2at6native27unrolled_elementwise_kernelINS0_13BinaryFunctorIN3c104HalfES4_S4_ZZZNS0_17atan2_kernel_cudaERNS_18TensorIteratorBaseEENKUlvE_clEvENKUlvE1_clEvEUlS4_S4_E_EESt5arrayIPcLm3EELi4E23TrivialOffsetCalculatorILi2EjESE_ILi1EjENS0_6memory12LoadWithCastILi2EEENSH_13StoreWithCastILi1EEEEEviT_T0_T2_T3_T4_T5_,@function
        .size           _ZN2at6native27unrolled_elementwise_kernelINS0_13BinaryFunctorIN3c104HalfES4_S4_ZZZNS0_17atan2_kernel_cudaERNS_18TensorIteratorBaseEENKUlvE_clEvENKUlvE1_clEvEUlS4_S4_E_EESt5arrayIPcLm3EELi4E23TrivialOffsetCalculatorILi2EjESE_ILi1EjENS0_6memory12LoadWithCastILi2EEENSH_13StoreWithCastILi1EEEEEviT_T0_T2_T3_T4_T5_,(.L_x_17673 - _ZN2at6native27unrolled_elementwise_kernelINS0_13BinaryFunctorIN3c104HalfES4_S4_ZZZNS0_17atan2_kernel_cudaERNS_18TensorIteratorBaseEENKUlvE_clEvENKUlvE1_clEvEUlS4_S4_E_EESt5arrayIPcLm3EELi4E23TrivialOffsetCalculatorILi2EjESE_ILi1EjENS0_6memory12LoadWithCastILi2EEENSH_13StoreWithCastILi1EEEEEviT_T0_T2_T3_T4_T5_)
        .other          _ZN2at6native27unrolled_elementwise_kernelINS0_13BinaryFunctorIN3c104HalfES4_S4_ZZZNS0_17atan2_kernel_cudaERNS_18TensorIteratorBaseEENKUlvE_clEvENKUlvE1_clEvEUlS4_S4_E_EESt5arrayIPcLm3EELi4E23TrivialOffsetCalculatorILi2EjESE_ILi1EjENS0_6memory12LoadWithCastILi2EEENSH_13StoreWithCastILi1EEEEEviT_T0_T2_T3_T4_T5_,@"STO_CUDA_ENTRY STV_DEFAULT"
_ZN2at6native27unrolled_elementwise_kernelINS0_13BinaryFunctorIN3c104HalfES4_S4_ZZZNS0_17atan2_kernel_cudaERNS_18TensorIteratorBaseEENKUlvE_clEvENKUlvE1_clEvEUlS4_S4_E_EESt5arrayIPcLm3EELi4E23TrivialOffsetCalculatorILi2EjESE_ILi1EjENS0_6memory12LoadWithCastILi2EEENSH_13StoreWithCastILi1EEEEEviT_T0_T2_T3_T4_T5_:
.text._ZN2at6native27unrolled_elementwise_kernelINS0_13BinaryFunctorIN3c104HalfES4_S4_ZZZNS0_17atan2_kernel_cudaERNS_18TensorIteratorBaseEENKUlvE_clEvENKUlvE1_clEvEUlS4_S4_E_EESt5arrayIPcLm3EELi4E23TrivialOffsetCalculatorILi2EjESE_ILi1EjENS0_6memory12LoadWithCastILi2EEENSH_13StoreWithCastILi1EEEEEviT_T0_T2_T3_T4_T5_:
        /* <DEDUP_REMOVED lines=34> */
.L_x_9291:
[----:B------:R-:W2:Y:S02]  /*0220*/  LDG.E.U8 R4, [R4.64] ;  /* 0x0000002404047981 */ /* 0x000ea4000c1e1100 */
[----:B--2---:R-:W0:Y:S02]  /*0230*/  I2F.U16 R0, R4 ;  /* 0x0000000400007306 */ /* 0x004e240000101000 */
[----:B0-----:R-:W-:-:S04]  /*0240*/  F2FP.PACK_AB R0, RZ, R0 ;  /* 0x00000000ff00723e */ /* 0x001fc800000000ff */
[----:B------:R-:W-:Y:S01]  /*0250*/  PRMT R23, R0, 0x7610, R23 ;  /* 0x0000761000177816 */ /* 0x000fe20000000017 */
[----:B------:R-:W-:Y:S05]  /*0260*/  BRA `(.L_x_9293) ;  /* 0x00000ed000007947 */ /* 0x000fea0003800000 */
.L_x_9290:
        /* <DEDUP_REMOVED lines=11> */
.L_x_9295:
[----:B------:R-:W2:Y:S02]  /*0320*/  LDG.E R4, [R4.64] ;  /* 0x0000002404047981 */ /* 0x000ea4000c1e1900 */
[----:B--2---:R-:W0:Y:S02]  /*0330*/  I2F R0, R4 ;  /* 0x0000000400007306 */ /* 0x004e240000201400 */
[----:B0-----:R-:W-:-:S04]  /*0340*/  F2FP.PACK_AB R0, RZ, R0 ;  /* 0x00000000ff00723e */ /* 0x001fc800000000ff */
[----:B------:R-:W-:Y:S01]  /*0350*/  PRMT R23, R0, 0x7610, R23 ;  /* 0x0000761000177816 */ /* 0x000fe20000000017 */
[----:B------:R-:W-:Y:S05]  /*0360*/  BRA `(.L_x_9293) ;  /* 0x00000dd000007947 */ /* 0x000fea0003800000 */
.L_x_9294:
[----:B------:R-:W2:Y:S02]  /*0370*/  LDG.E.U16 R4, [R4.64] ;  /* 0x0000002404047981 */ /* 0x000ea4000c1e1500 */
[----:B--2---:R-:W0:Y:S02]  /*0380*/  I2F.S16 R0, R4 ;  /* 0x0000000400007306 */ /* 0x004e240000101400 */
[----:B0-----:R-:W-:-:S04]  /*0390*/  F2FP.PACK_AB R0, RZ, R0 ;  /* 0x00000000ff00723e */ /* 0x001fc800000000ff */
[----:B------:R-:W-:Y:S01]  /*03a0*/  PRMT R23, R0, 0x7610, R23 ;  /* 0x0000761000177816 */ /* 0x000fe20000000017 */
[----:B------:R-:W-:Y:S05]  /*03b0*/  BRA `(.L_x_9293) ;  /* 0x00000d8000007947 */ /* 0x000fea0003800000 */
.L_x_9289:
        /* <DEDUP_REMOVED lines=9> */
.L_x_9297:
[----:B------:R0:W5:Y:S01]  /*0450*/  LDG.E.U16 R23, [R4.64] ;  /* 0x0000002404177981 */ /* 0x000162000c1e1500 */
[----:B------:R-:W-:Y:S05]  /*0460*/  BRA `(.L_x_9293) ;  /* 0x00000cd000007947 */ /* 0x000fea0003800000 */
.L_x_9296:
        /* <DEDUP_REMOVED lines=9> */
.L_x_9299:
[----:B------:R0:W5:Y:S01]  /*0500*/  LDG.E.U16 R23, [R4.64] ;  /* 0x0000002404177981 */ /* 0x000162000c1e1500 */
[----:B------:R-:W-:Y:S05]  /*0510*/  BRA `(.L_x_9293) ;  /* 0x00000c2000007947 */ /* 0x000fea0003800000 */
.L_x_9298:
[----:B------:R-:W2:Y:S02]  /*0520*/  LDG.E.64 R4, [R4.64] ;  /* 0x0000002404047981 */ /* 0x000ea4000c1e1b00 */
[----:B--2---:R-:W0:Y:S01]  /*0530*/  F2F.F32.F64 R0, R4 ;  /* 0x0000000400007310 */ /* 0x004e220000301000 */
[----:B------:R-:W0:-:S14]  /*0540*/  DSETP.GEU.AND P0, PT, |R4|, c[0x2][0x0], PT ;  /* 0x008000000400762a */ /* 0x000e1c0003f0e200 */
[----:B0-----:R-:W-:-:S05]  /*0550*/  @!P0 FMUL R0, R0, 1.175494350822287508e-38 ;  /* 0x0080000000008820 */ /* 0x001fca0000400000 */
[----:B------:R-:W-:-:S04]  /*0560*/  F2FP.PACK_AB R0, RZ, R0 ;  /* 0x00000000ff00723e */ /* 0x000fc800000000ff */
[----:B------:R-:W-:Y:S01]  /*0570*/  PRMT R23, R0, 0x7610, R23 ;  /* 0x0000761000177816 */ /* 0x000fe20000000017 */
[----:B------:R-:W-:Y:S05]  /*0580*/  BRA `(.L_x_9293) ;  /* 0x00000bb000007947 */ /* 0x000fea0003800000 */
.L_x_9288:
        /* <DEDUP_REMOVED lines=14> */
.L_x_9302:
[----:B------:R-:W2:Y:S02]  /*0670*/  LDG.E.64 R4, [R4.64] ;  /* 0x0000002404047981 */ /* 0x000ea4000c1e1b00 */
[----:B--2---:R-:W0:Y:S01]  /*0680*/  F2F.F32.F64 R0, R4 ;  /* 0x0000000400007310 */ /* 0x004e220000301000 */
[----:B------:R-:W0:-:S14]  /*0690*/  DSETP.GEU.AND P0, PT, |R4|, c[0x2][0x0], PT ;  /* 0x008000000400762a */ /* 0x000e1c0003f0e200 */
[----:B0-----:R-:W-:-:S05]  /*06a0*/  @!P0 FMUL R0, R0, 1.175494350822287508e-38 ;  /* 0x0080000000008820 */ /* 0x001fca0000400000 */
[----:B------:R-:W-:-:S04]  /*06b0*/  F2FP.PACK_AB R0, RZ, R0 ;  /* 0x00000000ff00723e */ /* 0x000fc800000000ff */
[----:B------:R-:W-:Y:S01]  /*06c0*/  PRMT R23, R0, 0x7610, R23 ;  /* 0x0000761000177816 */ /* 0x000fe20000000017 */
[----:B------:R-:W-:Y:S05]  /*06d0*/  BRA `(.L_x_9293) ;  /* 0x00000a6000007947 */ /* 0x000fea0003800000 */
.L_x_9301:
        /* <DEDUP_REMOVED lines=28> */
.L_x_9304:
        /* <DEDUP_REMOVED lines=15> */
.L_x_9303:
[----:B------:R-:W2:Y:S02]  /*0990*/  LDG.E.U16 R0, [R4.64] ;  /* 0x0000002404007981 */ /* 0x000ea4000c1e1500 */
[----:B--2---:R-:W-:-:S04]  /*09a0*/  PRMT R0, RZ, 0x5410, R0 ;  /* 0x00005410ff007816 */ /* 0x004fc80000000000 */
[----:B------:R-:W-:-:S04]  /*09b0*/  F2FP.PACK_AB R0, RZ, R0 ;  /* 0x00000000ff00723e */ /* 0x000fc800000000ff */
[----:B------:R-:W-:Y:S01]  /*09c0*/  PRMT R23, R0, 0x7610, R23 ;  /* 0x0000761000177816 */ /* 0x000fe20000000017 */
[----:B------:R-:W-:Y:S05]  /*09d0*/  BRA `(.L_x_9293) ;  /* 0x0000076000007947 */ /* 0x000fea0003800000 */
.L_x_9300:
        /* <DEDUP_REMOVED lines=12> */
.L_x_9307:
        /* <DEDUP_REMOVED lines=21> */
.L_x_9311:
[----:B------:R-:W-:Y:S05]  /*0bf0*/  BSYNC B1 ;  /* 0x0000000000017941 */ /* 0x000fea0003800000 */
.L_x_9310:
[----:B------:R-:W-:Y:S01]  /*0c00*/  LEA R5, R0, 0x3b800000, 0x17 ;  /* 0x3b80000000057811 */ /* 0x000fe200078eb8ff */
[----:B------:R-:W-:-:S05]  /*0c10*/  IMAD.SHL.U32 R0, R3, 0x100000, RZ ;  /* 0x0010000003007824 */ /* 0x000fca00078e00ff */
[----:B------:R-:W-:Y:S02]  /*0c20*/  LOP3.LUT R0, R5, R0, R6, 0xfe, !PT ;  /* 0x0000000005007212 */ /* 0x000fe400078efe06 */
.L_x_9309:
[----:B------:R-:W-:Y:S05]  /*0c30*/  BSYNC B0 ;  /* 0x0000000000007941 */ /* 0x000fea0003800000 */
.L_x_9308:
[----:B------:R-:W-:-:S04]  /*0c40*/  F2FP.PACK_AB R0, RZ, R0 ;  /* 0x00000000ff00723e */ /* 0x000fc800000000ff */
[----:B------:R-:W-:Y:S01]  /*0c50*/  PRMT R23, R0, 0x7610, R23 ;  /* 0x0000761000177816 */ /* 0x000fe20000000017 */
[----:B------:R-:W-:Y:S05]  /*0c60*/  BRA `(.L_x_9293) ;  /* 0x000004d000007947 */ /* 0x000fea0003800000 */
.L_x_9306:
        /* <DEDUP_REMOVED lines=21> */
.L_x_9315:
[----:B------:R-:W-:Y:S05]  /*0dc0*/  BSYNC B1 ;  /* 0x0000000000017941 */ /* 0x000fea0003800000 */
.L_x_9314:
[----:B------:R-:W-:Y:S01]  /*0dd0*/  LEA R5, R0, 0x37800000, 0x17 ;  /* 0x3780000000057811 */ /* 0x000fe200078eb8ff */
[----:B------:R-:W-:-:S05]  /*0de0*/  IMAD.SHL.U32 R0, R3, 0x200000, RZ ;  /* 0x0020000003007824 */ /* 0x000fca00078e00ff */
[----:B------:R-:W-:Y:S02]  /*0df0*/  LOP3.LUT R0, R5, R0, R6, 0xfe, !PT ;  /* 0x0000000005007212 */ /* 0x000fe400078efe06 */
.L_x_9313:
[----:B------:R-:W-:Y:S05]  /*0e00*/  BSYNC B0 ;  /* 0x0000000000007941 */ /* 0x000fea0003800000 */
.L_x_9312:
[----:B------:R-:W-:-:S04]  /*0e10*/  F2FP.PACK_AB R0, RZ, R0 ;  /* 0x00000000ff00723e */ /* 0x000fc800000000ff */
[----:B------:R-:W-:Y:S01]  /*0e20*/  PRMT R23, R0, 0x7610, R23 ;  /* 0x0000761000177816 */ /* 0x000fe20000000017 */
[----:B------:R-:W-:Y:S05]  /*0e30*/  BRA `(.L_x_9293) ;  /* 0x0000030000007947 */ /* 0x000fea0003800000 */
.L_x_9305:
        /* <DEDUP_REMOVED lines=14> */
.L_x_9319:
[----:B------:R-:W-:Y:S05]  /*0f20*/  BSYNC B0 ;  /* 0x0000000000007941 */ /* 0x000fea0003800000 */
.L_x_9318:
[----:B------:R-:W-:-:S04]  /*0f30*/  F2FP.PACK_AB R0, RZ, R0 ;  /* 0x00000000ff00723e */ /* 0x000fc800000000ff */
[----:B------:R-:W-:Y:S01]  /*0f40*/  PRMT R23, R0, 0x7610, R23 ;  /* 0x0000761000177816 */ /* 0x000fe20000000017 */
[----:B------:R-:W-:Y:S05]  /*0f50*/  BRA `(.L_x_9293) ;  /* 0x000001e000007947 */ /* 0x000fea0003800000 */
.L_x_9292:
        /* <DEDUP_REMOVED lines=21> */
.L_x_9317:
[----:B------:R-:W2:Y:S02]  /*10b0*/  LDG.E.64 R4, [R4.64] ;  /* 0x0000002404047981 */ /* 0x000ea4000c1e1b00 */
[----:B--2---:R-:W0:Y:S02]  /*10c0*/  I2F.U64 R0, R4 ;  /* 0x0000000400007312 */ /* 0x004e240000301000 */
[----:B0-----:R-:W-:-:S04]  /*10d0*/  F2FP.PACK_AB R0, RZ, R0 ;  /* 0x00000000ff00723e */ /* 0x001fc800000000ff */
[----:B------:R-:W-:Y:S01]  /*10e0*/  PRMT R23, R0, 0x7610, R23 ;  /* 0x0000761000177816 */ /* 0x000fe20000000017 */
[----:B------:R-:W-:Y:S05]  /*10f0*/  BRA `(.L_x_9293) ;  /* 0x0000004000007947 */ /* 0x000fea0003800000 */
.L_x_9316:
[----:B------:R-:W2:Y:S02]  /*1100*/  LDG.E R4, [R4.64] ;  /* 0x0000002404047981 */ /* 0x000ea4000c1e1900 */
[----:B--2---:R-:W0:Y:S02]  /*1110*/  I2F.U32 R0, R4 ;  /* 0x0000000400007306 */ /* 0x004e240000201000 */
[----:B0-----:R-:W-:-:S04]  /*1120*/  F2FP.PACK_AB R0, RZ, R0 ;  /* 0x00000000ff00723e */ /* 0x001fc800000000ff */
[----:B------:R-:W-:Y:S02]  /*1130*/  PRMT R23, R0, 0x7610, R23 ;  /* 0x0000761000177816 */ /* 0x000fe40000000017 */
.L_x_9293:
        /* <DEDUP_REMOVED lines=19> */
.L_x_9323:
[----:B------:R-:W2:Y:S02]  /*1270*/  LDG.E.U8 R4, [R4.64] ;  /* 0x0000002404047981 */ /* 0x000ea4000c1e1100 */
[----:B--2---:R-:W0:Y:S02]  /*1280*/  I2F.U16 R0, R4 ;  /* 0x0000000400007306 */ /* 0x004e240000101000 */
[----:B0-----:R-:W-:-:S04]  /*1290*/  F2FP.PACK_AB R0, RZ, R0 ;  /* 0x00000000ff00723e */ /* 0x001fc800000000ff */
[----:B------:R-:W-:Y:S01]  /*12a0*/  PRMT R26, R0, 0x7610, R26 ;  /* 0x00007610001a7816 */ /* 0x000fe2000000001a */
[----:B------:R-:W-:Y:S05]  /*12b0*/  BRA `(.L_x_9325) ;  /* 0x00000ed000007947 */ /* 0x000fea0003800000 */
.L_x_9322:
        /* <DEDUP_REMOVED lines=11> */
.L_x_9327:
[----:B------:R-:W2:Y:S02]  /*1370*/  LDG.E R4, [R4.64] ;  /* 0x0000002404047981 */ /* 0x000ea4000c1e1900 */
[----:B--2---:R-:W0:Y:S02]  /*1380*/  I2F R0, R4 ;  /* 0x0000000400007306 */ /* 0x004e240000201400 */
[----:B0-----:R-:W-:-:S04]  /*1390*/  F2FP.PACK_AB R0, RZ, R0 ;  /* 0x00000000ff00723e */ /* 0x001fc800000000ff */
[----:B------:R-:W-:Y:S01]  /*13a0*/  PRMT R26, R0, 0x7610, R26 ;  /* 0x00007610001a7816 */ /* 0x000fe2000000001a */
[----:B------:R-:W-:Y:S05]  /*13b0*/  BRA `(.L_x_9325) ;  /* 0x00000dd000007947 */ /* 0x000fea0003800000 */
.L_x_9326:
[----:B------:R-:W2:Y:S02]  /*13c0*/  LDG.E.U16 R4, [R4.64] ;  /* 0x0000002404047981 */ /* 0x000ea4000c1e1500 */
[----:B--2---:R-:W0:Y:S02]  /*13d0*/  I2F.S16 R0, R4 ;  /* 0x0000000400007306 */ /* 0x004e240000101400 */
[----:B0-----:R-:W-:-:S04]  /*13e0*/  F2FP.PACK_AB R0, RZ, R0 ;  /* 0x00000000ff00723e */ /* 0x001fc800000000ff */
[----:B------:R-:W-:Y:S01]  /*13f0*/  PRMT R26, R0, 0x7610, R26 ;  /* 0x00007610001a7816 */ /* 0x000fe2000000001a */
[----:B------:R-:W-:Y:S05]  /*1400*/  BRA `(.L_x_9325) ;  /* 0x00000d8000007947 */ /* 0x000fea0003800000 */
.L_x_9321:
        /* <DEDUP_REMOVED lines=9> */
.L_x_9329:
[----:B------:R0:W5:Y:S01]  /*14a0*/  LDG.E.U16 R26, [R4.64] ;  /* 0x00000024041a7981 */ /* 0x000162000c1e1500 */
[----:B------:R-:W-:Y:S05]  /*14b0*/  BRA `(.L_x_9325) ;  /* 0x00000cd000007947 */ /* 0x000fea0003800000 */
.L_x_9328:
        /* <DEDUP_REMOVED lines=9> */
.L_x_9331:
[----:B------:R0:W5:Y:S01]  /*1550*/  LDG.E.U16 R26, [R4.64] ;  /* 0x00000024041a7981 */ /* 0x000162000c1e1500 */
[----:B------:R-:W-:Y:S05]  /*1560*/  BRA `(.L_x_9325) ;  /* 0x00000c2000007947 */ /* 0x000fea0003800000 */
.L_x_9330:
[----:B------:R-:W2:Y:S02]  /*1570*/  LDG.E.64 R4, [R4.64] ;  /* 0x0000002404047981 */ /* 0x000ea4000c1e1b00 */
[----:B--2---:R-:W0:Y:S01]  /*1580*/  F2F.F32.F64 R0, R4 ;  /* 0x0000000400007310 */ /* 0x004e220000301000 */
[----:B------:R-:W0:-:S14]  /*1590*/  DSETP.GEU.AND P0, PT, |R4|, c[0x2][0x0], PT ;  /* 0x008000000400762a */ /* 0x000e1c0003f0e200 */
[----:B0-----:R-:W-:-:S05]  /*15a0*/  @!P0 FMUL R0, R0, 1.175494350822287508e-38 ;  /* 0x0080000000008820 */ /* 0x001fca0000400000 */
[----:B------:R-:W-:-:S04]  /*15b0*/  F2FP.PACK_AB R0, RZ, R0 ;  /* 0x00000000ff00723e */ /* 0x000fc800000000ff */
[----:B------:R-:W-:Y:S01]  /*15c0*/  PRMT R26, R0, 0x7610, R26 ;  /* 0x00007610001a7816 */ /* 0x000fe2000000001a */
[----:B------:R-:W-:Y:S05]  /*15d0*/  BRA `(.L_x_9325) ;  /* 0x00000bb000007947 */ /* 0x000fea0003800000 */
.L_x_9320:
        /* <DEDUP_REMOVED lines=14> */
.L_x_9334:
[----:B------:R-:W2:Y:S02]  /*16c0*/  LDG.E.64 R4, [R4.64] ;  /* 0x0000002404047981 */ /* 0x000ea4000c1e1b00 */
[----:B--2---:R-:W0:Y:S01]  /*16d0*/  F2F.F32.F64 R0, R4 ;  /* 0x0000000400007310 */ /* 0x004e220000301000 */
[----:B------:R-:W0:-:S14]  /*16e0*/  DSETP.GEU.AND P0, PT, |R4|, c[0x2][0x0], PT ;  /* 0x008000000400762a */ /* 0x000e1c0003f0e200 */
[----:B0-----:R-:W-:-:S05]  /*16f0*/  @!P0 FMUL R0, R0, 1.175494350822287508e-38 ;  /* 0x0080000000008820 */ /* 0x001fca0000400000 */
[----:B------:R-:W-:-:S04]  /*1700*/  F2FP.PACK_AB R0, RZ, R0 ;  /* 0x00000000ff00723e */ /* 0x000fc800000000ff */
[----:B------:R-:W-:Y:S01]  /*1710*/  PRMT R26, R0, 0x7610, R26 ;  /* 0x00007610001a7816 */ /* 0x000fe2000000001a */
[----:B------:R-:W-:Y:S05]  /*1720*/  BRA `(.L_x_9325) ;  /* 0x00000a6000007947 */ /* 0x000fea0003800000 */
.L_x_9333:
        /* <DEDUP_REMOVED lines=28> */
.L_x_9336:
        /* <DEDUP_REMOVED lines=15> */
.L_x_9335:
[----:B------:R-:W2:Y:S02]  /*19e0*/  LDG.E.U16 R0, [R4.64] ;  /* 0x0000002404007981 */ /* 0x000ea4000c1e1500 */
[----:B--2---:R-:W-:-:S04]  /*19f0*/  PRMT R0, RZ, 0x5410, R0 ;  /* 0x00005410ff007816 */ /* 0x004fc80000000000 */
[----:B------:R-:W-:-:S04]  /*1a00*/  F2FP.PACK_AB R0, RZ, R0 ;  /* 0x00000000ff00723e */ /* 0x000fc800000000ff */
[----:B------:R-:W-:Y:S01]  /*1a10*/  PRMT R26, R0, 0x7610, R26 ;  /* 0x00007610001a7816 */ /* 0x000fe2000000001a */
[----:B------:R-:W-:Y:S05]  /*1a20*/  BRA `(.L_x_9325) ;  /* 0x0000076000007947 */ /* 0x000fea0003800000 */
.L_x_9332:
        /* <DEDUP_REMOVED lines=12> */
.L_x_9339:
        /* <DEDUP_REMOVED lines=21> */
.L_x_9343:
[----:B------:R-:W-:Y:S05]  /*1c40*/  BSYNC B1 ;  /* 0x0000000000017941 */ /* 0x000fea0003800000 */
.L_x_9342:
[----:B------:R-:W-:Y:S01]  /*1c50*/  LEA R5, R0, 0x3b800000, 0x17 ;  /* 0x3b80000000057811 */ /* 0x000fe200078eb8ff */
[----:B------:R-:W-:-:S05]  /*1c60*/  IMAD.SHL.U32 R0, R3, 0x100000, RZ ;  /* 0x0010000003007824 */ /* 0x000fca00078e00ff */
[----:B------:R-:W-:Y:S02]  /*1c70*/  LOP3.LUT R0, R5, R0, R6, 0xfe, !PT ;  /* 0x0000000005007212 */ /* 0x000fe400078efe06 */
.L_x_9341:
[----:B------:R-:W-:Y:S05]  /*1c80*/  BSYNC B0 ;  /* 0x0000000000007941 */ /* 0x000fea0003800000 */
.L_x_9340:
[----:B------:R-:W-:-:S04]  /*1c90*/  F2FP.PACK_AB R0, RZ, R0 ;  /* 0x00000000ff00723e */ /* 0x000fc800000000ff */
[----:B------:R-:W-:Y:S01]  /*1ca0*/  PRMT R26, R0, 0x7610, R26 ;  /* 0x00007610001a7816 */ /* 0x000fe2000000001a */
[----:B------:R-:W-:Y:S05]  /*1cb0*/  BRA `(.L_x_9325) ;  /* 0x000004d000007947 */ /* 0x000fea0003800000 */
.L_x_9338:
        /* <DEDUP_REMOVED lines=21> */
.L_x_9347:
[----:B------:R-:W-:Y:S05]  /*1e10*/  BSYNC B1 ;  /* 0x0000000000017941 */ /* 0x000fea0003800000 */
.L_x_9346:
[----:B------:R-:W-:Y:S01]  /*1e20*/  LEA R5, R0, 0x37800000, 0x17 ;  /* 0x3780000000057811 */ /* 0x000fe200078eb8ff */
[----:B------:R-:W-:-:S05]  /*1e30*/  IMAD.SHL.U32 R0, R3, 0x200000, RZ ;  /* 0x0020000003007824 */ /* 0x000fca00078e00ff */
[----:B------:R-:W-:Y:S02]  /*1e40*/  LOP3.LUT R0, R5, R0, R6, 0xfe, !PT ;  /* 0x0000000005007212 */ /* 0x000fe400078efe06 */
.L_x_9345:
[----:B------:R-:W-:Y:S05]  /*1e50*/  BSYNC B0 ;  /* 0x0000000000007941 */ /* 0x000fea0003800000 */
.L_x_9344:
[----:B------:R-:W-:-:S04]  /*1e60*/  F2FP.PACK_AB R0, RZ, R0 ;  /* 0x00000000ff00723e */ /* 0x000fc800000000ff */
[----:B------:R-:W-:Y:S01]  /*1e70*/  PRMT R26, R0, 0x7610, R26 ;  /* 0x00007610001a7816 */ /* 0x000fe2000000001a */
[----:B------:R-:W-:Y:S05]  /*1e80*/  BRA `(.L_x_9325) ;  /* 0x0000030000007947 */ /* 0x000fea0003800000 */
.L_x_9337:
        /* <DEDUP_REMOVED lines=14> */
.L_x_9351:
[----:B------:R-:W-:Y:S05]  /*1f70*/  BSYNC B0 ;  /* 0x0000000000007941 */ /* 0x000fea0003800000 */
.L_x_9350:
[----:B------:R-:W-:-:S04]  /*1f80*/  F2FP.PACK_AB R0, RZ, R0 ;  /* 0x00000000ff00723e */ /* 0x000fc800000000ff */
[----:B------:R-:W-:Y:S01]  /*1f90*/  PRMT R26, R0, 0x7610, R26 ;  /* 0x00007610001a7816 */ /* 0x000fe2000000001a */
[----:B------:R-:W-:Y:S05]  /*1fa0*/  BRA `(.L_x_9325) ;  /* 0x000001e000007947 */ /* 0x000fea0003800000 */
.L_x_9324:
        /* <DEDUP_REMOVED lines=21> */
.L_x_9349:
[----:B------:R-:W2:Y:S02]  /*2100*/  LDG.E.64 R4, [R4.64] ;  /* 0x0000002404047981 */ /* 0x000ea4000c1e1b00 */
[----:B--2---:R-:W0:Y:S02]  /*2110*/  I2F.U64 R0, R4 ;  /* 0x0000000400007312 */ /* 0x004e240000301000 */
[----:B0-----:R-:W-:-:S04]  /*2120*/  F2FP.PACK_AB R0, RZ, R0 ;  /* 0x00000000ff00723e */ /* 0x001fc800000000ff */
[----:B------:R-:W-:Y:S01]  /*2130*/  PRMT R26, R0, 0x7610, R26 ;  /* 0x00007610001a7816 */ /* 0x000fe2000000001a */
[----:B------:R-:W-:Y:S05]  /*2140*/  BRA `(.L_x_9325) ;  /* 0x0000004000007947 */ /* 0x000fea0003800000 */
.L_x_9348:
[----:B------:R-:W2:Y:S02]  /*2150*/  LDG.E R4, [R4.64] ;  /* 0x0000002404047981 */ /* 0x000ea4000c1e1900 */
[----:B--2---:R-:W0:Y:S02]  /*2160*/  I2F.U32 R0, R4 ;  /* 0x0000000400007306 */ /* 0x004e240000201000 */
[----:B0-----:R-:W-:-:S04]  /*2170*/  F2FP.PACK_AB R0, RZ, R0 ;  /* 0x00000000ff00723e */ /* 0x001fc800000000ff */
[----:B------:R-:W-:Y:S02]  /*2180*/  PRMT R26, R0, 0x7610, R26 ;  /* 0x00007610001a7816 */ /* 0x000fe4000000001a */
.L_x_9325:
[----:B------:R-:W-:-:S05]  /*2190*/  IADD3 R29, R29, 0x80, RZ ;  /* 0x000000801d1d7810 */ /* 0x000fca0007ffe0ff */
.L_x_9287:
[----:B-1-3--:R-:W-:Y:S05]  /*21a0*/  BSYNC B6 ;  /* 0x0000000000067941 */ /* 0x00afea0003800000 */
.L_x_9286:
        /* <DEDUP_REMOVED lines=24> */
.L_x_9357:
[----:B------:R-:W2:Y:S02]  /*2330*/  LDG.E.U8 R4, [R4.64] ;  /* 0x0000002404047981 */ /* 0x000ea4000c1e1100 */
[----:B--2---:R-:W0:Y:S02]  /*2340*/  I2F.U16 R0, R4 ;  /* 0x0000000400007306 */ /* 0x004e240000101000 */
[----:B0-----:R-:W-:-:S04]  /*2350*/  F2FP.PACK_AB R0, RZ, R0 ;  /* 0x00000000ff00723e */ /* 0x001fc800000000ff */
[----:B------:R-:W-:Y:S01]  /*2360*/  PRMT R24, R0, 0x7610, R24 ;  /* 0x0000761000187816 */ /* 0x000fe20000000018 */
[----:B------:R-:W-:Y:S05]  /*2370*/  BRA `(.L_x_9359) ;  /* 0x00000ee000007947 */ /* 0x000fea0003800000 */
.L_x_9356:
        /* <DEDUP_REMOVED lines=11> */
.L_x_9361:
[----:B------:R-:W2:Y:S02]  /*2430*/  LDG.E R4, [R4.64] ;  /* 0x0000002404047981 */ /* 0x000ea4000c1e1900 */
[----:B--2---:R-:W0:Y:S02]  /*2440*/  I2F R0, R4 ;  /* 0x0000000400007306 */ /* 0x004e240000201400 */
[----:B0-----:R-:W-:-:S04]  /*2450*/  F2FP.PACK_AB R0, RZ, R0 ;  /* 0x00000000ff00723e */ /* 0x001fc800000000ff */
[----:B------:R-:W-:Y:S01]  /*2460*/  PRMT R24, R0, 0x7610, R24 ;  /* 0x0000761000187816 */ /* 0x000fe20000000018 */
[----:B------:R-:W-:Y:S05]  /*2470*/  BRA `(.L_x_9359) ;  /* 0x00000de000007947 */ /* 0x000fea0003800000 */
.L_x_9360:
[----:B------:R-:W2:Y:S02]  /*2480*/  LDG.E.U16 R4, [R4.64] ;  /* 0x0000002404047981 */ /* 0x000ea4000c1e1500 */
[----:B--2---:R-:W0:Y:S02]  /*2490*/  I2F.S16 R0, R4 ;  /* 0x0000000400007306 */ /* 0x004e240000101400 */
[----:B0-----:R-:W-:-:S04]  /*24a0*/  F2FP.PACK_AB R0, RZ, R0 ;  /* 0x00000000ff00723e */ /* 0x001fc800000000ff */
[----:B------:R-:W-:Y:S01]  /*24b0*/  PRMT R24, R0, 0x7610, R24 ;  /* 0x0000761000187816 */ /* 0x000fe20000000018 */
[----:B------:R-:W-:Y:S05]  /*24c0*/  BRA `(.L_x_9359) ;  /* 0x00000d9000007947 */ /* 0x000fea0003800000 */
.L_x_9355:
        /* <DEDUP_REMOVED lines=9> */
.L_x_9363:
[----:B------:R0:W5:Y:S01]  /*2560*/  LDG.E.U16 R24, [R4.64] ;  /* 0x0000002404187981 */ /* 0x000162000c1e1500 */
[----:B------:R-:W-:Y:S05]  /*2570*/  BRA `(.L_x_9359) ;  /* 0x00000ce000007947 */ /* 0x000fea0003800000 */
.L_x_9362:
        /* <DEDUP_REMOVED lines=9> */
.L_x_9365:
[----:B------:R0:W5:Y:S01]  /*2610*/  LDG.E.U16 R24, [R4.64] ;  /* 0x0000002404187981 */ /* 0x000162000c1e1500 */
[----:B------:R-:W-:Y:S05]  /*2620*/  BRA `(.L_x_9359) ;  /* 0x00000c3000007947 */ /* 0x000fea0003800000 */
.L_x_9364:
[----:B------:R-:W2:Y:S02]  /*2630*/  LDG.E.64 R4, [R4.64] ;  /* 0x0000002404047981 */ /* 0x000ea4000c1e1b00 */
[----:B--2---:R-:W0:Y:S01]  /*2640*/  F2F.F32.F64 R0, R4 ;  /* 0x0000000400007310 */ /* 0x004e220000301000 */
[----:B------:R-:W0:-:S14]  /*2650*/  DSETP.GEU.AND P0, PT, |R4|, c[0x2][0x0], PT ;  /* 0x008000000400762a */ /* 0x000e1c0003f0e200 */
[----:B0-----:R-:W-:-:S05]  /*2660*/  @!P0 FMUL R0, R0, 1.175494350822287508e-38 ;  /* 0x0080000000008820 */ /* 0x001fca0000400000 */
[----:B------:R-:W-:-:S04]  /*2670*/  F2FP.PACK_AB R0, RZ, R0 ;  /* 0x00000000ff00723e */ /* 0x000fc800000000ff */
[----:B------:R-:W-:Y:S01]  /*2680*/  PRMT R24, R0, 0x7610, R24 ;  /* 0x0000761000187816 */ /* 0x000fe20000000018 */
[----:B------:R-:W-:Y:S05]  /*2690*/  BRA `(.L_x_9359) ;  /* 0x00000bc000007947 */ /* 0x000fea0003800000 */
.L_x_9354:
        /* <DEDUP_REMOVED lines=14> */
.L_x_9368:
[----:B------:R-:W2:Y:S02]  /*2780*/  LDG.E.64 R4, [R4.64] ;  /* 0x0000002404047981 */ /* 0x000ea4000c1e1b00 */
[----:B--2---:R-:W0:Y:S01]  /*2790*/  F2F.F32.F64 R0, R4 ;  /* 0x0000000400007310 */ /* 0x004e220000301000 */
[----:B------:R-:W0:-:S14]  /*27a0*/  DSETP.GEU.AND P0, PT, |R4|, c[0x2][0x0], PT ;  /* 0x008000000400762a */ /* 0x000e1c0003f0e200 */
[----:B0-----:R-:W-:-:S05]  /*27b0*/  @!P0 FMUL R0, R0, 1.175494350822287508e-38 ;  /* 0x0080000000008820 */ /* 0x001fca0000400000 */
[----:B------:R-:W-:-:S04]  /*27c0*/  F2FP.PACK_AB R0, RZ, R0 ;  /* 0x00000000ff00723e */ /* 0x000fc800000000ff */
[----:B------:R-:W-:Y:S01]  /*27d0*/  PRMT R24, R0, 0x7610, R24 ;  /* 0x0000761000187816 */ /* 0x000fe20000000018 */
[----:B------:R-:W-:Y:S05]  /*27e0*/  BRA `(.L_x_9359) ;  /* 0x00000a7000007947 */ /* 0x000fea0003800000 */
.L_x_9367:
        /* <DEDUP_REMOVED lines=28> */
.L_x_9370:
        /* <DEDUP_REMOVED lines=16> */
.L_x_9369:
[----:B------:R-:W2:Y:S02]  /*2ab0*/  LDG.E.U16 R0, [R4.64] ;  /* 0x0000002404007981 */ /* 0x000ea4000c1e1500 */
[----:B--2---:R-:W-:-:S04]  /*2ac0*/  PRMT R0, RZ, 0x5410, R0 ;  /* 0x00005410ff007816 */ /* 0x004fc80000000000 */
[----:B------:R-:W-:-:S04]  /*2ad0*/  F2FP.PACK_AB R0, RZ, R0 ;  /* 0x00000000ff00723e */ /* 0x000fc800000000ff */
[----:B------:R-:W-:Y:S01]  /*2ae0*/  PRMT R24, R0, 0x7610, R24 ;  /* 0x0000761000187816 */ /* 0x000fe20000000018 */
[----:B------:R-:W-:Y:S05]  /*2af0*/  BRA `(.L_x_9359) ;  /* 0x0000076000007947 */ /* 0x000fea0003800000 */
.L_x_9366:
        /* <DEDUP_REMOVED lines=12> */
.L_x_9373:
        /* <DEDUP_REMOVED lines=21> */
.L_x_9377:
[----:B------:R-:W-:Y:S05]  /*2d10*/  BSYNC B1 ;  /* 0x0000000000017941 */ /* 0x000fea0003800000 */
.L_x_9376:
[----:B------:R-:W-:Y:S01]  /*2d20*/  LEA R5, R0, 0x3b800000, 0x17 ;  /* 0x3b80000000057811 */ /* 0x000fe200078eb8ff */
[----:B------:R-:W-:-:S05]  /*2d30*/  IMAD.SHL.U32 R0, R3, 0x100000, RZ ;  /* 0x0010000003007824 */ /* 0x000fca00078e00ff */
[----:B------:R-:W-:Y:S02]  /*2d40*/  LOP3.LUT R0, R5, R0, R6, 0xfe, !PT ;  /* 0x0000000005007212 */ /* 0x000fe400078efe06 */
.L_x_9375:
[----:B------:R-:W-:Y:S05]  /*2d50*/  BSYNC B0 ;  /* 0x0000000000007941 */ /* 0x000fea0003800000 */
.L_x_9374:
[----:B------:R-:W-:-:S04]  /*2d60*/  F2FP.PACK_AB R0, RZ, R0 ;  /* 0x00000000ff00723e */ /* 0x000fc800000000ff */
[----:B------:R-:W-:Y:S01]  /*2d70*/  PRMT R24, R0, 0x7610, R24 ;  /* 0x0000761000187816 */ /* 0x000fe20000000018 */
[----:B------:R-:W-:Y:S05]  /*2d80*/  BRA `(.L_x_9359) ;  /* 0x000004d000007947 */ /* 0x000fea0003800000 */
.L_x_9372:
        /* <DEDUP_REMOVED lines=21> */
.L_x_9381:
[----:B------:R-:W-:Y:S05]  /*2ee0*/  BSYNC B1 ;  /* 0x0000000000017941 */ /* 0x000fea0003800000 */
.L_x_9380:
[----:B------:R-:W-:Y:S01]  /*2ef0*/  LEA R5, R0, 0x37800000, 0x17 ;  /* 0x3780000000057811 */ /* 0x000fe200078eb8ff */
[----:B------:R-:W-:-:S05]  /*2f00*/  IMAD.SHL.U32 R0, R3, 0x200000, RZ ;  /* 0x0020000003007824 */ /* 0x000fca00078e00ff */
[----:B------:R-:W-:Y:S02]  /*2f10*/  LOP3.LUT R0, R5, R0, R6, 0xfe, !PT ;  /* 0x0000000005007212 */ /* 0x000fe400078efe06 */
.L_x_9379:
[----:B------:R-:W-:Y:S05]  /*2f20*/  BSYNC B0 ;  /* 0x0000000000007941 */ /* 0x000fea0003800000 */
.L_x_9378:
[----:B------:R-:W-:-:S04]  /*2f30*/  F2FP.PACK_AB R0, RZ, R0 ;  /* 0x00000000ff00723e */ /* 0x000fc800000000ff */
[----:B------:R-:W-:Y:S01]  /*2f40*/  PRMT R24, R0, 0x7610, R24 ;  /* 0x0000761000187816 */ /* 0x000fe20000000018 */
[----:B------:R-:W-:Y:S05]  /*2f50*/  BRA `(.L_x_9359) ;  /* 0x0000030000007947 */ /* 0x000fea0003800000 */
.L_x_9371:
        /* <DEDUP_REMOVED lines=14> */
.L_x_9385:
[----:B------:R-:W-:Y:S05]  /*3040*/  BSYNC B0 ;  /* 0x0000000000007941 */ /* 0x000fea0003800000 */
.L_x_9384:
[----:B------:R-:W-:-:S04]  /*3050*/  F2FP.PACK_AB R0, RZ, R0 ;  /* 0x00000000ff00723e */ /* 0x000fc800000000ff */
[----:B------:R-:W-:Y:S01]  /*3060*/  PRMT R24, R0, 0x7610, R24 ;  /* 0x0000761000187816 */ /* 0x000fe20000000018 */
[----:B------:R-:W-:Y:S05]  /*3070*/  BRA `(.L_x_9359) ;  /* 0x000001e000007947 */ /* 0x000fea0003800000 */
.L_x_9358:
        /* <DEDUP_REMOVED lines=21> */
.L_x_9383:
[----:B------:R-:W2:Y:S02]  /*31d0*/  LDG.E.64 R4, [R4.64] ;  /* 0x0000002404047981 */ /* 0x000ea4000c1e1b00 */
[----:B--2---:R-:W0:Y:S02]  /*31e0*/  I2F.U64 R0, R4 ;  /* 0x0000000400007312 */ /* 0x004e240000301000 */
[----:B0-----:R-:W-:-:S04]  /*31f0*/  F2FP.PACK_AB R0, RZ, R0 ;  /* 0x00000000ff00723e */ /* 0x001fc800000000ff */
[----:B------:R-:W-:Y:S01]  /*3200*/  PRMT R24, R0, 0x7610, R24 ;  /* 0x0000761000187816 */ /* 0x000fe20000000018 */
[----:B------:R-:W-:Y:S05]  /*3210*/  BRA `(.L_x_9359) ;  /* 0x0000004000007947 */ /* 0x000fea0003800000 */
.L_x_9382:
[----:B------:R-:W2:Y:S02]  /*3220*/  LDG.E R4, [R4.64] ;  /* 0x0000002404047981 */ /* 0x000ea4000c1e1900 */
[----:B--2---:R-:W0:Y:S02]  /*3230*/  I2F.U32 R0, R4 ;  /* 0x0000000400007306 */ /* 0x004e240000201000 */
[----:B0-----:R-:W-:-:S04]  /*3240*/  F2FP.PACK_AB R0, RZ, R0 ;  /* 0x00000000ff00723e */ /* 0x001fc800000000ff */
[----:B------:R-:W-:Y:S02]  /*3250*/  PRMT R24, R0, 0x7610, R24 ;  /* 0x0000761000187816 */ /* 0x000fe40000000018 */
.L_x_9359:
        /* <DEDUP_REMOVED lines=19> */
.L_x_9389:
[----:B------:R-:W2:Y:S02]  /*3390*/  LDG.E.U8 R4, [R4.64] ;  /* 0x0000002404047981 */ /* 0x000ea4000c1e1100 */
[----:B--2---:R-:W0:Y:S02]  /*33a0*/  I2F.U16 R0, R4 ;  /* 0x0000000400007306 */ /* 0x004e240000101000 */
[----:B0-----:R-:W-:-:S04]  /*33b0*/  F2FP.PACK_AB R0, RZ, R0 ;  /* 0x00000000ff00723e */ /* 0x001fc800000000ff */
[----:B------:R-:W-:Y:S01]  /*33c0*/  PRMT R25, R0, 0x7610, R25 ;  /* 0x0000761000197816 */ /* 0x000fe20000000019 */
[----:B------:R-:W-:Y:S05]  /*33d0*/  BRA `(.L_x_9391) ;  /* 0x00000ed000007947 */ /* 0x000fea0003800000 */
.L_x_9388:
        /* <DEDUP_REMOVED lines=11> */
.L_x_9393:
[----:B------:R-:W2:Y:S02]  /*3490*/  LDG.E R4, [R4.64] ;  /* 0x0000002404047981 */ /* 0x000ea4000c1e1900 */
[----:B--2---:R-:W0:Y:S02]  /*34a0*/  I2F R0, R4 ;  /* 0x0000000400007306 */ /* 0x004e240000201400 */
[----:B0-----:R-:W-:-:S04]  /*34b0*/  F2FP.PACK_AB R0, RZ, R0 ;  /* 0x00000000ff00723e */ /* 0x001fc800000000ff */
[----:B------:R-:W-:Y:S01]  /*34c0*/  PRMT R25, R0, 0x7610, R25 ;  /* 0x0000761000197816 */ /* 0x000fe20000000019 */
[----:B------:R-:W-:Y:S05]  /*34d0*/  BRA `(.L_x_9391) ;  /* 0x00000dd000007947 */ /* 0x000fea0003800000 */
.L_x_9392:
[----:B------:R-:W2:Y:S02]  /*34e0*/  LDG.E.U16 R4, [R4.64] ;  /* 0x0000002404047981 */ /* 0x000ea4000c1e1500 */
[----:B--2---:R-:W0:Y:S02]  /*34f0*/  I2F.S16 R0, R4 ;  /* 0x0000000400007306 */ /* 0x004e240000101400 */
[----:B0-----:R-:W-:-:S04]  /*3500*/  F2FP.PACK_AB R0, RZ, R0 ;  /* 0x00000000ff00723e */ /* 0x001fc800000000ff */
[----:B------:R-:W-:Y:S01]  /*3510*/  PRMT R25, R0, 0x7610, R25 ;  /* 0x0000761000197816 */ /* 0x000fe20000000019 */
[----:B------:R-:W-:Y:S05]  /*3520*/  BRA `(.L_x_9391) ;  /* 0x00000d8000007947 */ /* 0x000fea0003800000 */
.L_x_9387:
        /* <DEDUP_REMOVED lines=9> */
.L_x_9395:
[----:B------:R0:W5:Y:S01]  /*35c0*/  LDG.E.U16 R25, [R4.64] ;  /* 0x0000002404197981 */ /* 0x000162000c1e1500 */
[----:B------:R-:W-:Y:S05]  /*35d0*/  BRA `(.L_x_9391) ;  /* 0x00000cd000007947 */ /* 0x000fea0003800000 */
.L_x_9394:
        /* <DEDUP_REMOVED lines=9> */
.L_x_9397:
[----:B------:R0:W5:Y:S01]  /*3670*/  LDG.E.U16 R25, [R4.64] ;  /* 0x0000002404197981 */ /* 0x000162000c1e1500 */
[----:B------:R-:W-:Y:S05]  /*3680*/  BRA `(.L_x_9391) ;  /* 0x00000c2000007947 */ /* 0x000fea0003800000 */
.L_x_9396:
[----:B------:R-:W2:Y:S02]  /*3690*/  LDG.E.64 R4, [R4.64] ;  /* 0x0000002404047981 */ /* 0x000ea4000c1e1b00 */
[----:B--2---:R-:W0:Y:S01]  /*36a0*/  F2F.F32.F64 R0, R4 ;  /* 0x0000000400007310 */ /* 0x004e220000301000 */
[----:B------:R-:W0:-:S14]  /*36b0*/  DSETP.GEU.AND P0, PT, |R4|, c[0x2][0x0], PT ;  /* 0x008000000400762a */ /* 0x000e1c0003f0e200 */
[----:B0-----:R-:W-:-:S05]  /*36c0*/  @!P0 FMUL R0, R0, 1.175494350822287508e-38 ;  /* 0x0080000000008820 */ /* 0x001fca0000400000 */
[----:B------:R-:W-:-:S04]  /*36d0*/  F2FP.PACK_AB R0, RZ, R0 ;  /* 0x00000000ff00723e */ /* 0x000fc800000000ff */
[----:B------:R-:W-:Y:S01]  /*36e0*/  PRMT R25, R0, 0x7610, R25 ;  /* 0x0000761000197816 */ /* 0x000fe20000000019 */
[----:B------:R-:W-:Y:S05]  /*36f0*/  BRA `(.L_x_9391) ;  /* 0x00000bb000007947 */ /* 0x000fea0003800000 */
.L_x_9386:
        /* <DEDUP_REMOVED lines=14> */
.L_x_9400:
[----:B------:R-:W2:Y:S02]  /*37e0*/  LDG.E.64 R4, [R4.64] ;  /* 0x0000002404047981 */ /* 0x000ea4000c1e1b00 */
[----:B--2---:R-:W0:Y:S01]  /*37f0*/  F2F.F32.F64 R0, R4 ;  /* 0x0000000400007310 */ /* 0x004e220000301000 */
[----:B------:R-:W0:-:S14]  /*3800*/  DSETP.GEU.AND P0, PT, |R4|, c[0x2][0x0], PT ;  /* 0x008000000400762a */ /* 0x000e1c0003f0e200 */
[----:B0-----:R-:W-:-:S05]  /*3810*/  @!P0 FMUL R0, R0, 1.175494350822287508e-38 ;  /* 0x0080000000008820 */ /* 0x001fca0000400000 */
[----:B------:R-:W-:-:S04]  /*3820*/  F2FP.PACK_AB R0, RZ, R0 ;  /* 0x00000000ff00723e */ /* 0x000fc800000000ff */
[----:B------:R-:W-:Y:S01]  /*3830*/  PRMT R25, R0, 0x7610, R25 ;  /* 0x0000761000197816 */ /* 0x000fe20000000019 */
[----:B------:R-:W-:Y:S05]  /*3840*/  BRA `(.L_x_9391) ;  /* 0x00000a6000007947 */ /* 0x000fea0003800000 */
.L_x_9399:
        /* <DEDUP_REMOVED lines=28> */
.L_x_9402:
        /* <DEDUP_REMOVED lines=15> */
.L_x_9401:
[----:B------:R-:W2:Y:S02]  /*3b00*/  LDG.E.U16 R0, [R4.64] ;  /* 0x0000002404007981 */ /* 0x000ea4000c1e1500 */
[----:B--2---:R-:W-:-:S04]  /*3b10*/  PRMT R0, RZ, 0x5410, R0 ;  /* 0x00005410ff007816 */ /* 0x004fc80000000000 */
[----:B------:R-:W-:-:S04]  /*3b20*/  F2FP.PACK_AB R0, RZ, R0 ;  /* 0x00000000ff00723e */ /* 0x000fc800000000ff */
[----:B------:R-:W-:Y:S01]  /*3b30*/  PRMT R25, R0, 0x7610, R25 ;  /* 0x0000761000197816 */ /* 0x000fe20000000019 */
[----:B------:R-:W-:Y:S05]  /*3b40*/  BRA `(.L_x_9391) ;  /* 0x0000076000007947 */ /* 0x000fea0003800000 */
.L_x_9398:
        /* <DEDUP_REMOVED lines=12> */
.L_x_9405:
        /* <DEDUP_REMOVED lines=21> */
.L_x_9409:
[----:B------:R-:W-:Y:S05]  /*3d60*/  BSYNC B1 ;  /* 0x0000000000017941 */ /* 0x000fea0003800000 */
.L_x_9408:
[----:B------:R-:W-:Y:S01]  /*3d70*/  LEA R5, R0, 0x3b800000, 0x17 ;  /* 0x3b80000000057811 */ /* 0x000fe200078eb8ff */
[----:B------:R-:W-:-:S05]  /*3d80*/  IMAD.SHL.U32 R0, R3, 0x100000, RZ ;  /* 0x0010000003007824 */ /* 0x000fca00078e00ff */
[----:B------:R-:W-:Y:S02]  /*3d90*/  LOP3.LUT R0, R5, R0, R6, 0xfe, !PT ;  /* 0x0000000005007212 */ /* 0x000fe400078efe06 */
.L_x_9407:
[----:B------:R-:W-:Y:S05]  /*3da0*/  BSYNC B0 ;  /* 0x0000000000007941 */ /* 0x000fea0003800000 */
.L_x_9406:
[----:B------:R-:W-:-:S04]  /*3db0*/  F2FP.PACK_AB R0, RZ, R0 ;  /* 0x00000000ff00723e */ /* 0x000fc800000000ff */
[----:B------:R-:W-:Y:S01]  /*3dc0*/  PRMT R25, R0, 0x7610, R25 ;  /* 0x0000761000197816 */ /* 0x000fe20000000019 */
[----:B------:R-:W-:Y:S05]  /*3dd0*/  BRA `(.L_x_9391) ;  /* 0x000004d000007947 */ /* 0x000fea0003800000 */
.L_x_9404:
        /* <DEDUP_REMOVED lines=21> */
.L_x_9413:
[----:B------:R-:W-:Y:S05]  /*3f30*/  BSYNC B1 ;  /* 0x0000000000017941 */ /* 0x000fea0003800000 */
.L_x_9412:
[----:B------:R-:W-:Y:S01]  /*3f40*/  LEA R5, R0, 0x37800000, 0x17 ;  /* 0x3780000000057811 */ /* 0x000fe200078eb8ff */
[----:B------:R-:W-:-:S05]  /*3f50*/  IMAD.SHL.U32 R0, R3, 0x200000, RZ ;  /* 0x0020000003007824 */ /* 0x000fca00078e00ff */
[----:B------:R-:W-:Y:S02]  /*3f60*/  LOP3.LUT R0, R5, R0, R6, 0xfe, !PT ;  /* 0x0000000005007212 */ /* 0x000fe400078efe06 */
.L_x_9411:
[----:B------:R-:W-:Y:S05]  /*3f70*/  BSYNC B0 ;  /* 0x0000000000007941 */ /* 0x000fea0003800000 */
.L_x_9410:
[----:B------:R-:W-:-:S04]  /*3f80*/  F2FP.PACK_AB R0, RZ, R0 ;  /* 0x00000000ff00723e */ /* 0x000fc800000000ff */
[----:B------:R-:W-:Y:S01]  /*3f90*/  PRMT R25, R0, 0x7610, R25 ;  /* 0x0000761000197816 */ /* 0x000fe20000000019 */
[----:B------:R-:W-:Y:S05]  /*3fa0*/  BRA `(.L_x_9391) ;  /* 0x0000030000007947 */ /* 0x000fea0003800000 */
.L_x_9403:
        /* <DEDUP_REMOVED lines=14> */
.L_x_9417:
[----:B------:R-:W-:Y:S05]  /*4090*/  BSYNC B0 ;  /* 0x0000000000007941 */ /* 0x000fea0003800000 */
.L_x_9416:
[----:B------:R-:W-:-:S04]  /*40a0*/  F2FP.PACK_AB R0, RZ, R0 ;  /* 0x00000000ff00723e */ /* 0x000fc800000000ff */
[----:B------:R-:W-:Y:S01]  /*40b0*/  PRMT R25, R0, 0x7610, R25 ;  /* 0x0000761000197816 */ /* 0x000fe20000000019 */
[----:B------:R-:W-:Y:S05]  /*40c0*/  BRA `(.L_x_9391) ;  /* 0x000001e000007947 */ /* 0x000fea0003800000 */
.L_x_9390:
        /* <DEDUP_REMOVED lines=21> */
.L_x_9415:
[----:B------:R-:W2:Y:S02]  /*4220*/  LDG.E.64 R4, [R4.64] ;  /* 0x0000002404047981 */ /* 0x000ea4000c1e1b00 */
[----:B--2---:R-:W0:Y:S02]  /*4230*/  I2F.U64 R0, R4 ;  /* 0x0000000400007312 */ /* 0x004e240000301000 */
[----:B0-----:R-:W-:-:S04]  /*4240*/  F2FP.PACK_AB R0, RZ, R0 ;  /* 0x00000000ff00723e */ /* 0x001fc800000000ff */
[----:B------:R-:W-:Y:S01]  /*4250*/  PRMT R25, R0, 0x7610, R25 ;  /* 0x0000761000197816 */ /* 0x000fe20000000019 */
[----:B------:R-:W-:Y:S05]  /*4260*/  BRA `(.L_x_9391) ;  /* 0x0000004000007947 */ /* 0x000fea0003800000 */
.L_x_9414:
[----:B------:R-:W2:Y:S02]  /*4270*/  LDG.E R4, [R4.64] ;  /* 0x0000002404047981 */ /* 0x000ea4000c1e1900 */
[----:B--2---:R-:W0:Y:S02]  /*4280*/  I2F.U32 R0, R4 ;  /* 0x0000000400007306 */ /* 0x004e240000201000 */
[----:B0-----:R-:W-:-:S04]  /*4290*/  F2FP.PACK_AB R0, RZ, R0 ;  /* 0x00000000ff00723e */ /* 0x001fc800000000ff */
[----:B------:R-:W-:Y:S02]  /*42a0*/  PRMT R25, R0, 0x7610, R25 ;  /* 0x0000761000197816 */ /* 0x000fe40000000019 */
.L_x_9391:
[----:B------:R-:W-:-:S05]  /*42b0*/  IADD3 R29, R29, 0x80, RZ ;  /* 0x000000801d1d7810 */ /* 0x000fca0007ffe0ff */
.L_x_9353:
[----:B------:R-:W-:Y:S05]  /*42c0*/  BSYNC B6 ;  /* 0x0000000000067941 */ /* 0x000fea0003800000 */
.L_x_9352:
        /* <DEDUP_REMOVED lines=26> */
.L_x_9423:
[----:B------:R-:W2:Y:S02]  /*4470*/  LDG.E.U8 R4, [R4.64] ;  /* 0x0000002404047981 */ /* 0x000ea4000c1e1100 */
[----:B--2---:R-:W0:Y:S02]  /*4480*/  I2F.U16 R0, R4 ;  /* 0x0000000400007306 */ /* 0x004e240000101000 */
[----:B0-----:R-:W-:-:S04]  /*4490*/  F2FP.PACK_AB R0, RZ, R0 ;  /* 0x00000000ff00723e */ /* 0x001fc800000000ff */
[----:B------:R-:W-:Y:S01]  /*44a0*/  PRMT R18, R0, 0x7610, R18 ;  /* 0x0000761000127816 */ /* 0x000fe20000000012 */
[----:B------:R-:W-:Y:S05]  /*44b0*/  BRA `(.L_x_9425) ;  /* 0x00000ed000007947 */ /* 0x000fea0003800000 */
.L_x_9422:
        /* <DEDUP_REMOVED lines=11> */
.L_x_9427:
[----:B------:R-:W2:Y:S02]  /*4570*/  LDG.E R4, [R4.64] ;  /* 0x0000002404047981 */ /* 0x000ea4000c1e1900 */
[----:B--2---:R-:W0:Y:S02]  /*4580*/  I2F R0, R4 ;  /* 0x0000000400007306 */ /* 0x004e240000201400 */
[----:B0-----:R-:W-:-:S04]  /*4590*/  F2FP.PACK_AB R0, RZ, R0 ;  /* 0x00000000ff00723e */ /* 0x001fc800000000ff */
[----:B------:R-:W-:Y:S01]  /*45a0*/  PRMT R18, R0, 0x7610, R18 ;  /* 0x0000761000127816 */ /* 0x000fe20000000012 */
[----:B------:R-:W-:Y:S05]  /*45b0*/  BRA `(.L_x_9425) ;  /* 0x00000dd000007947 */ /* 0x000fea0003800000 */
.L_x_9426:
[----:B------:R-:W2:Y:S02]  /*45c0*/  LDG.E.U16 R4, [R4.64] ;  /* 0x0000002404047981 */ /* 0x000ea4000c1e1500 */
[----:B--2---:R-:W0:Y:S02]  /*45d0*/  I2F.S16 R0, R4 ;  /* 0x0000000400007306 */ /* 0x004e240000101400 */
[----:B0-----:R-:W-:-:S04]  /*45e0*/  F2FP.PACK_AB R0, RZ, R0 ;  /* 0x00000000ff00723e */ /* 0x001fc800000000ff */
[----:B------:R-:W-:Y:S01]  /*45f0*/  PRMT R18, R0, 0x7610, R18 ;  /* 0x0000761000127816 */ /* 0x000fe20000000012 */
[----:B------:R-:W-:Y:S05]  /*4600*/  BRA `(.L_x_9425) ;  /* 0x00000d8000007947 */ /* 0x000fea0003800000 */
.L_x_9421:
        /* <DEDUP_REMOVED lines=9> */
.L_x_9429:
[----:B------:R0:W5:Y:S01]  /*46a0*/  LDG.E.U16 R18, [R4.64] ;  /* 0x0000002404127981 */ /* 0x000162000c1e1500 */
[----:B------:R-:W-:Y:S05]  /*46b0*/  BRA `(.L_x_9425) ;  /* 0x00000cd000007947 */ /* 0x000fea0003800000 */
.L_x_9428:
        /* <DEDUP_REMOVED lines=9> */
.L_x_9431:
[----:B------:R0:W5:Y:S01]  /*4750*/  LDG.E.U16 R18, [R4.64] ;  /* 0x0000002404127981 */ /* 0x000162000c1e1500 */
[----:B------:R-:W-:Y:S05]  /*4760*/  BRA `(.L_x_9425) ;  /* 0x00000c2000007947 */ /* 0x000fea0003800000 */
.L_x_9430:
[----:B------:R-:W2:Y:S02]  /*4770*/  LDG.E.64 R4, [R4.64] ;  /* 0x0000002404047981 */ /* 0x000ea4000c1e1b00 */
[----:B--2---:R-:W0:Y:S01]  /*4780*/  F2F.F32.F64 R0, R4 ;  /* 0x0000000400007310 */ /* 0x004e220000301000 */
[----:B------:R-:W0:-:S14]  /*4790*/  DSETP.GEU.AND P0, PT, |R4|, c[0x2][0x0], PT ;  /* 0x008000000400762a */ /* 0x000e1c0003f0e200 */
[----:B0-----:R-:W-:-:S05]  /*47a0*/  @!P0 FMUL R0, R0, 1.175494350822287508e-38 ;  /* 0x0080000000008820 */ /* 0x001fca0000400000 */
[----:B------:R-:W-:-:S04]  /*47b0*/  F2FP.PACK_AB R0, RZ, R0 ;  /* 0x00000000ff00723e */ /* 0x000fc800000000ff */
[----:B------:R-:W-:Y:S01]  /*47c0*/  PRMT R18, R0, 0x7610, R18 ;  /* 0x0000761000127816 */ /* 0x000fe20000000012 */
[----:B------:R-:W-:Y:S05]  /*47d0*/  BRA `(.L_x_9425) ;  /* 0x00000bb000007947 */ /* 0x000fea0003800000 */
.L_x_9420:
        /* <DEDUP_REMOVED lines=14> */
.L_x_9434:
[----:B------:R-:W2:Y:S02]  /*48c0*/  LDG.E.64 R4, [R4.64] ;  /* 0x0000002404047981 */ /* 0x000ea4000c1e1b00 */
[----:B--2---:R-:W0:Y:S01]  /*48d0*/  F2F.F32.F64 R0, R4 ;  /* 0x0000000400007310 */ /* 0x004e220000301000 */
[----:B------:R-:W0:-:S14]  /*48e0*/  DSETP.GEU.AND P0, PT, |R4|, c[0x2][0x0], PT ;  /* 0x008000000400762a */ /* 0x000e1c0003f0e200 */
[----:B0-----:R-:W-:-:S05]  /*48f0*/  @!P0 FMUL R0, R0, 1.175494350822287508e-38 ;  /* 0x0080000000008820 */ /* 0x001fca0000400000 */
[----:B------:R-:W-:-:S04]  /*4900*/  F2FP.PACK_AB R0, RZ, R0 ;  /* 0x00000000ff00723e */ /* 0x000fc800000000ff */
[----:B------:R-:W-:Y:S01]  /*4910*/  PRMT R18, R0, 0x7610, R18 ;  /* 0x0000761000127816 */ /* 0x000fe20000000012 */
[----:B------:R-:W-:Y:S05]  /*4920*/  BRA `(.L_x_9425) ;  /* 0x00000a6000007947 */ /* 0x000fea0003800000 */
.L_x_9433:
        /* <DEDUP_REMOVED lines=28> */
.L_x_9436:
        /* <DEDUP_REMOVED lines=15> */
.L_x_9435:
[----:B------:R-:W2:Y:S02]  /*4be0*/  LDG.E.U16 R0, [R4.64] ;  /* 0x0000002404007981 */ /* 0x000ea4000c1e1500 */
[----:B--2---:R-:W-:-:S04]  /*4bf0*/  PRMT R0, RZ, 0x5410, R0 ;  /* 0x00005410ff007816 */ /* 0x004fc80000000000 */
[----:B------:R-:W-:-:S04]  /*4c00*/  F2FP.PACK_AB R0, RZ, R0 ;  /* 0x00000000ff00723e */ /* 0x000fc800000000ff */
[----:B------:R-:W-:Y:S01]  /*4c10*/  PRMT R18, R0, 0x7610, R18 ;  /* 0x0000761000127816 */ /* 0x000fe20000000012 */
[----:B------:R-:W-:Y:S05]  /*4c20*/  BRA `(.L_x_9425) ;  /* 0x0000076000007947 */ /* 0x000fea0003800000 */
.L_x_9432:
        /* <DEDUP_REMOVED lines=12> */
.L_x_9439:
        /* <DEDUP_REMOVED lines=21> */
.L_x_9443:
[----:B------:R-:W-:Y:S05]  /*4e40*/  BSYNC B1 ;  /* 0x0000000000017941 */ /* 0x000fea0003800000 */
.L_x_9442:
[----:B------:R-:W-:Y:S01]  /*4e50*/  LEA R5, R0, 0x3b800000, 0x17 ;  /* 0x3b80000000057811 */ /* 0x000fe200078eb8ff */
[----:B------:R-:W-:-:S05]  /*4e60*/  IMAD.SHL.U32 R0, R3, 0x100000, RZ ;  /* 0x0010000003007824 */ /* 0x000fca00078e00ff */
[----:B------:R-:W-:Y:S02]  /*4e70*/  LOP3.LUT R0, R5, R0, R6, 0xfe, !PT ;  /* 0x0000000005007212 */ /* 0x000fe400078efe06 */
.L_x_9441:
[----:B------:R-:W-:Y:S05]  /*4e80*/  BSYNC B0 ;  /* 0x0000000000007941 */ /* 0x000fea0003800000 */
.L_x_9440:
[----:B------:R-:W-:-:S04]  /*4e90*/  F2FP.PACK_AB R0, RZ, R0 ;  /* 0x00000000ff00723e */ /* 0x000fc800000000ff */
[----:B------:R-:W-:Y:S01]  /*4ea0*/  PRMT R18, R0, 0x7610, R18 ;  /* 0x0000761000127816 */ /* 0x000fe20000000012 */
[----:B------:R-:W-:Y:S05]  /*4eb0*/  BRA `(.L_x_9425) ;  /* 0x000004d000007947 */ /* 0x000fea0003800000 */
.L_x_9438:
        /* <DEDUP_REMOVED lines=21> */
.L_x_9447:
[----:B------:R-:W-:Y:S05]  /*5010*/  BSYNC B1 ;  /* 0x0000000000017941 */ /* 0x000fea0003800000 */
.L_x_9446:
[----:B------:R-:W-:Y:S01]  /*5020*/  LEA R5, R0, 0x37800000, 0x17 ;  /* 0x3780000000057811 */ /* 0x000fe200078eb8ff */
[----:B------:R-:W-:-:S05]  /*5030*/  IMAD.SHL.U32 R0, R3, 0x200000, RZ ;  /* 0x0020000003007824 */ /* 0x000fca00078e00ff */
[----:B------:R-:W-:Y:S02]  /*5040*/  LOP3.LUT R0, R5, R0, R6, 0xfe, !PT ;  /* 0x0000000005007212 */ /* 0x000fe400078efe06 */
.L_x_9445:
[----:B------:R-:W-:Y:S05]  /*5050*/  BSYNC B0 ;  /* 0x0000000000007941 */ /* 0x000fea0003800000 */
.L_x_9444:
[----:B------:R-:W-:-:S04]  /*5060*/  F2FP.PACK_AB R0, RZ, R0 ;  /* 0x00000000ff00723e */ /* 0x000fc800000000ff */
[----:B------:R-:W-:Y:S01]  /*5070*/  PRMT R18, R0, 0x7610, R18 ;  /* 0x0000761000127816 */ /* 0x000fe20000000012 */
[----:B------:R-:W-:Y:S05]  /*5080*/  BRA `(.L_x_9425) ;  /* 0x0000030000007947 */ /* 0x000fea0003800000 */
.L_x_9437:
        /* <DEDUP_REMOVED lines=14> */
.L_x_9451:
[----:B------:R-:W-:Y:S05]  /*5170*/  BSYNC B0 ;  /* 0x0000000000007941 */ /* 0x000fea0003800000 */
.L_x_9450:
[----:B------:R-:W-:-:S04]  /*5180*/  F2FP.PACK_AB R0, RZ, R0 ;  /* 0x00000000ff00723e */ /* 0x000fc800000000ff */
[----:B------:R-:W-:Y:S01]  /*5190*/  PRMT R18, R0, 0x7610, R18 ;  /* 0x0000761000127816 */ /* 0x000fe20000000012 */
[----:B------:R-:W-:Y:S05]  /*51a0*/  BRA `(.L_x_9425) ;  /* 0x000001e000007947 */ /* 0x000fea0003800000 */
.L_x_9424:
        /* <DEDUP_REMOVED lines=21> */
.L_x_9449:
[----:B------:R-:W2:Y:S02]  /*5300*/  LDG.E.64 R4, [R4.64] ;  /* 0x0000002404047981 */ /* 0x000ea4000c1e1b00 */
[----:B--2---:R-:W0:Y:S02]  /*5310*/  I2F.U64 R0, R4 ;  /* 0x0000000400007312 */ /* 0x004e240000301000 */
[----:B0-----:R-:W-:-:S04]  /*5320*/  F2FP.PACK_AB R0, RZ, R0 ;  /* 0x00000000ff00723e */ /* 0x001fc800000000ff */
[----:B------:R-:W-:Y:S01]  /*5330*/  PRMT R18, R0, 0x7610, R18 ;  /* 0x0000761000127816 */ /* 0x000fe20000000012 */
[----:B------:R-:W-:Y:S05]  /*5340*/  BRA `(.L_x_9425) ;  /* 0x0000004000007947 */ /* 0x000fea0003800000 */
.L_x_9448:
[----:B------:R-:W2:Y:S02]  /*5350*/  LDG.E R4, [R4.64] ;  /* 0x0000002404047981 */ /* 0x000ea4000c1e1900 */
[----:B--2---:R-:W0:Y:S02]  /*5360*/  I2F.U32 R0, R4 ;  /* 0x0000000400007306 */ /* 0x004e240000201000 */
[----:B0-----:R-:W-:-:S04]  /*5370*/  F2FP.PACK_AB R0, RZ, R0 ;  /* 0x00000000ff00723e */ /* 0x001fc800000000ff */
[----:B------:R-:W-:Y:S02]  /*5380*/  PRMT R18, R0, 0x7610, R18 ;  /* 0x0000761000127816 */ /* 0x000fe40000000012 */
.L_x_9425:
        /* <DEDUP_REMOVED lines=19> */
.L_x_9455:
[----:B------:R-:W2:Y:S02]  /*54c0*/  LDG.E.U8 R4, [R4.64] ;  /* 0x0000002404047981 */ /* 0x000ea4000c1e1100 */
[----:B--2---:R-:W0:Y:S02]  /*54d0*/  I2F.U16 R0, R4 ;  /* 0x0000000400007306 */ /* 0x004e240000101000 */
[----:B0-----:R-:W-:-:S04]  /*54e0*/  F2FP.PACK_AB R0, RZ, R0 ;  /* 0x00000000ff00723e */ /* 0x001fc800000000ff */
[----:B------:R-:W-:Y:S01]  /*54f0*/  PRMT R22, R0, 0x7610, R22 ;  /* 0x0000761000167816 */ /* 0x000fe20000000016 */
[----:B------:R-:W-:Y:S05]  /*5500*/  BRA `(.L_x_9457) ;  /* 0x00000ed000007947 */ /* 0x000fea0003800000 */
.L_x_9454:
        /* <DEDUP_REMOVED lines=11> */
.L_x_9459:
[----:B------:R-:W2:Y:S02]  /*55c0*/  LDG.E R4, [R4.64] ;  /* 0x0000002404047981 */ /* 0x000ea4000c1e1900 */
[----:B--2---:R-:W0:Y:S02]  /*55d0*/  I2F R0, R4 ;  /* 0x0000000400007306 */ /* 0x004e240000201400 */
[----:B0-----:R-:W-:-:S04]  /*55e0*/  F2FP.PACK_AB R0, RZ, R0 ;  /* 0x00000000ff00723e */ /* 0x001fc800000000ff */
[----:B------:R-:W-:Y:S01]  /*55f0*/  PRMT R22, R0, 0x7610, R22 ;  /* 0x0000761000167816 */ /* 0x000fe20000000016 */
[----:B------:R-:W-:Y:S05]  /*5600*/  BRA `(.L_x_9457) ;  /* 0x00000dd000007947 */ /* 0x000fea0003800000 */
.L_x_9458:
[----:B------:R-:W2:Y:S02]  /*5610*/  LDG.E.U16 R4, [R4.64] ;  /* 0x0000002404047981 */ /* 0x000ea4000c1e1500 */
[----:B--2---:R-:W0:Y:S02]  /*5620*/  I2F.S16 R0, R4 ;  /* 0x0000000400007306 */ /* 0x004e240000101400 */
[----:B0-----:R-:W-:-:S04]  /*5630*/  F2FP.PACK_AB R0, RZ, R0 ;  /* 0x00000000ff00723e */ /* 0x001fc800000000ff */
[----:B------:R-:W-:Y:S01]  /*5640*/  PRMT R22, R0, 0x7610, R22 ;  /* 0x0000761000167816 */ /* 0x000fe20000000016 */
[----:B------:R-:W-:Y:S05]  /*5650*/  BRA `(.L_x_9457) ;  /* 0x00000d8000007947 */ /* 0x000fea0003800000 */
.L_x_9453:
        /* <DEDUP_REMOVED lines=9> */
.L_x_9461:
[----:B------:R0:W5:Y:S01]  /*56f0*/  LDG.E.U16 R22, [R4.64] ;  /* 0x0000002404167981 */ /* 0x000162000c1e1500 */
[----:B------:R-:W-:Y:S05]  /*5700*/  BRA `(.L_x_9457) ;  /* 0x00000cd000007947 */ /* 0x000fea0003800000 */
.L_x_9460:
        /* <DEDUP_REMOVED lines=9> */
.L_x_9463:
[----:B------:R0:W5:Y:S01]  /*57a0*/  LDG.E.U16 R22, [R4.64] ;  /* 0x0000002404167981 */ /* 0x000162000c1e1500 */
[----:B------:R-:W-:Y:S05]  /*57b0*/  BRA `(.L_x_9457) ;  /* 0x00000c2000007947 */ /* 0x000fea0003800000 */
.L_x_9462:
[----:B------:R-:W2:Y:S02]  /*57c0*/  LDG.E.64 R4, [R4.64] ;  /* 0x0000002404047981 */ /* 0x000ea4000c1e1b00 */
[----:B--2---:R-:W0:Y:S01]  /*57d0*/  F2F.F32.F64 R0, R4 ;  /* 0x0000000400007310 */ /* 0x004e220000301000 */
[----:B------:R-:W0:-:S14]  /*57e0*/  DSETP.GEU.AND P0, PT, |R4|, c[0x2][0x0], PT ;  /* 0x008000000400762a */ /* 0x000e1c0003f0e200 */
[----:B0-----:R-:W-:-:S05]  /*57f0*/  @!P0 FMUL R0, R0, 1.175494350822287508e-38 ;  /* 0x0080000000008820 */ /* 0x001fca0000400000 */
[----:B------:R-:W-:-:S04]  /*5800*/  F2FP.PACK_AB R0, RZ, R0 ;  /* 0x00000000ff00723e */ /* 0x000fc800000000ff */
[----:B------:R-:W-:Y:S01]  /*5810*/  PRMT R22, R0, 0x7610, R22 ;  /* 0x0000761000167816 */ /* 0x000fe20000000016 */
[----:B------:R-:W-:Y:S05]  /*5820*/  BRA `(.L_x_9457) ;  /* 0x00000bb000007947 */ /* 0x000fea0003800000 */
.L_x_9452:
        /* <DEDUP_REMOVED lines=14> */
.L_x_9466:
[----:B------:R-:W2:Y:S02]  /*5910*/  LDG.E.64 R4, [R4.64] ;  /* 0x0000002404047981 */ /* 0x000ea4000c1e1b00 */
[----:B--2---:R-:W0:Y:S01]  /*5920*/  F2F.F32.F64 R0, R4 ;  /* 0x0000000400007310 */ /* 0x004e220000301000 */
[----:B------:R-:W0:-:S14]  /*5930*/  DSETP.GEU.AND P0, PT, |R4|, c[0x2][0x0], PT ;  /* 0x008000000400762a */ /* 0x000e1c0003f0e200 */
[----:B0-----:R-:W-:-:S05]  /*5940*/  @!P0 FMUL R0, R0, 1.175494350822287508e-38 ;  /* 0x0080000000008820 */ /* 0x001fca0000400000 */
[----:B------:R-:W-:-:S04]  /*5950*/  F2FP.PACK_AB R0, RZ, R0 ;  /* 0x00000000ff00723e */ /* 0x000fc800000000ff */
[----:B------:R-:W-:Y:S01]  /*5960*/  PRMT R22, R0, 0x7610, R22 ;  /* 0x0000761000167816 */ /* 0x000fe20000000016 */
[----:B------:R-:W-:Y:S05]  /*5970*/  BRA `(.L_x_9457) ;  /* 0x00000a6000007947 */ /* 0x000fea0003800000 */
.L_x_9465:
        /* <DEDUP_REMOVED lines=28> */
.L_x_9468:
        /* <DEDUP_REMOVED lines=15> */
.L_x_9467:
[----:B------:R-:W2:Y:S02]  /*5c30*/  LDG.E.U16 R0, [R4.64] ;  /* 0x0000002404007981 */ /* 0x000ea4000c1e1500 */
[----:B--2---:R-:W-:-:S04]  /*5c40*/  PRMT R0, RZ, 0x5410, R0 ;  /* 0x00005410ff007816 */ /* 0x004fc80000000000 */
[----:B------:R-:W-:-:S04]  /*5c50*/  F2FP.PACK_AB R0, RZ, R0 ;  /* 0x00000000ff00723e */ /* 0x000fc800000000ff */
[----:B------:R-:W-:Y:S01]  /*5c60*/  PRMT R22, R0, 0x7610, R22 ;  /* 0x0000761000167816 */ /* 0x000fe20000000016 */
[----:B------:R-:W-:Y:S05]  /*5c70*/  BRA `(.L_x_9457) ;  /* 0x0000076000007947 */ /* 0x000fea0003800000 */
.L_x_9464:
        /* <DEDUP_REMOVED lines=12> */
.L_x_9471:
        /* <DEDUP_REMOVED lines=21> */
.L_x_9475:
[----:B------:R-:W-:Y:S05]  /*5e90*/  BSYNC B1 ;  /* 0x0000000000017941 */ /* 0x000fea0003800000 */
.L_x_9474:
[----:B------:R-:W-:Y:S01]  /*5ea0*/  LEA R5, R0, 0x3b800000, 0x17 ;  /* 0x3b80000000057811 */ /* 0x000fe200078eb8ff */
[----:B------:R-:W-:-:S05]  /*5eb0*/  IMAD.SHL.U32 R0, R3, 0x100000, RZ ;  /* 0x0010000003007824 */ /* 0x000fca00078e00ff */
[----:B------:R-:W-:Y:S02]  /*5ec0*/  LOP3.LUT R0, R5, R0, R6, 0xfe, !PT ;  /* 0x0000000005007212 */ /* 0x000fe400078efe06 */
.L_x_9473:
[----:B------:R-:W-:Y:S05]  /*5ed0*/  BSYNC B0 ;  /* 0x0000000000007941 */ /* 0x000fea0003800000 */
.L_x_9472:
[----:B------:R-:W-:-:S04]  /*5ee0*/  F2FP.PACK_AB R0, RZ, R0 ;  /* 0x00000000ff00723e */ /* 0x000fc800000000ff */
[----:B------:R-:W-:Y:S01]  /*5ef0*/  PRMT R22, R0, 0x7610, R22 ;  /* 0x0000761000167816 */ /* 0x000fe20000000016 */
[----:B------:R-:W-:Y:S05]  /*5f00*/  BRA `(.L_x_9457) ;  /* 0x000004d000007947 */ /* 0x000fea0003800000 */
.L_x_9470:
        /* <DEDUP_REMOVED lines=21> */
.L_x_9479:
[----:B------:R-:W-:Y:S05]  /*6060*/  BSYNC B1 ;  /* 0x0000000000017941 */ /* 0x000fea0003800000 */
.L_x_9478:
[----:B------:R-:W-:Y:S01]  /*6070*/  LEA R5, R0, 0x37800000, 0x17 ;  /* 0x3780000000057811 */ /* 0x000fe200078eb8ff */
[----:B------:R-:W-:-:S05]  /*6080*/  IMAD.SHL.U32 R0, R3, 0x200000, RZ ;  /* 0x0020000003007824 */ /* 0x000fca00078e00ff */
[----:B------:R-:W-:Y:S02]  /*6090*/  LOP3.LUT R0, R5, R0, R6, 0xfe, !PT ;  /* 0x0000000005007212 */ /* 0x000fe400078efe06 */
.L_x_9477:
[----:B------:R-:W-:Y:S05]  /*60a0*/  BSYNC B0 ;  /* 0x0000000000007941 */ /* 0x000fea0003800000 */
.L_x_9476:
[----:B------:R-:W-:-:S04]  /*60b0*/  F2FP.PACK_AB R0, RZ, R0 ;  /* 0x00000000ff00723e */ /* 0x000fc800000000ff */
[----:B------:R-:W-:Y:S01]  /*60c0*/  PRMT R22, R0, 0x7610, R22 ;  /* 0x0000761000167816 */ /* 0x000fe20000000016 */
[----:B------:R-:W-:Y:S05]  /*60d0*/  BRA `(.L_x_9457) ;  /* 0x0000030000007947 */ /* 0x000fea0003800000 */
.L_x_9469:
        /* <DEDUP_REMOVED lines=14> */
.L_x_9483:
[----:B------:R-:W-:Y:S05]  /*61c0*/  BSYNC B0 ;  /* 0x0000000000007941 */ /* 0x000fea0003800000 */
.L_x_9482:
[----:B------:R-:W-:-:S04]  /*61d0*/  F2FP.PACK_AB R0, RZ, R0 ;  /* 0x00000000ff00723e */ /* 0x000fc800000000ff */
[----:B------:R-:W-:Y:S01]  /*61e0*/  PRMT R22, R0, 0x7610, R22 ;  /* 0x0000761000167816 */ /* 0x000fe20000000016 */
[----:B------:R-:W-:Y:S05]  /*61f0*/  BRA `(.L_x_9457) ;  /* 0x000001e000007947 */ /* 0x000fea0003800000 */
.L_x_9456:
        /* <DEDUP_REMOVED lines=21> */
.L_x_9481:
[----:B------:R-:W2:Y:S02]  /*6350*/  LDG.E.64 R4, [R4.64] ;  /* 0x0000002404047981 */ /* 0x000ea4000c1e1b00 */
[----:B--2---:R-:W0:Y:S02]  /*6360*/  I2F.U64 R0, R4 ;  /* 0x0000000400007312 */ /* 0x004e240000301000 */
[----:B0-----:R-:W-:-:S04]  /*6370*/  F2FP.PACK_AB R0, RZ, R0 ;  /* 0x00000000ff00723e */ /* 0x001fc800000000ff */
[----:B------:R-:W-:Y:S01]  /*6380*/  PRMT R22, R0, 0x7610, R22 ;  /* 0x0000761000167816 */ /* 0x000fe20000000016 */
[----:B------:R-:W-:Y:S05]  /*6390*/  BRA `(.L_x_9457) ;  /* 0x0000004000007947 */ /* 0x000fea0003800000 */
.L_x_9480:
[----:B------:R-:W2:Y:S02]  /*63a0*/  LDG.E R4, [R4.64] ;  /* 0x0000002404047981 */ /* 0x000ea4000c1e1900 */
[----:B--2---:R-:W0:Y:S02]  /*63b0*/  I2F.U32 R0, R4 ;  /* 0x0000000400007306 */ /* 0x004e240000201000 */
[----:B0-----:R-:W-:-:S04]  /*63c0*/  F2FP.PACK_AB R0, RZ, R0 ;  /* 0x00000000ff00723e */ /* 0x001fc800000000ff */
[----:B------:R-:W-:Y:S02]  /*63d0*/  PRMT R22, R0, 0x7610, R22 ;  /* 0x0000761000167816 */ /* 0x000fe40000000016 */
.L_x_9457:
[----:B------:R-:W-:-:S05]  /*63e0*/  IADD3 R29, R29, 0x80, RZ ;  /* 0x000000801d1d7810 */ /* 0x000fca0007ffe0ff */
.L_x_9419:
[----:B------:R-:W-:Y:S05]  /*63f0*/  BSYNC B6 ;  /* 0x0000000000067941 */ /* 0x000fea0003800000 */
.L_x_9418:
        /* <DEDUP_REMOVED lines=24> */
.L_x_9489:
[----:B------:R-:W2:Y:S02]  /*6580*/  LDG.E.U8 R4, [R4.64] ;  /* 0x0000002404047981 */ /* 0x000ea4000c1e1100 */
[----:B--2---:R-:W0:Y:S02]  /*6590*/  I2F.U16 R0, R4 ;  /* 0x0000000400007306 */ /* 0x004e240000101000 */
[----:B0-----:R-:W-:-:S04]  /*65a0*/  F2FP.PACK_AB R0, RZ, R0 ;  /* 0x00000000ff00723e */ /* 0x001fc800000000ff */
[----:B------:R-:W-:Y:S01]  /*65b0*/  PRMT R17, R0, 0x7610, R17 ;  /* 0x0000761000117816 */ /* 0x000fe20000000011 */
[----:B------:R-:W-:Y:S05]  /*65c0*/  BRA `(.L_x_9491) ;  /* 0x00000ed000007947 */ /* 0x000fea0003800000 */
.L_x_9488:
        /* <DEDUP_REMOVED lines=11> */
.L_x_9493:
[----:B------:R-:W2:Y:S02]  /*6680*/  LDG.E R4, [R4.64] ;  /* 0x0000002404047981 */ /* 0x000ea4000c1e1900 */
[----:B--2---:R-:W0:Y:S02]  /*6690*/  I2F R0, R4 ;  /* 0x0000000400007306 */ /* 0x004e240000201400 */
[----:B0-----:R-:W-:-:S04]  /*66a0*/  F2FP.PACK_AB R0, RZ, R0 ;  /* 0x00000000ff00723e */ /* 0x001fc800000000ff */
[----:B------:R-:W-:Y:S01]  /*66b0*/  PRMT R17, R0, 0x7610, R17 ;  /* 0x0000761000117816 */ /* 0x000fe20000000011 */
[----:B------:R-:W-:Y:S05]  /*66c0*/  BRA `(.L_x_9491) ;  /* 0x00000dd000007947 */ /* 0x000fea0003800000 */
.L_x_9492:
[----:B------:R-:W2:Y:S02]  /*66d0*/  LDG.E.U16 R4, [R4.64] ;  /* 0x0000002404047981 */ /* 0x000ea4000c1e1500 */
[----:B--2---:R-:W0:Y:S02]  /*66e0*/  I2F.S16 R0, R4 ;  /* 0x0000000400007306 */ /* 0x004e240000101400 */
[----:B0-----:R-:W-:-:S04]  /*66f0*/  F2FP.PACK_AB R0, RZ, R0 ;  /* 0x00000000ff00723e */ /* 0x001fc800000000ff */
[----:B------:R-:W-:Y:S01]  /*6700*/  PRMT R17, R0, 0x7610, R17 ;  /* 0x0000761000117816 */ /* 0x000fe20000000011 */
[----:B------:R-:W-:Y:S05]  /*6710*/  BRA `(.L_x_9491) ;  /* 0x00000d8000007947 */ /* 0x000fea0003800000 */
.L_x_9487:
        /* <DEDUP_REMOVED lines=9> */
.L_x_9495:
[----:B------:R0:W5:Y:S01]  /*67b0*/  LDG.E.U16 R17, [R4.64] ;  /* 0x0000002404117981 */ /* 0x000162000c1e1500 */
[----:B------:R-:W-:Y:S05]  /*67c0*/  BRA `(.L_x_9491) ;  /* 0x00000cd000007947 */ /* 0x000fea0003800000 */
.L_x_9494:
        /* <DEDUP_REMOVED lines=9> */
.L_x_9497:
[----:B------:R0:W5:Y:S01]  /*6860*/  LDG.E.U16 R17, [R4.64] ;  /* 0x0000002404117981 */ /* 0x000162000c1e1500 */
[----:B------:R-:W-:Y:S05]  /*6870*/  BRA `(.L_x_9491) ;  /* 0x00000c2000007947 */ /* 0x000fea0003800000 */
.L_x_9496:
[----:B------:R-:W2:Y:S02]  /*6880*/  LDG.E.64 R4, [R4.64] ;  /* 0x0000002404047981 */ /* 0x000ea4000c1e1b00 */
[----:B--2---:R-:W0:Y:S01]  /*6890*/  F2F.F32.F64 R0, R4 ;  /* 0x0000000400007310 */ /* 0x004e220000301000 */
[----:B------:R-:W0:-:S14]  /*68a0*/  DSETP.GEU.AND P0, PT, |R4|, c[0x2][0x0], PT ;  /* 0x008000000400762a */ /* 0x000e1c0003f0e200 */
[----:B0-----:R-:W-:-:S05]  /*68b0*/  @!P0 FMUL R0, R0, 1.175494350822287508e-38 ;  /* 0x0080000000008820 */ /* 0x001fca0000400000 */
[----:B------:R-:W-:-:S04]  /*68c0*/  F2FP.PACK_AB R0, RZ, R0 ;  /* 0x00000000ff00723e */ /* 0x000fc800000000ff */
[----:B------:R-:W-:Y:S01]  /*68d0*/  PRMT R17, R0, 0x7610, R17 ;  /* 0x0000761000117816 */ /* 0x000fe20000000011 */
[----:B------:R-:W-:Y:S05]  /*68e0*/  BRA `(.L_x_9491) ;  /* 0x00000bb000007947 */ /* 0x000fea0003800000 */
.L_x_9486:
        /* <DEDUP_REMOVED lines=14> */
.L_x_9500:
[----:B------:R-:W2:Y:S02]  /*69d0*/  LDG.E.64 R4, [R4.64] ;  /* 0x0000002404047981 */ /* 0x000ea4000c1e1b00 */
[----:B--2---:R-:W0:Y:S01]  /*69e0*/  F2F.F32.F64 R0, R4 ;  /* 0x0000000400007310 */ /* 0x004e220000301000 */
[----:B------:R-:W0:-:S14]  /*69f0*/  DSETP.GEU.AND P0, PT, |R4|, c[0x2][0x0], PT ;  /* 0x008000000400762a */ /* 0x000e1c0003f0e200 */
[----:B0-----:R-:W-:-:S05]  /*6a00*/  @!P0 FMUL R0, R0, 1.175494350822287508e-38 ;  /* 0x0080000000008820 */ /* 0x001fca0000400000 */
[----:B------:R-:W-:-:S04]  /*6a10*/  F2FP.PACK_AB R0, RZ, R0 ;  /* 0x00000000ff00723e */ /* 0x000fc800000000ff */
[----:B------:R-:W-:Y:S01]  /*6a20*/  PRMT R17, R0, 0x7610, R17 ;  /* 0x0000761000117816 */ /* 0x000fe20000000011 */
[----:B------:R-:W-:Y:S05]  /*6a30*/  BRA `(.L_x_9491) ;  /* 0x00000a6000007947 */ /* 0x000fea0003800000 */
.L_x_9499:
        /* <DEDUP_REMOVED lines=28> */
.L_x_9502:
        /* <DEDUP_REMOVED lines=15> */
.L_x_9501:
[----:B------:R-:W2:Y:S02]  /*6cf0*/  LDG.E.U16 R0, [R4.64] ;  /* 0x0000002404007981 */ /* 0x000ea4000c1e1500 */
[----:B--2---:R-:W-:-:S04]  /*6d00*/  PRMT R0, RZ, 0x5410, R0 ;  /* 0x00005410ff007816 */ /* 0x004fc80000000000 */
[----:B------:R-:W-:-:S04]  /*6d10*/  F2FP.PACK_AB R0, RZ, R0 ;  /* 0x00000000ff00723e */ /* 0x000fc800000000ff */
[----:B------:R-:W-:Y:S01]  /*6d20*/  PRMT R17, R0, 0x7610, R17 ;  /* 0x0000761000117816 */ /* 0x000fe20000000011 */
[----:B------:R-:W-:Y:S05]  /*6d30*/  BRA `(.L_x_9491) ;  /* 0x0000076000007947 */ /* 0x000fea0003800000 */
.L_x_9498:
        /* <DEDUP_REMOVED lines=12> */
.L_x_9505:
        /* <DEDUP_REMOVED lines=21> */
.L_x_9509:
[----:B------:R-:W-:Y:S05]  /*6f50*/  BSYNC B1 ;  /* 0x0000000000017941 */ /* 0x000fea0003800000 */
.L_x_9508:
[----:B------:R-:W-:Y:S01]  /*6f60*/  LEA R5, R0, 0x3b800000, 0x17 ;  /* 0x3b80000000057811 */ /* 0x000fe200078eb8ff */
[----:B------:R-:W-:-:S05]  /*6f70*/  IMAD.SHL.U32 R0, R3, 0x100000, RZ ;  /* 0x0010000003007824 */ /* 0x000fca00078e00ff */
[----:B------:R-:W-:Y:S02]  /*6f80*/  LOP3.LUT R0, R5, R0, R6, 0xfe, !PT ;  /* 0x0000000005007212 */ /* 0x000fe400078efe06 */
.L_x_9507:
[----:B------:R-:W-:Y:S05]  /*6f90*/  BSYNC B0 ;  /* 0x0000000000007941 */ /* 0x000fea0003800000 */
.L_x_9506:
[----:B------:R-:W-:-:S04]  /*6fa0*/  F2FP.PACK_AB R0, RZ, R0 ;  /* 0x00000000ff00723e */ /* 0x000fc800000000ff */
[----:B------:R-:W-:Y:S01]  /*6fb0*/  PRMT R17, R0, 0x7610, R17 ;  /* 0x0000761000117816 */ /* 0x000fe20000000011 */
[----:B------:R-:W-:Y:S05]  /*6fc0*/  BRA `(.L_x_9491) ;  /* 0x000004d000007947 */ /* 0x000fea0003800000 */
.L_x_9504:
        /* <DEDUP_REMOVED lines=21> */
.L_x_9513:
[----:B------:R-:W-:Y:S05]  /*7120*/  BSYNC B1 ;  /* 0x0000000000017941 */ /* 0x000fea0003800000 */
.L_x_9512:
[----:B------:R-:W-:Y:S01]  /*7130*/  LEA R5, R0, 0x37800000, 0x17 ;  /* 0x3780000000057811 */ /* 0x000fe200078eb8ff */
[----:B------:R-:W-:-:S05]  /*7140*/  IMAD.SHL.U32 R0, R3, 0x200000, RZ ;  /* 0x0020000003007824 */ /* 0x000fca00078e00ff */
[----:B------:R-:W-:Y:S02]  /*7150*/  LOP3.LUT R0, R5, R0, R6, 0xfe, !PT ;  /* 0x0000000005007212 */ /* 0x000fe400078efe06 */
.L_x_9511:
[----:B------:R-:W-:Y:S05]  /*7160*/  BSYNC B0 ;  /* 0x0000000000007941 */ /* 0x000fea0003800000 */
.L_x_9510:
[----:B------:R-:W-:-:S04]  /*7170*/  F2FP.PACK_AB R0, RZ, R0 ;  /* 0x00000000ff00723e */ /* 0x000fc800000000ff */
[----:B------:R-:W-:Y:S01]  /*7180*/  PRMT R17, R0, 0x7610, R17 ;  /* 0x0000761000117816 */ /* 0x000fe20000000011 */
[----:B------:R-:W-:Y:S05]  /*7190*/  BRA `(.L_x_9491) ;  /* 0x0000030000007947 */ /* 0x000fea0003800000 */
.L_x_9503:
        /* <DEDUP_REMOVED lines=14> */
.L_x_9517:
[----:B------:R-:W-:Y:S05]  /*7280*/  BSYNC B0 ;  /* 0x0000000000007941 */ /* 0x000fea0003800000 */
.L_x_9516:
[----:B------:R-:W-:-:S04]  /*7290*/  F2FP.PACK_AB R0, RZ, R0 ;  /* 0x00000000ff00723e */ /* 0x000fc800000000ff */
[----:B------:R-:W-:Y:S01]  /*72a0*/  PRMT R17, R0, 0x7610, R17 ;  /* 0x0000761000117816 */ /* 0x000fe20000000011 */
[----:B------:R-:W-:Y:S05]  /*72b0*/  BRA `(.L_x_9491) ;  /* 0x000001e000007947 */ /* 0x000fea0003800000 */
.L_x_9490:
        /* <DEDUP_REMOVED lines=21> */
.L_x_9515:
[----:B------:R-:W2:Y:S02]  /*7410*/  LDG.E.64 R4, [R4.64] ;  /* 0x0000002404047981 */ /* 0x000ea4000c1e1b00 */
[----:B--2---:R-:W0:Y:S02]  /*7420*/  I2F.U64 R0, R4 ;  /* 0x0000000400007312 */ /* 0x004e240000301000 */
[----:B0-----:R-:W-:-:S04]  /*7430*/  F2FP.PACK_AB R0, RZ, R0 ;  /* 0x00000000ff00723e */ /* 0x001fc800000000ff */
[----:B------:R-:W-:Y:S01]  /*7440*/  PRMT R17, R0, 0x7610, R17 ;  /* 0x0000761000117816 */ /* 0x000fe20000000011 */
[----:B------:R-:W-:Y:S05]  /*7450*/  BRA `(.L_x_9491) ;  /* 0x0000004000007947 */ /* 0x000fea0003800000 */
.L_x_9514:
[----:B------:R-:W2:Y:S02]  /*7460*/  LDG.E R4, [R4.64] ;  /* 0x0000002404047981 */ /* 0x000ea4000c1e1900 */
[----:B--2---:R-:W0:Y:S02]  /*7470*/  I2F.U32 R0, R4 ;  /* 0x0000000400007306 */ /* 0x004e240000201000 */
[----:B0-----:R-:W-:-:S04]  /*7480*/  F2FP.PACK_AB R0, RZ, R0 ;  /* 0x00000000ff00723e */ /* 0x001fc800000000ff */
[----:B------:R-:W-:Y:S02]  /*7490*/  PRMT R17, R0, 0x7610, R17 ;  /* 0x0000761000117816 */ /* 0x000fe40000000011 */
.L_x_9491:
        /* <DEDUP_REMOVED lines=18> */
.L_x_9521:
[----:B------:R-:W2:Y:S02]  /*75c0*/  LDG.E.U8 R4, [R4.64] ;  /* 0x0000002404047981 */ /* 0x000ea4000c1e1100 */
[----:B--2---:R-:W0:Y:S02]  /*75d0*/  I2F.U16 R0, R4 ;  /* 0x0000000400007306 */ /* 0x004e240000101000 */
[----:B0-----:R-:W-:Y:S01]  /*75e0*/  F2FP.PACK_AB R0, RZ, R0 ;  /* 0x00000000ff00723e */ /* 0x001fe200000000ff */
[----:B------:R-:W-:Y:S05]  /*75f0*/  BRA `(.L_x_9485) ;  /* 0x00000e0000007947 */ /* 0x000fea0003800000 */
.L_x_9520:
        /* <DEDUP_REMOVED lines=10> */
.L_x_9524:
[----:B------:R-:W2:Y:S02]  /*76a0*/  LDG.E R4, [R4.64] ;  /* 0x0000002404047981 */ /* 0x000ea4000c1e1900 */
[----:B--2---:R-:W0:Y:S02]  /*76b0*/  I2F R0, R4 ;  /* 0x0000000400007306 */ /* 0x004e240000201400 */
[----:B0-----:R-:W-:Y:S01]  /*76c0*/  F2FP.PACK_AB R0, RZ, R0 ;  /* 0x00000000ff00723e */ /* 0x001fe200000000ff */
[----:B------:R-:W-:Y:S05]  /*76d0*/  BRA `(.L_x_9485) ;  /* 0x00000d2000007947 */ /* 0x000fea0003800000 */
.L_x_9523:
[----:B------:R-:W2:Y:S02]  /*76e0*/  LDG.E.U16 R4, [R4.64] ;  /* 0x0000002404047981 */ /* 0x000ea4000c1e1500 */
[----:B--2---:R-:W0:Y:S02]  /*76f0*/  I2F.S16 R0, R4 ;  /* 0x0000000400007306 */ /* 0x004e240000101400 */
[----:B0-----:R-:W-:Y:S01]  /*7700*/  F2FP.PACK_AB R0, RZ, R0 ;  /* 0x00000000ff00723e */ /* 0x001fe200000000ff */
[----:B------:R-:W-:Y:S05]  /*7710*/  BRA `(.L_x_9485) ;  /* 0x00000ce000007947 */ /* 0x000fea0003800000 */
.L_x_9519:
        /* <DEDUP_REMOVED lines=9> */
.L_x_9526:
[----:B------:R0:W5:Y:S01]  /*77b0*/  LDG.E.U16 R0, [R4.64] ;  /* 0x0000002404007981 */ /* 0x000162000c1e1500 */
[----:B------:R-:W-:Y:S05]  /*77c0*/  BRA `(.L_x_9485) ;  /* 0x00000c3000007947 */ /* 0x000fea0003800000 */
.L_x_9525:
        /* <DEDUP_REMOVED lines=9> */
.L_x_9528:
[----:B------:R0:W5:Y:S01]  /*7860*/  LDG.E.U16 R0, [R4.64] ;  /* 0x0000002404007981 */ /* 0x000162000c1e1500 */
[----:B------:R-:W-:Y:S05]  /*7870*/  BRA `(.L_x_9485) ;  /* 0x00000b8000007947 */ /* 0x000fea0003800000 */
.L_x_9527:
[----:B------:R-:W2:Y:S02]  /*7880*/  LDG.E.64 R4, [R4.64] ;  /* 0x0000002404047981 */ /* 0x000ea4000c1e1b00 */
[----:B--2---:R-:W0:Y:S01]  /*7890*/  F2F.F32.F64 R0, R4 ;  /* 0x0000000400007310 */ /* 0x004e220000301000 */
[----:B------:R-:W0:-:S14]  /*78a0*/  DSETP.GEU.AND P0, PT, |R4|, c[0x2][0x0], PT ;  /* 0x008000000400762a */ /* 0x000e1c0003f0e200 */
[----:B0-----:R-:W-:-:S05]  /*78b0*/  @!P0 FMUL R0, R0, 1.175494350822287508e-38 ;  /* 0x0080000000008820 */ /* 0x001fca0000400000 */
[----:B------:R-:W-:Y:S01]  /*78c0*/  F2FP.PACK_AB R0, RZ, R0 ;  /* 0x00000000ff00723e */ /* 0x000fe200000000ff */
[----:B------:R-:W-:Y:S05]  /*78d0*/  BRA `(.L_x_9485) ;  /* 0x00000b2000007947 */ /* 0x000fea0003800000 */
.L_x_9518:
        /* <DEDUP_REMOVED lines=13> */
.L_x_9531:
[----:B------:R-:W2:Y:S02]  /*79b0*/  LDG.E.64 R4, [R4.64] ;  /* 0x0000002404047981 */ /* 0x000ea4000c1e1b00 */
[----:B--2---:R-:W0:Y:S01]  /*79c0*/  F2F.F32.F64 R0, R4 ;  /* 0x0000000400007310 */ /* 0x004e220000301000 */
[----:B------:R-:W0:-:S14]  /*79d0*/  DSETP.GEU.AND P0, PT, |R4|, c[0x2][0x0], PT ;  /* 0x008000000400762a */ /* 0x000e1c0003f0e200 */
[----:B0-----:R-:W-:-:S05]  /*79e0*/  @!P0 FMUL R0, R0, 1.175494350822287508e-38 ;  /* 0x0080000000008820 */ /* 0x001fca0000400000 */
[----:B------:R-:W-:Y:S01]  /*79f0*/  F2FP.PACK_AB R0, RZ, R0 ;  /* 0x00000000ff00723e */ /* 0x000fe200000000ff */
[----:B------:R-:W-:Y:S05]  /*7a00*/  BRA `(.L_x_9485) ;  /* 0x000009f000007947 */ /* 0x000fea0003800000 */
.L_x_9530:
        /* <DEDUP_REMOVED lines=28> */
.L_x_9533:
        /* <DEDUP_REMOVED lines=14> */
.L_x_9532:
[----:B------:R-:W2:Y:S02]  /*7cb0*/  LDG.E.U16 R0, [R4.64] ;  /* 0x0000002404007981 */ /* 0x000ea4000c1e1500 */
[----:B--2---:R-:W-:-:S04]  /*7cc0*/  PRMT R0, RZ, 0x5410, R0 ;  /* 0x00005410ff007816 */ /* 0x004fc80000000000 */
[----:B------:R-:W-:Y:S01]  /*7cd0*/  F2FP.PACK_AB R0, RZ, R0 ;  /* 0x00000000ff00723e */ /* 0x000fe200000000ff */
[----:B------:R-:W-:Y:S05]  /*7ce0*/  BRA `(.L_x_9485) ;  /* 0x0000071000007947 */ /* 0x000fea0003800000 */
.L_x_9529:
        /* <DEDUP_REMOVED lines=12> */
.L_x_9536:
        /* <DEDUP_REMOVED lines=21> */
.L_x_9540:
[----:B------:R-:W-:Y:S05]  /*7f00*/  BSYNC B1 ;  /* 0x0000000000017941 */ /* 0x000fea0003800000 */
.L_x_9539:
[----:B------:R-:W-:Y:S01]  /*7f10*/  LEA R5, R0, 0x3b800000, 0x17 ;  /* 0x3b80000000057811 */ /* 0x000fe200078eb8ff */
[----:B------:R-:W-:-:S05]  /*7f20*/  IMAD.SHL.U32 R0, R3, 0x100000, RZ ;  /* 0x0010000003007824 */ /* 0x000fca00078e00ff */
[----:B------:R-:W-:Y:S02]  /*7f30*/  LOP3.LUT R0, R5, R0, R6, 0xfe, !PT ;  /* 0x0000000005007212 */ /* 0x000fe400078efe06 */
.L_x_9538:
[----:B------:R-:W-:Y:S05]  /*7f40*/  BSYNC B0 ;  /* 0x0000000000007941 */ /* 0x000fea0003800000 */
.L_x_9537:
[----:B------:R-:W-:Y:S01]  /*7f50*/  F2FP.PACK_AB R0, RZ, R0 ;  /* 0x00000000ff00723e */ /* 0x000fe200000000ff */
[----:B------:R-:W-:Y:S05]  /*7f60*/  BRA `(.L_x_9485) ;  /* 0x0000049000007947 */ /* 0x000fea0003800000 */
.L_x_9535:
        /* <DEDUP_REMOVED lines=21> */
.L_x_9544:
[----:B------:R-:W-:Y:S05]  /*80c0*/  BSYNC B1 ;  /* 0x0000000000017941 */ /* 0x000fea0003800000 */
.L_x_9543:
[----:B------:R-:W-:Y:S01]  /*80d0*/  LEA R5, R0, 0x37800000, 0x17 ;  /* 0x3780000000057811 */ /* 0x000fe200078eb8ff */
[----:B------:R-:W-:-:S05]  /*80e0*/  IMAD.SHL.U32 R0, R3, 0x200000, RZ ;  /* 0x0020000003007824 */ /* 0x000fca00078e00ff */
[----:B------:R-:W-:Y:S02]  /*80f0*/  LOP3.LUT R0, R5, R0, R6, 0xfe, !PT ;  /* 0x0000000005007212 */ /* 0x000fe400078efe06 */
.L_x_9542:
[----:B------:R-:W-:Y:S05]  /*8100*/  BSYNC B0 ;  /* 0x0000000000007941 */ /* 0x000fea0003800000 */
.L_x_9541:
[----:B------:R-:W-:Y:S01]  /*8110*/  F2FP.PACK_AB R0, RZ, R0 ;  /* 0x00000000ff00723e */ /* 0x000fe200000000ff */
[----:B------:R-:W-:Y:S05]  /*8120*/  BRA `(.L_x_9485) ;  /* 0x000002d000007947 */ /* 0x000fea0003800000 */
.L_x_9534:
        /* <DEDUP_REMOVED lines=14> */
.L_x_9548:
[----:B------:R-:W-:Y:S05]  /*8210*/  BSYNC B0 ;  /* 0x0000000000007941 */ /* 0x000fea0003800000 */
.L_x_9547:
[----:B------:R-:W-:Y:S01]  /*8220*/  F2FP.PACK_AB R0, RZ, R0 ;  /* 0x00000000ff00723e */ /* 0x000fe200000000ff */
[----:B------:R-:W-:Y:S05]  /*8230*/  BRA `(.L_x_9485) ;  /* 0x000001c000007947 */ /* 0x000fea0003800000 */
.L_x_9522:
        /* <DEDUP_REMOVED lines=21> */
.L_x_9546:
[----:B------:R-:W2:Y:S02]  /*8390*/  LDG.E.64 R4, [R4.64] ;  /* 0x0000002404047981 */ /* 0x000ea4000c1e1b00 */
[----:B--2---:R-:W0:Y:S02]  /*83a0*/  I2F.U64 R0, R4 ;  /* 0x0000000400007312 */ /* 0x004e240000301000 */
[----:B0-----:R-:W-:Y:S01]  /*83b0*/  F2FP.PACK_AB R0, RZ, R0 ;  /* 0x00000000ff00723e */ /* 0x001fe200000000ff */
[----:B------:R-:W-:Y:S05]  /*83c0*/  BRA `(.L_x_9485) ;  /* 0x0000003000007947 */ /* 0x000fea0003800000 */
.L_x_9545:
[----:B------:R-:W2:Y:S02]  /*83d0*/  LDG.E R4, [R4.64] ;  /* 0x0000002404047981 */ /* 0x000ea4000c1e1900 */
[----:B--2---:R-:W0:Y:S02]  /*83e0*/  I2F.U32 R0, R4 ;  /* 0x0000000400007306 */ /* 0x004e240000201000 */
[----:B0-----:R-:W-:-:S06]  /*83f0*/  F2FP.PACK_AB R0, RZ, R0 ;  /* 0x00000000ff00723e */ /* 0x001fcc00000000ff */
.L_x_9485:
[----:B------:R-:W-:Y:S05]  /*8400*/  BSYNC B6 ;  /* 0x0000000000067941 */ /* 0x000fea0003800000 */
.L_x_9484:
[----:B------:R-:W1:Y:S01]  /*8410*/  S2R R19, SR_TID.X ;  /* 0x0000000000137919 */ /* 0x000e620000002100 */
[----:B------:R-:W-:Y:S01]  /*8420*/  BSSY B1, `(.L_x_9549) ;  /* 0x0000039000017945 */ /* 0x000fe20003800000 */
[----:B-1----:R-:W-:-:S13]  /*8430*/  ISETP.GE.AND P1, PT, R19, R16, PT ;  /* 0x000000101300720c */ /* 0x002fda0003f26270 */
[----:B------:R-:W-:Y:S05]  /*8440*/  @P1 BRA `(.L_x_9550) ;  /* 0x0000036000001947 */ /* 0x000fea0003800000 */
        /* <DEDUP_REMOVED lines=18> */
[----:B------:R-:W-:Y:S05]  /*8570*/  CALL.REL.NOINC `($__internal_19_$__cuda_sm3x_div_rn_ftz_f32_slowpath) ;  /* 0x00004ea000007944 */ /* 0x000fea0003c00000 */
.L_x_9552:
[----:B------:R-:W-:Y:S05]  /*8580*/  BSYNC B2 ;  /* 0x0000000000027941 */ /* 0x000fea0003800000 */
.L_x_9551:
        /* <DEDUP_REMOVED lines=18> */
.L_x_9554:
[----:B------:R-:W-:Y:S01]  /*86b0*/  ISETP.GE.AND P0, PT, R7, RZ, PT ;  /* 0x000000ff0700720c */ /* 0x000fe20003f06270 */
[----:B------:R-:W-:-:S12]  /*86c0*/  IMAD.MOV.U32 R4, RZ, RZ, 0x3fd774eb ;  /* 0x3fd774ebff047424 */ /* 0x000fd800078e00ff */
[----:B------:R-:W-:-:S04]  /*86d0*/  @P0 FFMA.FTZ R3, R4, 0.93318945169448852539, -R3 ;  /* 0x3f6ee58104030823 */ /* 0x000fc80000010803 */
[----:B------:R-:W-:Y:S02]  /*86e0*/  @!P0 FFMA.FTZ R3, R4, 0.93318945169448852539, R3 ;  /* 0x3f6ee58104038823 */ /* 0x000fe40000010003 */
.L_x_9555:
[----:B------:R-:W-:Y:S05]  /*86f0*/  BSYNC B0 ;  /* 0x0000000000007941 */ /* 0x000fea0003800000 */
.L_x_9553:
        /* <DEDUP_REMOVED lines=10> */
[----:B------:R-:W-:Y:S02]  /*87a0*/  F2FP.PACK_AB R7, RZ, R7 ;  /* 0x00000007ff07723e */ /* 0x000fe400000000ff */
.L_x_9550:
[----:B------:R-:W-:Y:S05]  /*87b0*/  BSYNC B1 ;  /* 0x0000000000017941 */ /* 0x000fea0003800000 */
.L_x_9549:
[----:B-----5:R-:W-:Y:S01]  /*87c0*/  IADD3 R23, R19, 0x80, RZ ;  /* 0x0000008013177810 */ /* 0x020fe20007ffe0ff */
[----:B------:R-:W-:Y:S03]  /*87d0*/  BSSY B1, `(.L_x_9556) ;  /* 0x0000039000017945 */ /* 0x000fe60003800000 */
[----:B------:R-:W-:-:S13]  /*87e0*/  ISETP.GE.AND P0, PT, R23, R16, PT ;  /* 0x000000101700720c */ /* 0x000fda0003f06270 */
[----:B------:R-:W-:Y:S05]  /*87f0*/  @P0 BRA `(.L_x_9557) ;  /* 0x0000036000000947 */ /* 0x000fea0003800000 */
[----:B------:R-:W-:Y:S01]  /*8800*/  HADD2.F32 R25, -RZ, R25.H0_H0 ;  /* 0x20000019ff197230 */ /* 0x000fe20000004100 */
        /* <DEDUP_REMOVED lines=18> */
.L_x_9559:
[----:B------:R-:W-:Y:S05]  /*8930*/  BSYNC B2 ;  /* 0x0000000000027941 */ /* 0x000fea0003800000 */
.L_x_9558:
        /* <DEDUP_REMOVED lines=18> */
.L_x_9561:
[----:B------:R-:W-:Y:S01]  /*8a60*/  ISETP.GE.AND P0, PT, R25, RZ, PT ;  /* 0x000000ff1900720c */ /* 0x000fe20003f06270 */
[----:B------:R-:W-:-:S12]  /*8a70*/  IMAD.MOV.U32 R4, RZ, RZ, 0x3fd774eb ;  /* 0x3fd774ebff047424 */ /* 0x000fd800078e00ff */
[----:B------:R-:W-:-:S04]  /*8a80*/  @P0 FFMA.FTZ R3, R4, 0.93318945169448852539, -R3 ;  /* 0x3f6ee58104030823 */ /* 0x000fc80000010803 */
[----:B------:R-:W-:Y:S02]  /*8a90*/  @!P0 FFMA.FTZ R3, R4, 0.93318945169448852539, R3 ;  /* 0x3f6ee58104038823 */ /* 0x000fe40000010003 */
.L_x_9562:
[----:B------:R-:W-:Y:S05]  /*8aa0*/  BSYNC B0 ;  /* 0x0000000000007941 */ /* 0x000fea0003800000 */
.L_x_9560:
        /* <DEDUP_REMOVED lines=11> */
.L_x_9557:
[----:B------:R-:W-:Y:S05]  /*8b60*/  BSYNC B1 ;  /* 0x0000000000017941 */ /* 0x000fea0003800000 */
.L_x_9556:
[----:B------:R-:W-:Y:S01]  /*8b70*/  IADD3 R3, R19, 0x100, RZ ;  /* 0x0000010013037810 */ /* 0x000fe20007ffe0ff */
        /* <DEDUP_REMOVED lines=22> */
.L_x_9566:
[----:B------:R-:W-:Y:S05]  /*8ce0*/  BSYNC B2 ;  /* 0x0000000000027941 */ /* 0x000fea0003800000 */
.L_x_9565:
        /* <DEDUP_REMOVED lines=18> */
.L_x_9568:
[----:B------:R-:W-:Y:S01]  /*8e10*/  ISETP.GE.AND P0, PT, R22, RZ, PT ;  /* 0x000000ff1600720c */ /* 0x000fe20003f06270 */
[----:B------:R-:W-:-:S12]  /*8e20*/  IMAD.MOV.U32 R4, RZ, RZ, 0x3fd774eb ;  /* 0x3fd774ebff047424 */ /* 0x000fd800078e00ff */
[----:B------:R-:W-:-:S04]  /*8e30*/  @P0 FFMA.FTZ R3, R4, 0.93318945169448852539, -R3 ;  /* 0x3f6ee58104030823 */ /* 0x000fc80000010803 */
[----:B------:R-:W-:Y:S02]  /*8e40*/  @!P0 FFMA.FTZ R3, R4, 0.93318945169448852539, R3 ;  /* 0x3f6ee58104038823 */ /* 0x000fe40000010003 */
.L_x_9569:
[----:B------:R-:W-:Y:S05]  /*8e50*/  BSYNC B0 ;  /* 0x0000000000007941 */ /* 0x000fea0003800000 */
.L_x_9567:
        /* <DEDUP_REMOVED lines=11> */
.L_x_9564:
[----:B------:R-:W-:Y:S05]  /*8f10*/  BSYNC B1 ;  /* 0x0000000000017941 */ /* 0x000fea0003800000 */
.L_x_9563:
        /* <DEDUP_REMOVED lines=23> */
.L_x_9573:
[----:B------:R-:W-:Y:S05]  /*9090*/  BSYNC B2 ;  /* 0x0000000000027941 */ /* 0x000fea0003800000 */
.L_x_9572:
        /* <DEDUP_REMOVED lines=18> */
.L_x_9575:
[----:B------:R-:W-:Y:S01]  /*91c0*/  ISETP.GE.AND P0, PT, R0, RZ, PT ;  /* 0x000000ff0000720c */ /* 0x000fe20003f06270 */
[----:B------:R-:W-:-:S12]  /*91d0*/  IMAD.MOV.U32 R4, RZ, RZ, 0x3fd774eb ;  /* 0x3fd774ebff047424 */ /* 0x000fd800078e00ff */
[----:B------:R-:W-:-:S04]  /*91e0*/  @P0 FFMA.FTZ R3, R4, 0.93318945169448852539, -R3 ;  /* 0x3f6ee58104030823 */ /* 0x000fc80000010803 */
[----:B------:R-:W-:Y:S02]  /*91f0*/  @!P0 FFMA.FTZ R3, R4, 0.93318945169448852539, R3 ;  /* 0x3f6ee58104038823 */ /* 0x000fe40000010003 */
.L_x_9576:
[----:B------:R-:W-:Y:S05]  /*9200*/  BSYNC B0 ;  /* 0x0000000000007941 */ /* 0x000fea0003800000 */
.L_x_9574:
        /* <DEDUP_REMOVED lines=11> */
.L_x_9571:
[----:B------:R-:W-:Y:S05]  /*92c0*/  BSYNC B1 ;  /* 0x0000000000017941 */ /* 0x000fea0003800000 */
.L_x_9570:
        /* <DEDUP_REMOVED lines=21> */
[----:B------:R-:W-:-:S05]  /*9420*/  IMAD.MOV.U32 R19, RZ, RZ, R23 ;  /* 0x000000ffff137224 */ /* 0x000fca00078e0017 */
[----:B------:R-:W1:Y:S02]  /*9430*/  F2I.FTZ.TRUNC.NTZ R7, R7 ;  /* 0x0000000700077305 */ /* 0x000e64000021f100 */
[----:B-1----:R1:W-:Y:S01]  /*9440*/  STG.E.U8 [R8.64], R7 ;  /* 0x0000000708007986 */ /* 0x0023e2000c101124 */
[----:B------:R-:W-:Y:S05]  /*9450*/  BRA `(.L_x_9578) ;  /* 0x00000fd000007947 */ /* 0x000fea0003800000 */
.L_x_9582:
[----:B0-----:R-:W-:Y:S01]  /*9460*/  HADD2.F32 R5, -RZ, R7.H0_H0 ;  /* 0x20000007ff057230 */ /* 0x001fe20000004100 */
[----:B------:R-:W-:-:S05]  /*9470*/  IMAD.MOV.U32 R19, RZ, RZ, R23 ;  /* 0x000000ffff137224 */ /* 0x000fca00078e0017 */
[----:B------:R-:W0:Y:S02]  /*9480*/  F2I.S64.TRUNC R4, R5 ;  /* 0x0000000500047311 */ /* 0x000e24000020d900 */
[----:B0-----:R0:W-:Y:S01]  /*9490*/  STG.E.U8 [R8.64], R4 ;  /* 0x0000000408007986 */ /* 0x0011e2000c101124 */
[----:B------:R-:W-:Y:S05]  /*94a0*/  BRA `(.L_x_9578) ;  /* 0x00000f8000007947 */ /* 0x000fea0003800000 */
.L_x_9581:
[----:B------:R-:W-:-:S13]  /*94b0*/  ISETP.NE.AND P0, PT, R0, 0x2, PT ;  /* 0x000000020000780c */ /* 0x000fda0003f05270 */
[----:B------:R-:W-:Y:S05]  /*94c0*/  @!P0 BRA `(.L_x_9584) ;  /* 0x000000e000008947 */ /* 0x000fea0003800000 */
[----:B------:R-:W-:-:S13]  /*94d0*/  ISETP.NE.AND P0, PT, R0, 0x3, PT ;  /* 0x000000030000780c */ /* 0x000fda0003f05270 */
[----:B------:R-:W-:Y:S05]  /*94e0*/  @!P0 BRA `(.L_x_9585) ;  /* 0x0000007000008947 */ /* 0x000fea0003800000 */
[----:B------:R-:W-:-:S13]  /*94f0*/  ISETP.NE.AND P0, PT, R0, 0x4, PT ;  /* 0x000000040000780c */ /* 0x000fda0003f05270 */
[----:B------:R-:W-:Y:S05]  /*9500*/  @P0 BRA `(.L_x_9583) ;  /* 0x00000d4000000947 */ /* 0x000fea0003800000 */
[----:B0-----:R-:W-:Y:S01]  /*9510*/  HADD2.F32 R4, -RZ, R7.H0_H0 ;  /* 0x20000007ff047230 */ /* 0x001fe20000004100 */
[----:B------:R-:W-:-:S05]  /*9520*/  IMAD.MOV.U32 R19, RZ, RZ, R23 ;  /* 0x000000ffff137224 */ /* 0x000fca00078e0017 */
[----:B------:R-:W0:Y:S02]  /*9530*/  F2I.S64.TRUNC R4, R4 ;  /* 0x0000000400047311 */ /* 0x000e24000020d900 */
[----:B0-----:R0:W-:Y:S01]  /*9540*/  STG.E.64 [R8.64], R4 ;  /* 0x0000000408007986 */ /* 0x0011e2000c101b24 */
[----:B------:R-:W-:Y:S05]  /*9550*/  BRA `(.L_x_9578) ;  /* 0x00000ed000007947 */ /* 0x000fea0003800000 */
.L_x_9585:
[----:B------:R-:W-:Y:S01]  /*9560*/  HADD2.F32 R7, -RZ, R7.H0_H0 ;  /* 0x20000007ff077230 */ /* 0x000fe20000004100 */
[----:B------:R-:W-:-:S05]  /*9570*/  IMAD.MOV.U32 R19, RZ, RZ, R23 ;  /* 0x000000ffff137224 */ /* 0x000fca00078e0017 */
[----:B------:R-:W1:Y:S02]  /*9580*/  F2I.FTZ.TRUNC.NTZ R7, R7 ;  /* 0x0000000700077305 */ /* 0x000e64000021f100 */
[----:B-1----:R1:W-:Y:S01]  /*9590*/  STG.E [R8.64], R7 ;  /* 0x0000000708007986 */ /* 0x0023e2000c101924 */
[----:B------:R-:W-:Y:S05]  /*95a0*/  BRA `(.L_x_9578) ;  /* 0x00000e8000007947 */ /* 0x000fea0003800000 */
.L_x_9584:
[----:B------:R-:W-:Y:S01]  /*95b0*/  HADD2.F32 R7, -RZ, R7.H0_H0 ;  /* 0x20000007ff077230 */ /* 0x000fe20000004100 */
[----:B------:R-:W-:-:S05]  /*95c0*/  IMAD.MOV.U32 R19, RZ, RZ, R23 ;  /* 0x000000ffff137224 */ /* 0x000fca00078e0017 */
[----:B------:R-:W1:Y:S02]  /*95d0*/  F2I.FTZ.TRUNC.NTZ R7, R7 ;  /* 0x0000000700077305 */ /* 0x000e64000021f100 */
[----:B-1----:R1:W-:Y:S01]  /*95e0*/  STG.E.U16 [R8.64], R7 ;  /* 0x0000000708007986 */ /* 0x0023e2000c101524 */
[----:B------:R-:W-:Y:S05]  /*95f0*/  BRA `(.L_x_9578) ;  /* 0x00000e3000007947 */ /* 0x000fea0003800000 */
.L_x_9580:
        /* <DEDUP_REMOVED lines=10> */
.L_x_9587:
[----:B------:R1:W-:Y:S01]  /*96a0*/  STG.E.U16 [R8.64], R7 ;  /* 0x0000000708007986 */ /* 0x0003e2000c101524 */
[----:B------:R-:W-:Y:S01]  /*96b0*/  IMAD.MOV.U32 R19, RZ, RZ, R23 ;  /* 0x000000ffff137224 */ /* 0x000fe200078e0017 */
[----:B------:R-:W-:Y:S05]  /*96c0*/  BRA `(.L_x_9578) ;  /* 0x00000d6000007947 */ /* 0x000fea0003800000 */
.L_x_9586:
[----:B------:R-:W-:-:S13]  /*96d0*/  ISETP.NE.AND P0, PT, R0, 0x7, PT ;  /* 0x000000070000780c */ /* 0x000fda0003f05270 */
[----:B------:R-:W-:Y:S05]  /*96e0*/  @!P0 BRA `(.L_x_9588) ;  /* 0x000000f000008947 */ /* 0x000fea0003800000 */
[----:B------:R-:W-:-:S13]  /*96f0*/  ISETP.NE.AND P0, PT, R0, 0x8, PT ;  /* 0x000000080000780c */ /* 0x000fda0003f05270 */
[----:B------:R-:W-:Y:S05]  /*9700*/  @!P0 BRA `(.L_x_9589) ;  /* 0x0000007000008947 */ /* 0x000fea0003800000 */
[----:B------:R-:W-:-:S13]  /*9710*/  ISETP.NE.AND P0, PT, R0, 0x9, PT ;  /* 0x000000090000780c */ /* 0x000fda0003f05270 */
[----:B------:R-:W-:Y:S05]  /*9720*/  @P0 BRA `(.L_x_9583) ;  /* 0x00000b2000000947 */ /* 0x000fea0003800000 */
[----:B0-----:R-:W-:Y:S01]  /*9730*/  HADD2.F32 R4, -RZ, R7.H0_H0 ;  /* 0x20000007ff047230 */ /* 0x001fe20000004100 */
[----:B------:R-:W-:Y:S02]  /*9740*/  IMAD.MOV.U32 R5, RZ, RZ, RZ ;  /* 0x000000ffff057224 */ /* 0x000fe400078e00ff */
[----:B------:R-:W-:-:S03]  /*9750*/  IMAD.MOV.U32 R19, RZ, RZ, R23 ;  /* 0x000000ffff137224 */ /* 0x000fc600078e0017 */
[----:B------:R0:W-:Y:S01]  /*9760*/  STG.E.64 [R8.64], R4 ;  /* 0x0000000408007986 */ /* 0x0001e2000c101b24 */
[----:B------:R-:W-:Y:S05]  /*9770*/  BRA `(.L_x_9578) ;  /* 0x00000cb000007947 */ /* 0x000fea0003800000 */
.L_x_9589:
[----:B------:R-:W-:Y:S01]  /*9780*/  HADD2.F32 R0, -RZ, R7.H0_H0 ;  /* 0x20000007ff007230 */ /* 0x000fe20000004100 */
[----:B------:R-:W-:-:S04]  /*9790*/  IMAD.MOV.U32 R19, RZ, RZ, R23 ;  /* 0x000000ffff137224 */ /* 0x000fc800078e0017 */
[----:B------:R-:W-:-:S04]  /*97a0*/  F2FP.PACK_AB R0, RZ, R0 ;  /* 0x00000000ff00723e */ /* 0x000fc800000000ff */
[----:B------:R-:W-:-:S05]  /*97b0*/  PRMT R0, R0, 0x5410, RZ ;  /* 0x0000541000007816 */ /* 0x000fca00000000ff */
[----:B------:R1:W-:Y:S01]  /*97c0*/  STG.E [R8.64], R0 ;  /* 0x0000000008007986 */ /* 0x0003e2000c101924 */
[----:B------:R-:W-:Y:S05]  /*97d0*/  BRA `(.L_x_9578) ;  /* 0x00000c5000007947 */ /* 0x000fea0003800000 */
.L_x_9588:
[----:B0-----:R-:W-:Y:S01]  /*97e0*/  HADD2.F32 R4, -RZ, R7.H0_H0 ;  /* 0x20000007ff047230 */ /* 0x001fe20000004100 */
[----:B------:R-:W-:-:S04]  /*97f0*/  IMAD.MOV.U32 R19, RZ, RZ, R23 ;  /* 0x000000ffff137224 */ /* 0x000fc800078e0017 */
[----:B------:R-:W-:-:S06]  /*9800*/  FMUL.FTZ R4, R4, 1 ;  /* 0x3f80000004047820 */ /* 0x000fcc0000410000 */
[----:B------:R-:W0:Y:S02]  /*9810*/  F2F.F64.F32 R4, R4 ;  /* 0x0000000400047310 */ /* 0x000e240000201800 */
[----:B0-----:R0:W-:Y:S01]  /*9820*/  STG.E.64 [R8.64], R4 ;  /* 0x0000000408007986 */ /* 0x0011e2000c101b24 */
[----:B------:R-:W-:Y:S05]  /*9830*/  BRA `(.L_x_9578) ;  /* 0x00000bf000007947 */ /* 0x000fea0003800000 */
.L_x_9579:
        /* <DEDUP_REMOVED lines=14> */
.L_x_9592:
[----:B------:R-:W-:Y:S01]  /*9920*/  HADD2.F32 R7, -RZ, R7.H0_H0 ;  /* 0x20000007ff077230 */ /* 0x000fe20000004100 */
[----:B------:R-:W-:-:S04]  /*9930*/  IMAD.MOV.U32 R19, RZ, RZ, R23 ;  /* 0x000000ffff137224 */ /* 0x000fc800078e0017 */
[----:B0-----:R-:W-:Y:S02]  /*9940*/  FMUL.FTZ R4, R7, 1 ;  /* 0x3f80000007047820 */ /* 0x001fe40000410000 */
[----:B------:R-:W-:-:S04]  /*9950*/  CS2R R6, SRZ ;  /* 0x0000000000067805 */ /* 0x000fc8000001ff00 */
[----:B------:R-:W0:Y:S02]  /*9960*/  F2F.F64.F32 R4, R4 ;  /* 0x0000000400047310 */ /* 0x000e240000201800 */
[----:B0-----:R0:W-:Y:S01]  /*9970*/  STG.E.128 [R8.64], R4 ;  /* 0x0000000408007986 */ /* 0x0011e2000c101d24 */
[----:B------:R-:W-:Y:S05]  /*9980*/  BRA `(.L_x_9578) ;  /* 0x00000aa000007947 */ /* 0x000fea0003800000 */
.L_x_9591:
        /* <DEDUP_REMOVED lines=21> */
.L_x_9596:
[----:B------:R-:W-:Y:S05]  /*9ae0*/  BSYNC B0 ;  /* 0x0000000000007941 */ /* 0x000fea0003800000 */
.L_x_9595:
[----:B------:R-:W-:Y:S01]  /*9af0*/  LOP3.LUT R5, R0, R5, RZ, 0xfc, !PT ;  /* 0x0000000500057212 */ /* 0x000fe200078efcff */
[----:B------:R-:W-:-:S04]  /*9b00*/  IMAD.MOV.U32 R19, RZ, RZ, R23 ;  /* 0x000000ffff137224 */ /* 0x000fc800078e0017 */
[----:B------:R0:W-:Y:S01]  /*9b10*/  STG.E.U8 [R8.64], R5 ;  /* 0x0000000508007986 */ /* 0x0001e2000c101124 */
[----:B------:R-:W-:Y:S05]  /*9b20*/  BRA `(.L_x_9578) ;  /* 0x0000090000007947 */ /* 0x000fea0003800000 */
.L_x_9594:
        /* <DEDUP_REMOVED lines=13> */
.L_x_9598:
[----:B------:R-:W-:Y:S01]  /*9c00*/  IMAD.MOV.U32 R0, RZ, RZ, 0x7f ;  /* 0x0000007fff007424 */ /* 0x000fe200078e00ff */
[----:B------:R-:W-:-:S04]  /*9c10*/  ISETP.GT.U32.AND P0, PT, R3, 0x7f800000, PT ;  /* 0x7f8000000300780c */ /* 0x000fc80003f04070 */
[----:B------:R-:W-:-:S04]  /*9c20*/  SEL R0, R0, 0x7c, P0 ;  /* 0x0000007c00007807 */ /* 0x000fc80000000000 */
.L_x_9599:
[----:B------:R-:W-:Y:S05]  /*9c30*/  BSYNC B0 ;  /* 0x0000000000007941 */ /* 0x000fea0003800000 */
.L_x_9597:
[----:B------:R-:W-:Y:S01]  /*9c40*/  LOP3.LUT R3, R7, 0x80000000, RZ, 0xc0, !PT ;  /* 0x8000000007037812 */ /* 0x000fe200078ec0ff */
[----:B------:R-:W-:-:S03]  /*9c50*/  IMAD.MOV.U32 R19, RZ, RZ, R23 ;  /* 0x000000ffff137224 */ /* 0x000fc600078e0017 */
[----:B------:R-:W-:-:S04]  /*9c60*/  SHF.R.U32.HI R3, RZ, 0x18, R3 ;  /* 0x00000018ff037819 */ /* 0x000fc80000011603 */
[----:B------:R-:W-:-:S05]  /*9c70*/  LOP3.LUT R3, R0, R3, RZ, 0xfc, !PT ;  /* 0x0000000300037212 */ /* 0x000fca00078efcff */
[----:B------:R1:W-:Y:S01]  /*9c80*/  STG.E.U8 [R8.64], R3 ;  /* 0x0000000308007986 */ /* 0x0003e2000c101124 */
[----:B------:R-:W-:Y:S05]  /*9c90*/  BRA `(.L_x_9578) ;  /* 0x0000079000007947 */ /* 0x000fea0003800000 */
.L_x_9593:
[----:B------:R-:W-:Y:S01]  /*9ca0*/  HADD2.F32 R0, -RZ, R7.H0_H0 ;  /* 0x20000007ff007230 */ /* 0x000fe20000004100 */
[----:B------:R-:W-:-:S04]  /*9cb0*/  IMAD.MOV.U32 R19, RZ, RZ, R23 ;  /* 0x000000ffff137224 */ /* 0x000fc800078e0017 */
[----:B------:R-:W-:-:S05]  /*9cc0*/  F2FP.BF16.PACK_AB R0, RZ, R0 ;  /* 0x00000000ff00723e */ /* 0x000fca00000010ff */
[----:B------:R1:W-:Y:S01]  /*9cd0*/  STG.E.U16 [R8.64], R0 ;  /* 0x0000000008007986 */ /* 0x0003e2000c101524 */
[----:B------:R-:W-:Y:S05]  /*9ce0*/  BRA `(.L_x_9578) ;  /* 0x0000074000007947 */ /* 0x000fea0003800000 */
.L_x_9590:
        /* <DEDUP_REMOVED lines=10> */
[----:B------:R-:W1:Y:S02]  /*9d90*/  F2I.FTZ.U32.TRUNC.NTZ R3, R3 ;  /* 0x0000000300037305 */ /* 0x000e64000021f000 */
[----:B-1----:R1:W-:Y:S01]  /*9da0*/  STG.E.U16 [R8.64], R3 ;  /* 0x0000000308007986 */ /* 0x0023e2000c101524 */
[----:B------:R-:W-:Y:S05]  /*9db0*/  BRA `(.L_x_9578) ;  /* 0x0000067000007947 */ /* 0x000fea0003800000 */
.L_x_9602:
[----:B------:R-:W-:Y:S01]  /*9dc0*/  HADD2.F32 R7, -RZ, R7.H0_H0 ;  /* 0x20000007ff077230 */ /* 0x000fe20000004100 */
[----:B------:R-:W-:Y:S01]  /*9dd0*/  BSSY B0, `(.L_x_9603) ;  /* 0x0000014000007945 */ /* 0x000fe20003800000 */
[----:B0-----:R-:W-:-:S03]  /*9de0*/  IMAD.MOV.U32 R4, RZ, RZ, 0x80 ;  /* 0x00000080ff047424 */ /* 0x001fc600078e00ff */
        /* <DEDUP_REMOVED lines=14> */
.L_x_9605:
[----:B------:R-:W-:-:S04]  /*9ed0*/  LOP3.LUT R3, R7, 0x80000000, RZ, 0xc0, !PT ;  /* 0x8000000007037812 */ /* 0x000fc800078ec0ff */
[----:B------:R-:W-:-:S04]  /*9ee0*/  SHF.R.U32.HI R3, RZ, 0x18, R3 ;  /* 0x00000018ff037819 */ /* 0x000fc80000011603 */
[----:B------:R-:W-:-:S04]  /*9ef0*/  LOP3.LUT R0, R0, R3, RZ, 0xfc, !PT ;  /* 0x0000000300007212 */ /* 0x000fc800078efcff */
[----:B------:R-:W-:Y:S02]  /*9f00*/  PRMT R4, R0, 0x7610, R4 ;  /* 0x0000761000047816 */ /* 0x000fe40000000004 */
.L_x_9604:
[----:B------:R-:W-:Y:S05]  /*9f10*/  BSYNC B0 ;  /* 0x0000000000007941 */ /* 0x000fea0003800000 */
.L_x_9603:
[----:B------:R0:W-:Y:S01]  /*9f20*/  STG.E.U8 [R8.64], R4 ;  /* 0x0000000408007986 */ /* 0x0001e2000c101124 */
[----:B------:R-:W-:Y:S01]  /*9f30*/  IMAD.MOV.U32 R19, RZ, RZ, R23 ;  /* 0x000000ffff137224 */ /* 0x000fe200078e0017 */
[----:B------:R-:W-:Y:S05]  /*9f40*/  BRA `(.L_x_9578) ;  /* 0x000004e000007947 */ /* 0x000fea0003800000 */
.L_x_9601:
        /* <DEDUP_REMOVED lines=17> */
.L_x_9608:
[----:B------:R-:W-:-:S04]  /*a060*/  LOP3.LUT R3, R7, 0x80000000, RZ, 0xc0, !PT ;  /* 0x8000000007037812 */ /* 0x000fc800078ec0ff */
[----:B------:R-:W-:-:S04]  /*a070*/  SHF.R.U32.HI R3, RZ, 0x18, R3 ;  /* 0x00000018ff037819 */ /* 0x000fc80000011603 */
[----:B------:R-:W-:-:S04]  /*a080*/  LOP3.LUT R0, R0, R3, RZ, 0xfc, !PT ;  /* 0x0000000300007212 */ /* 0x000fc800078efcff */
[----:B------:R-:W-:Y:S02]  /*a090*/  PRMT R4, R0, 0x7610, R4 ;  /* 0x0000761000047816 */ /* 0x000fe40000000004 */
.L_x_9607:
[----:B------:R-:W-:Y:S05]  /*a0a0*/  BSYNC B0 ;  /* 0x0000000000007941 */ /* 0x000fea0003800000 */
.L_x_9606:
[----:B------:R0:W-:Y:S01]  /*a0b0*/  STG.E.U8 [R8.64], R4 ;  /* 0x0000000408007986 */ /* 0x0001e2000c101124 */
[----:B------:R-:W-:Y:S01]  /*a0c0*/  IMAD.MOV.U32 R19, RZ, RZ, R23 ;  /* 0x000000ffff137224 */ /* 0x000fe200078e0017 */
[----:B------:R-:W-:Y:S05]  /*a0d0*/  BRA `(.L_x_9578) ;  /* 0x0000035000007947 */ /* 0x000fea0003800000 */
.L_x_9600:
[----:B------:R-:W-:-:S13]  /*a0e0*/  ISETP.NE.AND P0, PT, R0, 0x1c, PT ;  /* 0x0000001c0000780c */ /* 0x000fda0003f05270 */
[----:B------:R-:W-:Y:S05]  /*a0f0*/  @!P0 BRA `(.L_x_9609) ;  /* 0x000002f000008947 */ /* 0x000fea0003800000 */
[----:B------:R-:W-:-:S13]  /*a100*/  ISETP.NE.AND P0, PT, R0, 0x1d, PT ;  /* 0x0000001d0000780c */ /* 0x000fda0003f05270 */
[----:B------:R-:W-:Y:S05]  /*a110*/  @!P0 BRA `(.L_x_9610) ;  /* 0x0000028000008947 */ /* 0x000fea0003800000 */
[----:B------:R-:W-:-:S13]  /*a120*/  ISETP.NE.AND P0, PT, R0, 0x2c, PT ;  /* 0x0000002c0000780c */ /* 0x000fda0003f05270 */
[----:B------:R-:W-:Y:S05]  /*a130*/  @P0 BRA `(.L_x_9583) ;  /* 0x0000011000000947 */ /* 0x000fea0003800000 */
[----:B0-----:R-:W-:Y:S01]  /*a140*/  HADD2.F32 R4, -RZ, R7.H0_H0 ;  /* 0x20000007ff047230 */ /* 0x001fe20000004100 */
        /* <DEDUP_REMOVED lines=16> */
.L_x_9583:
        /* <DEDUP_REMOVED lines=21> */
.L_x_9610:
[----:B0-----:R-:W-:Y:S01]  /*a3a0*/  HADD2.F32 R4, -RZ, R7.H0_H0 ;  /* 0x20000007ff047230 */ /* 0x001fe20000004100 */
[----:B------:R-:W-:-:S05]  /*a3b0*/  IMAD.MOV.U32 R19, RZ, RZ, R23 ;  /* 0x000000ffff137224 */ /* 0x000fca00078e0017 */
[----:B------:R-:W0:Y:S02]  /*a3c0*/  F2I.U64.TRUNC R4, R4 ;  /* 0x0000000400047311 */ /* 0x000e24000020d800 */
[----:B0-----:R0:W-:Y:S01]  /*a3d0*/  STG.E.64 [R8.64], R4 ;  /* 0x0000000408007986 */ /* 0x0011e2000c101b24 */
[----:B------:R-:W-:Y:S05]  /*a3e0*/  BRA `(.L_x_9578) ;  /* 0x0000004000007947 */ /* 0x000fea0003800000 */
.L_x_9609:
[----:B------:R-:W-:Y:S01]  /*a3f0*/  HADD2.F32 R7, -RZ, R7.H0_H0 ;  /* 0x20000007ff077230 */ /* 0x000fe20000004100 */
[----:B------:R-:W-:-:S05]  /*a400*/  IMAD.MOV.U32 R19, RZ, RZ, R23 ;  /* 0x000000ffff137224 */ /* 0x000fca00078e0017 */
[----:B------:R-:W1:Y:S02]  /*a410*/  F2I.FTZ.U32.TRUNC.NTZ R7, R7 ;  /* 0x0000000700077305 */ /* 0x000e64000021f000 */
[----:B-1----:R1:W-:Y:S02]  /*a420*/  STG.E [R8.64], R7 ;  /* 0x0000000708007986 */ /* 0x0023e4000c101924 */
.L_x_9578:
[----:B------:R-:W-:Y:S05]  /*a430*/  BSYNC B6 ;  /* 0x0000000000067941 */ /* 0x000fea0003800000 */
.L_x_9577:
        /* <DEDUP_REMOVED lines=23> */
.L_x_9616:
[----:B------:R-:W-:-:S06]  /*a5b0*/  HADD2.F32 R5, -RZ, R24.H0_H0 ;  /* 0x20000018ff057230 */ /* 0x000fcc0000004100 */
[----:B------:R-:W0:Y:S02]  /*a5c0*/  F2I.S64.TRUNC R4, R5 ;  /* 0x0000000500047311 */ /* 0x000e24000020d900 */
[----:B0-----:R0:W-:Y:S01]  /*a5d0*/  STG.E.U8 [R8.64], R4 ;  /* 0x0000000408007986 */ /* 0x0011e2000c101124 */
[----:B------:R-:W-:Y:S05]  /*a5e0*/  BRA `(.L_x_9618) ;  /* 0x00000e4000007947 */ /* 0x000fea0003800000 */
.L_x_9615:
        /* <DEDUP_REMOVED lines=10> */
.L_x_9620:
[----:B------:R-:W-:-:S04]  /*a690*/  HADD2.F32 R24, -RZ, R24.H0_H0 ;  /* 0x20000018ff187230 */ /* 0x000fc80000004100 */
[----:B------:R-:W0:Y:S02]  /*a6a0*/  F2I.FTZ.TRUNC.NTZ R3, R24 ;  /* 0x0000001800037305 */ /* 0x000e24000021f100 */
[----:B0-----:R0:W-:Y:S01]  /*a6b0*/  STG.E [R8.64], R3 ;  /* 0x0000000308007986 */ /* 0x0011e2000c101924 */
[----:B------:R-:W-:Y:S05]  /*a6c0*/  BRA `(.L_x_9618) ;  /* 0x00000d6000007947 */ /* 0x000fea0003800000 */
.L_x_9619:
[----:B------:R-:W-:-:S04]  /*a6d0*/  HADD2.F32 R24, -RZ, R24.H0_H0 ;  /* 0x20000018ff187230 */ /* 0x000fc80000004100 */
[----:B------:R-:W0:Y:S02]  /*a6e0*/  F2I.FTZ.TRUNC.NTZ R3, R24 ;  /* 0x0000001800037305 */ /* 0x000e24000021f100 */
[----:B0-----:R0:W-:Y:S01]  /*a6f0*/  STG.E.U16 [R8.64], R3 ;  /* 0x0000000308007986 */ /* 0x0011e2000c101524 */
[----:B------:R-:W-:Y:S05]  /*a700*/  BRA `(.L_x_9618) ;  /* 0x00000d2000007947 */ /* 0x000fea0003800000 */
.L_x_9614:
        /* <DEDUP_REMOVED lines=9> */
.L_x_9622:
[----:B------:R0:W-:Y:S01]  /*a7a0*/  STG.E.U16 [R8.64], R24 ;  /* 0x0000001808007986 */ /* 0x0001e2000c101524 */
[----:B------:R-:W-:Y:S05]  /*a7b0*/  BRA `(.L_x_9618) ;  /* 0x00000c7000007947 */ /* 0x000fea0003800000 */
.L_x_9621:
        /* <DEDUP_REMOVED lines=10> */
.L_x_9624:
[----:B------:R-:W-:-:S05]  /*a860*/  HADD2.F32 R0, -RZ, R24.H0_H0 ;  /* 0x20000018ff007230 */ /* 0x000fca0000004100 */
[----:B------:R-:W-:-:S04]  /*a870*/  F2FP.PACK_AB R0, RZ, R0 ;  /* 0x00000000ff00723e */ /* 0x000fc800000000ff */
[----:B------:R-:W-:-:S05]  /*a880*/  PRMT R0, R0, 0x5410, RZ ;  /* 0x0000541000007816 */ /* 0x000fca00000000ff */
[----:B------:R0:W-:Y:S01]  /*a890*/  STG.E [R8.64], R0 ;  /* 0x0000000008007986 */ /* 0x0001e2000c101924 */
[----:B------:R-:W-:Y:S05]  /*a8a0*/  BRA `(.L_x_9618) ;  /* 0x00000b8000007947 */ /* 0x000fea0003800000 */
.L_x_9623:
[----:B------:R-:W-:-:S05]  /*a8b0*/  HADD2.F32 R4, -RZ, R24.H0_H0 ;  /* 0x20000018ff047230 */ /* 0x000fca0000004100 */
[----:B------:R-:W-:-:S06]  /*a8c0*/  FMUL.FTZ R4, R4, 1 ;  /* 0x3f80000004047820 */ /* 0x000fcc0000410000 */
[----:B------:R-:W0:Y:S02]  /*a8d0*/  F2F.F64.F32 R4, R4 ;  /* 0x0000000400047310 */ /* 0x000e240000201800 */
[----:B0-----:R0:W-:Y:S01]  /*a8e0*/  STG.E.64 [R8.64], R4 ;  /* 0x0000000408007986 */ /* 0x0011e2000c101b24 */
[----:B------:R-:W-:Y:S05]  /*a8f0*/  BRA `(.L_x_9618) ;  /* 0x00000b3000007947 */ /* 0x000fea0003800000 */
.L_x_9613:
        /* <DEDUP_REMOVED lines=13> */
.L_x_9627:
[----:B------:R-:W-:Y:S01]  /*a9d0*/  HADD2.F32 R24, -RZ, R24.H0_H0 ;  /* 0x20000018ff187230 */ /* 0x000fe20000004100 */
[----:B------:R-:W-:-:S04]  /*a9e0*/  CS2R R6, SRZ ;  /* 0x0000000000067805 */ /* 0x000fc8000001ff00 */
[----:B------:R-:W-:-:S06]  /*a9f0*/  FMUL.FTZ R4, R24, 1 ;  /* 0x3f80000018047820 */ /* 0x000fcc0000410000 */
[----:B------:R-:W0:Y:S02]  /*aa00*/  F2F.F64.F32 R4, R4 ;  /* 0x0000000400047310 */ /* 0x000e240000201800 */
[----:B0-----:R0:W-:Y:S01]  /*aa10*/  STG.E.128 [R8.64], R4 ;  /* 0x0000000408007986 */ /* 0x0011e2000c101d24 */
[----:B------:R-:W-:Y:S05]  /*aa20*/  BRA `(.L_x_9618) ;  /* 0x00000a0000007947 */ /* 0x000fea0003800000 */
.L_x_9626:
        /* <DEDUP_REMOVED lines=21> */
.L_x_9631:
[----:B------:R-:W-:Y:S05]  /*ab80*/  BSYNC B0 ;  /* 0x0000000000007941 */ /* 0x000fea0003800000 */
.L_x_9630:
[----:B------:R-:W-:-:S05]  /*ab90*/  LOP3.LUT R5, R0, R5, RZ, 0xfc, !PT ;  /* 0x0000000500057212 */ /* 0x000fca00078efcff */
[----:B------:R0:W-:Y:S01]  /*aba0*/  STG.E.U8 [R8.64], R5 ;  /* 0x0000000508007986 */ /* 0x0001e2000c101124 */
[----:B------:R-:W-:Y:S05]  /*abb0*/  BRA `(.L_x_9618) ;  /* 0x0000087000007947 */ /* 0x000fea0003800000 */
.L_x_9629:
        /* <DEDUP_REMOVED lines=13> */
.L_x_9633:
[----:B------:R-:W-:Y:S01]  /*ac90*/  IMAD.MOV.U32 R0, RZ, RZ, 0x7f ;  /* 0x0000007fff007424 */ /* 0x000fe200078e00ff */
[----:B------:R-:W-:-:S04]  /*aca0*/  ISETP.GT.U32.AND P0, PT, R3, 0x7f800000, PT ;  /* 0x7f8000000300780c */ /* 0x000fc80003f04070 */
[----:B------:R-:W-:-:S04]  /*acb0*/  SEL R0, R0, 0x7c, P0 ;  /* 0x0000007c00007807 */ /* 0x000fc80000000000 */
.L_x_9634:
[----:B------:R-:W-:Y:S05]  /*acc0*/  BSYNC B0 ;  /* 0x0000000000007941 */ /* 0x000fea0003800000 */
.L_x_9632:
[----:B------:R-:W-:-:S04]  /*acd0*/  LOP3.LUT R3, R5, 0x80000000, RZ, 0xc0, !PT ;  /* 0x8000000005037812 */ /* 0x000fc800078ec0ff */
[----:B------:R-:W-:-:S04]  /*ace0*/  SHF.R.U32.HI R3, RZ, 0x18, R3 ;  /* 0x00000018ff037819 */ /* 0x000fc80000011603 */
[----:B------:R-:W-:-:S05]  /*acf0*/  LOP3.LUT R3, R0, R3, RZ, 0xfc, !PT ;  /* 0x0000000300037212 */ /* 0x000fca00078efcff */
[----:B------:R0:W-:Y:S01]  /*ad00*/  STG.E.U8 [R8.64], R3 ;  /* 0x0000000308007986 */ /* 0x0001e2000c101124 */
[----:B------:R-:W-:Y:S05]  /*ad10*/  BRA `(.L_x_9618) ;  /* 0x0000071000007947 */ /* 0x000fea0003800000 */
.L_x_9628:
[----:B------:R-:W-:-:S05]  /*ad20*/  HADD2.F32 R0, -RZ, R24.H0_H0 ;  /* 0x20000018ff007230 */ /* 0x000fca0000004100 */
[----:B------:R-:W-:-:S05]  /*ad30*/  F2FP.BF16.PACK_AB R0, RZ, R0 ;  /* 0x00000000ff00723e */ /* 0x000fca00000010ff */
[----:B------:R0:W-:Y:S01]  /*ad40*/  STG.E.U16 [R8.64], R0 ;  /* 0x0000000008007986 */ /* 0x0001e2000c101524 */
[----:B------:R-:W-:Y:S05]  /*ad50*/  BRA `(.L_x_9618) ;  /* 0x000006d000007947 */ /* 0x000fea0003800000 */
.L_x_9625:
        /* <DEDUP_REMOVED lines=12> */
.L_x_9637:
        /* <DEDUP_REMOVED lines=17> */
.L_x_9640:
[----:B------:R-:W-:-:S04]  /*af30*/  LOP3.LUT R3, R5, 0x80000000, RZ, 0xc0, !PT ;  /* 0x8000000005037812 */ /* 0x000fc800078ec0ff */
[----:B------:R-:W-:-:S04]  /*af40*/  SHF.R.U32.HI R3, RZ, 0x18, R3 ;  /* 0x00000018ff037819 */ /* 0x000fc80000011603 */
[----:B------:R-:W-:-:S04]  /*af50*/  LOP3.LUT R0, R0, R3, RZ, 0xfc, !PT ;  /* 0x0000000300007212 */ /* 0x000fc800078efcff */
[----:B------:R-:W-:Y:S02]  /*af60*/  PRMT R4, R0, 0x7610, R4 ;  /* 0x0000761000047816 */ /* 0x000fe40000000004 */
.L_x_9639:
[----:B------:R-:W-:Y:S05]  /*af70*/  BSYNC B0 ;  /* 0x0000000000007941 */ /* 0x000fea0003800000 */
.L_x_9638:
[----:B------:R0:W-:Y:S01]  /*af80*/  STG.E.U8 [R8.64], R4 ;  /* 0x0000000408007986 */ /* 0x0001e2000c101124 */
[----:B------:R-:W-:Y:S05]  /*af90*/  BRA `(.L_x_9618) ;  /* 0x0000049000007947 */ /* 0x000fea0003800000 */
.L_x_9636:
        /* <DEDUP_REMOVED lines=17> */
.L_x_9643:
[----:B------:R-:W-:-:S04]  /*b0b0*/  LOP3.LUT R3, R5, 0x80000000, RZ, 0xc0, !PT ;  /* 0x8000000005037812 */ /* 0x000fc800078ec0ff */
[----:B------:R-:W-:-:S04]  /*b0c0*/  SHF.R.U32.HI R3, RZ, 0x18, R3 ;  /* 0x00000018ff037819 */ /* 0x000fc80000011603 */
[----:B------:R-:W-:-:S04]  /*b0d0*/  LOP3.LUT R0, R0, R3, RZ, 0xfc, !PT ;  /* 0x0000000300007212 */ /* 0x000fc800078efcff */
[----:B------:R-:W-:Y:S02]  /*b0e0*/  PRMT R4, R0, 0x7610, R4 ;  /* 0x0000761000047816 */ /* 0x000fe40000000004 */
.L_x_9642:
[----:B------:R-:W-:Y:S05]  /*b0f0*/  BSYNC B0 ;  /* 0x0000000000007941 */ /* 0x000fea0003800000 */
.L_x_9641:
[----:B------:R0:W-:Y:S01]  /*b100*/  STG.E.U8 [R8.64], R4 ;  /* 0x0000000408007986 */ /* 0x0001e2000c101124 */
[----:B------:R-:W-:Y:S05]  /*b110*/  BRA `(.L_x_9618) ;  /* 0x0000031000007947 */ /* 0x000fea0003800000 */
.L_x_9635:
        /* <DEDUP_REMOVED lines=22> */
.L_x_9617:
        /* <DEDUP_REMOVED lines=20> */
.L_x_9645:
[----:B------:R-:W-:-:S06]  /*b3c0*/  HADD2.F32 R4, -RZ, R24.H0_H0 ;  /* 0x20000018ff047230 */ /* 0x000fcc0000004100 */
[----:B------:R-:W0:Y:S02]  /*b3d0*/  F2I.U64.TRUNC R4, R4 ;  /* 0x0000000400047311 */ /* 0x000e24000020d800 */
[----:B0-----:R0:W-:Y:S01]  /*b3e0*/  STG.E.64 [R8.64], R4 ;  /* 0x0000000408007986 */ /* 0x0011e2000c101b24 */
[----:B------:R-:W-:Y:S05]  /*b3f0*/  BRA `(.L_x_9618) ;  /* 0x0000003000007947 */ /* 0x000fea0003800000 */
.L_x_9644:
[----:B------:R-:W-:-:S04]  /*b400*/  HADD2.F32 R24, -RZ, R24.H0_H0 ;  /* 0x20000018ff187230 */ /* 0x000fc80000004100 */
[----:B------:R-:W0:Y:S02]  /*b410*/  F2I.FTZ.U32.TRUNC.NTZ R3, R24 ;  /* 0x0000001800037305 */ /* 0x000e24000021f000 */
[----:B0-----:R0:W-:Y:S02]  /*b420*/  STG.E [R8.64], R3 ;  /* 0x0000000308007986 */ /* 0x0011e4000c101924 */
.L_x_9618:
        /* <DEDUP_REMOVED lines=23> */
.L_x_9649:
[----:B------:R-:W-:-:S06]  /*b5a0*/  HADD2.F32 R5, -RZ, R18.H0_H0 ;  /* 0x20000012ff057230 */ /* 0x000fcc0000004100 */
[----:B------:R-:W0:Y:S02]  /*b5b0*/  F2I.S64.TRUNC R4, R5 ;  /* 0x0000000500047311 */ /* 0x000e24000020d900 */
[----:B0-----:R0:W-:Y:S01]  /*b5c0*/  STG.E.U8 [R8.64], R4 ;  /* 0x0000000408007986 */ /* 0x0011e2000c101124 */
[----:B------:R-:W-:Y:S05]  /*b5d0*/  BRA `(.L_x_9651) ;  /* 0x00000e4000007947 */ /* 0x000fea0003800000 */
.L_x_9648:
        /* <DEDUP_REMOVED lines=10> */
.L_x_9653:
[----:B------:R-:W-:-:S04]  /*b680*/  HADD2.F32 R18, -RZ, R18.H0_H0 ;  /* 0x20000012ff127230 */ /* 0x000fc80000004100 */
[----:B------:R-:W0:Y:S02]  /*b690*/  F2I.FTZ.TRUNC.NTZ R3, R18 ;  /* 0x0000001200037305 */ /* 0x000e24000021f100 */
[----:B0-----:R0:W-:Y:S01]  /*b6a0*/  STG.E [R8.64], R3 ;  /* 0x0000000308007986 */ /* 0x0011e2000c101924 */
[----:B------:R-:W-:Y:S05]  /*b6b0*/  BRA `(.L_x_9651) ;  /* 0x00000d6000007947 */ /* 0x000fea0003800000 */
.L_x_9652:
[----:B------:R-:W-:-:S04]  /*b6c0*/  HADD2.F32 R18, -RZ, R18.H0_H0 ;  /* 0x20000012ff127230 */ /* 0x000fc80000004100 */
[----:B------:R-:W0:Y:S02]  /*b6d0*/  F2I.FTZ.TRUNC.NTZ R3, R18 ;  /* 0x0000001200037305 */ /* 0x000e24000021f100 */
[----:B0-----:R0:W-:Y:S01]  /*b6e0*/  STG.E.U16 [R8.64], R3 ;  /* 0x0000000308007986 */ /* 0x0011e2000c101524 */
[----:B------:R-:W-:Y:S05]  /*b6f0*/  BRA `(.L_x_9651) ;  /* 0x00000d2000007947 */ /* 0x000fea0003800000 */
.L_x_9647:
        /* <DEDUP_REMOVED lines=9> */
.L_x_9655:
[----:B------:R0:W-:Y:S01]  /*b790*/  STG.E.U16 [R8.64], R18 ;  /* 0x0000001208007986 */ /* 0x0001e2000c101524 */
[----:B------:R-:W-:Y:S05]  /*b7a0*/  BRA `(.L_x_9651) ;  /* 0x00000c7000007947 */ /* 0x000fea0003800000 */
.L_x_9654:
        /* <DEDUP_REMOVED lines=10> */
.L_x_9657:
[----:B------:R-:W-:-:S05]  /*b850*/  HADD2.F32 R0, -RZ, R18.H0_H0 ;  /* 0x20000012ff007230 */ /* 0x000fca0000004100 */
[----:B------:R-:W-:-:S04]  /*b860*/  F2FP.PACK_AB R0, RZ, R0 ;  /* 0x00000000ff00723e */ /* 0x000fc800000000ff */
[----:B------:R-:W-:-:S05]  /*b870*/  PRMT R0, R0, 0x5410, RZ ;  /* 0x0000541000007816 */ /* 0x000fca00000000ff */
[----:B------:R0:W-:Y:S01]  /*b880*/  STG.E [R8.64], R0 ;  /* 0x0000000008007986 */ /* 0x0001e2000c101924 */
[----:B------:R-:W-:Y:S05]  /*b890*/  BRA `(.L_x_9651) ;  /* 0x00000b8000007947 */ /* 0x000fea0003800000 */
.L_x_9656:
[----:B------:R-:W-:-:S05]  /*b8a0*/  HADD2.F32 R4, -RZ, R18.H0_H0 ;  /* 0x20000012ff047230 */ /* 0x000fca0000004100 */
[----:B------:R-:W-:-:S06]  /*b8b0*/  FMUL.FTZ R4, R4, 1 ;  /* 0x3f80000004047820 */ /* 0x000fcc0000410000 */
[----:B------:R-:W0:Y:S02]  /*b8c0*/  F2F.F64.F32 R4, R4 ;  /* 0x0000000400047310 */ /* 0x000e240000201800 */
[----:B0-----:R0:W-:Y:S01]  /*b8d0*/  STG.E.64 [R8.64], R4 ;  /* 0x0000000408007986 */ /* 0x0011e2000c101b24 */
[----:B------:R-:W-:Y:S05]  /*b8e0*/  BRA `(.L_x_9651) ;  /* 0x00000b3000007947 */ /* 0x000fea0003800000 */
.L_x_9646:
        /* <DEDUP_REMOVED lines=13> */
.L_x_9660:
[----:B------:R-:W-:Y:S01]  /*b9c0*/  HADD2.F32 R18, -RZ, R18.H0_H0 ;  /* 0x20000012ff127230 */ /* 0x000fe20000004100 */
[----:B------:R-:W-:-:S04]  /*b9d0*/  CS2R R6, SRZ ;  /* 0x0000000000067805 */ /* 0x000fc8000001ff00 */
[----:B------:R-:W-:-:S06]  /*b9e0*/  FMUL.FTZ R4, R18, 1 ;  /* 0x3f80000012047820 */ /* 0x000fcc0000410000 */
[----:B------:R-:W0:Y:S02]  /*b9f0*/  F2F.F64.F32 R4, R4 ;  /* 0x0000000400047310 */ /* 0x000e240000201800 */
[----:B0-----:R0:W-:Y:S01]  /*ba00*/  STG.E.128 [R8.64], R4 ;  /* 0x0000000408007986 */ /* 0x0011e2000c101d24 */
[----:B------:R-:W-:Y:S05]  /*ba10*/  BRA `(.L_x_9651) ;  /* 0x00000a0000007947 */ /* 0x000fea0003800000 */
.L_x_9659:
        /* <DEDUP_REMOVED lines=21> */
.L_x_9664:
[----:B------:R-:W-:Y:S05]  /*bb70*/  BSYNC B0 ;  /* 0x0000000000007941 */ /* 0x000fea0003800000 */
.L_x_9663:
[----:B------:R-:W-:-:S05]  /*bb80*/  LOP3.LUT R5, R0, R5, RZ, 0xfc, !PT ;  /* 0x0000000500057212 */ /* 0x000fca00078efcff */
[----:B------:R0:W-:Y:S01]  /*bb90*/  STG.E.U8 [R8.64], R5 ;  /* 0x0000000508007986 */ /* 0x0001e2000c101124 */
[----:B------:R-:W-:Y:S05]  /*bba0*/  BRA `(.L_x_9651) ;  /* 0x0000087000007947 */ /* 0x000fea0003800000 */
.L_x_9662:
        /* <DEDUP_REMOVED lines=13> */
.L_x_9666:
[----:B------:R-:W-:Y:S01]  /*bc80*/  IMAD.MOV.U32 R0, RZ, RZ, 0x7f ;  /* 0x0000007fff007424 */ /* 0x000fe200078e00ff */
[----:B------:R-:W-:-:S04]  /*bc90*/  ISETP.GT.U32.AND P0, PT, R3, 0x7f800000, PT ;  /* 0x7f8000000300780c */ /* 0x000fc80003f04070 */
[----:B------:R-:W-:-:S04]  /*bca0*/  SEL R0, R0, 0x7c, P0 ;  /* 0x0000007c00007807 */ /* 0x000fc80000000000 */
.L_x_9667:
[----:B------:R-:W-:Y:S05]  /*bcb0*/  BSYNC B0 ;  /* 0x0000000000007941 */ /* 0x000fea0003800000 */
.L_x_9665:
[----:B------:R-:W-:-:S04]  /*bcc0*/  LOP3.LUT R3, R5, 0x80000000, RZ, 0xc0, !PT ;  /* 0x8000000005037812 */ /* 0x000fc800078ec0ff */
[----:B------:R-:W-:-:S04]  /*bcd0*/  SHF.R.U32.HI R3, RZ, 0x18, R3 ;  /* 0x00000018ff037819 */ /* 0x000fc80000011603 */
[----:B------:R-:W-:-:S05]  /*bce0*/  LOP3.LUT R3, R0, R3, RZ, 0xfc, !PT ;  /* 0x0000000300037212 */ /* 0x000fca00078efcff */
[----:B------:R0:W-:Y:S01]  /*bcf0*/  STG.E.U8 [R8.64], R3 ;  /* 0x0000000308007986 */ /* 0x0001e2000c101124 */
[----:B------:R-:W-:Y:S05]  /*bd00*/  BRA `(.L_x_9651) ;  /* 0x0000071000007947 */ /* 0x000fea0003800000 */
.L_x_9661:
[----:B------:R-:W-:-:S05]  /*bd10*/  HADD2.F32 R0, -RZ, R18.H0_H0 ;  /* 0x20000012ff007230 */ /* 0x000fca0000004100 */
[----:B------:R-:W-:-:S05]  /*bd20*/  F2FP.BF16.PACK_AB R0, RZ, R0 ;  /* 0x00000000ff00723e */ /* 0x000fca00000010ff */
[----:B------:R0:W-:Y:S01]  /*bd30*/  STG.E.U16 [R8.64], R0 ;  /* 0x0000000008007986 */ /* 0x0001e2000c101524 */
[----:B------:R-:W-:Y:S05]  /*bd40*/  BRA `(.L_x_9651) ;  /* 0x000006d000007947 */ /* 0x000fea0003800000 */
.L_x_9658:
        /* <DEDUP_REMOVED lines=12> */
.L_x_9670:
        /* <DEDUP_REMOVED lines=17> */
.L_x_9673:
[----:B------:R-:W-:-:S04]  /*bf20*/  LOP3.LUT R3, R5, 0x80000000, RZ, 0xc0, !PT ;  /* 0x8000000005037812 */ /* 0x000fc800078ec0ff */
[----:B------:R-:W-:-:S04]  /*bf30*/  SHF.R.U32.HI R3, RZ, 0x18, R3 ;  /* 0x00000018ff037819 */ /* 0x000fc80000011603 */
[----:B------:R-:W-:-:S04]  /*bf40*/  LOP3.LUT R0, R0, R3, RZ, 0xfc, !PT ;  /* 0x0000000300007212 */ /* 0x000fc800078efcff */
[----:B------:R-:W-:Y:S02]  /*bf50*/  PRMT R4, R0, 0x7610, R4 ;  /* 0x0000761000047816 */ /* 0x000fe40000000004 */
.L_x_9672:
[----:B------:R-:W-:Y:S05]  /*bf60*/  BSYNC B0 ;  /* 0x0000000000007941 */ /* 0x000fea0003800000 */
.L_x_9671:
[----:B------:R0:W-:Y:S01]  /*bf70*/  STG.E.U8 [R8.64], R4 ;  /* 0x0000000408007986 */ /* 0x0001e2000c101124 */
[----:B------:R-:W-:Y:S05]  /*bf80*/  BRA `(.L_x_9651) ;  /* 0x0000049000007947 */ /* 0x000fea0003800000 */
.L_x_9669:
        /* <DEDUP_REMOVED lines=17> */
.L_x_9676:
[----:B------:R-:W-:-:S04]  /*c0a0*/  LOP3.LUT R3, R5, 0x80000000, RZ, 0xc0, !PT ;  /* 0x8000000005037812 */ /* 0x000fc800078ec0ff */
[----:B------:R-:W-:-:S04]  /*c0b0*/  SHF.R.U32.HI R3, RZ, 0x18, R3 ;  /* 0x00000018ff037819 */ /* 0x000fc80000011603 */
[----:B------:R-:W-:-:S04]  /*c0c0*/  LOP3.LUT R0, R0, R3, RZ, 0xfc, !PT ;  /* 0x0000000300007212 */ /* 0x000fc800078efcff */
[----:B------:R-:W-:Y:S02]  /*c0d0*/  PRMT R4, R0, 0x7610, R4 ;  /* 0x0000761000047816 */ /* 0x000fe40000000004 */
.L_x_9675:
[----:B------:R-:W-:Y:S05]  /*c0e0*/  BSYNC B0 ;  /* 0x0000000000007941 */ /* 0x000fea0003800000 */
.L_x_9674:
[----:B------:R0:W-:Y:S01]  /*c0f0*/  STG.E.U8 [R8.64], R4 ;  /* 0x0000000408007986 */ /* 0x0001e2000c101124 */
[----:B------:R-:W-:Y:S05]  /*c100*/  BRA `(.L_x_9651) ;  /* 0x0000031000007947 */ /* 0x000fea0003800000 */
.L_x_9668:
        /* <DEDUP_REMOVED lines=22> */
.L_x_9650:
        /* <DEDUP_REMOVED lines=20> */
.L_x_9678:
[----:B------:R-:W-:-:S06]  /*c3b0*/  HADD2.F32 R4, -RZ, R18.H0_H0 ;  /* 0x20000012ff047230 */ /* 0x000fcc0000004100 */
[----:B------:R-:W0:Y:S02]  /*c3c0*/  F2I.U64.TRUNC R4, R4 ;  /* 0x0000000400047311 */ /* 0x000e24000020d800 */
[----:B0-----:R0:W-:Y:S01]  /*c3d0*/  STG.E.64 [R8.64], R4 ;  /* 0x0000000408007986 */ /* 0x0011e2000c101b24 */
[----:B------:R-:W-:Y:S05]  /*c3e0*/  BRA `(.L_x_9651) ;  /* 0x0000003000007947 */ /* 0x000fea0003800000 */
.L_x_9677:
[----:B------:R-:W-:-:S04]  /*c3f0*/  HADD2.F32 R18, -RZ, R18.H0_H0 ;  /* 0x20000012ff127230 */ /* 0x000fc80000004100 */
[----:B------:R-:W0:Y:S02]  /*c400*/  F2I.FTZ.U32.TRUNC.NTZ R3, R18 ;  /* 0x0000001200037305 */ /* 0x000e24000021f000 */
[----:B0-----:R0:W-:Y:S02]  /*c410*/  STG.E [R8.64], R3 ;  /* 0x0000000308007986 */ /* 0x0011e4000c101924 */
.L_x_9651:
[----:B------:R-:W-:Y:S02]  /*c420*/  IADD3 R19, R19, 0x80, RZ ;  /* 0x0000008013137810 */ /* 0x000fe40007ffe0ff */
.L_x_9612:
[----:B------:R-:W-:Y:S05]  /*c430*/  BSYNC B6 ;  /* 0x0000000000067941 */ /* 0x000fea0003800000 */
.L_x_9611:
        /* <DEDUP_REMOVED lines=21> */
.L_x_9682:
[----:B------:R-:W-:-:S06]  /*c590*/  HADD2.F32 R5, -RZ, R22.H0_H0 ;  /* 0x20000016ff057230 */ /* 0x000fcc0000004100 */
[----:B------:R-:W0:Y:S02]  /*c5a0*/  F2I.S64.TRUNC R4, R5 ;  /* 0x0000000500047311 */ /* 0x000e24000020d900 */
[----:B0-----:R-:W-:Y:S01]  /*c5b0*/  STG.E.U8 [R2.64], R4 ;  /* 0x0000000402007986 */ /* 0x001fe2000c101124 */
[----:B------:R-:W-:Y:S05]  /*c5c0*/  EXIT ;  /* 0x000000000000794d */ /* 0x000fea0003800000 */
.L_x_9681:
        /* <DEDUP_REMOVED lines=10> */
.L_x_9685:
[----:B------:R-:W-:-:S04]  /*c670*/  HADD2.F32 R22, -RZ, R22.H0_H0 ;  /* 0x20000016ff167230 */ /* 0x000fc80000004100 */
[----:B------:R-:W0:Y:S02]  /*c680*/  F2I.FTZ.TRUNC.NTZ R5, R22 ;  /* 0x0000001600057305 */ /* 0x000e24000021f100 */
[----:B0-----:R-:W-:Y:S01]  /*c690*/  STG.E [R2.64], R5 ;  /* 0x0000000502007986 */ /* 0x001fe2000c101924 */
[----:B------:R-:W-:Y:S05]  /*c6a0*/  EXIT ;  /* 0x000000000000794d */ /* 0x000fea0003800000 */
.L_x_9684:
[----:B------:R-:W-:-:S04]  /*c6b0*/  HADD2.F32 R22, -RZ, R22.H0_H0 ;  /* 0x20000016ff167230 */ /* 0x000fc80000004100 */
[----:B------:R-:W0:Y:S02]  /*c6c0*/  F2I.FTZ.TRUNC.NTZ R5, R22 ;  /* 0x0000001600057305 */ /* 0x000e24000021f100 */
[----:B0-----:R-:W-:Y:S01]  /*c6d0*/  STG.E.U16 [R2.64], R5 ;  /* 0x0000000502007986 */ /* 0x001fe2000c101524 */
[----:B------:R-:W-:Y:S05]  /*c6e0*/  EXIT ;  /* 0x000000000000794d */ /* 0x000fea0003800000 */
.L_x_9680:
        /* <DEDUP_REMOVED lines=9> */
.L_x_9687:
[----:B------:R-:W-:Y:S01]  /*c780*/  STG.E.U16 [R2.64], R22 ;  /* 0x0000001602007986 */ /* 0x000fe2000c101524 */
[----:B------:R-:W-:Y:S05]  /*c790*/  EXIT ;  /* 0x000000000000794d */ /* 0x000fea0003800000 */
.L_x_9686:
        /* <DEDUP_REMOVED lines=10> */
.L_x_9689:
[----:B------:R-:W-:-:S05]  /*c840*/  HADD2.F32 R0, -RZ, R22.H0_H0 ;  /* 0x20000016ff007230 */ /* 0x000fca0000004100 */
[----:B------:R-:W-:-:S04]  /*c850*/  F2FP.PACK_AB R0, RZ, R0 ;  /* 0x00000000ff00723e */ /* 0x000fc800000000ff */
[----:B------:R-:W-:-:S05]  /*c860*/  PRMT R0, R0, 0x5410, RZ ;  /* 0x0000541000007816 */ /* 0x000fca00000000ff */
[----:B------:R-:W-:Y:S01]  /*c870*/  STG.E [R2.64], R0 ;  /* 0x0000000002007986 */ /* 0x000fe2000c101924 */
[----:B------:R-:W-:Y:S05]  /*c880*/  EXIT ;  /* 0x000000000000794d */ /* 0x000fea0003800000 */
.L_x_9688:
[----:B------:R-:W-:-:S05]  /*c890*/  HADD2.F32 R4, -RZ, R22.H0_H0 ;  /* 0x20000016ff047230 */ /* 0x000fca0000004100 */
[----:B------:R-:W-:-:S06]  /*c8a0*/  FMUL.FTZ R4, R4, 1 ;  /* 0x3f80000004047820 */ /* 0x000fcc0000410000 */
[----:B------:R-:W0:Y:S02]  /*c8b0*/  F2F.F64.F32 R4, R4 ;  /* 0x0000000400047310 */ /* 0x000e240000201800 */
[----:B0-----:R-:W-:Y:S01]  /*c8c0*/  STG.E.64 [R2.64], R4 ;  /* 0x0000000402007986 */ /* 0x001fe2000c101b24 */
[----:B------:R-:W-:Y:S05]  /*c8d0*/  EXIT ;  /* 0x000000000000794d */ /* 0x000fea0003800000 */
.L_x_9679:
        /* <DEDUP_REMOVED lines=13> */
.L_x_9692:
[----:B------:R-:W-:Y:S01]  /*c9b0*/  HADD2.F32 R22, -RZ, R22.H0_H0 ;  /* 0x20000016ff167230 */ /* 0x000fe20000004100 */
[----:B------:R-:W-:-:S04]  /*c9c0*/  CS2R R6, SRZ ;  /* 0x0000000000067805 */ /* 0x000fc8000001ff00 */
[----:B------:R-:W-:-:S06]  /*c9d0*/  FMUL.FTZ R4, R22, 1 ;  /* 0x3f80000016047820 */ /* 0x000fcc0000410000 */
[----:B------:R-:W0:Y:S02]  /*c9e0*/  F2F.F64.F32 R4, R4 ;  /* 0x0000000400047310 */ /* 0x000e240000201800 */
[----:B0-----:R-:W-:Y:S01]  /*c9f0*/  STG.E.128 [R2.64], R4 ;  /* 0x0000000402007986 */ /* 0x001fe2000c101d24 */
[----:B------:R-:W-:Y:S05]  /*ca00*/  EXIT ;  /* 0x000000000000794d */ /* 0x000fea0003800000 */
.L_x_9691:
        /* <DEDUP_REMOVED lines=21> */
.L_x_9696:
[----:B------:R-:W-:Y:S05]  /*cb60*/  BSYNC B0 ;  /* 0x0000000000007941 */ /* 0x000fea0003800000 */
.L_x_9695:
[----:B------:R-:W-:-:S05]  /*cb70*/  LOP3.LUT R5, R0, R5, RZ, 0xfc, !PT ;  /* 0x0000000500057212 */ /* 0x000fca00078efcff */
[----:B------:R-:W-:Y:S01]  /*cb80*/  STG.E.U8 [R2.64], R5 ;  /* 0x0000000502007986 */ /* 0x000fe2000c101124 */
[----:B------:R-:W-:Y:S05]  /*cb90*/  EXIT ;  /* 0x000000000000794d */ /* 0x000fea0003800000 */
.L_x_9694:
        /* <DEDUP_REMOVED lines=13> */
.L_x_9698:
[----:B------:R-:W-:Y:S01]  /*cc70*/  IMAD.MOV.U32 R0, RZ, RZ, 0x7f ;  /* 0x0000007fff007424 */ /* 0x000fe200078e00ff */
[----:B------:R-:W-:-:S04]  /*cc80*/  ISETP.GT.U32.AND P0, PT, R4, 0x7f800000, PT ;  /* 0x7f8000000400780c */ /* 0x000fc80003f04070 */
[----:B------:R-:W-:-:S04]  /*cc90*/  SEL R0, R0, 0x7c, P0 ;  /* 0x0000007c00007807 */ /* 0x000fc80000000000 */
.L_x_9699:
[----:B------:R-:W-:Y:S05]  /*cca0*/  BSYNC B0 ;  /* 0x0000000000007941 */ /* 0x000fea0003800000 */
.L_x_9697:
[----:B------:R-:W-:-:S04]  /*ccb0*/  LOP3.LUT R4, R5, 0x80000000, RZ, 0xc0, !PT ;  /* 0x8000000005047812 */ /* 0x000fc800078ec0ff */
[----:B------:R-:W-:-:S04]  /*ccc0*/  SHF.R.U32.HI R5, RZ, 0x18, R4 ;  /* 0x00000018ff057819 */ /* 0x000fc80000011604 */
[----:B------:R-:W-:-:S05]  /*ccd0*/  LOP3.LUT R5, R0, R5, RZ, 0xfc, !PT ;  /* 0x0000000500057212 */ /* 0x000fca00078efcff */
[----:B------:R-:W-:Y:S01]  /*cce0*/  STG.E.U8 [R2.64], R5 ;  /* 0x0000000502007986 */ /* 0x000fe2000c101124 */
[----:B------:R-:W-:Y:S05]  /*ccf0*/  EXIT ;  /* 0x000000000000794d */ /* 0x000fea0003800000 */
.L_x_9693:
[----:B------:R-:W-:-:S05]  /*cd00*/  HADD2.F32 R0, -RZ, R22.H0_H0 ;  /* 0x20000016ff007230 */ /* 0x000fca0000004100 */
[----:B------:R-:W-:-:S05]  /*cd10*/  F2FP.BF16.PACK_AB R0, RZ, R0 ;  /* 0x00000000ff00723e */ /* 0x000fca00000010ff */
[----:B------:R-:W-:Y:S01]  /*cd20*/  STG.E.U16 [R2.64], R0 ;  /* 0x0000000002007986 */ /* 0x000fe2000c101524 */
[----:B------:R-:W-:Y:S05]  /*cd30*/  EXIT ;  /* 0x000000000000794d */ /* 0x000fea0003800000 */
.L_x_9690:
        /* <DEDUP_REMOVED lines=12> */
.L_x_9702:
        /* <DEDUP_REMOVED lines=17> */
.L_x_9705:
[----:B------:R-:W-:-:S04]  /*cf10*/  LOP3.LUT R0, R7, 0x80000000, RZ, 0xc0, !PT ;  /* 0x8000000007007812 */ /* 0x000fc800078ec0ff */
[----:B------:R-:W-:-:S04]  /*cf20*/  SHF.R.U32.HI R5, RZ, 0x18, R0 ;  /* 0x00000018ff057819 */ /* 0x000fc80000011600 */
[----:B------:R-:W-:-:S04]  /*cf30*/  LOP3.LUT R4, R4, R5, RZ, 0xfc, !PT ;  /* 0x0000000504047212 */ /* 0x000fc800078efcff */
[----:B------:R-:W-:Y:S02]  /*cf40*/  PRMT R0, R4, 0x7610, R0 ;  /* 0x0000761004007816 */ /* 0x000fe40000000000 */
.L_x_9704:
[----:B------:R-:W-:Y:S05]  /*cf50*/  BSYNC B0 ;  /* 0x0000000000007941 */ /* 0x000fea0003800000 */
.L_x_9703:
[----:B------:R-:W-:Y:S01]  /*cf60*/  STG.E.U8 [R2.64], R0 ;  /* 0x0000000002007986 */ /* 0x000fe2000c101124 */
[----:B------:R-:W-:Y:S05]  /*cf70*/  EXIT ;  /* 0x000000000000794d */ /* 0x000fea0003800000 */
.L_x_9701:
        /* <DEDUP_REMOVED lines=17> */
.L_x_9708:
[----:B------:R-:W-:-:S04]  /*d090*/  LOP3.LUT R0, R7, 0x80000000, RZ, 0xc0, !PT ;  /* 0x8000000007007812 */ /* 0x000fc800078ec0ff */
[----:B------:R-:W-:-:S04]  /*d0a0*/  SHF.R.U32.HI R5, RZ, 0x18, R0 ;  /* 0x00000018ff057819 */ /* 0x000fc80000011600 */
[----:B------:R-:W-:-:S04]  /*d0b0*/  LOP3.LUT R4, R4, R5, RZ, 0xfc, !PT ;  /* 0x0000000504047212 */ /* 0x000fc800078efcff */
[----:B------:R-:W-:Y:S02]  /*d0c0*/  PRMT R0, R4, 0x7610, R0 ;  /* 0x0000761004007816 */ /* 0x000fe40000000000 */
.L_x_9707:
[----:B------:R-:W-:Y:S05]  /*d0d0*/  BSYNC B0 ;  /* 0x0000000000007941 */ /* 0x000fea0003800000 */
.L_x_9706:
[----:B------:R-:W-:Y:S01]  /*d0e0*/  STG.E.U8 [R2.64], R0 ;  /* 0x0000000002007986 */ /* 0x000fe2000c101124 */
[----:B------:R-:W-:Y:S05]  /*d0f0*/  EXIT ;  /* 0x000000000000794d */ /* 0x000fea0003800000 */
.L_x_9700:
        /* <DEDUP_REMOVED lines=22> */
.L_x_9683:
        /* <DEDUP_REMOVED lines=20> */
.L_x_9710:
[----:B------:R-:W-:-:S06]  /*d3a0*/  HADD2.F32 R4, -RZ, R22.H0_H0 ;  /* 0x20000016ff047230 */ /* 0x000fcc0000004100 */
[----:B------:R-:W0:Y:S02]  /*d3b0*/  F2I.U64.TRUNC R4, R4 ;  /* 0x0000000400047311 */ /* 0x000e24000020d800 */
[----:B0-----:R-:W-:Y:S01]  /*d3c0*/  STG.E.64 [R2.64], R4 ;  /* 0x0000000402007986 */ /* 0x001fe2000c101b24 */
[----:B------:R-:W-:Y:S05]  /*d3d0*/  EXIT ;  /* 0x000000000000794d */ /* 0x000fea0003800000 */
.L_x_9709:
[----:B------:R-:W-:-:S04]  /*d3e0*/  HADD2.F32 R22, -RZ, R22.H0_H0 ;  /* 0x20000016ff167230 */ /* 0x000fc80000004100 */
[----:B------:R-:W0:Y:S02]  /*d3f0*/  F2I.FTZ.U32.TRUNC.NTZ R5, R22 ;  /* 0x0000001600057305 */ /* 0x000e24000021f000 */
[----:B0-----:R-:W-:Y:S01]  /*d400*/  STG.E [R2.64], R5 ;  /* 0x0000000502007986 */ /* 0x001fe2000c101924 */
[----:B------:R-:W-:Y:S05]  /*d410*/  EXIT ;  /* 0x000000000000794d */ /* 0x000fea0003800000 */
        .weak           $__internal_19_$__cuda_sm3x_div_rn_ftz_f32_slowpath
        .type           $__internal_19_$__cuda_sm3x_div_rn_ftz_f32_slowpath,@function
        .size           $__internal_19_$__cuda_sm3x_div_rn_ftz_f32_slowpath,(.L_x_17673 - $__internal_19_$__cuda_sm3x_div_rn_ftz_f32_slowpath)
$__internal_19_$__cuda_sm3x_div_rn_ftz_f32_slowpath:
        /* <DEDUP_REMOVED lines=33> */
.L_x_9713:
[----:B------:R-:W-:Y:S05]  /*d630*/  BSYNC B3 ;  /* 0x0000000000037941 */ /* 0x000fea0003800000 */
.L_x_9712:
        /* <DEDUP_REMOVED lines=27> */
.L_x_9719:
[----:B------:R-:W-:Y:S02]  /*d7f0*/  IMAD R5, R6, 0x800000, R5 ;  /* 0x0080000006057824 */ /* 0x000fe400078e0205 */
.L_x_9720:
[----:B------:R-:W-:Y:S05]  /*d800*/  BSYNC B3 ;  /* 0x0000000000037941 */ /* 0x000fea0003800000 */
.L_x_9718:
[----:B------:R-:W-:Y:S01]  /*d810*/  IMAD.MOV.U32 R3, RZ, RZ, R5 ;  /* 0x000000ffff037224 */ /* 0x000fe200078e0005 */
[----:B------:R-:W-:Y:S05]  /*d820*/  BRA `(.L_x_9721) ;  /* 0x0000008000007947 */ /* 0x000fea0003800000 */
.L_x_9717:
[----:B------:R-:W-:-:S04]  /*d830*/  LOP3.LUT R3, R10, 0x80000000, R11, 0x48, !PT ;  /* 0x800000000a037812 */ /* 0x000fc800078e480b */
[----:B------:R-:W-:Y:S01]  /*d840*/  LOP3.LUT R3, R3, 0x7f800000, RZ, 0xfc, !PT ;  /* 0x7f80000003037812 */ /* 0x000fe200078efcff */
[----:B------:R-:W-:Y:S05]  /*d850*/  BRA `(.L_x_9721) ;  /* 0x0000005000007947 */ /* 0x000fea0003800000 */
.L_x_9716:
[----:B------:R-:W-:Y:S01]  /*d860*/  LOP3.LUT R3, R10, 0x80000000, R11, 0x48, !PT ;  /* 0x800000000a037812 */ /* 0x000fe200078e480b */
[----:B------:R-:W-:Y:S05]  /*d870*/  BRA `(.L_x_9721) ;  /* 0x0000003000007947 */ /* 0x000fea0003800000 */
.L_x_9715:
[----:B------:R-:W0:Y:S01]  /*d880*/  MUFU.RSQ R3, -QNAN ;  /* 0xffc0000000037908 */ /* 0x000e220000001400 */
[----:B------:R-:W-:Y:S05]  /*d890*/  BRA `(.L_x_9721) ;  /* 0x0000001000007947 */ /* 0x000fea0003800000 */
.L_x_9714:
[----:B------:R-:W-:Y:S02]  /*d8a0*/  FADD.FTZ R3, R11, R10 ;  /* 0x0000000a0b037221 */ /* 0x000fe40000010000 */
.L_x_9721:
[----:B------:R-:W-:Y:S05]  /*d8b0*/  BSYNC B0 ;  /* 0x0000000000007941 */ /* 0x000fea0003800000 */
.L_x_9711:
[----:B------:R-:W-:-:S04]  /*d8c0*/  IMAD.MOV.U32 R5, RZ, RZ, 0x0 ;  /* 0x00000000ff057424 */ /* 0x000fc800078e00ff */
[----:B------:R-:W-:Y:S05]  /*d8d0*/  RET.REL.NODEC R4 `(_ZN2at6native27unrolled_elementwise_kernelINS0_13BinaryFunctorIN3c104HalfES4_S4_ZZZNS0_17atan2_kernel_cudaERNS_18TensorIteratorBaseEENKUlvE_clEvENKUlvE1_clEvEUlS4_S4_E_EESt5arrayIPcLm3EELi4E23TrivialOffsetCalculatorILi2EjESE_ILi1EjENS0_6memory12LoadWithCastILi2EEENSH_13StoreWithCastILi1EEEEEviT_T0_T2_T3_T4_T5_) ;  /* 0xffff272004007950 */ /* 0x000fea0003c3ffff */
.L_x_9722:
        /* <DEDUP_REMOVED lines=10> */
.L_x_17673:


//--------------------- .text._ZN2at6native18elementwise_kernelILi128ELi4EZNS0_22gpu_kernel_impl_nocastINS0_13BinaryFunctorIN3c104HalfES5_S5_ZZZNS0_17atan2_kernel_cudaERNS_18TensorIteratorBaseEENKUlvE_clEvENKUlvE1_clEvEUlS5_S5_E_EEEEvS7_RKT_EUliE_EEviT1_ --------------------------
	.section	.text._ZN2at6native18elementwise_kernelILi128ELi4EZNS0_22gpu_kernel_impl_nocastINS0_13BinaryFunctorIN3c104HalfES5_S5_ZZZNS0_17atan2_kernel_cudaERNS_18TensorIteratorBaseEENKUlvE_clEvENKUlvE1_clEvEUlS5_S5_E_EEEEvS7_RKT_EUliE_EEviT1_,"ax",@progbits
	.sectioninfo	@"SHI_REGISTERS=19"
	.align	128
        .global         _ZN2at6native18elementwise_kernelILi128ELi4EZNS0_22gpu_kernel_impl_nocastINS0_13BinaryFunctorIN3c104HalfES5_S5_ZZZNS0_17atan2_kernel_cudaERNS_18TensorIteratorBaseEENKUlvE_clEvENKUlvE1_clEvEUlS5_S5_E_EEEEvS7_RKT_EUliE_EEviT1_
        .type           _ZN2at6native18elementwise_kernelILi128ELi4EZNS0_22gpu_kernel_impl_nocastINS0_13BinaryFunctorIN3c104HalfES5_S5_ZZZNS0_17atan2_kernel_cudaERNS_18TensorIteratorBaseEENKUlvE_clEvENKUlvE1_clEvEUlS5_S5_E_EEEEvS7_RKT_EUliE_EEviT1_,@function
        .size           _ZN2at6native18elementwise_kernelILi128ELi4EZNS0_22gpu_kernel_impl_nocastINS0_13BinaryFunctorIN3c104HalfES5_S5_ZZZNS0_17atan2_kernel_cudaERNS_18TensorIteratorBaseEENKUlvE_clEvENKUlvE1_clEvEUlS5_S5_E_EEEEvS7_RKT_EUliE_EEviT1_,(.L_x_17674 - _ZN2at6native18elementwise_kernelILi128ELi4EZNS0_22gpu_kernel_impl_nocastINS0_13BinaryFunctorIN3c104HalfES5_S5_ZZZNS0_17atan2_kernel_cudaERNS_18TensorIteratorBaseEENKUlvE_clEvENKUlvE1_clEvEUlS5_S5_E_EEEEvS7_RKT_EUliE_EEviT1_)
        .other          _ZN2at6native18elementwise_kernelILi128ELi4EZNS0_22gpu_kernel_impl_nocastINS0_13BinaryFunctorIN3c104HalfES5_S5_ZZZNS0_17atan2_kernel_cudaERNS_18TensorIteratorBaseEENKUlvE_clEvENKUlvE1_clEvEUlS5_S5_E_EEEEvS7_RKT_EUliE_EEviT1_,@"STO_CUDA_ENTRY STV_DEFAULT"
_ZN2at6native18elementwise_kernelILi128ELi4EZNS0_22gpu_kernel_impl_nocastINS0_13BinaryFunctorIN3c104HalfES5_S5_ZZZNS0_17atan2_kernel_cudaERNS_18TensorIteratorBaseEENKUlvE_clEvENKUlvE1_clEvEUlS5_S5_E_EEEEvS7_RKT_EUliE_EEviT1_:
.text._ZN2at6native18elementwise_kernelILi128ELi4EZNS0_22gpu_kernel_impl_nocastINS0_13BinaryFunctorIN3c104HalfES5_S5_ZZZNS0_17atan2_kernel_cudaERNS_18TensorIteratorBaseEENKUlvE_clEvENKUlvE1_clEvEUlS5_S5_E_EEEEvS7_RKT_EUliE_EEviT1_:
        /* <DEDUP_REMOVED lines=260> */
.L_x_9725:
        /* <DEDUP_REMOVED lines=8> */
[----:B--2---:R-:W-:Y:S02]  /*10c0*/  HADD2.F32 R5, -RZ, R5.H0_H0 ;  /* 0x20000005ff057230 */ /* 0x004fe40000004100 */
[----:B---3--:R-:W-:-:S03]  /*10d0*/  HADD2.F32 R14, -RZ, R8.H0_H0 ;  /* 0x20000008ff0e7230 */ /* 0x008fc60000004100 */
[C---:B------:R-:W-:Y:S02]  /*10e0*/  FADD.FTZ R3, |R5|.reuse, -RZ ;  /* 0x800000ff05037221 */ /* 0x040fe40000010200 */
[----:B------:R-:W-:Y:S01]  /*10f0*/  FADD.FTZ R0, |R14|, -RZ ;  /* 0x800000ff0e007221 */ /* 0x000fe20000010200 */
[----:B------:R-:W-:-:S04]  /*1100*/  FSETP.GT.FTZ.AND P5, PT, |R5|, |R14|, PT ;  /* 0x4000000e0500720b */ /* 0x000fc80003fb4200 */
        /* <DEDUP_REMOVED lines=12> */
[----:B------:R-:W-:Y:S05]  /*11d0*/  CALL.REL.NOINC `($__internal_20_$__cuda_sm3x_div_rn_ftz_f32_slowpath) ;  /* 0x00003ea000007944 */ /* 0x000fea0003c00000 */
[----:B0-----:R-:W-:Y:S02]  /*11e0*/  MOV R0, R8 ;  /* 0x0000000800007202 */ /* 0x001fe40000000f00 */
.L_x_9727:
[----:B------:R-:W-:Y:S05]  /*11f0*/  BSYNC B2 ;  /* 0x0000000000027941 */ /* 0x000fea0003800000 */
.L_x_9726:
        /* <DEDUP_REMOVED lines=18> */
.L_x_9729:
[----:B------:R-:W-:Y:S02]  /*1320*/  ISETP.GE.AND P0, PT, R14, RZ, PT ;  /* 0x000000ff0e00720c */ /* 0x000fe40003f06270 */
[----:B------:R-:W-:-:S11]  /*1330*/  MOV R7, 0x3fd774eb ;  /* 0x3fd774eb00077802 */ /* 0x000fd60000000f00 */
[----:B------:R-:W-:-:S04]  /*1340*/  @P0 FFMA.FTZ R0, R7, 0.93318945169448852539, -R0 ;  /* 0x3f6ee58107000823 */ /* 0x000fc80000010800 */
[----:B------:R-:W-:Y:S02]  /*1350*/  @!P0 FFMA.FTZ R0, R7, 0.93318945169448852539, R0 ;  /* 0x3f6ee58107008823 */ /* 0x000fe40000010000 */
.L_x_9730:
[----:B------:R-:W-:Y:S05]  /*1360*/  BSYNC B0 ;  /* 0x0000000000007941 */ /* 0x000fea0003800000 */
.L_x_9728:
        /* <DEDUP_REMOVED lines=10> */
[----:B------:R-:W-:-:S04]  /*1410*/  F2FP.PACK_AB R5, RZ, R5 ;  /* 0x00000005ff05723e */ /* 0x000fc800000000ff */
[----:B------:R-:W-:Y:S02]  /*1420*/  PRMT R0, R5, 0x7610, R0 ;  /* 0x0000761005007816 */ /* 0x000fe40000000000 */
[----:B------:R-:W-:-:S03]  /*1430*/  LEA R5, R13, R12, 0x9 ;  /* 0x0000000c0d057211 */ /* 0x000fc600078e48ff */
[----:B------:R0:W-:Y:S01]  /*1440*/  STG.E.U16 [R2.64], R0 ;  /* 0x0000000002007986 */ /* 0x0001e2000c101504 */
[----:B------:R-:W-:-:S03]  /*1450*/  IADD3 R5, R5, 0x80, RZ ;  /* 0x0000008005057810 */ /* 0x000fc60007ffe0ff */
.L_x_9724:
[----:B------:R-:W-:Y:S05]  /*1460*/  BSYNC B1 ;  /* 0x0000000000017941 */ /* 0x000fea0003800000 */
.L_x_9723:
        /* <DEDUP_REMOVED lines=255> */
.L_x_9733:
        /* <DEDUP_REMOVED lines=27> */
[----:B------:R-:W-:Y:S05]  /*2610*/  CALL.REL.NOINC `($__internal_20_$__cuda_sm3x_div_rn_ftz_f32_slowpath) ;  /* 0x00002a6000007944 */ /* 0x000fea0003c00000 */
[----:B0-----:R-:W-:Y:S02]  /*2620*/  MOV R0, R8 ;  /* 0x0000000800007202 */ /* 0x001fe40000000f00 */
.L_x_9735:
[----:B------:R-:W-:Y:S05]  /*2630*/  BSYNC B2 ;  /* 0x0000000000027941 */ /* 0x000fea0003800000 */
.L_x_9734:
        /* <DEDUP_REMOVED lines=18> */
.L_x_9737:
[----:B------:R-:W-:Y:S02]  /*2760*/  ISETP.GE.AND P0, PT, R13, RZ, PT ;  /* 0x000000ff0d00720c */ /* 0x000fe40003f06270 */
[----:B------:R-:W-:-:S11]  /*2770*/  MOV R7, 0x3fd774eb ;  /* 0x3fd774eb00077802 */ /* 0x000fd60000000f00 */
[----:B------:R-:W-:-:S04]  /*2780*/  @P0 FFMA.FTZ R0, R7, 0.93318945169448852539, -R0 ;  /* 0x3f6ee58107000823 */ /* 0x000fc80000010800 */
[----:B------:R-:W-:Y:S02]  /*2790*/  @!P0 FFMA.FTZ R0, R7, 0.93318945169448852539, R0 ;  /* 0x3f6ee58107008823 */ /* 0x000fe40000010000 */
.L_x_9738:
[----:B------:R-:W-:Y:S05]  /*27a0*/  BSYNC B0 ;  /* 0x0000000000007941 */ /* 0x000fea0003800000 */
.L_x_9736:
        /* <DEDUP_REMOVED lines=12> */
[----:B------:R-:W-:-:S05]  /*2870*/  F2FP.PACK_AB R0, RZ, R0 ;  /* 0x00000000ff00723e */ /* 0x000fca00000000ff */
        /* <DEDUP_REMOVED lines=254> */
.L_x_9739:
        /* <DEDUP_REMOVED lines=29> */
.L_x_9741:
[----:B------:R-:W-:Y:S05]  /*3a30*/  BSYNC B2 ;  /* 0x0000000000027941 */ /* 0x000fea0003800000 */
.L_x_9740:
        /* <DEDUP_REMOVED lines=18> */
.L_x_9743:
[----:B------:R-:W-:Y:S02]  /*3b60*/  ISETP.GE.AND P0, PT, R13, RZ, PT ;  /* 0x000000ff0d00720c */ /* 0x000fe40003f06270 */
[----:B------:R-:W-:-:S11]  /*3b70*/  MOV R7, 0x3fd774eb ;  /* 0x3fd774eb00077802 */ /* 0x000fd60000000f00 */
[----:B------:R-:W-:-:S04]  /*3b80*/  @P0 FFMA.FTZ R0, R7, 0.93318945169448852539, -R0 ;  /* 0x3f6ee58107000823 */ /* 0x000fc80000010800 */
[----:B------:R-:W-:Y:S02]  /*3b90*/  @!P0 FFMA.FTZ R0, R7, 0.93318945169448852539, R0 ;  /* 0x3f6ee58107008823 */ /* 0x000fe40000010000 */
.L_x_9744:
[----:B------:R-:W-:Y:S05]  /*3ba0*/  BSYNC B0 ;  /* 0x0000000000007941 */ /* 0x000fea0003800000 */
.L_x_9742:
        /* <DEDUP_REMOVED lines=11> */
[----:B------:R-:W-:-:S05]  /*3c60*/  F2FP.PACK_AB R0, RZ, R0 ;  /* 0x00000000ff00723e */ /* 0x000fca00000000ff */
[----:B------:R0:W-:Y:S02]  /*3c70*/  STG.E.U16 [R2.64], R0 ;  /* 0x0000000002007986 */ /* 0x0001e4000c101504 */
.L_x_9732:
[----:B------:R-:W-:Y:S05]  /*3c80*/  BSYNC B1 ;  /* 0x0000000000017941 */ /* 0x000fea0003800000 */
.L_x_9731:
        /* <DEDUP_REMOVED lines=254> */
.L_x_9745:
        /* <DEDUP_REMOVED lines=26> */
[----:B------:R-:W-:Y:S05]  /*4e10*/  CALL.REL.NOINC `($__internal_20_$__cuda_sm3x_div_rn_ftz_f32_slowpath) ;  /* 0x0000026000007944 */ /* 0x000fea0003c00000 */
[----:B0-----:R-:W-:Y:S02]  /*4e20*/  MOV R0, R8 ;  /* 0x0000000800007202 */ /* 0x001fe40000000f00 */
.L_x_9747:
[----:B------:R-:W-:Y:S05]  /*4e30*/  BSYNC B1 ;  /* 0x0000000000017941 */ /* 0x000fea0003800000 */
.L_x_9746:
        /* <DEDUP_REMOVED lines=18> */
.L_x_9749:
[----:B------:R-:W-:Y:S02]  /*4f60*/  ISETP.GE.AND P0, PT, R12, RZ, PT ;  /* 0x000000ff0c00720c */ /* 0x000fe40003f06270 */
[----:B------:R-:W-:-:S11]  /*4f70*/  MOV R7, 0x3fd774eb ;  /* 0x3fd774eb00077802 */ /* 0x000fd60000000f00 */
[----:B------:R-:W-:-:S04]  /*4f80*/  @P0 FFMA.FTZ R0, R7, 0.93318945169448852539, -R0 ;  /* 0x3f6ee58107000823 */ /* 0x000fc80000010800 */
[----:B------:R-:W-:Y:S02]  /*4f90*/  @!P0 FFMA.FTZ R0, R7, 0.93318945169448852539, R0 ;  /* 0x3f6ee58107008823 */ /* 0x000fe40000010000 */
.L_x_9750:
[----:B------:R-:W-:Y:S05]  /*4fa0*/  BSYNC B0 ;  /* 0x0000000000007941 */ /* 0x000fea0003800000 */
.L_x_9748:
        /* <DEDUP_REMOVED lines=10> */
[----:B------:R-:W-:-:S05]  /*5050*/  F2FP.PACK_AB R5, RZ, R5 ;  /* 0x00000005ff05723e */ /* 0x000fca00000000ff */
[----:B------:R-:W-:Y:S01]  /*5060*/  STG.E.U16 [R2.64], R5 ;  /* 0x0000000502007986 */ /* 0x000fe2000c101504 */
[----:B------:R-:W-:Y:S05]  /*5070*/  EXIT ;  /* 0x000000000000794d */ /* 0x000fea0003800000 */
        .weak           $__internal_20_$__cuda_sm3x_div_rn_ftz_f32_slowpath
        .type           $__internal_20_$__cuda_sm3x_div_rn_ftz_f32_slowpath,@function
        .size           $__internal_20_$__cuda_sm3x_div_rn_ftz_f32_slowpath,(.L_x_17674 - $__internal_20_$__cuda_sm3x_div_rn_ftz_f32_slowpath)
$__internal_20_$__cuda_sm3x_div_rn_ftz_f32_slowpath:
        /* <DEDUP_REMOVED lines=32> */
.L_x_9753:
[----:B------:R-:W-:Y:S05]  /*5280*/  BSYNC B3 ;  /* 0x0000000000037941 */ /* 0x000fea0003800000 */
.L_x_9752:
        /* <DEDUP_REMOVED lines=27> */
.L_x_9759:
[----:B------:R-:W-:Y:S02]  /*5440*/  LEA R8, R7, R8, 0x17 ;  /* 0x0000000807087211 */ /* 0x000fe400078eb8ff */
.L_x_9760:
[----:B------:R-:W-:Y:S05]  /*5450*/  BSYNC B3 ;  /* 0x0000000000037941 */ /* 0x000fea0003800000 */
.L_x_9758:
[----:B------:R-:W-:Y:S05]  /*5460*/  BRA `(.L_x_9761) ;  /* 0x0000008000007947 */ /* 0x000fea0003800000 */
.L_x_9757:
[----:B------:R-:W-:-:S04]  /*5470*/  LOP3.LUT R8, R15, 0x80000000, R8, 0x48, !PT ;  /* 0x800000000f087812 */ /* 0x000fc800078e4808 */
[----:B------:R-:W-:Y:S01]  /*5480*/  LOP3.LUT R8, R8, 0x7f800000, RZ, 0xfc, !PT ;  /* 0x7f80000008087812 */ /* 0x000fe200078efcff */
[----:B------:R-:W-:Y:S05]  /*5490*/  BRA `(.L_x_9761) ;  /* 0x0000005000007947 */ /* 0x000fea0003800000 */
.L_x_9756:
[----:B------:R-:W-:Y:S01]  /*54a0*/  LOP3.LUT R8, R15, 0x80000000, R8, 0x48, !PT ;  /* 0x800000000f087812 */ /* 0x000fe200078e4808 */
[----:B------:R-:W-:Y:S05]  /*54b0*/  BRA `(.L_x_9761) ;  /* 0x0000003000007947 */ /* 0x000fea0003800000 */
.L_x_9755:
[----:B------:R-:W0:Y:S01]  /*54c0*/  MUFU.RSQ R8, -QNAN ;  /* 0xffc0000000087908 */ /* 0x000e220000001400 */
[----:B------:R-:W-:Y:S05]  /*54d0*/  BRA `(.L_x_9761) ;  /* 0x0000001000007947 */ /* 0x000fea0003800000 */
.L_x_9754:
[----:B------:R-:W-:Y:S02]  /*54e0*/  FADD.FTZ R8, R8, R15 ;  /* 0x0000000f08087221 */ /* 0x000fe40000010000 */
.L_x_9761:
[----:B------:R-:W-:Y:S05]  /*54f0*/  BSYNC B0 ;  /* 0x0000000000007941 */ /* 0x000fea0003800000 */
.L_x_9751:
[----:B------:R-:W-:Y:S01]  /*5500*/  HFMA2.MMA R7, -RZ, RZ, 0, 0 ;  /* 0x00000000ff077435 */ /* 0x000fe200000001ff */
[----:B------:R-:W-:-:S05]  /*5510*/  MOV R6, R0 ;  /* 0x0000000000067202 */ /* 0x000fca0000000f00 */
[----:B------:R-:W-:Y:S05]  /*5520*/  RET.REL.NODEC R6 `(_ZN2at6native18elementwise_kernelILi128ELi4EZNS0_22gpu_kernel_impl_nocastINS0_13BinaryFunctorIN3c104HalfES5_S5_ZZZNS0_17atan2_kernel_cudaERNS_18TensorIteratorBaseEENKUlvE_clEvENKUlvE1_clEvEUlS5_S5_E_EEEEvS7_RKT_EUliE_EEviT1_) ;  /* 0xffffaad006007950 */ /* 0x000fea0003c3ffff */
.L_x_9762:
        /* <DEDUP_REMOVED lines=13> */
.L_x_17674:


//--------------------- .text._ZN2at6native27unrolled_elementwise_kernelINS0_13BinaryFunctorIN3c104HalfES4_S4_ZZZNS0_17atan2_kernel_cudaERNS_18TensorIteratorBaseEENKUlvE_clEvENKUlvE1_clEvEUlS4_S4_E_EESt5arrayIPcLm3EELi4E23TrivialOffsetCalculatorILi2EjESE_ILi1EjENS0_6memory15LoadWithoutCastENSH_16StoreWithoutCastEEEviT_T0_T2_T3_T4_T5_ --------------------------
	.section	.text._ZN2at6native27unrolled_elementwise_kernelINS0_13BinaryFunctorIN3c104HalfES4_S4_ZZZNS0_17atan2_kernel_cudaERNS_18TensorIteratorBaseEENKUlvE_clEvENKUlvE1_clEvEUlS4_S4_E_EESt5arrayIPcLm3EELi4E23TrivialOffsetCalculatorILi2EjESE_ILi1EjENS0_6memory15LoadWithoutCastENSH_16StoreWithoutCastEEEviT_T0_T2_T3_T4_T5_,"ax",@progbits
	.sectioninfo	@"SHI_REGISTERS=26"
	.align	128
        .global         _ZN2at6native27unrolled_elementwise_kernelINS0_13BinaryFunctorIN3c104HalfES4_S4_ZZZNS0_17atan2_kernel_cudaERNS_18TensorIteratorBaseEENKUlvE_clEvENKUlvE1_clEvEUlS4_S4_E_EESt5arrayIPcLm3EELi4E23TrivialOffsetCalculatorILi2EjESE_ILi1EjENS0_6memory15LoadWithoutCastENSH_16StoreWithoutCastEEEviT_T0_T2_T3_T4_T5_
        .type           _ZN2at6native27unrolled_elementwise_kernelINS0_13BinaryFunctorIN3c104HalfES4_S4_ZZZNS0_17atan2_kernel_cudaERNS_18TensorIteratorBaseEENKUlvE_clEvENKUlvE1_clEvEUlS4_S4_E_EESt5arrayIPcLm3EELi4E23TrivialOffsetCalculatorILi2EjESE_ILi1EjENS0_6memory15LoadWithoutCastENSH_16StoreWithoutCastEEEviT_T0_T2_T3_T4_T5_,@function
        .size           _ZN2at6native27unrolled_elementwise_kernelINS0_13BinaryFunctorIN3c104HalfES4_S4_ZZZNS0_17atan2_kernel_cudaERNS_18TensorIteratorBaseEENKUlvE_clEvENKUlvE1_clEvEUlS4_S4_E_EESt5arrayIPcLm3EELi4E23TrivialOffsetCalculatorILi2EjESE_ILi1EjENS0_6memory15LoadWithoutCastENSH_16StoreWithoutCastEEEviT_T0_T2_T3_T4_T5_,(.L_x_17675 - _ZN2at6native27unrolled_elementwise_kernelINS0_13BinaryFunctorIN3c104HalfES4_S4_ZZZNS0_17atan2_kernel_cudaERNS_18TensorIteratorBaseEENKUlvE_clEvENKUlvE1_clEvEUlS4_S4_E_EESt5arrayIPcLm3EELi4E23TrivialOffsetCalculatorILi2EjESE_ILi1EjENS0_6memory15LoadWithoutCastENSH_16StoreWithoutCastEEEviT_T0_T2_T3_T4_T5_)
        .other          _ZN2at6native27unrolled_elementwise_kernelINS0_13BinaryFunctorIN3c104HalfES4_S4_ZZZNS0_17atan2_kernel_cudaERNS_18TensorIteratorBaseEENKUlvE_clEvENKUlvE1_clEvEUlS4_S4_E_EESt5arrayIPcLm3EELi4E23TrivialOffsetCalculatorILi2EjESE_ILi1EjENS0_6memory15LoadWithoutCastENSH_16StoreWithoutCastEEEviT_T0_T2_T3_T4_T5_,@"STO_CUDA_ENTRY STV_DEFAULT"
_ZN2at6native27unrolled_elementwise_kernelINS0_13BinaryFunctorIN3c104HalfES4_S4_ZZZNS0_17atan2_kernel_cudaERNS_18TensorIteratorBaseEENKUlvE_clEvENKUlvE1_clEvEUlS4_S4_E_EESt5arrayIPcLm3EELi4E23TrivialOffsetCalculatorILi2EjESE_ILi1EjENS0_6memory15LoadWithoutCastENSH_16StoreWithoutCastEEEviT_T0_T2_T3_T4_T5_:
.text._ZN2at6native27unrolled_elementwise_kernelINS0_13BinaryFunctorIN3c104HalfES4_S4_ZZZNS0_17atan2_kernel_cudaERNS_18TensorIteratorBaseEENKUlvE_clEvENKUlvE1_clEvEUlS4_S4_E_EESt5arrayIPcLm3EELi4E23TrivialOffsetCalculatorILi2EjESE_ILi1EjENS0_6memory15LoadWithoutCastENSH_16StoreWithoutCastEEEviT_T0_T2_T3_T4_T5_:
        /* <DEDUP_REMOVED lines=10> */
[----:B------:R-:W-:Y:S01]  /*00a0*/  @!P2 LEA R10, R9, R4, 0x9 ;  /* 0x00000004090aa211 */ /* 0x000fe200078e48ff */
[----:B------:R-:W-:Y:S01]  /*00b0*/  @!P2 IMAD.MOV.U32 R11, RZ, RZ, 0x2 ;  /* 0x00000002ff0ba424 */ /* 0x000fe200078e00ff */
[----:B------:R-:W-:-:S03]  /*00c0*/  @!P2 IADD3 R4, R4, 0x80, RZ ;  /* 0x000000800404a810 */ /* 0x000fc60007ffe0ff */
[----:B------:R-:W-:Y:S01]  /*00d0*/  @!P2 IMAD.WIDE.U32 R2, R10, R11, c[0x0][0x170] ;  /* 0x00005c000a02a625 */ /* 0x000fe200078e000b */
[----:B------:R-:W-:-:S03]  /*00e0*/  ISETP.GE.AND P0, PT, R4, R7, PT ;  /* 0x000000070400720c */ /* 0x000fc60003f06270 */
[----:B------:R-:W-:Y:S01]  /*00f0*/  @!P2 IMAD.WIDE.U32 R10, R10, R11, c[0x0][0x178] ;  /* 0x00005e000a0aa625 */ /* 0x000fe200078e000b */
[----:B------:R0:W5:Y:S01]  /*0100*/  @!P2 LDG.E.U16 R0, [R2.64] ;  /* 0x000000040200a981 */ /* 0x000162000c1e1500 */
[----:B------:R-:W-:-:S03]  /*0110*/  PRMT R16, RZ, 0x7610, R16 ;  /* 0x00007610ff107816 */ /* 0x000fc60000000010 */
[----:B------:R1:W5:Y:S05]  /*0120*/  @!P2 LDG.E.U16 R6, [R10.64] ;  /* 0x000000040a06a981 */ /* 0x00036a000c1e1500 */
[----:B------:R-:W-:Y:S01]  /*0130*/  @!P0 IMAD R8, R9, 0x200, R4 ;  /* 0x0000020009088824 */ /* 0x000fe200078e0204 */
[----:B------:R-:W-:Y:S01]  /*0140*/  @!P0 IADD3 R4, R4, 0x80, RZ ;  /* 0x0000008004048810 */ /* 0x000fe20007ffe0ff */
[----:B------:R-:W-:-:S03]  /*0150*/  @!P0 IMAD.MOV.U32 R19, RZ, RZ, 0x2 ;  /* 0x00000002ff138424 */ /* 0x000fc600078e00ff */
[----:B------:R-:W-:Y:S01]  /*0160*/  ISETP.GE.AND P3, PT, R4, R7, PT ;  /* 0x000000070400720c */ /* 0x000fe20003f66270 */
[CC--:B------:R-:W-:Y:S01]  /*0170*/  @!P0 IMAD.WIDE.U32 R14, R8.reuse, R19.reuse, c[0x0][0x170] ;  /* 0x00005c00080e8625 */ /* 0x0c0fe200078e0013 */
[----:B------:R-:W-:Y:S02]  /*0180*/  PRMT R12, RZ, 0x7610, R12 ;  /* 0x00007610ff0c7816 */ /* 0x000fe4000000000c */
[----:B------:R-:W-:Y:S01]  /*0190*/  PRMT R13, RZ, 0x7610, R13 ;  /* 0x00007610ff0d7816 */ /* 0x000fe2000000000d */
[----:B0-----:R-:W-:Y:S01]  /*01a0*/  @!P0 IMAD.WIDE.U32 R2, R8, R19, c[0x0][0x178] ;  /* 0x00005e0008028625 */ /* 0x001fe200078e0013 */
[----:B------:R0:W5:Y:S01]  /*01b0*/  @!P0 LDG.E.U16 R17, [R14.64] ;  /* 0x000000040e118981 */ /* 0x000162000c1e1500 */
[----:B------:R-:W-:-:S03]  /*01c0*/  PRMT R5, RZ, 0x7610, R5 ;  /* 0x00007610ff057816 */ /* 0x000fc60000000005 */
[----:B------:R2:W5:Y:S03]  /*01d0*/  @!P0 LDG.E.U16 R16, [R2.64] ;  /* 0x0000000402108981 */ /* 0x000566000c1e1500 */
[----:B------:R-:W-:Y:S02]  /*01e0*/  @!P3 LEA R18, R9, R4, 0x9 ;  /* 0x000000040912b211 */ /* 0x000fe400078e48ff */
[----:B------:R-:W-:-:S04]  /*01f0*/  @!P3 IADD3 R4, R4, 0x80, RZ ;  /* 0x000000800404b810 */ /* 0x000fc80007ffe0ff */
[----:B------:R-:W-:Y:S01]  /*0200*/  ISETP.GE.AND P1, PT, R4, R7, PT ;  /* 0x000000070400720c */ /* 0x000fe20003f26270 */
[----:B------:R-:W-:-:S04]  /*0210*/  @!P3 IMAD.MOV.U32 R21, RZ, RZ, 0x2 ;  /* 0x00000002ff15b424 */ /* 0x000fc800078e00ff */
[----:B-1----:R-:W-:-:S04]  /*0220*/  @!P3 IMAD.WIDE.U32 R10, R18, R21, c[0x0][0x170] ;  /* 0x00005c00120ab625 */ /* 0x002fc800078e0015 */
[----:B0-----:R-:W-:Y:S01]  /*0230*/  @!P3 IMAD.WIDE.U32 R14, R18, R21, c[0x0][0x178] ;  /* 0x00005e00120eb625 */ /* 0x001fe200078e0015 */
[----:B------:R2:W5:Y:S03]  /*0240*/  @!P3 LDG.E.U16 R12, [R10.64] ;  /* 0x000000040a0cb981 */ /* 0x000566000c1e1500 */
[----:B------:R-:W-:Y:S01]  /*0250*/  @!P1 LEA R20, R9, R4, 0x9 ;  /* 0x0000000409149211 */ /* 0x000fe200078e48ff */
[----:B------:R-:W-:Y:S01]  /*0260*/  @!P1 IMAD.MOV.U32 R23, RZ, RZ, 0x2 ;  /* 0x00000002ff179424 */ /* 0x000fe200078e00ff */
[----:B------:R-:W-:Y:S01]  /*0270*/  PRMT R4, RZ, 0x7610, R4 ;  /* 0x00007610ff047816 */ /* 0x000fe20000000004 */
[----:B------:R2:W5:Y:S02]  /*0280*/  @!P3 LDG.E.U16 R13, [R14.64] ;  /* 0x000000040e0db981 */ /* 0x000564000c1e1500 */
[----:B------:R-:W-:-:S04]  /*0290*/  @!P1 IMAD.WIDE.U32 R18, R20, R23, c[0x0][0x170] ;  /* 0x00005c0014129625 */ /* 0x000fc800078e0017 */
[----:B------:R-:W-:Y:S01]  /*02a0*/  @!P1 IMAD.WIDE.U32 R20, R20, R23, c[0x0][0x178] ;  /* 0x00005e0014149625 */ /* 0x000fe200078e0017 */
[----:B------:R2:W5:Y:S04]  /*02b0*/  @!P1 LDG.E.U16 R5, [R18.64] ;  /* 0x0000000412059981 */ /* 0x000568000c1e1500 */
[----:B------:R2:W5:Y:S01]  /*02c0*/  @!P1 LDG.E.U16 R4, [R20.64] ;  /* 0x0000000414049981 */ /* 0x000562000c1e1500 */
[----:B------:R-:W-:Y:S01]  /*02d0*/  BSSY B1, `(.L_x_9763) ;  /* 0x0000038000017945 */ /* 0x000fe20003800000 */
[----:B------:R-:W-:Y:S05]  /*02e0*/  @P2 BRA `(.L_x_9764) ;  /* 0x0000036000002947 */ /* 0x000fea0003800000 */
[----:B--2--5:R-:W-:Y:S01]  /*02f0*/  HADD2.F32 R3, -RZ, R6.H0_H0 ;  /* 0x20000006ff037230 */ /* 0x024fe20000004100 */
[----:B------:R-:W-:Y:S01]  /*0300*/  BSSY B2, `(.L_x_9765) ;  /* 0x0000012000027945 */ /* 0x000fe20003800000 */
[----:B------:R-:W-:-:S03]  /*0310*/  HADD2.F32 R2, -RZ, R0.H0_H0 ;  /* 0x20000000ff027230 */ /* 0x000fc60000004100 */
[----:B------:R-:W-:Y:S02]  /*0320*/  FADD.FTZ R6, |R3|, -RZ ;  /* 0x800000ff03067221 */ /* 0x000fe40000010200 */
[C---:B------:R-:W-:Y:S01]  /*0330*/  FADD.FTZ R11, |R2|.reuse, -RZ ;  /* 0x800000ff020b7221 */ /* 0x040fe20000010200 */
        /* <DEDUP_REMOVED lines=13> */
[----:B------:R-:W-:Y:S05]  /*0410*/  CALL.REL.NOINC `($__internal_21_$__cuda_sm3x_div_rn_ftz_f32_slowpath) ;  /* 0x00000f8000007944 */ /* 0x000fea0003c00000 */
.L_x_9766:
[----:B------:R-:W-:Y:S05]  /*0420*/  BSYNC B2 ;  /* 0x0000000000027941 */ /* 0x000fea0003800000 */
.L_x_9765:
        /* <DEDUP_REMOVED lines=18> */
.L_x_9768:
[----:B------:R-:W-:Y:S01]  /*0550*/  ISETP.GE.AND P0, PT, R3, RZ, PT ;  /* 0x000000ff0300720c */ /* 0x000fe20003f06270 */
[----:B------:R-:W-:-:S12]  /*0560*/  IMAD.MOV.U32 R11, RZ, RZ, 0x3fd774eb ;  /* 0x3fd774ebff0b7424 */ /* 0x000fd800078e00ff */
[----:B------:R-:W-:-:S04]  /*0570*/  @P0 FFMA.FTZ R8, R11, 0.93318945169448852539, -R8 ;  /* 0x3f6ee5810b080823 */ /* 0x000fc80000010808 */
[----:B------:R-:W-:Y:S02]  /*0580*/  @!P0 FFMA.FTZ R8, R11, 0.93318945169448852539, R8 ;  /* 0x3f6ee5810b088823 */ /* 0x000fe40000010008 */
.L_x_9769:
[----:B------:R-:W-:Y:S05]  /*0590*/  BSYNC B0 ;  /* 0x0000000000007941 */ /* 0x000fea0003800000 */
.L_x_9767:
        /* <DEDUP_REMOVED lines=10> */
[----:B------:R-:W-:Y:S02]  /*0640*/  F2FP.PACK_AB R3, RZ, R3 ;  /* 0x00000003ff03723e */ /* 0x000fe400000000ff */
.L_x_9764:
[----:B------:R-:W-:Y:S05]  /*0650*/  BSYNC B1 ;  /* 0x0000000000017941 */ /* 0x000fea0003800000 */
.L_x_9763:
[----:B--2---:R-:W0:Y:S01]  /*0660*/  S2R R2, SR_TID.X ;  /* 0x0000000000027919 */ /* 0x004e220000002100 */
[----:B------:R-:W-:Y:S01]  /*0670*/  BSSY B1, `(.L_x_9770) ;  /* 0x000003a000017945 */ /* 0x000fe20003800000 */
[----:B0----5:R-:W-:-:S04]  /*0680*/  IADD3 R0, R2, 0x80, RZ ;  /* 0x0000008002007810 */ /* 0x021fc80007ffe0ff */
[----:B------:R-:W-:-:S13]  /*0690*/  ISETP.GE.AND P0, PT, R0, R7, PT ;  /* 0x000000070000720c */ /* 0x000fda0003f06270 */
[----:B------:R-:W-:Y:S05]  /*06a0*/  @P0 BRA `(.L_x_9771) ;  /* 0x0000036000000947 */ /* 0x000fea0003800000 */
[----:B------:R-:W-:Y:S01]  /*06b0*/  HADD2.F32 R16, -RZ, R16.H0_H0 ;  /* 0x20000010ff107230 */ /* 0x000fe20000004100 */
        /* <DEDUP_REMOVED lines=18> */
.L_x_9773:
[----:B------:R-:W-:Y:S05]  /*07e0*/  BSYNC B2 ;  /* 0x0000000000027941 */ /* 0x000fea0003800000 */
.L_x_9772:
        /* <DEDUP_REMOVED lines=18> */
.L_x_9775:
[----:B------:R-:W-:Y:S01]  /*0910*/  ISETP.GE.AND P0, PT, R16, RZ, PT ;  /* 0x000000ff1000720c */ /* 0x000fe20003f06270 */
[----:B------:R-:W-:-:S12]  /*0920*/  IMAD.MOV.U32 R11, RZ, RZ, 0x3fd774eb ;  /* 0x3fd774ebff0b7424 */ /* 0x000fd800078e00ff */
[----:B------:R-:W-:-:S04]  /*0930*/  @P0 FFMA.FTZ R8, R11, 0.93318945169448852539, -R8 ;  /* 0x3f6ee5810b080823 */ /* 0x000fc80000010808 */
[----:B------:R-:W-:Y:S02]  /*0940*/  @!P0 FFMA.FTZ R8, R11, 0.93318945169448852539, R8 ;  /* 0x3f6ee5810b088823 */ /* 0x000fe40000010008 */
.L_x_9776:
[----:B------:R-:W-:Y:S05]  /*0950*/  BSYNC B0 ;  /* 0x0000000000007941 */ /* 0x000fea0003800000 */
.L_x_9774:
        /* <DEDUP_REMOVED lines=11> */
.L_x_9771:
[----:B------:R-:W-:Y:S05]  /*0a10*/  BSYNC B1 ;  /* 0x0000000000017941 */ /* 0x000fea0003800000 */
.L_x_9770:
        /* <DEDUP_REMOVED lines=22> */
[----:B------:R-:W-:Y:S05]  /*0b80*/  CALL.REL.NOINC `($__internal_21_$__cuda_sm3x_div_rn_ftz_f32_slowpath) ;  /* 0x0000081000007944 */ /* 0x000fea0003c00000 */
.L_x_9780:
[----:B------:R-:W-:Y:S05]  /*0b90*/  BSYNC B2 ;  /* 0x0000000000027941 */ /* 0x000fea0003800000 */
.L_x_9779:
        /* <DEDUP_REMOVED lines=18> */
.L_x_9782:
[----:B------:R-:W-:Y:S01]  /*0cc0*/  ISETP.GE.AND P0, PT, R13, RZ, PT ;  /* 0x000000ff0d00720c */ /* 0x000fe20003f06270 */
[----:B------:R-:W-:-:S12]  /*0cd0*/  HFMA2.MMA R11, -RZ, RZ, 1.9599609375, 20144 ;  /* 0x3fd774ebff0b7435 */ /* 0x000fd800000001ff */
[----:B------:R-:W-:-:S04]  /*0ce0*/  @P0 FFMA.FTZ R8, R11, 0.93318945169448852539, -R8 ;  /* 0x3f6ee5810b080823 */ /* 0x000fc80000010808 */
[----:B------:R-:W-:Y:S02]  /*0cf0*/  @!P0 FFMA.FTZ R8, R11, 0.93318945169448852539, R8 ;  /* 0x3f6ee5810b088823 */ /* 0x000fe40000010008 */
.L_x_9783:
[----:B------:R-:W-:Y:S05]  /*0d00*/  BSYNC B0 ;  /* 0x0000000000007941 */ /* 0x000fea0003800000 */
.L_x_9781:
        /* <DEDUP_REMOVED lines=11> */
.L_x_9778:
[----:B------:R-:W-:Y:S05]  /*0dc0*/  BSYNC B1 ;  /* 0x0000000000017941 */ /* 0x000fea0003800000 */
.L_x_9777:
        /* <DEDUP_REMOVED lines=23> */
.L_x_9787:
[----:B------:R-:W-:Y:S05]  /*0f40*/  BSYNC B2 ;  /* 0x0000000000027941 */ /* 0x000fea0003800000 */
.L_x_9786:
        /* <DEDUP_REMOVED lines=18> */
.L_x_9789:
[----:B------:R-:W-:Y:S01]  /*1070*/  ISETP.GE.AND P0, PT, R4, RZ, PT ;  /* 0x000000ff0400720c */ /* 0x000fe20003f06270 */
[----:B------:R-:W-:-:S12]  /*1080*/  HFMA2.MMA R11, -RZ, RZ, 1.9599609375, 20144 ;  /* 0x3fd774ebff0b7435 */ /* 0x000fd800000001ff */
[----:B------:R-:W-:-:S04]  /*1090*/  @P0 FFMA.FTZ R8, R11, 0.93318945169448852539, -R8 ;  /* 0x3f6ee5810b080823 */ /* 0x000fc80000010808 */
[----:B------:R-:W-:Y:S02]  /*10a0*/  @!P0 FFMA.FTZ R8, R11, 0.93318945169448852539, R8 ;  /* 0x3f6ee5810b088823 */ /* 0x000fe40000010008 */
.L_x_9790:
[----:B------:R-:W-:Y:S05]  /*10b0*/  BSYNC B0 ;  /* 0x0000000000007941 */ /* 0x000fea0003800000 */
.L_x_9788:
        /* <DEDUP_REMOVED lines=11> */
.L_x_9785:
[----:B------:R-:W-:Y:S05]  /*1170*/  BSYNC B1 ;  /* 0x0000000000017941 */ /* 0x000fea0003800000 */
.L_x_9784:
[----:B------:R-:W-:Y:S01]  /*1180*/  ISETP.GE.AND P0, PT, R2, R7, PT ;  /* 0x000000070200720c */ /* 0x000fe20003f06270 */
[----:B------:R-:W-:Y:S01]  /*1190*/  BSSY B0, `(.L_x_9791) ;  /* 0x0000018000007945 */ /* 0x000fe20003800000 */
[----:B------:R-:W-:Y:S11]  /*11a0*/  BSSY B1, `(.L_x_9792) ;  /* 0x0000010000017945 */ /* 0x000ff60003800000 */
[----:B------:R-:W-:Y:S05]  /*11b0*/  @P0 BRA `(.L_x_9793) ;  /* 0x000000e000000947 */ /* 0x000fea0003800000 */
[----:B------:R-:W0:Y:S01]  /*11c0*/  S2R R4, SR_TID.X ;  /* 0x0000000000047919 */ /* 0x000e220000002100 */
[----:B------:R-:W-:-:S02]  /*11d0*/  MOV R5, 0x2 ;  /* 0x0000000200057802 */ /* 0x000fc40000000f00 */
[----:B------:R-:W-:-:S04]  /*11e0*/  MOV R2, R0 ;  /* 0x0000000000027202 */ /* 0x000fc80000000f00 */
[----:B------:R-:W-:-:S13]  /*11f0*/  ISETP.GE.AND P0, PT, R2, R7, PT ;  /* 0x000000070200720c */ /* 0x000fda0003f06270 */
[----:B------:R-:W-:Y:S01]  /*1200*/  @P0 BREAK B1 ;  /* 0x0000000000010942 */ /* 0x000fe20003800000 */
[----:B0-----:R-:W-:-:S04]  /*1210*/  IMAD R4, R9, 0x200, R4 ;  /* 0x0000020009047824 */ /* 0x001fc800078e0204 */
[----:B------:R-:W-:-:S05]  /*1220*/  IMAD.WIDE.U32 R4, R4, R5, c[0x0][0x168] ;  /* 0x00005a0004047625 */ /* 0x000fca00078e0005 */
[----:B------:R0:W-:Y:S01]  /*1230*/  STG.E.U16 [R4.64], R3 ;  /* 0x0000000304007986 */ /* 0x0001e2000c101504 */
[----:B------:R-:W-:Y:S05]  /*1240*/  @P0 BRA `(.L_x_9794) ;  /* 0x000000c000000947 */ /* 0x000fea0003800000 */
[----:B0-----:R-:W-:Y:S01]  /*1250*/  HFMA2.MMA R5, -RZ, RZ, 0, 1.1920928955078125e-07 ;  /* 0x00000002ff057435 */ /* 0x001fe200000001ff */
[----:B------:R-:W-:Y:S01]  /*1260*/  IMAD R4, R9, 0x200, R2 ;  /* 0x0000020009047824 */ /* 0x000fe200078e0202 */
[----:B------:R-:W-:-:S08]  /*1270*/  IADD3 R2, R2, 0x80, RZ ;  /* 0x0000008002027810 */ /* 0x000fd00007ffe0ff */
[----:B------:R-:W-:-:S05]  /*1280*/  IMAD.WIDE.U32 R4, R4, R5, c[0x0][0x168] ;  /* 0x00005a0004047625 */ /* 0x000fca00078e0005 */
[----:B------:R0:W-:Y:S02]  /*1290*/  STG.E.U16 [R4.64], R16 ;  /* 0x0000001004007986 */ /* 0x0001e4000c101504 */
.L_x_9793:
[----:B------:R-:W-:Y:S05]  /*12a0*/  BSYNC B1 ;  /* 0x0000000000017941 */ /* 0x000fea0003800000 */
.L_x_9792:
[----:B------:R-:W-:-:S13]  /*12b0*/  ISETP.GE.AND P0, PT, R2, R7, PT ;  /* 0x000000070200720c */ /* 0x000fda0003f06270 */
[----:B0-----:R-:W-:Y:S01]  /*12c0*/  @!P0 MOV R5, 0x2 ;  /* 0x0000000200058802 */ /* 0x001fe20000000f00 */
[----:B------:R-:W-:Y:S01]  /*12d0*/  @!P0 IMAD R4, R9, 0x200, R2 ;  /* 0x0000020009048824 */ /* 0x000fe200078e0202 */
[----:B------:R-:W-:-:S03]  /*12e0*/  @!P0 IADD3 R2, R2, 0x80, RZ ;  /* 0x0000008002028810 */ /* 0x000fc60007ffe0ff */
[----:B------:R-:W-:-:S05]  /*12f0*/  @!P0 IMAD.WIDE.U32 R4, R4, R5, c[0x0][0x168] ;  /* 0x00005a0004048625 */ /* 0x000fca00078e0005 */
[----:B------:R0:W-:Y:S02]  /*1300*/  @!P0 STG.E.U16 [R4.64], R12 ;  /* 0x0000000c04008986 */ /* 0x0001e4000c101504 */
.L_x_9794:
[----:B------:R-:W-:Y:S05]  /*1310*/  BSYNC B0 ;  /* 0x0000000000007941 */ /* 0x000fea0003800000 */
.L_x_9791:
[----:B------:R-:W-:Y:S01]  /*1320*/  WARPSYNC 0xffffffff ;  /* 0xffffffff00007948 */ /* 0x000fe20003800000 */
[----:B------:R-:W-:-:S13]  /*1330*/  ISETP.GE.AND P0, PT, R2, R7, PT ;  /* 0x000000070200720c */ /* 0x000fda0003f06270 */
[----:B------:R-:W-:Y:S05]  /*1340*/  @P0 EXIT ;  /* 0x000000000000094d */ /* 0x000fea0003800000 */
[----:B0-----:R-:W-:Y:S01]  /*1350*/  HFMA2.MMA R3, -RZ, RZ, 0, 1.1920928955078125e-07 ;  /* 0x00000002ff037435 */ /* 0x001fe200000001ff */
[----:B------:R-:W-:-:S09]  /*1360*/  IMAD R2, R9, 0x200, R2 ;  /* 0x0000020009027824 */ /* 0x000fd200078e0202 */
[----:B------:R-:W-:-:S05]  /*1370*/  IMAD.WIDE.U32 R2, R2, R3, c[0x0][0x168] ;  /* 0x00005a0002027625 */ /* 0x000fca00078e0003 */
[----:B------:R-:W-:Y:S01]  /*1380*/  STG.E.U16 [R2.64], R6 ;  /* 0x0000000602007986 */ /* 0x000fe2000c101504 */
[----:B------:R-:W-:Y:S05]  /*1390*/  EXIT ;  /* 0x000000000000794d */ /* 0x000fea0003800000 */
        .weak           $__internal_21_$__cuda_sm3x_div_rn_ftz_f32_slowpath
        .type           $__internal_21_$__cuda_sm3x_div_rn_ftz_f32_slowpath,@function
        .size           $__internal_21_$__cuda_sm3x_div_rn_ftz_f32_slowpath,(.L_x_17675 - $__internal_21_$__cuda_sm3x_div_rn_ftz_f32_slowpath)
$__internal_21_$__cuda_sm3x_div_rn_ftz_f32_slowpath:
        /* <DEDUP_REMOVED lines=32> */
.L_x_9797:
[----:B------:R-:W-:Y:S05]  /*15a0*/  BSYNC B3 ;  /* 0x0000000000037941 */ /* 0x000fea0003800000 */
.L_x_9796:
        /* <DEDUP_REMOVED lines=27> */
.L_x_9803:
[----:B------:R-:W-:Y:S02]  /*1760*/  IMAD R10, R11, 0x800000, R10 ;  /* 0x008000000b0a7824 */ /* 0x000fe400078e020a */
.L_x_9804:
[----:B------:R-:W-:Y:S05]  /*1770*/  BSYNC B3 ;  /* 0x0000000000037941 */ /* 0x000fea0003800000 */
.L_x_9802:
[----:B------:R-:W-:Y:S01]  /*1780*/  MOV R8, R10 ;  /* 0x0000000a00087202 */ /* 0x000fe20000000f00 */
[----:B------:R-:W-:Y:S05]  /*1790*/  BRA `(.L_x_9805) ;  /* 0x0000008000007947 */ /* 0x000fea0003800000 */
.L_x_9801:
[----:B------:R-:W-:-:S04]  /*17a0*/  LOP3.LUT R8, R15, 0x80000000, R20, 0x48, !PT ;  /* 0x800000000f087812 */ /* 0x000fc800078e4814 */
[----:B------:R-:W-:Y:S01]  /*17b0*/  LOP3.LUT R8, R8, 0x7f800000, RZ, 0xfc, !PT ;  /* 0x7f80000008087812 */ /* 0x000fe200078efcff */
[----:B------:R-:W-:Y:S05]  /*17c0*/  BRA `(.L_x_9805) ;  /* 0x0000005000007947 */ /* 0x000fea0003800000 */
.L_x_9800:
[----:B------:R-:W-:Y:S01]  /*17d0*/  LOP3.LUT R8, R15, 0x80000000, R20, 0x48, !PT ;  /* 0x800000000f087812 */ /* 0x000fe200078e4814 */
[----:B------:R-:W-:Y:S05]  /*17e0*/  BRA `(.L_x_9805) ;  /* 0x0000003000007947 */ /* 0x000fea0003800000 */
.L_x_9799:
[----:B------:R-:W0:Y:S01]  /*17f0*/  MUFU.RSQ R8, -QNAN ;  /* 0xffc0000000087908 */ /* 0x000e220000001400 */
[----:B------:R-:W-:Y:S05]  /*1800*/  BRA `(.L_x_9805) ;  /* 0x0000001000007947 */ /* 0x000fea0003800000 */
.L_x_9798:
[----:B------:R-:W-:Y:S02]  /*1810*/  FADD.FTZ R8, R20, R15 ;  /* 0x0000000f14087221 */ /* 0x000fe40000010000 */
.L_x_9805:
[----:B------:R-:W-:Y:S05]  /*1820*/  BSYNC B0 ;  /* 0x0000000000007941 */ /* 0x000fea0003800000 */
.L_x_9795:
[----:B------:R-:W-:Y:S01]  /*1830*/  HFMA2.MMA R11, -RZ, RZ, 0, 0 ;  /* 0x00000000ff0b7435 */ /* 0x000fe200000001ff */
[----:B------:R-:W-:-:S05]  /*1840*/  IMAD.MOV.U32 R10, RZ, RZ, R6 ;  /* 0x000000ffff0a7224 */ /* 0x000fca00078e0006 */
[----:B------:R-:W-:Y:S05]  /*1850*/  RET.REL.NODEC R10 `(_ZN2at6native27unrolled_elementwise_kernelINS0_13BinaryFunctorIN3c104HalfES4_S4_ZZZNS0_17atan2_kernel_cudaERNS_18TensorIteratorBaseEENKUlvE_clEvENKUlvE1_clEvEUlS4_S4_E_EESt5arrayIPcLm3EELi4E23TrivialOffsetCalculatorILi2EjESE_ILi1EjENS0_6memory15LoadWithoutCastENSH_16StoreWithoutCastEEEviT_T0_T2_T3_T4_T5_) ;  /* 0xffffe7a00a007950 */ /* 0x000fea0003c3ffff */
.L_x_9806:
        /* <DEDUP_REMOVED lines=10> */
.L_x_17675:


//--------------------- .text._ZN2at6native29vectorized_elementwise_kernelILi2ENS0_13BinaryFunctorIN3c104HalfES4_S4_ZZZNS0_17atan2_kernel_cudaERNS_18TensorIteratorBaseEENKUlvE_clEvENKUlvE1_clEvEUlS4_S4_E_EESt5arrayIPcLm3EEEEviT0_T1_ --------------------------
	.section	.text._ZN2at6native29vectorized_elementwise_kernelILi2ENS0_13BinaryFunctorIN3c104HalfES4_S4_ZZZNS0_17atan2_kernel_cudaERNS_18TensorIteratorBaseEENKUlvE_clEvENKUlvE1_clEvEUlS4_S4_E_EESt5arrayIPcLm3EEEEviT0_T1_,"ax",@progbits
	.sectioninfo	@"SHI_REGISTERS=34"
	.align	128
        .global         _ZN2at6native29vectorized_elementwise_kernelILi2ENS0_13BinaryFunctorIN3c104HalfES4_S4_ZZZNS0_17atan2_kernel_cudaERNS_18TensorIteratorBaseEENKUlvE_clEvENKUlvE1_clEvEUlS4_S4_E_EESt5arrayIPcLm3EEEEviT0_T1_
        .type           _ZN2at6native29vectorized_elementwise_kernelILi2ENS0_13BinaryFunctorIN3c104HalfES4_S4_ZZZNS0_17atan2_kernel_cudaERNS_18TensorIteratorBaseEENKUlvE_clEvENKUlvE1_clEvEUlS4_S4_E_EESt5arrayIPcLm3EEEEviT0_T1_,@function
        .size           _ZN2at6native29vectorized_elementwise_kernelILi2ENS0_13BinaryFunctorIN3c104HalfES4_S4_ZZZNS0_17atan2_kernel_cudaERNS_18TensorIteratorBaseEENKUlvE_clEvENKUlvE1_clEvEUlS4_S4_E_EESt5arrayIPcLm3EEEEviT0_T1_,(.L_x_17676 - _ZN2at6native29vectorized_elementwise_kernelILi2ENS0_13BinaryFunctorIN3c104HalfES4_S4_ZZZNS0_17atan2_kernel_cudaERNS_18TensorIteratorBaseEENKUlvE_clEvENKUlvE1_clEvEUlS4_S4_E_EESt5arrayIPcLm3EEEEviT0_T1_)
        .other          _ZN2at6native29vectorized_elementwise_kernelILi2ENS0_13BinaryFunctorIN3c104HalfES4_S4_ZZZNS0_17atan2_kernel_cudaERNS_18TensorIteratorBaseEENKUlvE_clEvENKUlvE1_clEvEUlS4_S4_E_EESt5arrayIPcLm3EEEEviT0_T1_,@"STO_CUDA_ENTRY STV_DEFAULT"
_ZN2at6native29vectorized_elementwise_kernelILi2ENS0_13BinaryFunctorIN3c104HalfES4_S4_ZZZNS0_17atan2_kernel_cudaERNS_18TensorIteratorBaseEENKUlvE_clEvENKUlvE1_clEvEUlS4_S4_E_EESt5arrayIPcLm3EEEEviT0_T1_:
.text._ZN2at6native29vectorized_elementwise_kernelILi2ENS0_13BinaryFunctorIN3c104HalfES4_S4_ZZZNS0_17atan2_kernel_cudaERNS_18TensorIteratorBaseEENKUlvE_clEvENKUlvE1_clEvEUlS4_S4_E_EESt5arrayIPcLm3EEEEviT0_T1_:
[----:B------:R-:W-:Y:S02]  /*0000*/  MOV R1, c[0x0][0x28] ;  /* 0x00000a0000017a02 */ /* 0x000fe40000000f00 */
[----:B------:R-:W0:Y:S01]  /*0010*/  S2R R14, SR_CTAID.X ;  /* 0x00000000000e7919 */ /* 0x000e220000002500 */
[----:B------:R-:W-:Y:S01]  /*0020*/  ULDC.64 UR4, c[0x0][0x118] ;  /* 0x0000460000047ab9 */ /* 0x000fe20000000a00 */
[----:B0-----:R-:W-:-:S04]  /*0030*/  SHF.L.U32 R14, R14, 0xa, RZ ;  /* 0x0000000a0e0e7819 */ /* 0x001fc800000006ff */
        /* <DEDUP_REMOVED lines=18> */
[----:B--2---:R-:W-:-:S02]  /*0160*/  HADD2.F32 R3, -RZ, R9.H0_H0 ;  /* 0x20000009ff037230 */ /* 0x004fc40000004100 */
[----:B---3--:R-:W-:-:S03]  /*0170*/  HADD2.F32 R0, -RZ, R4.H0_H0 ;  /* 0x20000004ff007230 */ /* 0x008fc60000004100 */
[C---:B------:R-:W-:Y:S02]  /*0180*/  FADD.FTZ R10, |R3|.reuse, -RZ ;  /* 0x800000ff030a7221 */ /* 0x040fe40000010200 */
[----:B------:R-:W-:Y:S01]  /*0190*/  FADD.FTZ R5, |R0|, -RZ ;  /* 0x800000ff00057221 */ /* 0x000fe20000010200 */
[----:B------:R-:W-:-:S04]  /*01a0*/  FSETP.GT.FTZ.AND P2, PT, |R3|, |R0|, PT ;  /* 0x400000000300720b */ /* 0x000fc80003f54200 */
        /* <DEDUP_REMOVED lines=10> */
[----:B0-----:R-:W-:Y:S02]  /*0250*/  MOV R16, 0x270 ;  /* 0x0000027000107802 */ /* 0x001fe40000000f00 */
[----:B-----5:R-:W-:Y:S05]  /*0260*/  CALL.REL.NOINC `($__internal_22_$__cuda_sm3x_div_rn_ftz_f32_slowpath) ;  /* 0x0000402000007944 */ /* 0x020fea0003c00000 */
.L_x_9809:
[----:B0-----:R-:W-:Y:S05]  /*0270*/  BSYNC B2 ;  /* 0x0000000000027941 */ /* 0x001fea0003800000 */
.L_x_9808:
        /* <DEDUP_REMOVED lines=18> */
.L_x_9811:
[----:B------:R-:W-:Y:S01]  /*03a0*/  ISETP.GE.AND P0, PT, R0, RZ, PT ;  /* 0x000000ff0000720c */ /* 0x000fe20003f06270 */
[----:B------:R-:W-:-:S12]  /*03b0*/  IMAD.MOV.U32 R10, RZ, RZ, 0x3fd774eb ;  /* 0x3fd774ebff0a7424 */ /* 0x000fd800078e00ff */
[----:B------:R-:W-:-:S04]  /*03c0*/  @P0 FFMA.FTZ R15, R10, 0.93318945169448852539, -R15 ;  /* 0x3f6ee5810a0f0823 */ /* 0x000fc8000001080f */
[----:B------:R-:W-:Y:S02]  /*03d0*/  @!P0 FFMA.FTZ R15, R10, 0.93318945169448852539, R15 ;  /* 0x3f6ee5810a0f8823 */ /* 0x000fe4000001000f */
.L_x_9812:
[----:B------:R-:W-:Y:S05]  /*03e0*/  BSYNC B0 ;  /* 0x0000000000007941 */ /* 0x000fea0003800000 */
.L_x_9810:
[----:B------:R-:W-:Y:S01]  /*03f0*/  HADD2.F32 R4, -RZ, R4.H1_H1 ;  /* 0x30000004ff047230 */ /* 0x000fe20000004100 */
[----:B------:R-:W-:Y:S01]  /*0400*/  FSETP.NEU.FTZ.AND P0, PT, |R0|, |R3|, PT ;  /* 0x400000030000720b */ /* 0x000fe20003f1d200 */
[----:B------:R-:W-:Y:S01]  /*0410*/  HADD2.F32 R9, -RZ, R9.H1_H1 ;  /* 0x30000009ff097230 */ /* 0x000fe20000004100 */
[----:B------:R-:W-:Y:S01]  /*0420*/  FSETP.NEU.FTZ.AND P1, PT, R27, RZ, PT ;  /* 0x000000ff1b00720b */ /* 0x000fe20003f3d000 */
[----:B------:R-:W-:Y:S01]  /*0430*/  HFMA2.MMA R19, -RZ, RZ, 2.04296875, -15.78125 ;  /* 0x4016cbe4ff137435 */ /* 0x000fe200000001ff */
[----:B------:R-:W-:Y:S01]  /*0440*/  FADD.FTZ R5, |R4|, -RZ ;  /* 0x800000ff04057221 */ /* 0x000fe20000010200 */
[----:B------:R-:W-:Y:S01]  /*0450*/  ISETP.GE.AND P3, PT, R0, RZ, PT ;  /* 0x000000ff0000720c */ /* 0x000fe20003f66270 */
[C---:B------:R-:W-:Y:S01]  /*0460*/  FADD.FTZ R16, |R9|.reuse, -RZ ;  /* 0x800000ff09107221 */ /* 0x040fe20000010200 */
[----:B------:R-:W-:Y:S01]  /*0470*/  FSETP.GT.FTZ.AND P2, PT, |R9|, |R4|, PT ;  /* 0x400000040900720b */ /* 0x000fe20003f54200 */
[----:B------:R-:W-:Y:S01]  /*0480*/  FADD.FTZ R0, |R3|, |R0| ;  /* 0x4000000003007221 */ /* 0x000fe20000010200 */
[----:B------:R-:W-:Y:S02]  /*0490*/  BSSY B2, `(.L_x_9813) ;  /* 0x0000013000027945 */ /* 0x000fe40003800000 */
[----:B------:R-:W-:-:S02]  /*04a0*/  FSEL R10, R16, R5, P2 ;  /* 0x00000005100a7208 */ /* 0x000fc40001000000 */
        /* <DEDUP_REMOVED lines=16> */
[----:B-----5:R-:W-:Y:S05]  /*05b0*/  CALL.REL.NOINC `($__internal_22_$__cuda_sm3x_div_rn_ftz_f32_slowpath) ;  /* 0x00003cd000007944 */ /* 0x020fea0003c00000 */
.L_x_9814:
[----:B------:R-:W-:Y:S05]  /*05c0*/  BSYNC B2 ;  /* 0x0000000000027941 */ /* 0x000fea0003800000 */
.L_x_9813:
        /* <DEDUP_REMOVED lines=18> */
.L_x_9816:
[----:B------:R-:W-:Y:S01]  /*06f0*/  ISETP.GE.AND P0, PT, R4, RZ, PT ;  /* 0x000000ff0400720c */ /* 0x000fe20003f06270 */
[----:B------:R-:W-:-:S12]  /*0700*/  HFMA2.MMA R0, -RZ, RZ, 1.9599609375, 20144 ;  /* 0x3fd774ebff007435 */ /* 0x000fd800000001ff */
[----:B------:R-:W-:-:S04]  /*0710*/  @P0 FFMA.FTZ R15, R0, 0.93318945169448852539, -R15 ;  /* 0x3f6ee581000f0823 */ /* 0x000fc8000001080f */
[----:B------:R-:W-:Y:S02]  /*0720*/  @!P0 FFMA.FTZ R15, R0, 0.93318945169448852539, R15 ;  /* 0x3f6ee581000f8823 */ /* 0x000fe4000001000f */
.L_x_9817:
[----:B------:R-:W-:Y:S05]  /*0730*/  BSYNC B0 ;  /* 0x0000000000007941 */ /* 0x000fea0003800000 */
.L_x_9815:
[----:B-----5:R-:W-:Y:S01]  /*0740*/  HADD2.F32 R0, -RZ, R2.H0_H0 ;  /* 0x20000002ff007230 */ /* 0x020fe20000004100 */
[----:B------:R-:W-:Y:S01]  /*0750*/  FSETP.NEU.FTZ.AND P0, PT, |R4|, |R9|, PT ;  /* 0x400000090400720b */ /* 0x000fe20003f1d200 */
[----:B------:R-:W-:Y:S01]  /*0760*/  HADD2.F32 R3, -RZ, R13.H0_H0 ;  /* 0x2000000dff037230 */ /* 0x000fe20000004100 */
[----:B------:R-:W-:Y:S01]  /*0770*/  FSETP.NEU.FTZ.AND P1, PT, R10, RZ, PT ;  /* 0x000000ff0a00720b */ /* 0x000fe20003f3d000 */
[----:B------:R-:W-:Y:S01]  /*0780*/  IMAD.MOV.U32 R10, RZ, RZ, 0x4016cbe4 ;  /* 0x4016cbe4ff0a7424 */ /* 0x000fe200078e00ff */
[----:B------:R-:W-:Y:S01]  /*0790*/  ISETP.GE.AND P3, PT, R4, RZ, PT ;  /* 0x000000ff0400720c */ /* 0x000fe20003f66270 */
[----:B------:R-:W-:Y:S01]  /*07a0*/  FADD.FTZ R16, |R0|, -RZ ;  /* 0x800000ff00107221 */ /* 0x000fe20000010200 */
[C---:B------:R-:W-:Y:S01]  /*07b0*/  FSETP.GT.FTZ.AND P2, PT, |R3|.reuse, |R0|, PT ;  /* 0x400000000300720b */ /* 0x040fe20003f54200 */
[----:B------:R-:W-:Y:S01]  /*07c0*/  FADD.FTZ R17, |R3|, -RZ ;  /* 0x800000ff03117221 */ /* 0x000fe20000010200 */
[----:B------:R-:W-:Y:S01]  /*07d0*/  BSSY B2, `(.L_x_9818) ;  /* 0x0000013000027945 */ /* 0x000fe20003800000 */
        /* <DEDUP_REMOVED lines=17> */
[----:B------:R-:W-:Y:S05]  /*08f0*/  CALL.REL.NOINC `($__internal_22_$__cuda_sm3x_div_rn_ftz_f32_slowpath) ;  /* 0x0000399000007944 */ /* 0x000fea0003c00000 */
.L_x_9819:
[----:B------:R-:W-:Y:S05]  /*0900*/  BSYNC B2 ;  /* 0x0000000000027941 */ /* 0x000fea0003800000 */
.L_x_9818:
        /* <DEDUP_REMOVED lines=18> */
.L_x_9821:
[----:B------:R-:W-:Y:S01]  /*0a30*/  ISETP.GE.AND P0, PT, R0, RZ, PT ;  /* 0x000000ff0000720c */ /* 0x000fe20003f06270 */
[----:B------:R-:W-:-:S12]  /*0a40*/  IMAD.MOV.U32 R10, RZ, RZ, 0x3fd774eb ;  /* 0x3fd774ebff0a7424 */ /* 0x000fd800078e00ff */
[----:B------:R-:W-:-:S04]  /*0a50*/  @P0 FFMA.FTZ R15, R10, 0.93318945169448852539, -R15 ;  /* 0x3f6ee5810a0f0823 */ /* 0x000fc8000001080f */
[----:B------:R-:W-:Y:S02]  /*0a60*/  @!P0 FFMA.FTZ R15, R10, 0.93318945169448852539, R15 ;  /* 0x3f6ee5810a0f8823 */ /* 0x000fe4000001000f */
.L_x_9822:
[----:B------:R-:W-:Y:S05]  /*0a70*/  BSYNC B0 ;  /* 0x0000000000007941 */ /* 0x000fea0003800000 */
.L_x_9820:
[----:B------:R-:W-:Y:S01]  /*0a80*/  HADD2.F32 R2, -RZ, R2.H1_H1 ;  /* 0x30000002ff027230 */ /* 0x000fe20000004100 */
[----:B------:R-:W-:Y:S01]  /*0a90*/  FSETP.NEU.FTZ.AND P0, PT, |R0|, |R3|, PT ;  /* 0x400000030000720b */ /* 0x000fe20003f1d200 */
[----:B------:R-:W-:Y:S01]  /*0aa0*/  HADD2.F32 R13, -RZ, R13.H1_H1 ;  /* 0x3000000dff0d7230 */ /* 0x000fe20000004100 */
[----:B------:R-:W-:Y:S01]  /*0ab0*/  FSETP.NEU.FTZ.AND P1, PT, R27, RZ, PT ;  /* 0x000000ff1b00720b */ /* 0x000fe20003f3d000 */
[----:B------:R-:W-:Y:S01]  /*0ac0*/  BSSY B2, `(.L_x_9823) ;  /* 0x0000019000027945 */ /* 0x000fe20003800000 */
[----:B------:R-:W-:Y:S01]  /*0ad0*/  FADD.FTZ R9, |R2|, -RZ ;  /* 0x800000ff02097221 */ /* 0x000fe20000010200 */
[----:B------:R-:W-:Y:S01]  /*0ae0*/  ISETP.GE.AND P3, PT, R0, RZ, PT ;  /* 0x000000ff0000720c */ /* 0x000fe20003f66270 */
[C---:B------:R-:W-:Y:S01]  /*0af0*/  FADD.FTZ R16, |R13|.reuse, -RZ ;  /* 0x800000ff0d107221 */ /* 0x040fe20000010200 */
[----:B------:R-:W-:Y:S01]  /*0b00*/  FSETP.GT.FTZ.AND P2, PT, |R13|, |R2|, PT ;  /* 0x400000020d00720b */ /* 0x000fe20003f54200 */
[----:B------:R-:W-:Y:S01]  /*0b10*/  FADD.FTZ R0, |R3|, |R0| ;  /* 0x4000000003007221 */ /* 0x000fe20000010200 */
[----:B------:R-:W-:-:S02]  /*0b20*/  MOV R19, 0x4016cbe4 ;  /* 0x4016cbe400137802 */ /* 0x000fc40000000f00 */
        /* <DEDUP_REMOVED lines=17> */
[----:B------:R-:W-:Y:S05]  /*0c40*/  CALL.REL.NOINC `($__internal_22_$__cuda_sm3x_div_rn_ftz_f32_slowpath) ;  /* 0x0000364000007944 */ /* 0x000fea0003c00000 */
.L_x_9824:
[----:B------:R-:W-:Y:S05]  /*0c50*/  BSYNC B2 ;  /* 0x0000000000027941 */ /* 0x000fea0003800000 */
.L_x_9823:
        /* <DEDUP_REMOVED lines=18> */
.L_x_9826:
[----:B------:R-:W-:Y:S02]  /*0d80*/  ISETP.GE.AND P0, PT, R2, RZ, PT ;  /* 0x000000ff0200720c */ /* 0x000fe40003f06270 */
[----:B------:R-:W-:-:S11]  /*0d90*/  MOV R0, 0x3fd774eb ;  /* 0x3fd774eb00007802 */ /* 0x000fd60000000f00 */
[----:B------:R-:W-:-:S04]  /*0da0*/  @P0 FFMA.FTZ R15, R0, 0.93318945169448852539, -R15 ;  /* 0x3f6ee581000f0823 */ /* 0x000fc8000001080f */
[----:B------:R-:W-:Y:S02]  /*0db0*/  @!P0 FFMA.FTZ R15, R0, 0.93318945169448852539, R15 ;  /* 0x3f6ee581000f8823 */ /* 0x000fe4000001000f */
.L_x_9827:
[----:B------:R-:W-:Y:S05]  /*0dc0*/  BSYNC B0 ;  /* 0x0000000000007941 */ /* 0x000fea0003800000 */
.L_x_9825:
[----:B------:R-:W-:Y:S01]  /*0dd0*/  HADD2.F32 R0, -RZ, R11.H0_H0 ;  /* 0x2000000bff007230 */ /* 0x000fe20000004100 */
        /* <DEDUP_REMOVED lines=27> */
.L_x_9829:
[----:B------:R-:W-:Y:S05]  /*0f90*/  BSYNC B2 ;  /* 0x0000000000027941 */ /* 0x000fea0003800000 */
.L_x_9828:
        /* <DEDUP_REMOVED lines=18> */
.L_x_9831:
[----:B------:R-:W-:Y:S01]  /*10c0*/  ISETP.GE.AND P0, PT, R0, RZ, PT ;  /* 0x000000ff0000720c */ /* 0x000fe20003f06270 */
[----:B------:R-:W-:-:S12]  /*10d0*/  IMAD.MOV.U32 R13, RZ, RZ, 0x3fd774eb ;  /* 0x3fd774ebff0d7424 */ /* 0x000fd800078e00ff */
[----:B------:R-:W-:-:S04]  /*10e0*/  @P0 FFMA.FTZ R10, R13, 0.93318945169448852539, -R10 ;  /* 0x3f6ee5810d0a0823 */ /* 0x000fc8000001080a */
[----:B------:R-:W-:Y:S02]  /*10f0*/  @!P0 FFMA.FTZ R10, R13, 0.93318945169448852539, R10 ;  /* 0x3f6ee5810d0a8823 */ /* 0x000fe4000001000a */
.L_x_9832:
[----:B------:R-:W-:Y:S05]  /*1100*/  BSYNC B0 ;  /* 0x0000000000007941 */ /* 0x000fea0003800000 */
.L_x_9830:
[----:B------:R-:W-:Y:S01]  /*1110*/  HADD2.F32 R11, -RZ, R11.H1_H1 ;  /* 0x3000000bff0b7230 */ /* 0x000fe20000004100 */
[C---:B------:R-:W-:Y:S01]  /*1120*/  FSETP.NEU.FTZ.AND P0, PT, |R0|.reuse, |R9|, PT ;  /* 0x400000090000720b */ /* 0x040fe20003f1d200 */
        /* <DEDUP_REMOVED lines=27> */
.L_x_9834:
[----:B------:R-:W-:Y:S05]  /*12e0*/  BSYNC B2 ;  /* 0x0000000000027941 */ /* 0x000fea0003800000 */
.L_x_9833:
        /* <DEDUP_REMOVED lines=18> */
.L_x_9836:
[----:B------:R-:W-:Y:S01]  /*1410*/  ISETP.GE.AND P0, PT, R11, RZ, PT ;  /* 0x000000ff0b00720c */ /* 0x000fe20003f06270 */
[----:B------:R-:W-:-:S12]  /*1420*/  HFMA2.MMA R10, -RZ, RZ, 1.9599609375, 20144 ;  /* 0x3fd774ebff0a7435 */ /* 0x000fd800000001ff */
[----:B------:R-:W-:-:S04]  /*1430*/  @P0 FFMA.FTZ R15, R10, 0.93318945169448852539, -R15 ;  /* 0x3f6ee5810a0f0823 */ /* 0x000fc8000001080f */
[----:B------:R-:W-:Y:S02]  /*1440*/  @!P0 FFMA.FTZ R15, R10, 0.93318945169448852539, R15 ;  /* 0x3f6ee5810a0f8823 */ /* 0x000fe4000001000f */
.L_x_9837:
[----:B------:R-:W-:Y:S05]  /*1450*/  BSYNC B0 ;  /* 0x0000000000007941 */ /* 0x000fea0003800000 */
.L_x_9835:
        /* <DEDUP_REMOVED lines=28> */
.L_x_9839:
[----:B------:R-:W-:Y:S05]  /*1620*/  BSYNC B2 ;  /* 0x0000000000027941 */ /* 0x000fea0003800000 */
.L_x_9838:
        /* <DEDUP_REMOVED lines=18> */
.L_x_9841:
[----:B------:R-:W-:Y:S01]  /*1750*/  ISETP.GE.AND P0, PT, R9, RZ, PT ;  /* 0x000000ff0900720c */ /* 0x000fe20003f06270 */
[----:B------:R-:W-:-:S12]  /*1760*/  IMAD.MOV.U32 R12, RZ, RZ, 0x3fd774eb ;  /* 0x3fd774ebff0c7424 */ /* 0x000fd800078e00ff */
[----:B------:R-:W-:-:S04]  /*1770*/  @P0 FFMA.FTZ R15, R12, 0.93318945169448852539, -R15 ;  /* 0x3f6ee5810c0f0823 */ /* 0x000fc8000001080f */
[----:B------:R-:W-:Y:S02]  /*1780*/  @!P0 FFMA.FTZ R15, R12, 0.93318945169448852539, R15 ;  /* 0x3f6ee5810c0f8823 */ /* 0x000fe4000001000f */
.L_x_9842:
[----:B------:R-:W-:Y:S05]  /*1790*/  BSYNC B0 ;  /* 0x0000000000007941 */ /* 0x000fea0003800000 */
.L_x_9840:
        /* <DEDUP_REMOVED lines=29> */
.L_x_9844:
[----:B------:R-:W-:Y:S05]  /*1970*/  BSYNC B2 ;  /* 0x0000000000027941 */ /* 0x000fea0003800000 */
.L_x_9843:
        /* <DEDUP_REMOVED lines=18> */
.L_x_9846:
[----:B------:R-:W-:Y:S02]  /*1aa0*/  ISETP.GE.AND P0, PT, R7, RZ, PT ;  /* 0x000000ff0700720c */ /* 0x000fe40003f06270 */
[----:B------:R-:W-:-:S11]  /*1ab0*/  MOV R13, 0x3fd774eb ;  /* 0x3fd774eb000d7802 */ /* 0x000fd60000000f00 */
[----:B------:R-:W-:-:S04]  /*1ac0*/  @P0 FFMA.FTZ R10, R13, 0.93318945169448852539, -R10 ;  /* 0x3f6ee5810d0a0823 */ /* 0x000fc8000001080a */
[----:B------:R-:W-:Y:S02]  /*1ad0*/  @!P0 FFMA.FTZ R10, R13, 0.93318945169448852539, R10 ;  /* 0x3f6ee5810d0a8823 */ /* 0x000fe4000001000a */
.L_x_9847:
[----:B------:R-:W-:Y:S05]  /*1ae0*/  BSYNC B0 ;  /* 0x0000000000007941 */ /* 0x000fea0003800000 */
.L_x_9845:
[C---:B------:R-:W-:Y:S01]  /*1af0*/  FSETP.NEU.FTZ.AND P0, PT, |R7|.reuse, |R8|, PT ;  /* 0x400000080700720b */ /* 0x040fe20003f1d200 */
[----:B------:R-:W-:Y:S01]  /*1b00*/  HFMA2.MMA R15, -RZ, RZ, 0, 1.1920928955078125e-07 ;  /* 0x00000002ff0f7435 */ /* 0x000fe200000001ff */
[----:B------:R-:W-:Y:S01]  /*1b10*/  FSETP.NEU.FTZ.AND P1, PT, R12, RZ, PT ;  /* 0x000000ff0c00720b */ /* 0x000fe20003f3d000 */
[----:B------:R-:W-:Y:S01]  /*1b20*/  IMAD.MOV.U32 R12, RZ, RZ, 0x4016cbe4 ;  /* 0x4016cbe4ff0c7424 */ /* 0x000fe200078e00ff */
[----:B------:R-:W-:Y:S01]  /*1b30*/  ISETP.GE.AND P2, PT, R7, RZ, PT ;  /* 0x000000ff0700720c */ /* 0x000fe20003f46270 */
[----:B------:R-:W-:Y:S01]  /*1b40*/  FADD.FTZ R7, |R8|, |R7| ;  /* 0x4000000708077221 */ /* 0x000fe20000010200 */
[----:B------:R-:W-:Y:S02]  /*1b50*/  F2FP.PACK_AB R5, R4, R5 ;  /* 0x000000050405723e */ /* 0x000fe400000000ff */
[----:B------:R-:W-:Y:S02]  /*1b60*/  F2FP.PACK_AB R3, R2, R3 ;  /* 0x000000030203723e */ /* 0x000fe400000000ff */
[----:B------:R-:W-:Y:S01]  /*1b70*/  F2FP.PACK_AB R11, R11, R0 ;  /* 0x000000000b0b723e */ /* 0x000fe200000000ff */
[----:B------:R-:W-:-:S02]  /*1b80*/  IMAD.WIDE.U32 R14, R14, R15, c[0x0][0x168] ;  /* 0x00005a000e0e7625 */ /* 0x000fc400078e000f */
[----:B------:R-:W-:Y:S02]  /*1b90*/  @!P0 FSEL R10, R12, 0.78539818525314331055, !P2 ;  /* 0x3f490fdb0c0a8808 */ /* 0x000fe40005000000 */
[----:B------:R-:W-:Y:S02]  /*1ba0*/  @!P1 FSEL R10, RZ, 3.1415927410125732422, P2 ;  /* 0x40490fdbff0a9808 */ /* 0x000fe40001000000 */
[----:B------:R-:W-:Y:S01]  /*1bb0*/  FSETP.GTU.FTZ.AND P0, PT, |R7|, +INF , PT ;  /* 0x7f8000000700780b */ /* 0x000fe20003f1c200 */
[----:B------:R-:W-:Y:S01]  /*1bc0*/  IMAD.WIDE R14, R6, 0x4, R14 ;  /* 0x00000004060e7825 */ /* 0x000fe200078e020e */
[----:B------:R-:W-:-:S04]  /*1bd0*/  LOP3.LUT R10, R10, 0x80000000, R8, 0xb8, !PT ;  /* 0x800000000a0a7812 */ /* 0x000fc800078eb808 */
[----:B------:R-:W-:Y:S01]  /*1be0*/  FSEL R10, R7, R10, P0 ;  /* 0x0000000a070a7208 */ /* 0x000fe20000000000 */
[----:B------:R-:W-:Y:S03]  /*1bf0*/  STG.E [R14.64], R5 ;  /* 0x000000050e007986 */ /* 0x000fe6000c101904 */
[----:B------:R-:W-:Y:S01]  /*1c00*/  F2FP.PACK_AB R9, R10, R9 ;  /* 0x000000090a09723e */ /* 0x000fe200000000ff */
[----:B------:R-:W-:Y:S04]  /*1c10*/  STG.E [R14.64+0x200], R3 ;  /* 0x000200030e007986 */ /* 0x000fe8000c101904 */
[----:B------:R-:W-:Y:S04]  /*1c20*/  STG.E [R14.64+0x400], R11 ;  /* 0x0004000b0e007986 */ /* 0x000fe8000c101904 */
[----:B------:R-:W-:Y:S01]  /*1c30*/  STG.E [R14.64+0x600], R9 ;  /* 0x000600090e007986 */ /* 0x000fe2000c101904 */
[----:B------:R-:W-:Y:S05]  /*1c40*/  EXIT ;  /* 0x000000000000794d */ /* 0x000fea0003800000 */
.L_x_9807:
[----:B------:R-:W0:Y:S01]  /*1c50*/  S2R R0, SR_TID.X ;  /* 0x0000000000007919 */ /* 0x000e220000002100 */
[----:B------:R-:W-:-:S02]  /*1c60*/  PRMT R28, RZ, 0x7610, R28 ;  /* 0x00007610ff1c7816 */ /* 0x000fc4000000001c */
[----:B------:R-:W-:Y:S02]  /*1c70*/  PRMT R24, RZ, 0x7610, R24 ;  /* 0x00007610ff187816 */ /* 0x000fe40000000018 */
[----:B------:R-:W-:Y:S02]  /*1c80*/  PRMT R15, RZ, 0x7610, R15 ;  /* 0x00007610ff0f7816 */ /* 0x000fe4000000000f */
[----:B0-----:R-:W-:-:S13]  /*1c90*/  ISETP.GE.AND P0, PT, R0, R13, PT ;  /* 0x0000000d0000720c */ /* 0x001fda0003f06270 */
[----:B------:R-:W-:Y:S01]  /*1ca0*/  @!P0 IADD3 R8, R14, R0, RZ ;  /* 0x000000000e088210 */ /* 0x000fe20007ffe0ff */
[----:B------:R-:W-:Y:S01]  /*1cb0*/  @!P0 IMAD.MOV.U32 R9, RZ, RZ, 0x2 ;  /* 0x00000002ff098424 */ /* 0x000fe200078e00ff */
[----:B------:R-:W-:Y:S02]  /*1cc0*/  @!P0 IADD3 R0, R0, 0x80, RZ ;  /* 0x0000008000008810 */ /* 0x000fe40007ffe0ff */
[----:B------:R-:W-:Y:S01]  /*1cd0*/  PRMT R12, RZ, 0x7610, R12 ;  /* 0x00007610ff0c7816 */ /* 0x000fe2000000000c */
[----:B------:R-:W-:Y:S01]  /*1ce0*/  @!P0 IMAD.WIDE.U32 R6, R8, R9, c[0x0][0x170] ;  /* 0x00005c0008068625 */ /* 0x000fe200078e0009 */
[----:B------:R-:W-:Y:S02]  /*1cf0*/  ISETP.GE.AND P3, PT, R0, R13, PT ;  /* 0x0000000d0000720c */ /* 0x000fe40003f66270 */
[----:B------:R-:W-:Y:S01]  /*1d00*/  PRMT R25, RZ, 0x7610, R25 ;  /* 0x00007610ff197816 */ /* 0x000fe20000000019 */
[----:B------:R-:W-:Y:S01]  /*1d10*/  @!P0 IMAD.WIDE.U32 R8, R8, R9, c[0x0][0x178] ;  /* 0x00005e0008088625 */ /* 0x000fe200078e0009 */
[----:B------:R0:W5:Y:S04]  /*1d20*/  @!P0 LDG.E.U16 R15, [R6.64] ;  /* 0x00000004060f8981 */ /* 0x000168000c1e1500 */
[----:B------:R1:W5:Y:S05]  /*1d30*/  @!P0 LDG.E.U16 R24, [R8.64] ;  /* 0x0000000408188981 */ /* 0x00036a000c1e1500 */
[----:B------:R-:W-:Y:S01]  /*1d40*/  @!P3 IMAD.IADD R4, R14, 0x1, R0 ;  /* 0x000000010e04b824 */ /* 0x000fe200078e0200 */
[----:B------:R-:W-:-:S02]  /*1d50*/  @!P3 IADD3 R0, R0, 0x80, RZ ;  /* 0x000000800000b810 */ /* 0x000fc40007ffe0ff */
[----:B------:R-:W-:Y:S02]  /*1d60*/  @!P3 MOV R5, 0x2 ;  /* 0x000000020005b802 */ /* 0x000fe40000000f00 */
[----:B------:R-:W-:-:S03]  /*1d70*/  ISETP.GE.AND P4, PT, R0, R13, PT ;  /* 0x0000000d0000720c */ /* 0x000fc60003f86270 */
[----:B------:R-:W-:-:S10]  /*1d80*/  @!P3 IMAD.WIDE.U32 R18, R4, R5, c[0x0][0x170] ;  /* 0x00005c000412b625 */ /* 0x000fd400078e0005 */
        /* <DEDUP_REMOVED lines=9> */
[----:B------:R-:W-:-:S02]  /*1e20*/  @!P5 IADD3 R3, R14, R0, RZ ;  /* 0x000000000e03d210 */ /* 0x000fc40007ffe0ff */
[----:B------:R-:W-:-:S04]  /*1e30*/  @!P5 IADD3 R0, R0, 0x80, RZ ;  /* 0x000000800000d810 */ /* 0x000fc80007ffe0ff */
[----:B------:R-:W-:-:S13]  /*1e40*/  ISETP.GE.AND P6, PT, R0, R13, PT ;  /* 0x0000000d0000720c */ /* 0x000fda0003fc6270 */
[----:B------:R-:W-:Y:S02]  /*1e50*/  @!P6 IADD3 R2, R14, R0, RZ ;  /* 0x000000000e02e210 */ /* 0x000fe40007ffe0ff */
[----:B------:R-:W-:-:S04]  /*1e60*/  @!P6 IADD3 R0, R0, 0x80, RZ ;  /* 0x000000800000e810 */ /* 0x000fc80007ffe0ff */
[----:B------:R-:W-:-:S13]  /*1e70*/  ISETP.GE.AND P1, PT, R0, R13, PT ;  /* 0x0000000d0000720c */ /* 0x000fda0003f26270 */
[----:B------:R-:W-:Y:S02]  /*1e80*/  @!P1 IADD3 R26, R14, R0, RZ ;  /* 0x000000000e1a9210 */ /* 0x000fe40007ffe0ff */
[----:B------:R-:W-:-:S04]  /*1e90*/  @!P1 IADD3 R0, R0, 0x80, RZ ;  /* 0x0000008000009810 */ /* 0x000fc80007ffe0ff */
[----:B------:R-:W-:Y:S02]  /*1ea0*/  ISETP.GE.AND P2, PT, R0, R13, PT ;  /* 0x0000000d0000720c */ /* 0x000fe40003f46270 */
[----:B------:R-:W-:-:S11]  /*1eb0*/  @!P5 MOV R20, 0x2 ;  /* 0x000000020014d802 */ /* 0x000fd60000000f00 */
[----:B----4-:R-:W-:Y:S02]  /*1ec0*/  @!P2 IADD3 R16, R14, R0, RZ ;  /* 0x000000000e10a210 */ /* 0x010fe40007ffe0ff */
[----:B------:R-:W-:-:S04]  /*1ed0*/  @!P2 IADD3 R0, R0, 0x80, RZ ;  /* 0x000000800000a810 */ /* 0x000fc80007ffe0ff */
[----:B------:R-:W-:Y:S01]  /*1ee0*/  ISETP.GE.AND P3, PT, R0, R13, PT ;  /* 0x0000000d0000720c */ /* 0x000fe20003f66270 */
[----:B------:R-:W-:Y:S01]  /*1ef0*/  @!P6 IMAD.MOV.U32 R27, RZ, RZ, 0x2 ;  /* 0x00000002ff1be424 */ /* 0x000fe200078e00ff */
[----:B-1----:R-:W-:Y:S01]  /*1f00*/  PRMT R9, RZ, 0x7610, R9 ;  /* 0x00007610ff097816 */ /* 0x002fe20000000009 */
[CC--:B--2---:R-:W-:Y:S01]  /*1f10*/  @!P5 IMAD.WIDE.U32 R18, R3.reuse, R20.reuse, c[0x0][0x178] ;  /* 0x00005e000312d625 */ /* 0x0c4fe200078e0014 */
[----:B------:R-:W-:Y:S02]  /*1f20*/  PRMT R11, RZ, 0x7610, R11 ;  /* 0x00007610ff0b7816 */ /* 0x000fe4000000000b */
[----:B------:R-:W-:Y:S01]  /*1f30*/  PRMT R10, RZ, 0x7610, R10 ;  /* 0x00007610ff0a7816 */ /* 0x000fe2000000000a */
[----:B------:R-:W-:Y:S01]  /*1f40*/  @!P5 IMAD.WIDE.U32 R30, R3, R20, c[0x0][0x170] ;  /* 0x00005c00031ed625 */ /* 0x000fe200078e0014 */
[----:B------:R-:W-:Y:S01]  /*1f50*/  PRMT R8, RZ, 0x7610, R8 ;  /* 0x00007610ff087816 */ /* 0x000fe20000000008 */
[----:B------:R1:W5:Y:S01]  /*1f60*/  @!P5 LDG.E.U16 R9, [R18.64] ;  /* 0x000000041209d981 */ /* 0x000362000c1e1500 */
[----:B0-----:R-:W-:Y:S01]  /*1f70*/  PRMT R7, RZ, 0x7610, R7 ;  /* 0x00007610ff077816 */ /* 0x001fe20000000007 */
[----:B------:R-:W-:-:S04]  /*1f80*/  @!P6 IMAD.WIDE.U32 R20, R2, R27, c[0x0][0x170] ;  /* 0x00005c000214e625 */ /* 0x000fc800078e001b */
[----:B------:R-:W-:Y:S01]  /*1f90*/  @!P4 IMAD.WIDE.U32 R22, R22, R23, c[0x0][0x178] ;  /* 0x00005e001616c625 */ /* 0x000fe200078e0017 */
[----:B------:R0:W5:Y:S03]  /*1fa0*/  @!P5 LDG.E.U16 R10, [R30.64] ;  /* 0x000000041e0ad981 */ /* 0x000166000c1e1500 */
[----:B------:R-:W-:Y:S01]  /*1fb0*/  @!P6 IMAD.WIDE.U32 R2, R2, R27, c[0x0][0x178] ;  /* 0x00005e000202e625 */ /* 0x000fe200078e001b */
[----:B------:R-:W-:Y:S01]  /*1fc0*/  @!P1 MOV R27, 0x2 ;  /* 0x00000002001b9802 */ /* 0x000fe20000000f00 */
[----:B------:R2:W5:Y:S01]  /*1fd0*/  @!P4 LDG.E.U16 R11, [R22.64] ;  /* 0x00000004160bc981 */ /* 0x000562000c1e1500 */
[----:B-1----:R-:W-:Y:S01]  /*1fe0*/  @!P3 IADD3 R18, R14, R0, RZ ;  /* 0x000000000e12b210 */ /* 0x002fe20007ffe0ff */
[----:B------:R-:W-:Y:S01]  /*1ff0*/  @!P2 IMAD.MOV.U32 R17, RZ, RZ, 0x2 ;  /* 0x00000002ff11a424 */ /* 0x000fe200078e00ff */
[----:B------:R-:W-:Y:S01]  /*2000*/  @!P3 MOV R19, 0x2 ;  /* 0x000000020013b802 */ /* 0x000fe20000000f00 */
[----:B------:R1:W5:Y:S01]  /*2010*/  @!P6 LDG.E.U16 R8, [R20.64] ;  /* 0x000000041408e981 */ /* 0x000362000c1e1500 */
[----:B------:R-:W-:Y:S01]  /*2020*/  PRMT R6, RZ, 0x7610, R6 ;  /* 0x00007610ff067816 */ /* 0x000fe20000000006 */
[----:B0-----:R-:W-:Y:S01]  /*2030*/  @!P2 IMAD.WIDE.U32 R30, R16, R17, c[0x0][0x170] ;  /* 0x00005c00101ea625 */ /* 0x001fe200078e0011 */
[----:B---3--:R-:W-:Y:S01]  /*2040*/  PRMT R5, RZ, 0x7610, R5 ;  /* 0x00007610ff057816 */ /* 0x008fe20000000005 */
[----:B------:R0:W5:Y:S01]  /*2050*/  @!P6 LDG.E.U16 R7, [R2.64] ;  /* 0x000000040207e981 */ /* 0x000162000c1e1500 */
[----:B------:R-:W-:Y:S01]  /*2060*/  PRMT R4, RZ, 0x7610, R4 ;  /* 0x00007610ff047816 */ /* 0x000fe20000000004 */
        /* <DEDUP_REMOVED lines=16> */
[----:B-1---5:R-:W-:Y:S01]  /*2170*/  HADD2.F32 R19, -RZ, R24.H0_H0 ;  /* 0x20000018ff137230 */ /* 0x022fe20000004100 */
        /* <DEDUP_REMOVED lines=17> */
[----:B------:R-:W-:Y:S05]  /*2290*/  CALL.REL.NOINC `($__internal_22_$__cuda_sm3x_div_rn_ftz_f32_slowpath) ;  /* 0x00001ff000007944 */ /* 0x000fea0003c00000 */
.L_x_9851:
[----:B------:R-:W-:Y:S05]  /*22a0*/  BSYNC B3 ;  /* 0x0000000000037941 */ /* 0x000fea0003800000 */
.L_x_9850:
        /* <DEDUP_REMOVED lines=18> */
.L_x_9853:
[----:B------:R-:W-:Y:S01]  /*23d0*/  ISETP.GE.AND P0, PT, R19, RZ, PT ;  /* 0x000000ff1300720c */ /* 0x000fe20003f06270 */
[----:B------:R-:W-:-:S12]  /*23e0*/  IMAD.MOV.U32 R16, RZ, RZ, 0x3fd774eb ;  /* 0x3fd774ebff107424 */ /* 0x000fd800078e00ff */
[----:B------:R-:W-:-:S04]  /*23f0*/  @P0 FFMA.FTZ R15, R16, 0.93318945169448852539, -R15 ;  /* 0x3f6ee581100f0823 */ /* 0x000fc8000001080f */
[----:B------:R-:W-:Y:S02]  /*2400*/  @!P0 FFMA.FTZ R15, R16, 0.93318945169448852539, R15 ;  /* 0x3f6ee581100f8823 */ /* 0x000fe4000001000f */
.L_x_9854:
[----:B------:R-:W-:Y:S05]  /*2410*/  BSYNC B0 ;  /* 0x0000000000007941 */ /* 0x000fea0003800000 */
.L_x_9852:
        /* <DEDUP_REMOVED lines=11> */
.L_x_9849:
[----:B------:R-:W-:Y:S05]  /*24d0*/  BSYNC B2 ;  /* 0x0000000000027941 */ /* 0x000fea0003800000 */
.L_x_9848:
[----:B-1----:R-:W0:Y:S01]  /*24e0*/  S2R R22, SR_TID.X ;  /* 0x0000000000167919 */ /* 0x002e220000002100 */
[----:B------:R-:W-:Y:S01]  /*24f0*/  BSSY B2, `(.L_x_9855) ;  /* 0x0000039000027945 */ /* 0x000fe20003800000 */
[----:B0-----:R-:W-:-:S04]  /*2500*/  IADD3 R20, R22, 0x80, RZ ;  /* 0x0000008016147810 */ /* 0x001fc80007ffe0ff */
[----:B------:R-:W-:-:S13]  /*2510*/  ISETP.GE.AND P0, PT, R20, R13, PT ;  /* 0x0000000d1400720c */ /* 0x000fda0003f06270 */
[----:B------:R-:W-:Y:S05]  /*2520*/  @P0 BRA `(.L_x_9856) ;  /* 0x0000035000000947 */ /* 0x000fea0003800000 */
[----:B-----5:R-:W-:Y:S01]  /*2530*/  HADD2.F32 R25, -RZ, R25.H0_H0 ;  /* 0x20000019ff197230 */ /* 0x020fe20000004100 */
        /* <DEDUP_REMOVED lines=17> */
.L_x_9858:
[----:B------:R-:W-:Y:S05]  /*2650*/  BSYNC B3 ;  /* 0x0000000000037941 */ /* 0x000fea0003800000 */
.L_x_9857:
        /* <DEDUP_REMOVED lines=18> */
.L_x_9860:
[----:B------:R-:W-:Y:S01]  /*2780*/  ISETP.GE.AND P0, PT, R25, RZ, PT ;  /* 0x000000ff1900720c */ /* 0x000fe20003f06270 */
[----:B------:R-:W-:-:S12]  /*2790*/  HFMA2.MMA R16, -RZ, RZ, 1.9599609375, 20144 ;  /* 0x3fd774ebff107435 */ /* 0x000fd800000001ff */
[----:B------:R-:W-:-:S04]  /*27a0*/  @P0 FFMA.FTZ R15, R16, 0.93318945169448852539, -R15 ;  /* 0x3f6ee581100f0823 */ /* 0x000fc8000001080f */
[----:B------:R-:W-:Y:S02]  /*27b0*/  @!P0 FFMA.FTZ R15, R16, 0.93318945169448852539, R15 ;  /* 0x3f6ee581100f8823 */ /* 0x000fe4000001000f */
.L_x_9861:
[----:B------:R-:W-:Y:S05]  /*27c0*/  BSYNC B0 ;  /* 0x0000000000007941 */ /* 0x000fea0003800000 */
.L_x_9859:
        /* <DEDUP_REMOVED lines=11> */
.L_x_9856:
[----:B------:R-:W-:Y:S05]  /*2880*/  BSYNC B2 ;  /* 0x0000000000027941 */ /* 0x000fea0003800000 */
.L_x_9855:
[----:B------:R-:W-:Y:S01]  /*2890*/  IADD3 R16, R22, 0x100, RZ ;  /* 0x0000010016107810 */ /* 0x000fe20007ffe0ff */
[----:B------:R-:W-:Y:S03]  /*28a0*/  BSSY B2, `(.L_x_9862) ;  /* 0x0000038000027945 */ /* 0x000fe60003800000 */
        /* <DEDUP_REMOVED lines=20> */
.L_x_9865:
[----:B------:R-:W-:Y:S05]  /*29f0*/  BSYNC B3 ;  /* 0x0000000000037941 */ /* 0x000fea0003800000 */
.L_x_9864:
        /* <DEDUP_REMOVED lines=18> */
.L_x_9867:
[----:B------:R-:W-:Y:S02]  /*2b20*/  ISETP.GE.AND P0, PT, R11, RZ, PT ;  /* 0x000000ff0b00720c */ /* 0x000fe40003f06270 */
[----:B------:R-:W-:-:S11]  /*2b30*/  MOV R16, 0x3fd774eb ;  /* 0x3fd774eb00107802 */ /* 0x000fd60000000f00 */
[----:B------:R-:W-:-:S04]  /*2b40*/  @P0 FFMA.FTZ R15, R16, 0.93318945169448852539, -R15 ;  /* 0x3f6ee581100f0823 */ /* 0x000fc8000001080f */
[----:B------:R-:W-:Y:S02]  /*2b50*/  @!P0 FFMA.FTZ R15, R16, 0.93318945169448852539, R15 ;  /* 0x3f6ee581100f8823 */ /* 0x000fe4000001000f */
.L_x_9868:
[----:B------:R-:W-:Y:S05]  /*2b60*/  BSYNC B0 ;  /* 0x0000000000007941 */ /* 0x000fea0003800000 */
.L_x_9866:
        /* <DEDUP_REMOVED lines=11> */
.L_x_9863:
[----:B------:R-:W-:Y:S05]  /*2c20*/  BSYNC B2 ;  /* 0x0000000000027941 */ /* 0x000fea0003800000 */
.L_x_9862:
        /* <DEDUP_REMOVED lines=23> */
.L_x_9872:
[----:B------:R-:W-:Y:S05]  /*2da0*/  BSYNC B3 ;  /* 0x0000000000037941 */ /* 0x000fea0003800000 */
.L_x_9871:
        /* <DEDUP_REMOVED lines=18> */
.L_x_9874:
[----:B------:R-:W-:Y:S02]  /*2ed0*/  ISETP.GE.AND P0, PT, R9, RZ, PT ;  /* 0x000000ff0900720c */ /* 0x000fe40003f06270 */
[----:B------:R-:W-:-:S11]  /*2ee0*/  MOV R16, 0x3fd774eb ;  /* 0x3fd774eb00107802 */ /* 0x000fd60000000f00 */
[----:B------:R-:W-:-:S04]  /*2ef0*/  @P0 FFMA.FTZ R15, R16, 0.93318945169448852539, -R15 ;  /* 0x3f6ee581100f0823 */ /* 0x000fc8000001080f */
[----:B------:R-:W-:Y:S02]  /*2f00*/  @!P0 FFMA.FTZ R15, R16, 0.93318945169448852539, R15 ;  /* 0x3f6ee581100f8823 */ /* 0x000fe4000001000f */
.L_x_9875:
[----:B------:R-:W-:Y:S05]  /*2f10*/  BSYNC B0 ;  /* 0x0000000000007941 */ /* 0x000fea0003800000 */
.L_x_9873:
        /* <DEDUP_REMOVED lines=11> */
.L_x_9870:
[----:B------:R-:W-:Y:S05]  /*2fd0*/  BSYNC B2 ;  /* 0x0000000000027941 */ /* 0x000fea0003800000 */
.L_x_9869:
        /* <DEDUP_REMOVED lines=22> */
.L_x_9879:
[----:B------:R-:W-:Y:S05]  /*3140*/  BSYNC B3 ;  /* 0x0000000000037941 */ /* 0x000fea0003800000 */
.L_x_9878:
        /* <DEDUP_REMOVED lines=18> */
.L_x_9881:
[----:B------:R-:W-:Y:S02]  /*3270*/  ISETP.GE.AND P0, PT, R7, RZ, PT ;  /* 0x000000ff0700720c */ /* 0x000fe40003f06270 */
[----:B------:R-:W-:-:S11]  /*3280*/  MOV R15, 0x3fd774eb ;  /* 0x3fd774eb000f7802 */ /* 0x000fd60000000f00 */
[----:B------:R-:W-:-:S04]  /*3290*/  @P0 FFMA.FTZ R10, R15, 0.93318945169448852539, -R10 ;  /* 0x3f6ee5810f0a0823 */ /* 0x000fc8000001080a */
[----:B------:R-:W-:Y:S02]  /*32a0*/  @!P0 FFMA.FTZ R10, R15, 0.93318945169448852539, R10 ;  /* 0x3f6ee5810f0a8823 */ /* 0x000fe4000001000a */
.L_x_9882:
[----:B------:R-:W-:Y:S05]  /*32b0*/  BSYNC B0 ;  /* 0x0000000000007941 */ /* 0x000fea0003800000 */
.L_x_9880:
        /* <DEDUP_REMOVED lines=11> */
.L_x_9877:
[----:B------:R-:W-:Y:S05]  /*3370*/  BSYNC B2 ;  /* 0x0000000000027941 */ /* 0x000fea0003800000 */
.L_x_9876:
        /* <DEDUP_REMOVED lines=22> */
.L_x_9886:
[----:B------:R-:W-:Y:S05]  /*34e0*/  BSYNC B3 ;  /* 0x0000000000037941 */ /* 0x000fea0003800000 */
.L_x_9885:
        /* <DEDUP_REMOVED lines=18> */
.L_x_9888:
[----:B------:R-:W-:Y:S01]  /*3610*/  ISETP.GE.AND P0, PT, R5, RZ, PT ;  /* 0x000000ff0500720c */ /* 0x000fe20003f06270 */
[----:B------:R-:W-:-:S12]  /*3620*/  IMAD.MOV.U32 R15, RZ, RZ, 0x3fd774eb ;  /* 0x3fd774ebff0f7424 */ /* 0x000fd800078e00ff */
[----:B------:R-:W-:-:S04]  /*3630*/  @P0 FFMA.FTZ R8, R15, 0.93318945169448852539, -R8 ;  /* 0x3f6ee5810f080823 */ /* 0x000fc80000010808 */
[----:B------:R-:W-:Y:S02]  /*3640*/  @!P0 FFMA.FTZ R8, R15, 0.93318945169448852539, R8 ;  /* 0x3f6ee5810f088823 */ /* 0x000fe40000010008 */
.L_x_9889:
[----:B------:R-:W-:Y:S05]  /*3650*/  BSYNC B0 ;  /* 0x0000000000007941 */ /* 0x000fea0003800000 */
.L_x_9887:
        /* <DEDUP_REMOVED lines=11> */
.L_x_9884:
[----:B------:R-:W-:Y:S05]  /*3710*/  BSYNC B2 ;  /* 0x0000000000027941 */ /* 0x000fea0003800000 */
.L_x_9883:
        /* <DEDUP_REMOVED lines=22> */
.L_x_9893:
[----:B------:R-:W-:Y:S05]  /*3880*/  BSYNC B3 ;  /* 0x0000000000037941 */ /* 0x000fea0003800000 */
.L_x_9892:
        /* <DEDUP_REMOVED lines=18> */
.L_x_9895:
[----:B------:R-:W-:Y:S01]  /*39b0*/  ISETP.GE.AND P0, PT, R3, RZ, PT ;  /* 0x000000ff0300720c */ /* 0x000fe20003f06270 */
[----:B------:R-:W-:-:S12]  /*39c0*/  HFMA2.MMA R15, -RZ, RZ, 1.9599609375, 20144 ;  /* 0x3fd774ebff0f7435 */ /* 0x000fd800000001ff */
[----:B------:R-:W-:-:S04]  /*39d0*/  @P0 FFMA.FTZ R6, R15, 0.93318945169448852539, -R6 ;  /* 0x3f6ee5810f060823 */ /* 0x000fc80000010806 */
[----:B------:R-:W-:Y:S02]  /*39e0*/  @!P0 FFMA.FTZ R6, R15, 0.93318945169448852539, R6 ;  /* 0x3f6ee5810f068823 */ /* 0x000fe40000010006 */
.L_x_9896:
[----:B------:R-:W-:Y:S05]  /*39f0*/  BSYNC B0 ;  /* 0x0000000000007941 */ /* 0x000fea0003800000 */
.L_x_9894:
        /* <DEDUP_REMOVED lines=11> */
.L_x_9891:
[----:B------:R-:W-:Y:S05]  /*3ab0*/  BSYNC B2 ;  /* 0x0000000000027941 */ /* 0x000fea0003800000 */
.L_x_9890:
        /* <DEDUP_REMOVED lines=22> */
.L_x_9900:
[----:B------:R-:W-:Y:S05]  /*3c20*/  BSYNC B3 ;  /* 0x0000000000037941 */ /* 0x000fea0003800000 */
.L_x_9899:
        /* <DEDUP_REMOVED lines=18> */
.L_x_9902:
[----:B------:R-:W-:Y:S02]  /*3d50*/  ISETP.GE.AND P0, PT, R0, RZ, PT ;  /* 0x000000ff0000720c */ /* 0x000fe40003f06270 */
[----:B------:R-:W-:-:S11]  /*3d60*/  MOV R15, 0x3fd774eb ;  /* 0x3fd774eb000f7802 */ /* 0x000fd60000000f00 */
[----:B------:R-:W-:-:S04]  /*3d70*/  @P0 FFMA.FTZ R2, R15, 0.93318945169448852539, -R2 ;  /* 0x3f6ee5810f020823 */ /* 0x000fc80000010802 */
[----:B------:R-:W-:Y:S02]  /*3d80*/  @!P0 FFMA.FTZ R2, R15, 0.93318945169448852539, R2 ;  /* 0x3f6ee5810f028823 */ /* 0x000fe40000010002 */
.L_x_9903:
[----:B------:R-:W-:Y:S05]  /*3d90*/  BSYNC B0 ;  /* 0x0000000000007941 */ /* 0x000fea0003800000 */
.L_x_9901:
        /* <DEDUP_REMOVED lines=11> */
.L_x_9898:
[----:B------:R-:W-:Y:S05]  /*3e50*/  BSYNC B2 ;  /* 0x0000000000027941 */ /* 0x000fea0003800000 */
.L_x_9897:
        /* <DEDUP_REMOVED lines=17> */
.L_x_9906:
[----:B------:R-:W-:-:S13]  /*3f70*/  ISETP.GE.AND P0, PT, R22, R13, PT ;  /* 0x0000000d1600720c */ /* 0x000fda0003f06270 */
[----:B------:R-:W-:Y:S05]  /*3f80*/  @P0 BRA `(.L_x_9908) ;  /* 0x000000e000000947 */ /* 0x000fea0003800000 */
[----:B------:R-:W-:Y:S01]  /*3f90*/  IADD3 R10, R14, R22, RZ ;  /* 0x000000160e0a7210 */ /* 0x000fe20007ffe0ff */
[----:B------:R-:W-:Y:S01]  /*3fa0*/  IMAD.MOV.U32 R15, RZ, RZ, 0x2 ;  /* 0x00000002ff0f7424 */ /* 0x000fe200078e00ff */
[----:B------:R-:W-:Y:S02]  /*3fb0*/  PRMT R2, R11, 0x7610, R2 ;  /* 0x000076100b027816 */ /* 0x000fe40000000002 */
[----:B------:R-:W-:Y:S01]  /*3fc0*/  IADD3 R22, R22, 0x80, RZ ;  /* 0x0000008016167810 */ /* 0x000fe20007ffe0ff */
[----:B------:R-:W-:-:S05]  /*3fd0*/  IMAD.WIDE.U32 R10, R10, R15, c[0x0][0x168] ;  /* 0x00005a000a0a7625 */ /* 0x000fca00078e000f */
[----:B------:R1:W-:Y:S02]  /*3fe0*/  STG.E.U16 [R10.64], R2 ;  /* 0x000000020a007986 */ /* 0x0003e4000c101504 */
.L_x_9907:
[----:B------:R-:W-:-:S13]  /*3ff0*/  ISETP.GE.AND P0, PT, R22, R13, PT ;  /* 0x0000000d1600720c */ /* 0x000fda0003f06270 */
[----:B------:R-:W-:Y:S05]  /*4000*/  @P0 BRA `(.L_x_9909) ;  /* 0x000000e000000947 */ /* 0x000fea0003800000 */
[----:B------:R-:W-:Y:S02]  /*4010*/  IADD3 R8, R14, R22, RZ ;  /* 0x000000160e087210 */ /* 0x000fe40007ffe0ff */
[----:B-1----:R-:W-:Y:S02]  /*4020*/  MOV R11, 0x2 ;  /* 0x00000002000b7802 */ /* 0x002fe40000000f00 */
[----:B------:R-:W-:Y:S02]  /*4030*/  PRMT R4, R9, 0x7610, R4 ;  /* 0x0000761009047816 */ /* 0x000fe40000000004 */
[----:B------:R-:W-:Y:S01]  /*4040*/  IADD3 R22, R22, 0x80, RZ ;  /* 0x0000008016167810 */ /* 0x000fe20007ffe0ff */
[----:B------:R-:W-:-:S05]  /*4050*/  IMAD.WIDE.U32 R8, R8, R11, c[0x0][0x168] ;  /* 0x00005a0008087625 */ /* 0x000fca00078e000b */
[----:B------:R1:W-:Y:S02]  /*4060*/  STG.E.U16 [R8.64], R4 ;  /* 0x0000000408007986 */ /* 0x0003e4000c101504 */
.L_x_9908:
        /* <DEDUP_REMOVED lines=8> */
.L_x_9909:
        /* <DEDUP_REMOVED lines=9> */
.L_x_9910:
[----:B------:R-:W-:Y:S05]  /*4180*/  BSYNC B1 ;  /* 0x0000000000017941 */ /* 0x000fea0003800000 */
.L_x_9905:
[----:B------:R-:W-:Y:S02]  /*4190*/  ISETP.GE.AND P0, PT, R22, R13, PT ;  /* 0x0000000d1600720c */ /* 0x000fe40003f06270 */
[----:B-1----:R-:W-:-:S11]  /*41a0*/  PRMT R4, R3, 0x7610, R4 ;  /* 0x0000761003047816 */ /* 0x002fd60000000004 */
[----:B------:R-:W-:Y:S01]  /*41b0*/  @!P0 IADD3 R2, R14, R22, RZ ;  /* 0x000000160e028210 */ /* 0x000fe20007ffe0ff */
[----:B------:R-:W-:Y:S01]  /*41c0*/  @!P0 IMAD.MOV.U32 R5, RZ, RZ, 0x2 ;  /* 0x00000002ff058424 */ /* 0x000fe200078e00ff */
[----:B------:R-:W-:-:S03]  /*41d0*/  @!P0 IADD3 R22, R22, 0x80, RZ ;  /* 0x0000008016168810 */ /* 0x000fc60007ffe0ff */
[----:B------:R-:W-:-:S05]  /*41e0*/  @!P0 IMAD.WIDE.U32 R2, R2, R5, c[0x0][0x168] ;  /* 0x00005a0002028625 */ /* 0x000fca00078e0005 */
[----:B------:R1:W-:Y:S02]  /*41f0*/  @!P0 STG.E.U16 [R2.64], R4 ;  /* 0x0000000402008986 */ /* 0x0003e4000c101504 */
.L_x_9911:
[----:B------:R-:W-:Y:S05]  /*4200*/  BSYNC B0 ;  /* 0x0000000000007941 */ /* 0x000fea0003800000 */
.L_x_9904:
[----:B------:R-:W-:Y:S01]  /*4210*/  WARPSYNC 0xffffffff ;  /* 0xffffffff00007948 */ /* 0x000fe20003800000 */
[----:B------:R-:W-:-:S13]  /*4220*/  ISETP.GE.AND P0, PT, R22, R13, PT ;  /* 0x0000000d1600720c */ /* 0x000fda0003f06270 */
[----:B------:R-:W-:Y:S05]  /*4230*/  @P0 EXIT ;  /* 0x000000000000094d */ /* 0x000fea0003800000 */
[----:B-1----:R-:W-:Y:S02]  /*4240*/  IADD3 R2, R14, R22, RZ ;  /* 0x000000160e027210 */ /* 0x002fe40007ffe0ff */
[----:B------:R-:W-:-:S05]  /*4250*/  MOV R3, 0x2 ;  /* 0x0000000200037802 */ /* 0x000fca0000000f00 */
[----:B------:R-:W-:-:S05]  /*4260*/  IMAD.WIDE.U32 R2, R2, R3, c[0x0][0x168] ;  /* 0x00005a0002027625 */ /* 0x000fca00078e0003 */
[----:B------:R-:W-:Y:S01]  /*4270*/  STG.E.U16 [R2.64], R0 ;  /* 0x0000000002007986 */ /* 0x000fe2000c101504 */
[----:B------:R-:W-:Y:S05]  /*4280*/  EXIT ;  /* 0x000000000000794d */ /* 0x000fea0003800000 */
        .weak           $__internal_22_$__cuda_sm3x_div_rn_ftz_f32_slowpath
        .type           $__internal_22_$__cuda_sm3x_div_rn_ftz_f32_slowpath,@function
        .size           $__internal_22_$__cuda_sm3x_div_rn_ftz_f32_slowpath,(.L_x_17676 - $__internal_22_$__cuda_sm3x_div_rn_ftz_f32_slowpath)
$__internal_22_$__cuda_sm3x_div_rn_ftz_f32_slowpath:
        /* <DEDUP_REMOVED lines=32> */
.L_x_9914:
[----:B------:R-:W-:Y:S05]  /*4490*/  BSYNC B1 ;  /* 0x0000000000017941 */ /* 0x000fea0003800000 */
.L_x_9913:
        /* <DEDUP_REMOVED lines=27> */
.L_x_9920:
[----:B------:R-:W-:Y:S02]  /*4650*/  LEA R17, R18, R17, 0x17 ;  /* 0x0000001112117211 */ /* 0x000fe400078eb8ff */
.L_x_9921:
[----:B------:R-:W-:Y:S05]  /*4660*/  BSYNC B1 ;  /* 0x0000000000017941 */ /* 0x000fea0003800000 */
.L_x_9919:
[----:B------:R-:W-:Y:S01]  /*4670*/  MOV R15, R17 ;  /* 0x00000011000f7202 */ /* 0x000fe20000000f00 */
[----:B------:R-:W-:Y:S05]  /*4680*/  BRA `(.L_x_9922) ;  /* 0x0000008000007947 */ /* 0x000fea0003800000 */
.L_x_9918:
[----:B------:R-:W-:-:S04]  /*4690*/  LOP3.LUT R23, R27, 0x80000000, R23, 0x48, !PT ;  /* 0x800000001b177812 */ /* 0x000fc800078e4817 */
[----:B------:R-:W-:Y:S01]  /*46a0*/  LOP3.LUT R15, R23, 0x7f800000, RZ, 0xfc, !PT ;  /* 0x7f800000170f7812 */ /* 0x000fe200078efcff */
[----:B------:R-:W-:Y:S05]  /*46b0*/  BRA `(.L_x_9922) ;  /* 0x0000005000007947 */ /* 0x000fea0003800000 */
.L_x_9917:
[----:B------:R-:W-:Y:S01]  /*46c0*/  LOP3.LUT R15, R27, 0x80000000, R23, 0x48, !PT ;  /* 0x800000001b0f7812 */ /* 0x000fe200078e4817 */
[----:B------:R-:W-:Y:S05]  /*46d0*/  BRA `(.L_x_9922) ;  /* 0x0000003000007947 */ /* 0x000fea0003800000 */
.L_x_9916:
[----:B------:R-:W0:Y:S01]  /*46e0*/  MUFU.RSQ R15, -QNAN ;  /* 0xffc00000000f7908 */ /* 0x000e220000001400 */
[----:B------:R-:W-:Y:S05]  /*46f0*/  BRA `(.L_x_9922) ;  /* 0x0000001000007947 */ /* 0x000fea0003800000 */
.L_x_9915:
[----:B------:R-:W-:Y:S02]  /*4700*/  FADD.FTZ R15, R23, R27 ;  /* 0x0000001b170f7221 */ /* 0x000fe40000010000 */
.L_x_9922:
[----:B------:R-:W-:Y:S05]  /*4710*/  BSYNC B0 ;  /* 0x0000000000007941 */ /* 0x000fea0003800000 */
.L_x_9912:
[----:B------:R-:W-:-:S06]  /*4720*/  HFMA2.MMA R17, -RZ, RZ, 0, 0 ;  /* 0x00000000ff117435 */ /* 0x000fcc00000001ff */
[----:B------:R-:W-:Y:S05]  /*4730*/  RET.REL.NODEC R16 `(_ZN2at6native29vectorized_elementwise_kernelILi2ENS0_13BinaryFunctorIN3c104HalfES4_S4_ZZZNS0_17atan2_kernel_cudaERNS_18TensorIteratorBaseEENKUlvE_clEvENKUlvE1_clEvEUlS4_S4_E_EESt5arrayIPcLm3EEEEviT0_T1_) ;  /* 0xffffb8c010007950 */ /* 0x000fea0003c3ffff */
.L_x_9923:
        /* <DEDUP_REMOVED lines=12> */
.L_x_17676:


//--------------------- .text._ZN2at6native29vectorized_elementwise_kernelILi4ENS0_13BinaryFunctorIN3c104HalfES4_S4_ZZZNS0_17atan2_kernel_cudaERNS_18TensorIteratorBaseEENKUlvE_clEvENKUlvE1_clEvEUlS4_S4_E_EESt5arrayIPcLm3EEEEviT0_T1_ --------------------------
	.section	.text._ZN2at6native29vectorized_elementwise_kernelILi4ENS0_13BinaryFunctorIN3c104HalfES4_S4_ZZZNS0_17atan2_kernel_cudaERNS_18TensorIteratorBaseEENKUlvE_clEvENKUlvE1_clEvEUlS4_S4_E_EESt5arrayIPcLm3EEEEviT0_T1_,"ax",@progbits
	.sectioninfo	@"SHI_REGISTERS=38"
	.align	128
        .global         _ZN2at6native29vectorized_elementwise_kernelILi4ENS0_13BinaryFunctorIN3c104HalfES4_S4_ZZZNS0_17atan2_kernel_cudaERNS_18TensorIteratorBaseEENKUlvE_clEvENKUlvE1_clEvEUlS4_S4_E_EESt5arrayIPcLm3EEEEviT0_T1_
        .type           _ZN2at6native29vectorized_elementwise_kernelILi4ENS0_13BinaryFunctorIN3c104HalfES4_S4_ZZZNS0_17atan2_kernel_cudaERNS_18TensorIteratorBaseEENKUlvE_clEvENKUlvE1_clEvEUlS4_S4_E_EESt5arrayIPcLm3EEEEviT0_T1_,@function
        .size           _ZN2at6native29vectorized_elementwise_kernelILi4ENS0_13BinaryFunctorIN3c104HalfES4_S4_ZZZNS0_17atan2_kernel_cudaERNS_18TensorIteratorBaseEENKUlvE_clEvENKUlvE1_clEvEUlS4_S4_E_EESt5arrayIPcLm3EEEEviT0_T1_,(.L_x_17677 - _ZN2at6native29vectorized_elementwise_kernelILi4ENS0_13BinaryFunctorIN3c104HalfES4_S4_ZZZNS0_17atan2_kernel_cudaERNS_18TensorIteratorBaseEENKUlvE_clEvENKUlvE1_clEvEUlS4_S4_E_EESt5arrayIPcLm3EEEEviT0_T1_)
        .other          _ZN2at6native29vectorized_elementwise_kernelILi4ENS0_13BinaryFunctorIN3c104HalfES4_S4_ZZZNS0_17atan2_kernel_cudaERNS_18TensorIteratorBaseEENKUlvE_clEvENKUlvE1_clEvEUlS4_S4_E_EESt5arrayIPcLm3EEEEviT0_T1_,@"STO_CUDA_ENTRY STV_DEFAULT"
_ZN2at6native29vectorized_elementwise_kernelILi4ENS0_13BinaryFunctorIN3c104HalfES4_S4_ZZZNS0_17atan2_kernel_cudaERNS_18TensorIteratorBaseEENKUlvE_clEvENKUlvE1_clEvEUlS4_S4_E_EESt5arrayIPcLm3EEEEviT0_T1_:
.text._ZN2at6native29vectorized_elementwise_kernelILi4ENS0_13BinaryFunctorIN3c104HalfES4_S4_ZZZNS0_17atan2_kernel_cudaERNS_18TensorIteratorBaseEENKUlvE_clEvENKUlvE1_clEvEUlS4_S4_E_EESt5arrayIPcLm3EEEEviT0_T1_:
        /* <DEDUP_REMOVED lines=18> */
[----:B--2---:R-:W-:-:S02]  /*0120*/  HADD2.F32 R18, -RZ, R14.H0_H0 ;  /* 0x2000000eff127230 */ /* 0x004fc40000004100 */
[----:B---3--:R-:W-:-:S03]  /*0130*/  HADD2.F32 R17, -RZ, R12.H0_H0 ;  /* 0x2000000cff117230 */ /* 0x008fc60000004100 */
[C---:B------:R-:W-:Y:S02]  /*0140*/  FADD.FTZ R7, |R18|.reuse, -RZ ;  /* 0x800000ff12077221 */ /* 0x040fe40000010200 */
[----:B------:R-:W-:Y:S01]  /*0150*/  FADD.FTZ R6, |R17|, -RZ ;  /* 0x800000ff11067221 */ /* 0x000fe20000010200 */
[----:B------:R-:W-:-:S04]  /*0160*/  FSETP.GT.FTZ.AND P2, PT, |R18|, |R17|, PT ;  /* 0x400000111200720b */ /* 0x000fc80003f54200 */
        /* <DEDUP_REMOVED lines=10> */
[----:B0-----:R-:W-:Y:S02]  /*0210*/  MOV R4, R19 ;  /* 0x0000001300047202 */ /* 0x001fe40000000f00 */
[----:B------:R-:W-:Y:S02]  /*0220*/  MOV R2, 0x240 ;  /* 0x0000024000027802 */ /* 0x000fe40000000f00 */
[----:B-----5:R-:W-:Y:S05]  /*0230*/  CALL.REL.NOINC `($__internal_23_$__cuda_sm3x_div_rn_ftz_f32_slowpath) ;  /* 0x0000406000007944 */ /* 0x020fea0003c00000 */
.L_x_9926:
[----:B0-----:R-:W-:Y:S05]  /*0240*/  BSYNC B2 ;  /* 0x0000000000027941 */ /* 0x001fea0003800000 */
.L_x_9925:
        /* <DEDUP_REMOVED lines=18> */
.L_x_9928:
[----:B------:R-:W-:Y:S02]  /*0370*/  ISETP.GE.AND P0, PT, R17, RZ, PT ;  /* 0x000000ff1100720c */ /* 0x000fe40003f06270 */
[----:B------:R-:W-:-:S11]  /*0380*/  MOV R3, 0x3fd774eb ;  /* 0x3fd774eb00037802 */ /* 0x000fd60000000f00 */
[----:B------:R-:W-:-:S04]  /*0390*/  @P0 FFMA.FTZ R2, R3, 0.93318945169448852539, -R2 ;  /* 0x3f6ee58103020823 */ /* 0x000fc80000010802 */
[----:B------:R-:W-:Y:S02]  /*03a0*/  @!P0 FFMA.FTZ R2, R3, 0.93318945169448852539, R2 ;  /* 0x3f6ee58103028823 */ /* 0x000fe40000010002 */
.L_x_9929:
[----:B------:R-:W-:Y:S05]  /*03b0*/  BSYNC B0 ;  /* 0x0000000000007941 */ /* 0x000fea0003800000 */
.L_x_9927:
        /* <DEDUP_REMOVED lines=12> */
[----:B------:R-:W-:Y:S02]  /*0480*/  @!P0 FSEL R2, R7, 0.78539818525314331055, !P3 ;  /* 0x3f490fdb07028808 */ /* 0x000fe40005800000 */
[----:B------:R-:W0:Y:S01]  /*0490*/  MUFU.RCP R5, R14 ;  /* 0x0000000e00057308 */ /* 0x000e220000001000 */
[----:B------:R-:W-:Y:S02]  /*04a0*/  FSEL R7, R3, R4, P2 ;  /* 0x0000000403077208 */ /* 0x000fe40001000000 */
        /* <DEDUP_REMOVED lines=13> */
[----:B-----5:R-:W-:Y:S05]  /*0580*/  CALL.REL.NOINC `($__internal_23_$__cuda_sm3x_div_rn_ftz_f32_slowpath) ;  /* 0x00003d1000007944 */ /* 0x020fea0003c00000 */
.L_x_9931:
[----:B------:R-:W-:Y:S05]  /*0590*/  BSYNC B2 ;  /* 0x0000000000027941 */ /* 0x000fea0003800000 */
.L_x_9930:
        /* <DEDUP_REMOVED lines=18> */
.L_x_9933:
[----:B------:R-:W-:Y:S01]  /*06c0*/  ISETP.GE.AND P0, PT, R12, RZ, PT ;  /* 0x000000ff0c00720c */ /* 0x000fe20003f06270 */
[----:B------:R-:W-:-:S12]  /*06d0*/  IMAD.MOV.U32 R3, RZ, RZ, 0x3fd774eb ;  /* 0x3fd774ebff037424 */ /* 0x000fd800078e00ff */
[----:B------:R-:W-:-:S04]  /*06e0*/  @P0 FFMA.FTZ R2, R3, 0.93318945169448852539, -R2 ;  /* 0x3f6ee58103020823 */ /* 0x000fc80000010802 */
[----:B------:R-:W-:Y:S02]  /*06f0*/  @!P0 FFMA.FTZ R2, R3, 0.93318945169448852539, R2 ;  /* 0x3f6ee58103028823 */ /* 0x000fe40000010002 */
.L_x_9934:
[----:B------:R-:W-:Y:S05]  /*0700*/  BSYNC B0 ;  /* 0x0000000000007941 */ /* 0x000fea0003800000 */
.L_x_9932:
[----:B------:R-:W-:Y:S01]  /*0710*/  HADD2.F32 R18, -RZ, R13.H0_H0 ;  /* 0x2000000dff127230 */ /* 0x000fe20000004100 */
[----:B------:R-:W-:Y:S01]  /*0720*/  FSETP.NEU.FTZ.AND P0, PT, |R12|, |R21|, PT ;  /* 0x400000150c00720b */ /* 0x000fe20003f1d200 */
[----:B------:R-:W-:Y:S01]  /*0730*/  HADD2.F32 R19, -RZ, R15.H0_H0 ;  /* 0x2000000fff137230 */ /* 0x000fe20000004100 */
[----:B------:R-:W-:Y:S01]  /*0740*/  HFMA2.MMA R7, -RZ, RZ, 2.04296875, -15.78125 ;  /* 0x4016cbe4ff077435 */ /* 0x000fe200000001ff */
[----:B------:R-:W-:Y:S01]  /*0750*/  FSETP.NEU.FTZ.AND P1, PT, R14, RZ, PT ;  /* 0x000000ff0e00720b */ /* 0x000fe20003f3d000 */
[----:B------:R-:W-:Y:S01]  /*0760*/  FADD.FTZ R3, |R18|, -RZ ;  /* 0x800000ff12037221 */ /* 0x000fe20000010200 */
[----:B------:R-:W-:Y:S01]  /*0770*/  ISETP.GE.AND P3, PT, R12, RZ, PT ;  /* 0x000000ff0c00720c */ /* 0x000fe20003f66270 */
[C---:B------:R-:W-:Y:S01]  /*0780*/  FADD.FTZ R4, |R19|.reuse, -RZ ;  /* 0x800000ff13047221 */ /* 0x040fe20000010200 */
[----:B------:R-:W-:Y:S01]  /*0790*/  FSETP.GT.FTZ.AND P2, PT, |R19|, |R18|, PT ;  /* 0x400000121300720b */ /* 0x000fe20003f54200 */
[----:B------:R-:W-:Y:S01]  /*07a0*/  FADD.FTZ R12, |R21|, |R12| ;  /* 0x4000000c150c7221 */ /* 0x000fe20000010200 */
[----:B------:R-:W-:Y:S02]  /*07b0*/  BSSY B2, `(.L_x_9935) ;  /* 0x0000013000027945 */ /* 0x000fe40003800000 */
[----:B------:R-:W-:-:S02]  /*07c0*/  FSEL R20, R4, R3, P2 ;  /* 0x0000000304147208 */ /* 0x000fc40001000000 */
[----:B------:R-:W-:Y:S02]  /*07d0*/  @!P0 FSEL R2, R7, 0.78539818525314331055, !P3 ;  /* 0x3f490fdb07028808 */ /* 0x000fe40005800000 */
[----:B------:R-:W0:Y:S01]  /*07e0*/  MUFU.RCP R5, R20 ;  /* 0x0000001400057308 */ /* 0x000e220000001000 */
[----:B------:R-:W-:Y:S02]  /*07f0*/  FSEL R7, R3, R4, P2 ;  /* 0x0000000403077208 */ /* 0x000fe40001000000 */
        /* <DEDUP_REMOVED lines=13> */
[----:B-----5:R-:W-:Y:S05]  /*08d0*/  CALL.REL.NOINC `($__internal_23_$__cuda_sm3x_div_rn_ftz_f32_slowpath) ;  /* 0x000039c000007944 */ /* 0x020fea0003c00000 */
.L_x_9936:
[----:B------:R-:W-:Y:S05]  /*08e0*/  BSYNC B2 ;  /* 0x0000000000027941 */ /* 0x000fea0003800000 */
.L_x_9935:
        /* <DEDUP_REMOVED lines=18> */
.L_x_9938:
[----:B------:R-:W-:Y:S01]  /*0a10*/  ISETP.GE.AND P0, PT, R18, RZ, PT ;  /* 0x000000ff1200720c */ /* 0x000fe20003f06270 */
[----:B------:R-:W-:-:S12]  /*0a20*/  HFMA2.MMA R3, -RZ, RZ, 1.9599609375, 20144 ;  /* 0x3fd774ebff037435 */ /* 0x000fd800000001ff */
[----:B------:R-:W-:-:S04]  /*0a30*/  @P0 FFMA.FTZ R2, R3, 0.93318945169448852539, -R2 ;  /* 0x3f6ee58103020823 */ /* 0x000fc80000010802 */
[----:B------:R-:W-:Y:S02]  /*0a40*/  @!P0 FFMA.FTZ R2, R3, 0.93318945169448852539, R2 ;  /* 0x3f6ee58103028823 */ /* 0x000fe40000010002 */
.L_x_9939:
[----:B------:R-:W-:Y:S05]  /*0a50*/  BSYNC B0 ;  /* 0x0000000000007941 */ /* 0x000fea0003800000 */
.L_x_9937:
[----:B------:R-:W-:Y:S01]  /*0a60*/  HADD2.F32 R13, -RZ, R13.H1_H1 ;  /* 0x3000000dff0d7230 */ /* 0x000fe20000004100 */
[----:B------:R-:W-:Y:S01]  /*0a70*/  FSETP.NEU.FTZ.AND P0, PT, |R18|, |R19|, PT ;  /* 0x400000131200720b */ /* 0x000fe20003f1d200 */
[----:B------:R-:W-:Y:S01]  /*0a80*/  HADD2.F32 R14, -RZ, R15.H1_H1 ;  /* 0x3000000fff0e7230 */ /* 0x000fe20000004100 */
        /* <DEDUP_REMOVED lines=26> */
.L_x_9941:
[----:B------:R-:W-:Y:S05]  /*0c30*/  BSYNC B2 ;  /* 0x0000000000027941 */ /* 0x000fea0003800000 */
.L_x_9940:
        /* <DEDUP_REMOVED lines=18> */
.L_x_9943:
[----:B------:R-:W-:Y:S02]  /*0d60*/  ISETP.GE.AND P0, PT, R13, RZ, PT ;  /* 0x000000ff0d00720c */ /* 0x000fe40003f06270 */
[----:B------:R-:W-:-:S11]  /*0d70*/  MOV R3, 0x3fd774eb ;  /* 0x3fd774eb00037802 */ /* 0x000fd60000000f00 */
[----:B------:R-:W-:-:S04]  /*0d80*/  @P0 FFMA.FTZ R2, R3, 0.93318945169448852539, -R2 ;  /* 0x3f6ee58103020823 */ /* 0x000fc80000010802 */
[----:B------:R-:W-:Y:S02]  /*0d90*/  @!P0 FFMA.FTZ R2, R3, 0.93318945169448852539, R2 ;  /* 0x3f6ee58103028823 */ /* 0x000fe40000010002 */
.L_x_9944:
[----:B------:R-:W-:Y:S05]  /*0da0*/  BSYNC B0 ;  /* 0x0000000000007941 */ /* 0x000fea0003800000 */
.L_x_9942:
[----:B-----5:R-:W-:Y:S01]  /*0db0*/  HADD2.F32 R19, -RZ, R8.H0_H0 ;  /* 0x20000008ff137230 */ /* 0x020fe20000004100 */
[----:B------:R-:W-:Y:S01]  /*0dc0*/  FSETP.NEU.FTZ.AND P0, PT, |R13|, |R14|, PT ;  /* 0x4000000e0d00720b */ /* 0x000fe20003f1d200 */
[----:B------:R-:W-:Y:S01]  /*0dd0*/  HADD2.F32 R20, -RZ, R10.H0_H0 ;  /* 0x2000000aff147230 */ /* 0x000fe20000004100 */
        /* <DEDUP_REMOVED lines=25> */
[----:B------:R-:W-:Y:S05]  /*0f70*/  CALL.REL.NOINC `($__internal_23_$__cuda_sm3x_div_rn_ftz_f32_slowpath) ;  /* 0x0000332000007944 */ /* 0x000fea0003c00000 */
.L_x_9946:
[----:B------:R-:W-:Y:S05]  /*0f80*/  BSYNC B2 ;  /* 0x0000000000027941 */ /* 0x000fea0003800000 */
.L_x_9945:
        /* <DEDUP_REMOVED lines=18> */
.L_x_9948:
[----:B------:R-:W-:Y:S01]  /*10b0*/  ISETP.GE.AND P0, PT, R19, RZ, PT ;  /* 0x000000ff1300720c */ /* 0x000fe20003f06270 */
[----:B------:R-:W-:-:S12]  /*10c0*/  IMAD.MOV.U32 R3, RZ, RZ, 0x3fd774eb ;  /* 0x3fd774ebff037424 */ /* 0x000fd800078e00ff */
[----:B------:R-:W-:-:S04]  /*10d0*/  @P0 FFMA.FTZ R2, R3, 0.93318945169448852539, -R2 ;  /* 0x3f6ee58103020823 */ /* 0x000fc80000010802 */
[----:B------:R-:W-:Y:S02]  /*10e0*/  @!P0 FFMA.FTZ R2, R3, 0.93318945169448852539, R2 ;  /* 0x3f6ee58103028823 */ /* 0x000fe40000010002 */
.L_x_9949:
[----:B------:R-:W-:Y:S05]  /*10f0*/  BSYNC B0 ;  /* 0x0000000000007941 */ /* 0x000fea0003800000 */
.L_x_9947:
[----:B------:R-:W-:Y:S01]  /*1100*/  HADD2.F32 R8, -RZ, R8.H1_H1 ;  /* 0x30000008ff087230 */ /* 0x000fe20000004100 */
[----:B------:R-:W-:Y:S01]  /*1110*/  FSETP.NEU.FTZ.AND P0, PT, |R19|, |R20|, PT ;  /* 0x400000141300720b */ /* 0x000fe20003f1d200 */
[----:B------:R-:W-:Y:S01]  /*1120*/  HADD2.F32 R15, -RZ, R10.H1_H1 ;  /* 0x3000000aff0f7230 */ /* 0x000fe20000004100 */
        /* <DEDUP_REMOVED lines=25> */
[----:B------:R-:W-:Y:S05]  /*12c0*/  CALL.REL.NOINC `($__internal_23_$__cuda_sm3x_div_rn_ftz_f32_slowpath) ;  /* 0x00002fd000007944 */ /* 0x000fea0003c00000 */
.L_x_9951:
[----:B------:R-:W-:Y:S05]  /*12d0*/  BSYNC B2 ;  /* 0x0000000000027941 */ /* 0x000fea0003800000 */
.L_x_9950:
        /* <DEDUP_REMOVED lines=18> */
.L_x_9953:
[----:B------:R-:W-:Y:S01]  /*1400*/  ISETP.GE.AND P0, PT, R8, RZ, PT ;  /* 0x000000ff0800720c */ /* 0x000fe20003f06270 */
[----:B------:R-:W-:-:S12]  /*1410*/  HFMA2.MMA R3, -RZ, RZ, 1.9599609375, 20144 ;  /* 0x3fd774ebff037435 */ /* 0x000fd800000001ff */
[----:B------:R-:W-:-:S04]  /*1420*/  @P0 FFMA.FTZ R2, R3, 0.93318945169448852539, -R2 ;  /* 0x3f6ee58103020823 */ /* 0x000fc80000010802 */
[----:B------:R-:W-:Y:S02]  /*1430*/  @!P0 FFMA.FTZ R2, R3, 0.93318945169448852539, R2 ;  /* 0x3f6ee58103028823 */ /* 0x000fe40000010002 */
.L_x_9954:
[----:B------:R-:W-:Y:S05]  /*1440*/  BSYNC B0 ;  /* 0x0000000000007941 */ /* 0x000fea0003800000 */
.L_x_9952:
        /* <DEDUP_REMOVED lines=29> */
.L_x_9956:
[----:B------:R-:W-:Y:S05]  /*1620*/  BSYNC B2 ;  /* 0x0000000000027941 */ /* 0x000fea0003800000 */
.L_x_9955:
        /* <DEDUP_REMOVED lines=18> */
.L_x_9958:
[----:B------:R-:W-:Y:S02]  /*1750*/  ISETP.GE.AND P0, PT, R19, RZ, PT ;  /* 0x000000ff1300720c */ /* 0x000fe40003f06270 */
[----:B------:R-:W-:-:S11]  /*1760*/  MOV R3, 0x3fd774eb ;  /* 0x3fd774eb00037802 */ /* 0x000fd60000000f00 */
[----:B------:R-:W-:-:S04]  /*1770*/  @P0 FFMA.FTZ R2, R3, 0.93318945169448852539, -R2 ;  /* 0x3f6ee58103020823 */ /* 0x000fc80000010802 */
[----:B------:R-:W-:Y:S02]  /*1780*/  @!P0 FFMA.FTZ R2, R3, 0.93318945169448852539, R2 ;  /* 0x3f6ee58103028823 */ /* 0x000fe40000010002 */
.L_x_9959:
[----:B------:R-:W-:Y:S05]  /*1790*/  BSYNC B0 ;  /* 0x0000000000007941 */ /* 0x000fea0003800000 */
.L_x_9957:
[----:B------:R-:W-:Y:S01]  /*17a0*/  HADD2.F32 R9, -RZ, R9.H1_H1 ;  /* 0x30000009ff097230 */ /* 0x000fe20000004100 */
[----:B------:R-:W-:Y:S01]  /*17b0*/  FSETP.NEU.FTZ.AND P0, PT, |R19|, |R20|, PT ;  /* 0x400000141300720b */ /* 0x000fe20003f1d200 */
[----:B------:R-:W-:Y:S01]  /*17c0*/  HADD2.F32 R8, -RZ, R11.H1_H1 ;  /* 0x3000000bff087230 */ /* 0x000fe20000004100 */
[----:B------:R-:W-:Y:S01]  /*17d0*/  FSETP.NEU.FTZ.AND P1, PT, R21, RZ, PT ;  /* 0x000000ff1500720b */ /* 0x000fe20003f3d000 */
[----:B------:R-:W-:Y:S01]  /*17e0*/  FADD.FTZ R11, |R20|, |R19| ;  /* 0x40000013140b7221 */ /* 0x000fe20000010200 */
[----:B------:R-:W-:Y:S01]  /*17f0*/  ISETP.GE.AND P3, PT, R19, RZ, PT ;  /* 0x000000ff1300720c */ /* 0x000fe20003f66270 */
[----:B------:R-:W-:Y:S01]  /*1800*/  FADD.FTZ R3, |R9|, -RZ ;  /* 0x800000ff09037221 */ /* 0x000fe20000010200 */
[C---:B------:R-:W-:Y:S01]  /*1810*/  FSETP.GT.FTZ.AND P2, PT, |R8|.reuse, |R9|, PT ;  /* 0x400000090800720b */ /* 0x040fe20003f54200 */
[----:B------:R-:W-:Y:S01]  /*1820*/  FADD.FTZ R4, |R8|, -RZ ;  /* 0x800000ff08047221 */ /* 0x000fe20000010200 */
[----:B------:R-:W-:Y:S01]  /*1830*/  MOV R7, 0x4016cbe4 ;  /* 0x4016cbe400077802 */ /* 0x000fe20000000f00 */
[----:B------:R-:W-:Y:S03]  /*1840*/  BSSY B2, `(.L_x_9960) ;  /* 0x0000013000027945 */ /* 0x000fe60003800000 */
[----:B------:R-:W-:-:S02]  /*1850*/  FSEL R10, R4, R3, P2 ;  /* 0x00000003040a7208 */ /* 0x000fc40001000000 */
        /* <DEDUP_REMOVED lines=17> */
.L_x_9961:
[----:B------:R-:W-:Y:S05]  /*1970*/  BSYNC B2 ;  /* 0x0000000000027941 */ /* 0x000fea0003800000 */
.L_x_9960:
        /* <DEDUP_REMOVED lines=18> */
.L_x_9963:
[----:B------:R-:W-:Y:S01]  /*1aa0*/  ISETP.GE.AND P0, PT, R9, RZ, PT ;  /* 0x000000ff0900720c */ /* 0x000fe20003f06270 */
[----:B------:R-:W-:-:S12]  /*1ab0*/  IMAD.MOV.U32 R3, RZ, RZ, 0x3fd774eb ;  /* 0x3fd774ebff037424 */ /* 0x000fd800078e00ff */
[----:B------:R-:W-:-:S04]  /*1ac0*/  @P0 FFMA.FTZ R2, R3, 0.93318945169448852539, -R2 ;  /* 0x3f6ee58103020823 */ /* 0x000fc80000010802 */
[----:B------:R-:W-:Y:S02]  /*1ad0*/  @!P0 FFMA.FTZ R2, R3, 0.93318945169448852539, R2 ;  /* 0x3f6ee58103028823 */ /* 0x000fe40000010002 */
.L_x_9964:
[----:B------:R-:W-:Y:S05]  /*1ae0*/  BSYNC B0 ;  /* 0x0000000000007941 */ /* 0x000fea0003800000 */
.L_x_9962:
[C---:B------:R-:W-:Y:S01]  /*1af0*/  FSETP.NEU.FTZ.AND P0, PT, |R9|.reuse, |R8|, PT ;  /* 0x400000080900720b */ /* 0x040fe20003f1d200 */
[----:B------:R-:W-:Y:S01]  /*1b00*/  IMAD.MOV.U32 R3, RZ, RZ, 0x2 ;  /* 0x00000002ff037424 */ /* 0x000fe200078e00ff */
[----:B------:R-:W-:Y:S02]  /*1b10*/  FSETP.NEU.FTZ.AND P1, PT, R10, RZ, PT ;  /* 0x000000ff0a00720b */ /* 0x000fe40003f3d000 */
[----:B------:R-:W-:Y:S01]  /*1b20*/  MOV R5, R2 ;  /* 0x0000000200057202 */ /* 0x000fe20000000f00 */
[----:B------:R-:W-:Y:S01]  /*1b30*/  HFMA2.MMA R2, -RZ, RZ, 2.04296875, -15.78125 ;  /* 0x4016cbe4ff027435 */ /* 0x000fe200000001ff */
[----:B------:R-:W-:Y:S01]  /*1b40*/  ISETP.GE.AND P2, PT, R9, RZ, PT ;  /* 0x000000ff0900720c */ /* 0x000fe20003f46270 */
[----:B------:R-:W-:Y:S01]  /*1b50*/  FADD.FTZ R9, |R8|, |R9| ;  /* 0x4000000908097221 */ /* 0x000fe20000010200 */
[----:B------:R-:W-:Y:S02]  /*1b60*/  F2FP.PACK_AB R12, R12, R17 ;  /* 0x000000110c0c723e */ /* 0x000fe400000000ff */
[----:B------:R-:W-:-:S02]  /*1b70*/  F2FP.PACK_AB R13, R13, R18 ;  /* 0x000000120d0d723e */ /* 0x000fc400000000ff */
[----:B------:R-:W-:-:S03]  /*1b80*/  F2FP.PACK_AB R10, R15, R14 ;  /* 0x0000000e0f0a723e */ /* 0x000fc600000000ff */
        /* <DEDUP_REMOVED lines=8> */
[----:B------:R-:W-:-:S05]  /*1c10*/  F2FP.PACK_AB R11, R8, R11 ;  /* 0x0000000b080b723e */ /* 0x000fca00000000ff */
[----:B------:R-:W-:Y:S01]  /*1c20*/  STG.E.64 [R2.64+0x400], R10 ;  /* 0x0004000a02007986 */ /* 0x000fe2000c101b04 */
[----:B------:R-:W-:Y:S05]  /*1c30*/  EXIT ;  /* 0x000000000000794d */ /* 0x000fea0003800000 */
.L_x_9924:
        /* <DEDUP_REMOVED lines=9> */
[----:B------:R-:W-:-:S05]  /*1cd0*/  @!P0 MOV R13, 0x2 ;  /* 0x00000002000d8802 */ /* 0x000fca0000000f00 */
[----:B------:R-:W-:-:S04]  /*1ce0*/  @!P0 IMAD.WIDE.U32 R6, R12, R13, c[0x0][0x170] ;  /* 0x00005c000c068625 */ /* 0x000fc800078e000d */
[----:B------:R-:W-:Y:S01]  /*1cf0*/  @!P0 IMAD.WIDE.U32 R12, R12, R13, c[0x0][0x178] ;  /* 0x00005e000c0c8625 */ /* 0x000fe200078e000d */
[----:B------:R0:W5:Y:S01]  /*1d00*/  @!P0 LDG.E.U16 R23, [R6.64] ;  /* 0x0000000406178981 */ /* 0x000162000c1e1500 */
[----:B------:R-:W-:Y:S02]  /*1d10*/  @!P3 IADD3 R4, R0, R3, RZ ;  /* 0x000000030004b210 */ /* 0x000fe40007ffe0ff */
[----:B------:R-:W-:Y:S01]  /*1d20*/  @!P3 IADD3 R3, R3, 0x80, RZ ;  /* 0x000000800303b810 */ /* 0x000fe20007ffe0ff */
[----:B------:R-:W-:Y:S01]  /*1d30*/  @!P3 IMAD.MOV.U32 R5, RZ, RZ, 0x2 ;  /* 0x00000002ff05b424 */ /* 0x000fe200078e00ff */
[----:B------:R1:W5:Y:S02]  /*1d40*/  @!P0 LDG.E.U16 R21, [R12.64] ;  /* 0x000000040c158981 */ /* 0x000364000c1e1500 */
[----:B------:R-:W-:Y:S01]  /*1d50*/  ISETP.GE.AND P4, PT, R3, R8, PT ;  /* 0x000000080300720c */ /* 0x000fe20003f86270 */
[----:B------:R-:W-:-:S12]  /*1d60*/  @!P3 IMAD.WIDE.U32 R14, R4, R5, c[0x0][0x170] ;  /* 0x00005c00040eb625 */ /* 0x000fd800078e0005 */
        /* <DEDUP_REMOVED lines=9> */
[----:B------:R-:W-:Y:S02]  /*1e00*/  @!P6 IADD3 R2, R0, R3, RZ ;  /* 0x000000030002e210 */ /* 0x000fe40007ffe0ff */
[----:B------:R-:W-:-:S04]  /*1e10*/  @!P6 IADD3 R3, R3, 0x80, RZ ;  /* 0x000000800303e810 */ /* 0x000fc80007ffe0ff */
[----:B------:R-:W-:Y:S02]  /*1e20*/  ISETP.GE.AND P1, PT, R3, R8, PT ;  /* 0x000000080300720c */ /* 0x000fe40003f26270 */
[----:B------:R-:W-:-:S11]  /*1e30*/  @!P6 MOV R35, 0x2 ;  /* 0x000000020023e802 */ /* 0x000fd60000000f00 */
[----:B------:R-:W-:Y:S02]  /*1e40*/  @!P1 IADD3 R28, R0, R3, RZ ;  /* 0x00000003001c9210 */ /* 0x000fe40007ffe0ff */
[----:B------:R-:W-:-:S04]  /*1e50*/  @!P1 IADD3 R3, R3, 0x80, RZ ;  /* 0x0000008003039810 */ /* 0x000fc80007ffe0ff */
[----:B------:R-:W-:Y:S01]  /*1e60*/  ISETP.GE.AND P2, PT, R3, R8, PT ;  /* 0x000000080300720c */ /* 0x000fe20003f46270 */
[----:B------:R-:W-:-:S04]  /*1e70*/  @!P6 IMAD.WIDE.U32 R32, R2, R35, c[0x0][0x170] ;  /* 0x00005c000220e625 */ /* 0x000fc800078e0023 */
[----:B------:R-:W-:-:S08]  /*1e80*/  @!P6 IMAD.WIDE.U32 R34, R2, R35, c[0x0][0x178] ;  /* 0x00005e000222e625 */ /* 0x000fd000078e0023 */
[----:B------:R-:W-:Y:S01]  /*1e90*/  @!P2 IMAD.IADD R2, R0, 0x1, R3 ;  /* 0x000000010002a824 */ /* 0x000fe200078e0203 */
        /* <DEDUP_REMOVED lines=14> */
[----:B------:R1:W5:Y:S01]  /*1f80*/  @!P4 LDG.E.U16 R9, [R6.64] ;  /* 0x000000040609c981 */ /* 0x000362000c1e1500 */
[----:B------:R-:W-:Y:S01]  /*1f90*/  @!P1 MOV R29, 0x2 ;  /* 0x00000002001d9802 */ /* 0x000fe20000000f00 */
[----:B------:R-:W-:Y:S01]  /*1fa0*/  @!P5 IMAD.WIDE.U32 R18, R18, R19, c[0x0][0x178] ;  /* 0x00005e001212d625 */ /* 0x000fe200078e0013 */
[----:B--2---:R-:W-:Y:S01]  /*1fb0*/  PRMT R14, RZ, 0x7610, R14 ;  /* 0x00007610ff0e7816 */ /* 0x004fe2000000000e */
[----:B------:R2:W5:Y:S01]  /*1fc0*/  @!P4 LDG.E.U16 R10, [R16.64] ;  /* 0x00000004100ac981 */ /* 0x000562000c1e1500 */
[----:B0-----:R-:W-:Y:S01]  /*1fd0*/  @!P3 MOV R33, 0x2 ;  /* 0x000000020021b802 */ /* 0x001fe20000000f00 */
[----:B------:R-:W-:-:S02]  /*1fe0*/  @!P3 IMAD.IADD R4, R0, 0x1, R3 ;  /* 0x000000010004b824 */ /* 0x000fc400078e0203 */
[----:B------:R0:W5:Y:S01]  /*1ff0*/  @!P5 LDG.E.U16 R11, [R24.64] ;  /* 0x00000004180bd981 */ /* 0x000162000c1e1500 */
[CC--:B------:R-:W-:Y:S01]  /*2000*/  @!P2 IMAD.WIDE.U32 R30, R2.reuse, R5.reuse, c[0x0][0x170] ;  /* 0x00005c00021ea625 */ /* 0x0c0fe200078e0005 */
[----:B------:R-:W-:Y:S02]  /*2010*/  PRMT R15, RZ, 0x7610, R15 ;  /* 0x00007610ff0f7816 */ /* 0x000fe4000000000f */
[----:B------:R3:W5:Y:S01]  /*2020*/  @!P5 LDG.E.U16 R12, [R18.64] ;  /* 0x00000004120cd981 */ /* 0x000762000c1e1500 */
[----:B------:R-:W-:Y:S01]  /*2030*/  PRMT R20, RZ, 0x7610, R20 ;  /* 0x00007610ff147816 */ /* 0x000fe20000000014 */
[----:B------:R-:W-:Y:S01]  /*2040*/  @!P2 IMAD.WIDE.U32 R2, R2, R5, c[0x0][0x178] ;  /* 0x00005e000202a625 */ /* 0x000fe200078e0005 */
[----:B--2---:R-:W-:Y:S01]  /*2050*/  PRMT R16, RZ, 0x7610, R16 ;  /* 0x00007610ff107816 */ /* 0x004fe20000000010 */
[----:B------:R2:W5:Y:S01]  /*2060*/  @!P6 LDG.E.U16 R14, [R34.64] ;  /* 0x00000004220ee981 */ /* 0x000562000c1e1500 */
[----:B------:R-:W-:Y:S01]  /*2070*/  PRMT R17, RZ, 0x7610, R17 ;  /* 0x00007610ff117816 */ /* 0x000fe20000000011 */
[----:B0-----:R-:W-:Y:S01]  /*2080*/  @!P1 IMAD.WIDE.U32 R24, R28, R29, c[0x0][0x170] ;  /* 0x00005c001c189625 */ /* 0x001fe200078e001d */
[----:B---3--:R-:W-:-:S03]  /*2090*/  PRMT R18, RZ, 0x7610, R18 ;  /* 0x00007610ff127816 */ /* 0x008fc60000000012 */
[----:B-1----:R-:W-:Y:S01]  /*20a0*/  @!P3 IMAD.WIDE.U32 R6, R4, R33, c[0x0][0x170] ;  /* 0x00005c000406b625 */ /* 0x002fe200078e0021 */
[----:B------:R-:W-:Y:S01]  /*20b0*/  PRMT R19, RZ, 0x7610, R19 ;  /* 0x00007610ff137816 */ /* 0x000fe20000000013 */
[----:B------:R2:W5:Y:S02]  /*20c0*/  @!P1 LDG.E.U16 R15, [R24.64] ;  /* 0x00000004180f9981 */ /* 0x000564000c1e1500 */
[----:B------:R-:W-:Y:S02]  /*20d0*/  @!P1 IMAD.WIDE.U32 R28, R28, R29, c[0x0][0x178] ;  /* 0x00005e001c1c9625 */ /* 0x000fe400078e001d */
[----:B------:R2:W5:Y:S02]  /*20e0*/  @!P2 LDG.E.U16 R17, [R30.64] ;  /* 0x000000041e11a981 */ /* 0x000564000c1e1500 */
[----:B------:R-:W-:Y:S02]  /*20f0*/  @!P3 IMAD.WIDE.U32 R4, R4, R33, c[0x0][0x178] ;  /* 0x00005e000404b625 */ /* 0x000fe400078e0021 */
[----:B------:R2:W5:Y:S04]  /*2100*/  @!P1 LDG.E.U16 R16, [R28.64] ;  /* 0x000000041c109981 */ /* 0x000568000c1e1500 */
[----:B------:R2:W5:Y:S04]  /*2110*/  @!P2 LDG.E.U16 R18, [R2.64] ;  /* 0x000000040212a981 */ /* 0x000568000c1e1500 */
[----:B------:R2:W5:Y:S04]  /*2120*/  @!P3 LDG.E.U16 R19, [R6.64] ;  /* 0x000000040613b981 */ /* 0x000568000c1e1500 */
[----:B------:R2:W5:Y:S01]  /*2130*/  @!P3 LDG.E.U16 R20, [R4.64] ;  /* 0x000000040414b981 */ /* 0x000562000c1e1500 */
[----:B------:R-:W-:Y:S01]  /*2140*/  BSSY B2, `(.L_x_9965) ;  /* 0x0000038000027945 */ /* 0x000fe20003800000 */
[----:B------:R-:W-:Y:S05]  /*2150*/  @P0 BRA `(.L_x_9966) ;  /* 0x0000036000000947 */ /* 0x000fea0003800000 */
[----:B-----5:R-:W-:Y:S01]  /*2160*/  HADD2.F32 R21, -RZ, R21.H0_H0 ;  /* 0x20000015ff157230 */ /* 0x020fe20000004100 */
[----:B------:R-:W-:Y:S01]  /*2170*/  BSSY B3, `(.L_x_9967) ;  /* 0x0000012000037945 */ /* 0x000fe20003800000 */
[----:B--2---:R-:W-:-:S03]  /*2180*/  HADD2.F32 R28, -RZ, R23.H0_H0 ;  /* 0x20000017ff1c7230 */ /* 0x004fc60000004100 */
        /* <DEDUP_REMOVED lines=16> */
.L_x_9968:
[----:B------:R-:W-:Y:S05]  /*2290*/  BSYNC B3 ;  /* 0x0000000000037941 */ /* 0x000fea0003800000 */
.L_x_9967:
        /* <DEDUP_REMOVED lines=18> */
.L_x_9970:
[----:B------:R-:W-:Y:S02]  /*23c0*/  ISETP.GE.AND P0, PT, R21, RZ, PT ;  /* 0x000000ff1500720c */ /* 0x000fe40003f06270 */
[----:B------:R-:W-:-:S11]  /*23d0*/  MOV R3, 0x3fd774eb ;  /* 0x3fd774eb00037802 */ /* 0x000fd60000000f00 */
[----:B------:R-:W-:-:S04]  /*23e0*/  @P0 FFMA.FTZ R2, R3, 0.93318945169448852539, -R2 ;  /* 0x3f6ee58103020823 */ /* 0x000fc80000010802 */
[----:B------:R-:W-:Y:S02]  /*23f0*/  @!P0 FFMA.FTZ R2, R3, 0.93318945169448852539, R2 ;  /* 0x3f6ee58103028823 */ /* 0x000fe40000010002 */
.L_x_9971:
[----:B------:R-:W-:Y:S05]  /*2400*/  BSYNC B0 ;  /* 0x0000000000007941 */ /* 0x000fea0003800000 */
.L_x_9969:
        /* <DEDUP_REMOVED lines=11> */
.L_x_9966:
[----:B------:R-:W-:Y:S05]  /*24c0*/  BSYNC B2 ;  /* 0x0000000000027941 */ /* 0x000fea0003800000 */
.L_x_9965:
[----:B-----5:R-:W0:Y:S01]  /*24d0*/  S2R R23, SR_TID.X ;  /* 0x0000000000177919 */ /* 0x020e220000002100 */
[----:B------:R-:W-:Y:S01]  /*24e0*/  BSSY B2, `(.L_x_9972) ;  /* 0x000003a000027945 */ /* 0x000fe20003800000 */
[----:B0-2---:R-:W-:-:S04]  /*24f0*/  IADD3 R25, R23, 0x80, RZ ;  /* 0x0000008017197810 */ /* 0x005fc80007ffe0ff */
        /* <DEDUP_REMOVED lines=21> */
.L_x_9975:
[----:B------:R-:W-:Y:S05]  /*2650*/  BSYNC B3 ;  /* 0x0000000000037941 */ /* 0x000fea0003800000 */
.L_x_9974:
        /* <DEDUP_REMOVED lines=18> */
.L_x_9977:
[----:B------:R-:W-:Y:S02]  /*2780*/  ISETP.GE.AND P0, PT, R22, RZ, PT ;  /* 0x000000ff1600720c */ /* 0x000fe40003f06270 */
[----:B------:R-:W-:-:S11]  /*2790*/  MOV R3, 0x3fd774eb ;  /* 0x3fd774eb00037802 */ /* 0x000fd60000000f00 */
[----:B------:R-:W-:-:S04]  /*27a0*/  @P0 FFMA.FTZ R2, R3, 0.93318945169448852539, -R2 ;  /* 0x3f6ee58103020823 */ /* 0x000fc80000010802 */
[----:B------:R-:W-:Y:S02]  /*27b0*/  @!P0 FFMA.FTZ R2, R3, 0.93318945169448852539, R2 ;  /* 0x3f6ee58103028823 */ /* 0x000fe40000010002 */
.L_x_9978:
[----:B------:R-:W-:Y:S05]  /*27c0*/  BSYNC B0 ;  /* 0x0000000000007941 */ /* 0x000fea0003800000 */
.L_x_9976:
        /* <DEDUP_REMOVED lines=11> */
.L_x_9973:
[----:B------:R-:W-:Y:S05]  /*2880*/  BSYNC B2 ;  /* 0x0000000000027941 */ /* 0x000fea0003800000 */
.L_x_9972:
        /* <DEDUP_REMOVED lines=23> */
.L_x_9982:
[----:B------:R-:W-:Y:S05]  /*2a00*/  BSYNC B3 ;  /* 0x0000000000037941 */ /* 0x000fea0003800000 */
.L_x_9981:
        /* <DEDUP_REMOVED lines=18> */
.L_x_9984:
[----:B------:R-:W-:Y:S01]  /*2b30*/  ISETP.GE.AND P0, PT, R10, RZ, PT ;  /* 0x000000ff0a00720c */ /* 0x000fe20003f06270 */
[----:B------:R-:W-:-:S12]  /*2b40*/  IMAD.MOV.U32 R3, RZ, RZ, 0x3fd774eb ;  /* 0x3fd774ebff037424 */ /* 0x000fd800078e00ff */
[----:B------:R-:W-:-:S04]  /*2b50*/  @P0 FFMA.FTZ R2, R3, 0.93318945169448852539, -R2 ;  /* 0x3f6ee58103020823 */ /* 0x000fc80000010802 */
[----:B------:R-:W-:Y:S02]  /*2b60*/  @!P0 FFMA.FTZ R2, R3, 0.93318945169448852539, R2 ;  /* 0x3f6ee58103028823 */ /* 0x000fe40000010002 */
.L_x_9985:
[----:B------:R-:W-:Y:S05]  /*2b70*/  BSYNC B0 ;  /* 0x0000000000007941 */ /* 0x000fea0003800000 */
.L_x_9983:
        /* <DEDUP_REMOVED lines=11> */
.L_x_9980:
[----:B------:R-:W-:Y:S05]  /*2c30*/  BSYNC B2 ;  /* 0x0000000000027941 */ /* 0x000fea0003800000 */
.L_x_9979:
        /* <DEDUP_REMOVED lines=23> */
.L_x_9989:
[----:B------:R-:W-:Y:S05]  /*2db0*/  BSYNC B3 ;  /* 0x0000000000037941 */ /* 0x000fea0003800000 */
.L_x_9988:
        /* <DEDUP_REMOVED lines=18> */
.L_x_9991:
[----:B------:R-:W-:Y:S02]  /*2ee0*/  ISETP.GE.AND P0, PT, R12, RZ, PT ;  /* 0x000000ff0c00720c */ /* 0x000fe40003f06270 */
[----:B------:R-:W-:-:S11]  /*2ef0*/  MOV R3, 0x3fd774eb ;  /* 0x3fd774eb00037802 */ /* 0x000fd60000000f00 */
[----:B------:R-:W-:-:S04]  /*2f00*/  @P0 FFMA.FTZ R2, R3, 0.93318945169448852539, -R2 ;  /* 0x3f6ee58103020823 */ /* 0x000fc80000010802 */
[----:B------:R-:W-:Y:S02]  /*2f10*/  @!P0 FFMA.FTZ R2, R3, 0.93318945169448852539, R2 ;  /* 0x3f6ee58103028823 */ /* 0x000fe40000010002 */
.L_x_9992:
[----:B------:R-:W-:Y:S05]  /*2f20*/  BSYNC B0 ;  /* 0x0000000000007941 */ /* 0x000fea0003800000 */
.L_x_9990:
        /* <DEDUP_REMOVED lines=11> */
.L_x_9987:
[----:B------:R-:W-:Y:S05]  /*2fe0*/  BSYNC B2 ;  /* 0x0000000000027941 */ /* 0x000fea0003800000 */
.L_x_9986:
        /* <DEDUP_REMOVED lines=23> */
.L_x_9996:
[----:B------:R-:W-:Y:S05]  /*3160*/  BSYNC B3 ;  /* 0x0000000000037941 */ /* 0x000fea0003800000 */
.L_x_9995:
        /* <DEDUP_REMOVED lines=18> */
.L_x_9998:
[----:B------:R-:W-:Y:S02]  /*3290*/  ISETP.GE.AND P0, PT, R14, RZ, PT ;  /* 0x000000ff0e00720c */ /* 0x000fe40003f06270 */
[----:B------:R-:W-:-:S11]  /*32a0*/  MOV R3, 0x3fd774eb ;  /* 0x3fd774eb00037802 */ /* 0x000fd60000000f00 */
[----:B------:R-:W-:-:S04]  /*32b0*/  @P0 FFMA.FTZ R2, R3, 0.93318945169448852539, -R2 ;  /* 0x3f6ee58103020823 */ /* 0x000fc80000010802 */
[----:B------:R-:W-:Y:S02]  /*32c0*/  @!P0 FFMA.FTZ R2, R3, 0.93318945169448852539, R2 ;  /* 0x3f6ee58103028823 */ /* 0x000fe40000010002 */
.L_x_9999:
[----:B------:R-:W-:Y:S05]  /*32d0*/  BSYNC B0 ;  /* 0x0000000000007941 */ /* 0x000fea0003800000 */
.L_x_9997:
        /* <DEDUP_REMOVED lines=11> */
.L_x_9994:
[----:B------:R-:W-:Y:S05]  /*3390*/  BSYNC B2 ;  /* 0x0000000000027941 */ /* 0x000fea0003800000 */
.L_x_9993:
        /* <DEDUP_REMOVED lines=23> */
.L_x_10003:
[----:B------:R-:W-:Y:S05]  /*3510*/  BSYNC B3 ;  /* 0x0000000000037941 */ /* 0x000fea0003800000 */
.L_x_10002:
        /* <DEDUP_REMOVED lines=18> */
.L_x_10005:
[----:B------:R-:W-:Y:S01]  /*3640*/  ISETP.GE.AND P0, PT, R16, RZ, PT ;  /* 0x000000ff1000720c */ /* 0x000fe20003f06270 */
[----:B------:R-:W-:-:S12]  /*3650*/  IMAD.MOV.U32 R3, RZ, RZ, 0x3fd774eb ;  /* 0x3fd774ebff037424 */ /* 0x000fd800078e00ff */
[----:B------:R-:W-:-:S04]  /*3660*/  @P0 FFMA.FTZ R2, R3, 0.93318945169448852539, -R2 ;  /* 0x3f6ee58103020823 */ /* 0x000fc80000010802 */
[----:B------:R-:W-:Y:S02]  /*3670*/  @!P0 FFMA.FTZ R2, R3, 0.93318945169448852539, R2 ;  /* 0x3f6ee58103028823 */ /* 0x000fe40000010002 */
.L_x_10006:
[----:B------:R-:W-:Y:S05]  /*3680*/  BSYNC B0 ;  /* 0x0000000000007941 */ /* 0x000fea0003800000 */
.L_x_10004:
        /* <DEDUP_REMOVED lines=11> */
.L_x_10001:
[----:B------:R-:W-:Y:S05]  /*3740*/  BSYNC B2 ;  /* 0x0000000000027941 */ /* 0x000fea0003800000 */
.L_x_10000:
        /* <DEDUP_REMOVED lines=23> */
.L_x_10010:
[----:B------:R-:W-:Y:S05]  /*38c0*/  BSYNC B3 ;  /* 0x0000000000037941 */ /* 0x000fea0003800000 */
.L_x_10009:
        /* <DEDUP_REMOVED lines=18> */
.L_x_10012:
[----:B------:R-:W-:Y:S02]  /*39f0*/  ISETP.GE.AND P0, PT, R18, RZ, PT ;  /* 0x000000ff1200720c */ /* 0x000fe40003f06270 */
[----:B------:R-:W-:-:S11]  /*3a00*/  MOV R3, 0x3fd774eb ;  /* 0x3fd774eb00037802 */ /* 0x000fd60000000f00 */
[----:B------:R-:W-:-:S04]  /*3a10*/  @P0 FFMA.FTZ R2, R3, 0.93318945169448852539, -R2 ;  /* 0x3f6ee58103020823 */ /* 0x000fc80000010802 */
[----:B------:R-:W-:Y:S02]  /*3a20*/  @!P0 FFMA.FTZ R2, R3, 0.93318945169448852539, R2 ;  /* 0x3f6ee58103028823 */ /* 0x000fe40000010002 */
.L_x_10013:
[----:B------:R-:W-:Y:S05]  /*3a30*/  BSYNC B0 ;  /* 0x0000000000007941 */ /* 0x000fea0003800000 */
.L_x_10011:
        /* <DEDUP_REMOVED lines=11> */
.L_x_10008:
[----:B------:R-:W-:Y:S05]  /*3af0*/  BSYNC B2 ;  /* 0x0000000000027941 */ /* 0x000fea0003800000 */
.L_x_10007:
        /* <DEDUP_REMOVED lines=23> */
.L_x_10017:
[----:B------:R-:W-:Y:S05]  /*3c70*/  BSYNC B3 ;  /* 0x0000000000037941 */ /* 0x000fea0003800000 */
.L_x_10016:
        /* <DEDUP_REMOVED lines=18> */
.L_x_10019:
[----:B------:R-:W-:Y:S02]  /*3da0*/  ISETP.GE.AND P0, PT, R20, RZ, PT ;  /* 0x000000ff1400720c */ /* 0x000fe40003f06270 */
[----:B------:R-:W-:-:S11]  /*3db0*/  MOV R3, 0x3fd774eb ;  /* 0x3fd774eb00037802 */ /* 0x000fd60000000f00 */
[----:B------:R-:W-:-:S04]  /*3dc0*/  @P0 FFMA.FTZ R2, R3, 0.93318945169448852539, -R2 ;  /* 0x3f6ee58103020823 */ /* 0x000fc80000010802 */
[----:B------:R-:W-:Y:S02]  /*3dd0*/  @!P0 FFMA.FTZ R2, R3, 0.93318945169448852539, R2 ;  /* 0x3f6ee58103028823 */ /* 0x000fe40000010002 */
.L_x_10020:
[----:B------:R-:W-:Y:S05]  /*3de0*/  BSYNC B0 ;  /* 0x0000000000007941 */ /* 0x000fea0003800000 */
.L_x_10018:
        /* <DEDUP_REMOVED lines=11> */
.L_x_10015:
[----:B------:R-:W-:Y:S05]  /*3ea0*/  BSYNC B2 ;  /* 0x0000000000027941 */ /* 0x000fea0003800000 */
.L_x_10014:
[----:B------:R-:W-:Y:S01]  /*3eb0*/  ISETP.GE.AND P0, PT, R23, R8, PT ;  /* 0x000000081700720c */ /* 0x000fe20003f06270 */
[----:B------:R-:W-:Y:S01]  /*3ec0*/  BSSY B0, `(.L_x_10021) ;  /* 0x0000034000007945 */ /* 0x000fe20003800000 */
[----:B------:R-:W-:Y:S11]  /*3ed0*/  BSSY B1, `(.L_x_10022) ;  /* 0x000002c000017945 */ /* 0x000ff60003800000 */
[----:B------:R-:W-:Y:S05]  /*3ee0*/  @P0 BRA `(.L_x_10023) ;  /* 0x000000d000000947 */ /* 0x000fea0003800000 */
[----:B------:R-:W0:Y:S01]  /*3ef0*/  S2R R3, SR_TID.X ;  /* 0x0000000000037919 */ /* 0x000e220000002100 */
[----:B------:R-:W-:Y:S01]  /*3f00*/  IMAD.MOV.U32 R5, RZ, RZ, 0x2 ;  /* 0x00000002ff057424 */ /* 0x000fe200078e00ff */
[----:B------:R-:W-:-:S04]  /*3f10*/  MOV R23, R25 ;  /* 0x0000001900177202 */ /* 0x000fc80000000f00 */
[----:B------:R-:W-:Y:S02]  /*3f20*/  ISETP.GE.AND P0, PT, R23, R8, PT ;  /* 0x000000081700720c */ /* 0x000fe40003f06270 */
[----:B0-----:R-:W-:-:S05]  /*3f30*/  IADD3 R4, R0, R3, RZ ;  /* 0x0000000300047210 */ /* 0x001fca0007ffe0ff */
[----:B------:R-:W-:-:S05]  /*3f40*/  IMAD.WIDE.U32 R4, R4, R5, c[0x0][0x168] ;  /* 0x00005a0004047625 */ /* 0x000fca00078e0005 */
[----:B------:R0:W-:Y:S01]  /*3f50*/  STG.E.U16 [R4.64], R21 ;  /* 0x0000001504007986 */ /* 0x0001e2000c101504 */
[----:B------:R-:W-:Y:S05]  /*3f60*/  @P0 BRA `(.L_x_10024) ;  /* 0x000000c000000947 */ /* 0x000fea0003800000 */
[----:B0-----:R-:W-:Y:S01]  /*3f70*/  HFMA2.MMA R5, -RZ, RZ, 0, 1.1920928955078125e-07 ;  /* 0x00000002ff057435 */ /* 0x001fe200000001ff */
[----:B------:R-:W-:Y:S01]  /*3f80*/  IMAD.IADD R4, R0, 0x1, R23 ;  /* 0x0000000100047824 */ /* 0x000fe200078e0217 */
[----:B------:R-:W-:-:S08]  /*3f90*/  IADD3 R23, R23, 0x80, RZ ;  /* 0x0000008017177810 */ /* 0x000fd00007ffe0ff */
[----:B------:R-:W-:-:S05]  /*3fa0*/  IMAD.WIDE.U32 R4, R4, R5, c[0x0][0x168] ;  /* 0x00005a0004047625 */ /* 0x000fca00078e0005 */
[----:B------:R0:W-:Y:S02]  /*3fb0*/  STG.E.U16 [R4.64], R22 ;  /* 0x0000001604007986 */ /* 0x0001e4000c101504 */
.L_x_10023:
[----:B------:R-:W-:-:S13]  /*3fc0*/  ISETP.GE.AND P0, PT, R23, R8, PT ;  /* 0x000000081700720c */ /* 0x000fda0003f06270 */
[----:B------:R-:W-:Y:S05]  /*3fd0*/  @P0 BRA `(.L_x_10025) ;  /* 0x000000c000000947 */ /* 0x000fea0003800000 */
[----:B0-----:R-:W-:Y:S02]  /*3fe0*/  IADD3 R4, R0, R23, RZ ;  /* 0x0000001700047210 */ /* 0x001fe40007ffe0ff */
[----:B------:R-:W-:Y:S02]  /*3ff0*/  MOV R5, 0x2 ;  /* 0x0000000200057802 */ /* 0x000fe40000000f00 */
[----:B------:R-:W-:-:S03]  /*4000*/  IADD3 R23, R23, 0x80, RZ ;  /* 0x0000008017177810 */ /* 0x000fc60007ffe0ff */
[----:B------:R-:W-:-:S05]  /*4010*/  IMAD.WIDE.U32 R4, R4, R5, c[0x0][0x168] ;  /* 0x00005a0004047625 */ /* 0x000fca00078e0005 */
[----:B------:R0:W-:Y:S02]  /*4020*/  STG.E.U16 [R4.64], R9 ;  /* 0x0000000904007986 */ /* 0x0001e4000c101504 */
.L_x_10024:
[----:B------:R-:W-:-:S13]  /*4030*/  ISETP.GE.AND P0, PT, R23, R8, PT ;  /* 0x000000081700720c */ /* 0x000fda0003f06270 */
[----:B------:R-:W-:Y:S05]  /*4040*/  @P0 BRA `(.L_x_10026) ;  /* 0x000000c000000947 */ /* 0x000fea0003800000 */
[----:B0-----:R-:W-:Y:S01]  /*4050*/  HFMA2.MMA R5, -RZ, RZ, 0, 1.1920928955078125e-07 ;  /* 0x00000002ff057435 */ /* 0x001fe200000001ff */
[----:B------:R-:W-:Y:S01]  /*4060*/  IMAD.IADD R4, R0, 0x1, R23 ;  /* 0x0000000100047824 */ /* 0x000fe200078e0217 */
[----:B------:R-:W-:-:S08]  /*4070*/  IADD3 R23, R23, 0x80, RZ ;  /* 0x0000008017177810 */ /* 0x000fd00007ffe0ff */
[----:B------:R-:W-:-:S05]  /*4080*/  IMAD.WIDE.U32 R4, R4, R5, c[0x0][0x168] ;  /* 0x00005a0004047625 */ /* 0x000fca00078e0005 */
[----:B------:R0:W-:Y:S02]  /*4090*/  STG.E.U16 [R4.64], R10 ;  /* 0x0000000a04007986 */ /* 0x0001e4000c101504 */
.L_x_10025:
[----:B------:R-:W-:-:S13]  /*40a0*/  ISETP.GE.AND P0, PT, R23, R8, PT ;  /* 0x000000081700720c */ /* 0x000fda0003f06270 */
[----:B------:R-:W-:Y:S05]  /*40b0*/  @P0 BRA `(.L_x_10027) ;  /* 0x000000d000000947 */ /* 0x000fea0003800000 */
[----:B0-----:R-:W-:Y:S02]  /*40c0*/  IADD3 R4, R0, R23, RZ ;  /* 0x0000001700047210 */ /* 0x001fe40007ffe0ff */
[----:B------:R-:W-:Y:S02]  /*40d0*/  MOV R5, 0x2 ;  /* 0x0000000200057802 */ /* 0x000fe40000000f00 */
[----:B------:R-:W-:-:S03]  /*40e0*/  IADD3 R23, R23, 0x80, RZ ;  /* 0x0000008017177810 */ /* 0x000fc60007ffe0ff */
[----:B------:R-:W-:-:S05]  /*40f0*/  IMAD.WIDE.U32 R4, R4, R5, c[0x0][0x168] ;  /* 0x00005a0004047625 */ /* 0x000fca00078e0005 */
[----:B------:R0:W-:Y:S02]  /*4100*/  STG.E.U16 [R4.64], R11 ;  /* 0x0000000b04007986 */ /* 0x0001e4000c101504 */
.L_x_10026:
[----:B------:R-:W-:-:S13]  /*4110*/  ISETP.GE.AND P0, PT, R23, R8, PT ;  /* 0x000000081700720c */ /* 0x000fda0003f06270 */
[----:B------:R-:W-:Y:S01]  /*4120*/  @P0 BREAK B1 ;  /* 0x0000000000010942 */ /* 0x000fe20003800000 */
[----:B------:R-:W-:Y:S05]  /*4130*/  @P0 BRA `(.L_x_10028) ;  /* 0x000000c000000947 */ /* 0x000fea0003800000 */
[----:B0-----:R-:W-:Y:S01]  /*4140*/  HFMA2.MMA R5, -RZ, RZ, 0, 1.1920928955078125e-07 ;  /* 0x00000002ff057435 */ /* 0x001fe200000001ff */
[----:B------:R-:W-:Y:S01]  /*4150*/  IMAD.IADD R4, R0, 0x1, R23 ;  /* 0x0000000100047824 */ /* 0x000fe200078e0217 */
[----:B------:R-:W-:-:S08]  /*4160*/  IADD3 R23, R23, 0x80, RZ ;  /* 0x0000008017177810 */ /* 0x000fd00007ffe0ff */
[----:B------:R-:W-:-:S05]  /*4170*/  IMAD.WIDE.U32 R4, R4, R5, c[0x0][0x168] ;  /* 0x00005a0004047625 */ /* 0x000fca00078e0005 */
[----:B------:R0:W-:Y:S02]  /*4180*/  STG.E.U16 [R4.64], R12 ;  /* 0x0000000c04007986 */ /* 0x0001e4000c101504 */
.L_x_10027:
[----:B------:R-:W-:Y:S05]  /*4190*/  BSYNC B1 ;  /* 0x0000000000017941 */ /* 0x000fea0003800000 */
.L_x_10022:
[----:B------:R-:W-:-:S13]  /*41a0*/  ISETP.GE.AND P0, PT, R23, R8, PT ;  /* 0x000000081700720c */ /* 0x000fda0003f06270 */
[----:B0-----:R-:W-:Y:S02]  /*41b0*/  @!P0 IADD3 R4, R0, R23, RZ ;  /* 0x0000001700048210 */ /* 0x001fe40007ffe0ff */
[----:B------:R-:W-:Y:S02]  /*41c0*/  @!P0 MOV R5, 0x2 ;  /* 0x0000000200058802 */ /* 0x000fe40000000f00 */
[----:B------:R-:W-:-:S03]  /*41d0*/  @!P0 IADD3 R23, R23, 0x80, RZ ;  /* 0x0000008017178810 */ /* 0x000fc60007ffe0ff */
[----:B------:R-:W-:-:S05]  /*41e0*/  @!P0 IMAD.WIDE.U32 R4, R4, R5, c[0x0][0x168] ;  /* 0x00005a0004048625 */ /* 0x000fca00078e0005 */
[----:B------:R0:W-:Y:S02]  /*41f0*/  @!P0 STG.E.U16 [R4.64], R13 ;  /* 0x0000000d04008986 */ /* 0x0001e4000c101504 */
.L_x_10028:
[----:B------:R-:W-:Y:S05]  /*4200*/  BSYNC B0 ;  /* 0x0000000000007941 */ /* 0x000fea0003800000 */
.L_x_10021:
[----:B------:R-:W-:Y:S01]  /*4210*/  WARPSYNC 0xffffffff ;  /* 0xffffffff00007948 */ /* 0x000fe20003800000 */
[----:B------:R-:W-:-:S13]  /*4220*/  ISETP.GE.AND P0, PT, R23, R8, PT ;  /* 0x000000081700720c */ /* 0x000fda0003f06270 */
[----:B------:R-:W-:Y:S05]  /*4230*/  @P0 EXIT ;  /* 0x000000000000094d */ /* 0x000fea0003800000 */
[----:B------:R-:W-:Y:S01]  /*4240*/  IMAD.IADD R3, R0, 0x1, R23 ;  /* 0x0000000100037824 */ /* 0x000fe200078e0217 */
[----:B------:R-:W-:Y:S01]  /*4250*/  HFMA2.MMA R0, -RZ, RZ, 0, 1.1920928955078125e-07 ;  /* 0x00000002ff007435 */ /* 0x000fe200000001ff */
[----:B0-----:R-:W-:-:S09]  /*4260*/  PRMT R4, R2, 0x7610, R4 ;  /* 0x0000761002047816 */ /* 0x001fd20000000004 */
[----:B------:R-:W-:-:S05]  /*4270*/  IMAD.WIDE.U32 R2, R3, R0, c[0x0][0x168] ;  /* 0x00005a0003027625 */ /* 0x000fca00078e0000 */
[----:B------:R-:W-:Y:S01]  /*4280*/  STG.E.U16 [R2.64], R4 ;  /* 0x0000000402007986 */ /* 0x000fe2000c101504 */
[----:B------:R-:W-:Y:S05]  /*4290*/  EXIT ;  /* 0x000000000000794d */ /* 0x000fea0003800000 */
        .weak           $__internal_23_$__cuda_sm3x_div_rn_ftz_f32_slowpath
        .type           $__internal_23_$__cuda_sm3x_div_rn_ftz_f32_slowpath,@function
        .size           $__internal_23_$__cuda_sm3x_div_rn_ftz_f32_slowpath,(.L_x_17677 - $__internal_23_$__cuda_sm3x_div_rn_ftz_f32_slowpath)
$__internal_23_$__cuda_sm3x_div_rn_ftz_f32_slowpath:
        /* <DEDUP_REMOVED lines=32> */
.L_x_10031:
[----:B------:R-:W-:Y:S05]  /*44a0*/  BSYNC B1 ;  /* 0x0000000000017941 */ /* 0x000fea0003800000 */
.L_x_10030:
        /* <DEDUP_REMOVED lines=13> */
[----:B------:R-:W-:Y:S01]  /*4580*/  FFMA.FTZ R4, R5, R4, R26 ;  /* 0x0000000405047223 */ /* 0x000fe2000001001a */
[----:B------:R-:W-:-:S04]  /*4590*/  IADD3 R5, R6, -R3, RZ ;  /* 0x8000000306057210 */ /* 0x000fc80007ffe0ff */
        /* <DEDUP_REMOVED lines=12> */
.L_x_10037:
[----:B------:R-:W-:Y:S02]  /*4660*/  IMAD R4, R5, 0x800000, R4 ;  /* 0x0080000005047824 */ /* 0x000fe400078e0204 */
.L_x_10038:
[----:B------:R-:W-:Y:S05]  /*4670*/  BSYNC B1 ;  /* 0x0000000000017941 */ /* 0x000fea0003800000 */
.L_x_10036:
[----:B------:R-:W-:Y:S01]  /*4680*/  MOV R3, R4 ;  /* 0x0000000400037202 */ /* 0x000fe20000000f00 */
[----:B------:R-:W-:Y:S05]  /*4690*/  BRA `(.L_x_10039) ;  /* 0x0000008000007947 */ /* 0x000fea0003800000 */
.L_x_10035:
[----:B------:R-:W-:-:S04]  /*46a0*/  LOP3.LUT R7, R4, 0x80000000, R7, 0x48, !PT ;  /* 0x8000000004077812 */ /* 0x000fc800078e4807 */
[----:B------:R-:W-:Y:S01]  /*46b0*/  LOP3.LUT R3, R7, 0x7f800000, RZ, 0xfc, !PT ;  /* 0x7f80000007037812 */ /* 0x000fe200078efcff */
[----:B------:R-:W-:Y:S05]  /*46c0*/  BRA `(.L_x_10039) ;  /* 0x0000005000007947 */ /* 0x000fea0003800000 */
.L_x_10034:
[----:B------:R-:W-:Y:S01]  /*46d0*/  LOP3.LUT R3, R4, 0x80000000, R7, 0x48, !PT ;  /* 0x8000000004037812 */ /* 0x000fe200078e4807 */
[----:B------:R-:W-:Y:S05]  /*46e0*/  BRA `(.L_x_10039) ;  /* 0x0000003000007947 */ /* 0x000fea0003800000 */
.L_x_10033:
[----:B------:R-:W0:Y:S01]  /*46f0*/  MUFU.RSQ R3, -QNAN ;  /* 0xffc0000000037908 */ /* 0x000e220000001400 */
[----:B------:R-:W-:Y:S05]  /*4700*/  BRA `(.L_x_10039) ;  /* 0x0000001000007947 */ /* 0x000fea0003800000 */
.L_x_10032:
[----:B------:R-:W-:Y:S02]  /*4710*/  FADD.FTZ R3, R7, R4 ;  /* 0x0000000407037221 */ /* 0x000fe40000010000 */
.L_x_10039:
[----:B------:R-:W-:Y:S05]  /*4720*/  BSYNC B0 ;  /* 0x0000000000007941 */ /* 0x000fea0003800000 */
.L_x_10029:
[----:B------:R-:W-:Y:S01]  /*4730*/  HFMA2.MMA R5, -RZ, RZ, 0, 0 ;  /* 0x00000000ff057435 */ /* 0x000fe200000001ff */
[----:B------:R-:W-:-:S05]  /*4740*/  MOV R4, R2 ;  /* 0x0000000200047202 */ /* 0x000fca0000000f00 */
[----:B------:R-:W-:Y:S05]  /*4750*/  RET.REL.NODEC R4 `(_ZN2at6native29vectorized_elementwise_kernelILi4ENS0_13BinaryFunctorIN3c104HalfES4_S4_ZZZNS0_17atan2_kernel_cudaERNS_18TensorIteratorBaseEENKUlvE_clEvENKUlvE1_clEvEUlS4_S4_E_EESt5arrayIPcLm3EEEEviT0_T1_) ;  /* 0xffffb8a004007950 */ /* 0x000fea0003c3ffff */
.L_x_10040:
        /* <DEDUP_REMOVED lines=10> */
.L_x_17677:


//--------------------- .text._ZN2at6native29vectorized_elementwise_kernelILi8ENS0_13BinaryFunctorIN3c104HalfES4_S4_ZZZNS0_17atan2_kernel_cudaERNS_18TensorIteratorBaseEENKUlvE_clEvENKUlvE1_clEvEUlS4_S4_E_EESt5arrayIPcLm3EEEEviT0_T1_ --------------------------
	.section	.text._ZN2at6native29vectorized_elementwise_kernelILi8ENS0_13BinaryFunctorIN3c104HalfES4_S4_ZZZNS0_17atan2_kernel_cudaERNS_18TensorIteratorBaseEENKUlvE_clEvENKUlvE1_clEvEUlS4_S4_E_EESt5arrayIPcLm3EEEEviT0_T1_,"ax",@progbits
	.sectioninfo	@"SHI_REGISTERS=4"
	.align	128
        .global         _ZN2at6native29vectorized_elementwise_kernelILi8ENS0_13BinaryFunctorIN3c104HalfES4_S4_ZZZNS0_17atan2_kernel_cudaERNS_18TensorIteratorBaseEENKUlvE_clEvENKUlvE1_clEvEUlS4_S4_E_EESt5arrayIPcLm3EEEEviT0_T1_
        .type           _ZN2at6native29vectorized_elementwise_kernelILi8ENS0_13BinaryFunctorIN3c104HalfES4_S4_ZZZNS0_17atan2_kernel_cudaERNS_18TensorIteratorBaseEENKUlvE_clEvENKUlvE1_clEvEUlS4_S4_E_EESt5arrayIPcLm3EEEEviT0_T1_,@function
        .size           _ZN2at6native29vectorized_elementwise_kernelILi8ENS0_13BinaryFunctorIN3c104HalfES4_S4_ZZZNS0_17atan2_kernel_cudaERNS_18TensorIteratorBaseEENKUlvE_clEvENKUlvE1_clEvEUlS4_S4_E_EESt5arrayIPcLm3EEEEviT0_T1_,(.L_x_17809 - _ZN2at6native29vectorized_elementwise_kernelILi8ENS0_13BinaryFunctorIN3c104HalfES4_S4_ZZZNS0_17atan2_kernel_cudaERNS_18TensorIteratorBaseEENKUlvE_clEvENKUlvE1_clEvEUlS4_S4_E_EESt5arrayIPcLm3EEEEviT0_T1_)
        .other          _ZN2at6native29vectorized_elementwise_kernelILi8ENS0_13BinaryFunctorIN3c104HalfES4_S4_ZZZNS0_17atan2_kernel_cudaERNS_18TensorIteratorBaseEENKUlvE_clEvENKUlvE1_clEvEUlS4_S4_E_EESt5arrayIPcLm3EEEEviT0_T1_,@"STO_CUDA_ENTRY STV_DEFAULT"
_ZN2at6native29vectorized_elementwise_kernelILi8ENS0_13BinaryFunctorIN3c104HalfES4_S4_ZZZNS0_17atan2_kernel_cudaERNS_18TensorIteratorBaseEENKUlvE_clEvENKUlvE1_clEvEUlS4_S4_E_EESt5arrayIPcLm3EEEEviT0_T1_:
.text._ZN2at6native29vectorized_elementwise_kernelILi8ENS0_13BinaryFunctorIN3c104HalfES4_S4_ZZZNS0_17atan2_kernel_cudaERNS_18TensorIteratorBaseEENKUlvE_clEvENKUlvE1_clEvEUlS4_S4_E_EESt5arrayIPcLm3EEEEviT0_T1_:
[----:B------:R-:W-:Y:S02]  /*0000*/  MOV R1, c[0x0][0x28] ;  /* 0x00000a0000017a02 */ /* 0x000fe40000000f00 */
[----:B------:R-:W-:Y:S05]  /*0010*/  EXIT ;  /* 0x000000000000794d */ /* 0x000fea0003800000 */
.L_x_10041:
        /* <DEDUP_REMOVED lines=14> */
.L_x_17809:


//--------------------- .text._ZN2at6native18elementwise_kernelILi128ELi4EZNS0_15gpu_kernel_implINS0_13BUnaryFunctorIN3c104HalfES5_S5_ZZZNS0_17atan2_kernel_cudaERNS_18TensorIteratorBaseEENKUlvE_clEvENKUlvE1_clEvEUlS5_S5_E_EEEEvS7_RKT_EUliE_EEviT1_ --------------------------
	.section	.text._ZN2at6native18elementwise_kernelILi128ELi4EZNS0_15gpu_kernel_implINS0_13BUnaryFunctorIN3c104HalfES5_S5_ZZZNS0_17atan2_kernel_cudaERNS_18TensorIteratorBaseEENKUlvE_clEvENKUlvE1_clEvEUlS5_S5_E_EEEEvS7_RKT_EUliE_EEviT1_,"ax",@progbits
	.sectioninfo	@"SHI_REGISTERS=26"
	.align	128
        .global         _ZN2at6native18elementwise_kernelILi128ELi4EZNS0_15gpu_kernel_implINS0_13BUnaryFunctorIN3c104HalfES5_S5_ZZZNS0_17atan2_kernel_cudaERNS_18TensorIteratorBaseEENKUlvE_clEvENKUlvE1_clEvEUlS5_S5_E_EEEEvS7_RKT_EUliE_EEviT1_
        .type           _ZN2at6native18elementwise_kernelILi128ELi4EZNS0_15gpu_kernel_implINS0_13BUnaryFunctorIN3c104HalfES5_S5_ZZZNS0_17atan2_kernel_cudaERNS_18TensorIteratorBaseEENKUlvE_clEvENKUlvE1_clEvEUlS5_S5_E_EEEEvS7_RKT_EUliE_EEviT1_,@function
        .size           _ZN2at6native18elementwise_kernelILi128ELi4EZNS0_15gpu_kernel_implINS0_13BUnaryFunctorIN3c104HalfES5_S5_ZZZNS0_17atan2_kernel_cudaERNS_18TensorIteratorBaseEENKUlvE_clEvENKUlvE1_clEvEUlS5_S5_E_EEEEvS7_RKT_EUliE_EEviT1_,(.L_x_17678 - _ZN2at6native18elementwise_kernelILi128ELi4EZNS0_15gpu_kernel_implINS0_13BUnaryFunctorIN3c104HalfES5_S5_ZZZNS0_17atan2_kernel_cudaERNS_18TensorIteratorBaseEENKUlvE_clEvENKUlvE1_clEvEUlS5_S5_E_EEEEvS7_RKT_EUliE_EEviT1_)
        .other          _ZN2at6native18elementwise_kernelILi128ELi4EZNS0_15gpu_kernel_implINS0_13BUnaryFunctorIN3c104HalfES5_S5_ZZZNS0_17atan2_kernel_cudaERNS_18TensorIteratorBaseEENKUlvE_clEvENKUlvE1_clEvEUlS5_S5_E_EEEEvS7_RKT_EUliE_EEviT1_,@"STO_CUDA_ENTRY STV_DEFAULT"
_ZN2at6native18elementwise_kernelILi128ELi4EZNS0_15gpu_kernel_implINS0_13BUnaryFunctorIN3c104HalfES5_S5_ZZZNS0_17atan2_kernel_cudaERNS_18TensorIteratorBaseEENKUlvE_clEvENKUlvE1_clEvEUlS5_S5_E_EEEEvS7_RKT_EUliE_EEviT1_:
.text._ZN2at6native18elementwise_kernelILi128ELi4EZNS0_15gpu_kernel_implINS0_13BUnaryFunctorIN3c104HalfES5_S5_ZZZNS0_17atan2_kernel_cudaERNS_18TensorIteratorBaseEENKUlvE_clEvENKUlvE1_clEvEUlS5_S5_E_EEEEvS7_RKT_EUliE_EEviT1_:
        /* <DEDUP_REMOVED lines=236> */
.L_x_10044:
        /* <DEDUP_REMOVED lines=21> */
.L_x_10048:
[----:B------:R-:W2:Y:S02]  /*1010*/  LDG.E.U8 R2, [R2.64] ;  /* 0x0000002402027981 */ /* 0x000ea4000c1e1100 */
[----:B--2---:R-:W0:Y:S02]  /*1020*/  I2F.U16 R0, R2 ;  /* 0x0000000200007306 */ /* 0x004e240000101000 */
[----:B0-----:R-:W-:-:S04]  /*1030*/  F2FP.PACK_AB R0, RZ, R0 ;  /* 0x00000000ff00723e */ /* 0x001fc800000000ff */
[----:B------:R-:W-:Y:S01]  /*1040*/  PRMT R9, R0, 0x7610, R9 ;  /* 0x0000761000097816 */ /* 0x000fe20000000009 */
[----:B------:R-:W-:Y:S05]  /*1050*/  BRA `(.L_x_10050) ;  /* 0x00000ed000007947 */ /* 0x000fea0003800000 */
.L_x_10047:
        /* <DEDUP_REMOVED lines=11> */
.L_x_10052:
[----:B------:R-:W2:Y:S02]  /*1110*/  LDG.E R2, [R2.64] ;  /* 0x0000002402027981 */ /* 0x000ea4000c1e1900 */
[----:B--2---:R-:W0:Y:S02]  /*1120*/  I2F R0, R2 ;  /* 0x0000000200007306 */ /* 0x004e240000201400 */
[----:B0-----:R-:W-:-:S04]  /*1130*/  F2FP.PACK_AB R0, RZ, R0 ;  /* 0x00000000ff00723e */ /* 0x001fc800000000ff */
[----:B------:R-:W-:Y:S01]  /*1140*/  PRMT R9, R0, 0x7610, R9 ;  /* 0x0000761000097816 */ /* 0x000fe20000000009 */
[----:B------:R-:W-:Y:S05]  /*1150*/  BRA `(.L_x_10050) ;  /* 0x00000dd000007947 */ /* 0x000fea0003800000 */
.L_x_10051:
[----:B------:R-:W2:Y:S02]  /*1160*/  LDG.E.U16 R2, [R2.64] ;  /* 0x0000002402027981 */ /* 0x000ea4000c1e1500 */
[----:B--2---:R-:W0:Y:S02]  /*1170*/  I2F.S16 R0, R2 ;  /* 0x0000000200007306 */ /* 0x004e240000101400 */
[----:B0-----:R-:W-:-:S04]  /*1180*/  F2FP.PACK_AB R0, RZ, R0 ;  /* 0x00000000ff00723e */ /* 0x001fc800000000ff */
[----:B------:R-:W-:Y:S01]  /*1190*/  PRMT R9, R0, 0x7610, R9 ;  /* 0x0000761000097816 */ /* 0x000fe20000000009 */
[----:B------:R-:W-:Y:S05]  /*11a0*/  BRA `(.L_x_10050) ;  /* 0x00000d8000007947 */ /* 0x000fea0003800000 */
.L_x_10046:
        /* <DEDUP_REMOVED lines=9> */
.L_x_10054:
[----:B------:R0:W5:Y:S01]  /*1240*/  LDG.E.U16 R9, [R2.64] ;  /* 0x0000002402097981 */ /* 0x000162000c1e1500 */
[----:B------:R-:W-:Y:S05]  /*1250*/  BRA `(.L_x_10050) ;  /* 0x00000cd000007947 */ /* 0x000fea0003800000 */
.L_x_10053:
        /* <DEDUP_REMOVED lines=9> */
.L_x_10056:
[----:B------:R0:W5:Y:S01]  /*12f0*/  LDG.E.U16 R9, [R2.64] ;  /* 0x0000002402097981 */ /* 0x000162000c1e1500 */
[----:B------:R-:W-:Y:S05]  /*1300*/  BRA `(.L_x_10050) ;  /* 0x00000c2000007947 */ /* 0x000fea0003800000 */
.L_x_10055:
[----:B------:R-:W2:Y:S02]  /*1310*/  LDG.E.64 R2, [R2.64] ;  /* 0x0000002402027981 */ /* 0x000ea4000c1e1b00 */
[----:B--2---:R-:W0:Y:S01]  /*1320*/  F2F.F32.F64 R0, R2 ;  /* 0x0000000200007310 */ /* 0x004e220000301000 */
[----:B------:R-:W0:-:S14]  /*1330*/  DSETP.GEU.AND P0, PT, |R2|, c[0x2][0x0], PT ;  /* 0x008000000200762a */ /* 0x000e1c0003f0e200 */
[----:B0-----:R-:W-:-:S05]  /*1340*/  @!P0 FMUL R0, R0, 1.175494350822287508e-38 ;  /* 0x0080000000008820 */ /* 0x001fca0000400000 */
[----:B------:R-:W-:-:S04]  /*1350*/  F2FP.PACK_AB R0, RZ, R0 ;  /* 0x00000000ff00723e */ /* 0x000fc800000000ff */
[----:B------:R-:W-:Y:S01]  /*1360*/  PRMT R9, R0, 0x7610, R9 ;  /* 0x0000761000097816 */ /* 0x000fe20000000009 */
[----:B------:R-:W-:Y:S05]  /*1370*/  BRA `(.L_x_10050) ;  /* 0x00000bb000007947 */ /* 0x000fea0003800000 */
.L_x_10045:
        /* <DEDUP_REMOVED lines=14> */
.L_x_10059:
[----:B------:R-:W2:Y:S02]  /*1460*/  LDG.E.64 R2, [R2.64] ;  /* 0x0000002402027981 */ /* 0x000ea4000c1e1b00 */
[----:B--2---:R-:W0:Y:S01]  /*1470*/  F2F.F32.F64 R0, R2 ;  /* 0x0000000200007310 */ /* 0x004e220000301000 */
[----:B------:R-:W0:-:S14]  /*1480*/  DSETP.GEU.AND P0, PT, |R2|, c[0x2][0x0], PT ;  /* 0x008000000200762a */ /* 0x000e1c0003f0e200 */
[----:B0-----:R-:W-:-:S05]  /*1490*/  @!P0 FMUL R0, R0, 1.175494350822287508e-38 ;  /* 0x0080000000008820 */ /* 0x001fca0000400000 */
[----:B------:R-:W-:-:S04]  /*14a0*/  F2FP.PACK_AB R0, RZ, R0 ;  /* 0x00000000ff00723e */ /* 0x000fc800000000ff */
[----:B------:R-:W-:Y:S01]  /*14b0*/  PRMT R9, R0, 0x7610, R9 ;  /* 0x0000761000097816 */ /* 0x000fe20000000009 */
[----:B------:R-:W-:Y:S05]  /*14c0*/  BRA `(.L_x_10050) ;  /* 0x00000a6000007947 */ /* 0x000fea0003800000 */
.L_x_10058:
        /* <DEDUP_REMOVED lines=28> */
.L_x_10061:
        /* <DEDUP_REMOVED lines=15> */
.L_x_10060:
[----:B------:R-:W2:Y:S02]  /*1780*/  LDG.E.U16 R0, [R2.64] ;  /* 0x0000002402007981 */ /* 0x000ea4000c1e1500 */
[----:B--2---:R-:W-:-:S04]  /*1790*/  PRMT R0, RZ, 0x5410, R0 ;  /* 0x00005410ff007816 */ /* 0x004fc80000000000 */
[----:B------:R-:W-:-:S04]  /*17a0*/  F2FP.PACK_AB R0, RZ, R0 ;  /* 0x00000000ff00723e */ /* 0x000fc800000000ff */
[----:B------:R-:W-:Y:S01]  /*17b0*/  PRMT R9, R0, 0x7610, R9 ;  /* 0x0000761000097816 */ /* 0x000fe20000000009 */
[----:B------:R-:W-:Y:S05]  /*17c0*/  BRA `(.L_x_10050) ;  /* 0x0000076000007947 */ /* 0x000fea0003800000 */
.L_x_10057:
        /* <DEDUP_REMOVED lines=12> */
.L_x_10064:
        /* <DEDUP_REMOVED lines=21> */
.L_x_10068:
[----:B------:R-:W-:Y:S05]  /*19e0*/  BSYNC B1 ;  /* 0x0000000000017941 */ /* 0x000fea0003800000 */
.L_x_10067:
[----:B------:R-:W-:Y:S01]  /*19f0*/  LEA R3, R0, 0x3b800000, 0x17 ;  /* 0x3b80000000037811 */ /* 0x000fe200078eb8ff */
[----:B------:R-:W-:-:S05]  /*1a00*/  IMAD.SHL.U32 R0, R2, 0x100000, RZ ;  /* 0x0010000002007824 */ /* 0x000fca00078e00ff */
[----:B------:R-:W-:Y:S02]  /*1a10*/  LOP3.LUT R0, R3, R0, R4, 0xfe, !PT ;  /* 0x0000000003007212 */ /* 0x000fe400078efe04 */
.L_x_10066:
[----:B------:R-:W-:Y:S05]  /*1a20*/  BSYNC B0 ;  /* 0x0000000000007941 */ /* 0x000fea0003800000 */
.L_x_10065:
[----:B------:R-:W-:-:S04]  /*1a30*/  F2FP.PACK_AB R0, RZ, R0 ;  /* 0x00000000ff00723e */ /* 0x000fc800000000ff */
[----:B------:R-:W-:Y:S01]  /*1a40*/  PRMT R9, R0, 0x7610, R9 ;  /* 0x0000761000097816 */ /* 0x000fe20000000009 */
[----:B------:R-:W-:Y:S05]  /*1a50*/  BRA `(.L_x_10050) ;  /* 0x000004d000007947 */ /* 0x000fea0003800000 */
.L_x_10063:
        /* <DEDUP_REMOVED lines=21> */
.L_x_10072:
[----:B------:R-:W-:Y:S05]  /*1bb0*/  BSYNC B1 ;  /* 0x0000000000017941 */ /* 0x000fea0003800000 */
.L_x_10071:
[----:B------:R-:W-:Y:S01]  /*1bc0*/  LEA R3, R0, 0x37800000, 0x17 ;  /* 0x3780000000037811 */ /* 0x000fe200078eb8ff */
[----:B------:R-:W-:-:S05]  /*1bd0*/  IMAD.SHL.U32 R0, R2, 0x200000, RZ ;  /* 0x0020000002007824 */ /* 0x000fca00078e00ff */
[----:B------:R-:W-:Y:S02]  /*1be0*/  LOP3.LUT R0, R3, R0, R4, 0xfe, !PT ;  /* 0x0000000003007212 */ /* 0x000fe400078efe04 */
.L_x_10070:
[----:B------:R-:W-:Y:S05]  /*1bf0*/  BSYNC B0 ;  /* 0x0000000000007941 */ /* 0x000fea0003800000 */
.L_x_10069:
[----:B------:R-:W-:-:S04]  /*1c00*/  F2FP.PACK_AB R0, RZ, R0 ;  /* 0x00000000ff00723e */ /* 0x000fc800000000ff */
[----:B------:R-:W-:Y:S01]  /*1c10*/  PRMT R9, R0, 0x7610, R9 ;  /* 0x0000761000097816 */ /* 0x000fe20000000009 */
[----:B------:R-:W-:Y:S05]  /*1c20*/  BRA `(.L_x_10050) ;  /* 0x0000030000007947 */ /* 0x000fea0003800000 */
.L_x_10062:
        /* <DEDUP_REMOVED lines=14> */
.L_x_10076:
[----:B------:R-:W-:Y:S05]  /*1d10*/  BSYNC B0 ;  /* 0x0000000000007941 */ /* 0x000fea0003800000 */
.L_x_10075:
[----:B------:R-:W-:-:S04]  /*1d20*/  F2FP.PACK_AB R0, RZ, R0 ;  /* 0x00000000ff00723e */ /* 0x000fc800000000ff */
[----:B------:R-:W-:Y:S01]  /*1d30*/  PRMT R9, R0, 0x7610, R9 ;  /* 0x0000761000097816 */ /* 0x000fe20000000009 */
[----:B------:R-:W-:Y:S05]  /*1d40*/  BRA `(.L_x_10050) ;  /* 0x000001e000007947 */ /* 0x000fea0003800000 */
.L_x_10049:
        /* <DEDUP_REMOVED lines=21> */
.L_x_10074:
[----:B------:R-:W2:Y:S02]  /*1ea0*/  LDG.E.64 R2, [R2.64] ;  /* 0x0000002402027981 */ /* 0x000ea4000c1e1b00 */
[----:B--2---:R-:W0:Y:S02]  /*1eb0*/  I2F.U64 R0, R2 ;  /* 0x0000000200007312 */ /* 0x004e240000301000 */
[----:B0-----:R-:W-:-:S04]  /*1ec0*/  F2FP.PACK_AB R0, RZ, R0 ;  /* 0x00000000ff00723e */ /* 0x001fc800000000ff */
[----:B------:R-:W-:Y:S01]  /*1ed0*/  PRMT R9, R0, 0x7610, R9 ;  /* 0x0000761000097816 */ /* 0x000fe20000000009 */
[----:B------:R-:W-:Y:S05]  /*1ee0*/  BRA `(.L_x_10050) ;  /* 0x0000004000007947 */ /* 0x000fea0003800000 */
.L_x_10073:
[----:B------:R-:W2:Y:S02]  /*1ef0*/  LDG.E R2, [R2.64] ;  /* 0x0000002402027981 */ /* 0x000ea4000c1e1900 */
[----:B--2---:R-:W0:Y:S02]  /*1f00*/  I2F.U32 R0, R2 ;  /* 0x0000000200007306 */ /* 0x004e240000201000 */
[----:B0-----:R-:W-:-:S04]  /*1f10*/  F2FP.PACK_AB R0, RZ, R0 ;  /* 0x00000000ff00723e */ /* 0x001fc800000000ff */
[----:B------:R-:W-:-:S04]  /*1f20*/  PRMT R9, R0, 0x7610, R9 ;  /* 0x0000761000097816 */ /* 0x000fc80000000009 */
.L_x_10050:
[----:B------:R-:W1:Y:S01]  /*1f30*/  LDC.U16 R10, c[0x0][0x372] ;  /* 0x0000dc80ff0a7b82 */ /* 0x000e620000000400 */
[----:B-----5:R-:W-:Y:S01]  /*1f40*/  HADD2.F32 R9, -RZ, R9.H0_H0 ;  /* 0x20000009ff097230 */ /* 0x020fe20000004100 */
[----:B------:R-:W-:Y:S04]  /*1f50*/  BSSY B1, `(.L_x_10077) ;  /* 0x0000013000017945 */ /* 0x000fe80003800000 */
[----:B0-----:R-:W-:Y:S01]  /*1f60*/  FADD.FTZ R3, |R9|, -RZ ;  /* 0x800000ff09037221 */ /* 0x001fe20000010200 */
[----:B-1----:R-:W-:-:S05]  /*1f70*/  HADD2.F32 R10, -RZ, R10.H0_H0 ;  /* 0x2000000aff0a7230 */ /* 0x002fca0000004100 */
[----:B------:R-:W-:Y:S01]  /*1f80*/  FADD.FTZ R0, |R10|, -RZ ;  /* 0x800000ff0a007221 */ /* 0x000fe20000010200 */
        /* <DEDUP_REMOVED lines=13> */
[----:B------:R-:W-:Y:S05]  /*2060*/  CALL.REL.NOINC `($__internal_24_$__cuda_sm3x_div_rn_ftz_f32_slowpath) ;  /* 0x0000a7b000007944 */ /* 0x000fea0003c00000 */
[----:B0-----:R-:W-:Y:S02]  /*2070*/  IMAD.MOV.U32 R0, RZ, RZ, R7 ;  /* 0x000000ffff007224 */ /* 0x001fe400078e0007 */
.L_x_10078:
[----:B------:R-:W-:Y:S05]  /*2080*/  BSYNC B1 ;  /* 0x0000000000017941 */ /* 0x000fea0003800000 */
.L_x_10077:
        /* <DEDUP_REMOVED lines=18> */
.L_x_10080:
[----:B------:R-:W-:Y:S01]  /*21b0*/  ISETP.GE.AND P0, PT, R10, RZ, PT ;  /* 0x000000ff0a00720c */ /* 0x000fe20003f06270 */
[----:B------:R-:W-:-:S12]  /*21c0*/  IMAD.MOV.U32 R3, RZ, RZ, 0x3fd774eb ;  /* 0x3fd774ebff037424 */ /* 0x000fd800078e00ff */
[----:B------:R-:W-:-:S04]  /*21d0*/  @P0 FFMA.FTZ R0, R3, 0.93318945169448852539, -R0 ;  /* 0x3f6ee58103000823 */ /* 0x000fc80000010800 */
[----:B------:R-:W-:Y:S02]  /*21e0*/  @!P0 FFMA.FTZ R0, R3, 0.93318945169448852539, R0 ;  /* 0x3f6ee58103008823 */ /* 0x000fe40000010000 */
.L_x_10081:
[----:B------:R-:W-:Y:S05]  /*21f0*/  BSYNC B0 ;  /* 0x0000000000007941 */ /* 0x000fea0003800000 */
.L_x_10079:
        /* <DEDUP_REMOVED lines=27> */
.L_x_10085:
[----:B------:R-:W-:-:S06]  /*23b0*/  HADD2.F32 R3, -RZ, R9.H0_H0 ;  /* 0x20000009ff037230 */ /* 0x000fcc0000004100 */
[----:B------:R-:W0:Y:S02]  /*23c0*/  F2I.S64.TRUNC R2, R3 ;  /* 0x0000000300027311 */ /* 0x000e24000020d900 */
[----:B0-----:R0:W-:Y:S01]  /*23d0*/  STG.E.U8 [R16.64], R2 ;  /* 0x0000000210007986 */ /* 0x0011e2000c101124 */
[----:B------:R-:W-:Y:S05]  /*23e0*/  BRA `(.L_x_10087) ;  /* 0x00000e4000007947 */ /* 0x000fea0003800000 */
.L_x_10084:
        /* <DEDUP_REMOVED lines=10> */
.L_x_10089:
[----:B------:R-:W-:-:S06]  /*2490*/  HADD2.F32 R9, -RZ, R9.H0_H0 ;  /* 0x20000009ff097230 */ /* 0x000fcc0000004100 */
[----:B------:R-:W0:Y:S02]  /*24a0*/  F2I.FTZ.TRUNC.NTZ R9, R9 ;  /* 0x0000000900097305 */ /* 0x000e24000021f100 */
[----:B0-----:R0:W-:Y:S01]  /*24b0*/  STG.E [R16.64], R9 ;  /* 0x0000000910007986 */ /* 0x0011e2000c101924 */
[----:B------:R-:W-:Y:S05]  /*24c0*/  BRA `(.L_x_10087) ;  /* 0x00000d6000007947 */ /* 0x000fea0003800000 */
.L_x_10088:
[----:B------:R-:W-:-:S06]  /*24d0*/  HADD2.F32 R9, -RZ, R9.H0_H0 ;  /* 0x20000009ff097230 */ /* 0x000fcc0000004100 */
[----:B------:R-:W0:Y:S02]  /*24e0*/  F2I.FTZ.TRUNC.NTZ R9, R9 ;  /* 0x0000000900097305 */ /* 0x000e24000021f100 */
[----:B0-----:R0:W-:Y:S01]  /*24f0*/  STG.E.U16 [R16.64], R9 ;  /* 0x0000000910007986 */ /* 0x0011e2000c101524 */
[----:B------:R-:W-:Y:S05]  /*2500*/  BRA `(.L_x_10087) ;  /* 0x00000d2000007947 */ /* 0x000fea0003800000 */
.L_x_10083:
        /* <DEDUP_REMOVED lines=9> */
.L_x_10091:
[----:B------:R0:W-:Y:S01]  /*25a0*/  STG.E.U16 [R16.64], R9 ;  /* 0x0000000910007986 */ /* 0x0001e2000c101524 */
[----:B------:R-:W-:Y:S05]  /*25b0*/  BRA `(.L_x_10087) ;  /* 0x00000c7000007947 */ /* 0x000fea0003800000 */
.L_x_10090:
        /* <DEDUP_REMOVED lines=10> */
.L_x_10093:
[----:B------:R-:W-:-:S05]  /*2660*/  HADD2.F32 R0, -RZ, R9.H0_H0 ;  /* 0x20000009ff007230 */ /* 0x000fca0000004100 */
[----:B------:R-:W-:-:S04]  /*2670*/  F2FP.PACK_AB R0, RZ, R0 ;  /* 0x00000000ff00723e */ /* 0x000fc800000000ff */
[----:B------:R-:W-:-:S05]  /*2680*/  PRMT R0, R0, 0x5410, RZ ;  /* 0x0000541000007816 */ /* 0x000fca00000000ff */
[----:B------:R0:W-:Y:S01]  /*2690*/  STG.E [R16.64], R0 ;  /* 0x0000000010007986 */ /* 0x0001e2000c101924 */
[----:B------:R-:W-:Y:S05]  /*26a0*/  BRA `(.L_x_10087) ;  /* 0x00000b8000007947 */ /* 0x000fea0003800000 */
.L_x_10092:
[----:B------:R-:W-:-:S05]  /*26b0*/  HADD2.F32 R2, -RZ, R9.H0_H0 ;  /* 0x20000009ff027230 */ /* 0x000fca0000004100 */
[----:B------:R-:W-:-:S06]  /*26c0*/  FMUL.FTZ R2, R2, 1 ;  /* 0x3f80000002027820 */ /* 0x000fcc0000410000 */
[----:B------:R-:W0:Y:S02]  /*26d0*/  F2F.F64.F32 R2, R2 ;  /* 0x0000000200027310 */ /* 0x000e240000201800 */
[----:B0-----:R0:W-:Y:S01]  /*26e0*/  STG.E.64 [R16.64], R2 ;  /* 0x0000000210007986 */ /* 0x0011e2000c101b24 */
[----:B------:R-:W-:Y:S05]  /*26f0*/  BRA `(.L_x_10087) ;  /* 0x00000b3000007947 */ /* 0x000fea0003800000 */
.L_x_10082:
        /* <DEDUP_REMOVED lines=13> */
.L_x_10096:
[----:B------:R-:W-:Y:S01]  /*27d0*/  HADD2.F32 R9, -RZ, R9.H0_H0 ;  /* 0x20000009ff097230 */ /* 0x000fe20000004100 */
[----:B------:R-:W-:-:S04]  /*27e0*/  CS2R R6, SRZ ;  /* 0x0000000000067805 */ /* 0x000fc8000001ff00 */
[----:B------:R-:W-:-:S06]  /*27f0*/  FMUL.FTZ R4, R9, 1 ;  /* 0x3f80000009047820 */ /* 0x000fcc0000410000 */
[----:B------:R-:W0:Y:S02]  /*2800*/  F2F.F64.F32 R4, R4 ;  /* 0x0000000400047310 */ /* 0x000e240000201800 */
[----:B0-----:R0:W-:Y:S01]  /*2810*/  STG.E.128 [R16.64], R4 ;  /* 0x0000000410007986 */ /* 0x0011e2000c101d24 */
[----:B------:R-:W-:Y:S05]  /*2820*/  BRA `(.L_x_10087) ;  /* 0x00000a0000007947 */ /* 0x000fea0003800000 */
.L_x_10095:
        /* <DEDUP_REMOVED lines=21> */
.L_x_10100:
[----:B------:R-:W-:Y:S05]  /*2980*/  BSYNC B0 ;  /* 0x0000000000007941 */ /* 0x000fea0003800000 */
.L_x_10099:
[----:B------:R-:W-:-:S05]  /*2990*/  LOP3.LUT R3, R0, R3, RZ, 0xfc, !PT ;  /* 0x0000000300037212 */ /* 0x000fca00078efcff */
[----:B------:R0:W-:Y:S01]  /*29a0*/  STG.E.U8 [R16.64], R3 ;  /* 0x0000000310007986 */ /* 0x0001e2000c101124 */
[----:B------:R-:W-:Y:S05]  /*29b0*/  BRA `(.L_x_10087) ;  /* 0x0000087000007947 */ /* 0x000fea0003800000 */
.L_x_10098:
        /* <DEDUP_REMOVED lines=13> */
.L_x_10102:
[----:B------:R-:W-:Y:S01]  /*2a90*/  IMAD.MOV.U32 R0, RZ, RZ, 0x7f ;  /* 0x0000007fff007424 */ /* 0x000fe200078e00ff */
[----:B------:R-:W-:-:S04]  /*2aa0*/  ISETP.GT.U32.AND P0, PT, R2, 0x7f800000, PT ;  /* 0x7f8000000200780c */ /* 0x000fc80003f04070 */
[----:B------:R-:W-:-:S04]  /*2ab0*/  SEL R0, R0, 0x7c, P0 ;  /* 0x0000007c00007807 */ /* 0x000fc80000000000 */
.L_x_10103:
[----:B------:R-:W-:Y:S05]  /*2ac0*/  BSYNC B0 ;  /* 0x0000000000007941 */ /* 0x000fea0003800000 */
.L_x_10101:
[----:B------:R-:W-:-:S04]  /*2ad0*/  LOP3.LUT R2, R9, 0x80000000, RZ, 0xc0, !PT ;  /* 0x8000000009027812 */ /* 0x000fc800078ec0ff */
[----:B------:R-:W-:-:S04]  /*2ae0*/  SHF.R.U32.HI R3, RZ, 0x18, R2 ;  /* 0x00000018ff037819 */ /* 0x000fc80000011602 */
[----:B------:R-:W-:-:S05]  /*2af0*/  LOP3.LUT R3, R0, R3, RZ, 0xfc, !PT ;  /* 0x0000000300037212 */ /* 0x000fca00078efcff */
[----:B------:R0:W-:Y:S01]  /*2b00*/  STG.E.U8 [R16.64], R3 ;  /* 0x0000000310007986 */ /* 0x0001e2000c101124 */
[----:B------:R-:W-:Y:S05]  /*2b10*/  BRA `(.L_x_10087) ;  /* 0x0000071000007947 */ /* 0x000fea0003800000 */
.L_x_10097:
[----:B------:R-:W-:-:S05]  /*2b20*/  HADD2.F32 R0, -RZ, R9.H0_H0 ;  /* 0x20000009ff007230 */ /* 0x000fca0000004100 */
[----:B------:R-:W-:-:S05]  /*2b30*/  F2FP.BF16.PACK_AB R0, RZ, R0 ;  /* 0x00000000ff00723e */ /* 0x000fca00000010ff */
[----:B------:R0:W-:Y:S01]  /*2b40*/  STG.E.U16 [R16.64], R0 ;  /* 0x0000000010007986 */ /* 0x0001e2000c101524 */
[----:B------:R-:W-:Y:S05]  /*2b50*/  BRA `(.L_x_10087) ;  /* 0x000006d000007947 */ /* 0x000fea0003800000 */
.L_x_10094:
        /* <DEDUP_REMOVED lines=12> */
.L_x_10106:
        /* <DEDUP_REMOVED lines=17> */
.L_x_10109:
[----:B------:R-:W-:-:S04]  /*2d30*/  LOP3.LUT R2, R9, 0x80000000, RZ, 0xc0, !PT ;  /* 0x8000000009027812 */ /* 0x000fc800078ec0ff */
[----:B------:R-:W-:-:S04]  /*2d40*/  SHF.R.U32.HI R3, RZ, 0x18, R2 ;  /* 0x00000018ff037819 */ /* 0x000fc80000011602 */
[----:B------:R-:W-:-:S04]  /*2d50*/  LOP3.LUT R0, R0, R3, RZ, 0xfc, !PT ;  /* 0x0000000300007212 */ /* 0x000fc800078efcff */
[----:B------:R-:W-:Y:S02]  /*2d60*/  PRMT R8, R0, 0x7610, R8 ;  /* 0x0000761000087816 */ /* 0x000fe40000000008 */
.L_x_10108:
[----:B------:R-:W-:Y:S05]  /*2d70*/  BSYNC B0 ;  /* 0x0000000000007941 */ /* 0x000fea0003800000 */
.L_x_10107:
[----:B------:R0:W-:Y:S01]  /*2d80*/  STG.E.U8 [R16.64], R8 ;  /* 0x0000000810007986 */ /* 0x0001e2000c101124 */
[----:B------:R-:W-:Y:S05]  /*2d90*/  BRA `(.L_x_10087) ;  /* 0x0000049000007947 */ /* 0x000fea0003800000 */
.L_x_10105:
        /* <DEDUP_REMOVED lines=17> */
.L_x_10112:
[----:B------:R-:W-:-:S04]  /*2eb0*/  LOP3.LUT R2, R9, 0x80000000, RZ, 0xc0, !PT ;  /* 0x8000000009027812 */ /* 0x000fc800078ec0ff */
[----:B------:R-:W-:-:S04]  /*2ec0*/  SHF.R.U32.HI R3, RZ, 0x18, R2 ;  /* 0x00000018ff037819 */ /* 0x000fc80000011602 */
[----:B------:R-:W-:-:S04]  /*2ed0*/  LOP3.LUT R0, R0, R3, RZ, 0xfc, !PT ;  /* 0x0000000300007212 */ /* 0x000fc800078efcff */
[----:B------:R-:W-:Y:S02]  /*2ee0*/  PRMT R8, R0, 0x7610, R8 ;  /* 0x0000761000087816 */ /* 0x000fe40000000008 */
.L_x_10111:
[----:B------:R-:W-:Y:S05]  /*2ef0*/  BSYNC B0 ;  /* 0x0000000000007941 */ /* 0x000fea0003800000 */
.L_x_10110:
[----:B------:R0:W-:Y:S01]  /*2f00*/  STG.E.U8 [R16.64], R8 ;  /* 0x0000000810007986 */ /* 0x0001e2000c101124 */
[----:B------:R-:W-:Y:S05]  /*2f10*/  BRA `(.L_x_10087) ;  /* 0x0000031000007947 */ /* 0x000fea0003800000 */
.L_x_10104:
        /* <DEDUP_REMOVED lines=22> */
.L_x_10086:
        /* <DEDUP_REMOVED lines=20> */
.L_x_10114:
[----:B------:R-:W-:-:S06]  /*31c0*/  HADD2.F32 R2, -RZ, R9.H0_H0 ;  /* 0x20000009ff027230 */ /* 0x000fcc0000004100 */
[----:B------:R-:W0:Y:S02]  /*31d0*/  F2I.U64.TRUNC R2, R2 ;  /* 0x0000000200027311 */ /* 0x000e24000020d800 */
[----:B0-----:R0:W-:Y:S01]  /*31e0*/  STG.E.64 [R16.64], R2 ;  /* 0x0000000210007986 */ /* 0x0011e2000c101b24 */
[----:B------:R-:W-:Y:S05]  /*31f0*/  BRA `(.L_x_10087) ;  /* 0x0000003000007947 */ /* 0x000fea0003800000 */
.L_x_10113:
[----:B------:R-:W-:-:S06]  /*3200*/  HADD2.F32 R9, -RZ, R9.H0_H0 ;  /* 0x20000009ff097230 */ /* 0x000fcc0000004100 */
[----:B------:R-:W0:Y:S02]  /*3210*/  F2I.FTZ.U32.TRUNC.NTZ R9, R9 ;  /* 0x0000000900097305 */ /* 0x000e24000021f000 */
[----:B0-----:R0:W-:Y:S02]  /*3220*/  STG.E [R16.64], R9 ;  /* 0x0000000910007986 */ /* 0x0011e4000c101924 */
.L_x_10087:
[----:B------:R-:W-:-:S05]  /*3230*/  IMAD R18, R18, 0x200, R23 ;  /* 0x0000020012127824 */ /* 0x000fca00078e0217 */
[----:B------:R-:W-:Y:S02]  /*3240*/  IADD3 R19, R18, 0x80, RZ ;  /* 0x0000008012137810 */ /* 0x000fe40007ffe0ff */
.L_x_10043:
[----:B------:R-:W-:Y:S05]  /*3250*/  BSYNC B6 ;  /* 0x0000000000067941 */ /* 0x000fea0003800000 */
.L_x_10042:
        /* <DEDUP_REMOVED lines=231> */
.L_x_10117:
        /* <DEDUP_REMOVED lines=21> */
.L_x_10121:
[----:B------:R-:W2:Y:S02]  /*4220*/  LDG.E.U8 R2, [R2.64] ;  /* 0x0000002402027981 */ /* 0x000ea4000c1e1100 */
[----:B--2---:R-:W0:Y:S02]  /*4230*/  I2F.U16 R0, R2 ;  /* 0x0000000200007306 */ /* 0x004e240000101000 */
[----:B0-----:R-:W-:-:S04]  /*4240*/  F2FP.PACK_AB R0, RZ, R0 ;  /* 0x00000000ff00723e */ /* 0x001fc800000000ff */
[----:B------:R-:W-:Y:S01]  /*4250*/  PRMT R9, R0, 0x7610, R9 ;  /* 0x0000761000097816 */ /* 0x000fe20000000009 */
[----:B------:R-:W-:Y:S05]  /*4260*/  BRA `(.L_x_10123) ;  /* 0x00000ed000007947 */ /* 0x000fea0003800000 */
.L_x_10120:
        /* <DEDUP_REMOVED lines=11> */
.L_x_10125:
[----:B------:R-:W2:Y:S02]  /*4320*/  LDG.E R2, [R2.64] ;  /* 0x0000002402027981 */ /* 0x000ea4000c1e1900 */
[----:B--2---:R-:W0:Y:S02]  /*4330*/  I2F R0, R2 ;  /* 0x0000000200007306 */ /* 0x004e240000201400 */
[----:B0-----:R-:W-:-:S04]  /*4340*/  F2FP.PACK_AB R0, RZ, R0 ;  /* 0x00000000ff00723e */ /* 0x001fc800000000ff */
[----:B------:R-:W-:Y:S01]  /*4350*/  PRMT R9, R0, 0x7610, R9 ;  /* 0x0000761000097816 */ /* 0x000fe20000000009 */
[----:B------:R-:W-:Y:S05]  /*4360*/  BRA `(.L_x_10123) ;  /* 0x00000dd000007947 */ /* 0x000fea0003800000 */
.L_x_10124:
[----:B------:R-:W2:Y:S02]  /*4370*/  LDG.E.U16 R2, [R2.64] ;  /* 0x0000002402027981 */ /* 0x000ea4000c1e1500 */
[----:B--2---:R-:W0:Y:S02]  /*4380*/  I2F.S16 R0, R2 ;  /* 0x0000000200007306 */ /* 0x004e240000101400 */
[----:B0-----:R-:W-:-:S04]  /*4390*/  F2FP.PACK_AB R0, RZ, R0 ;  /* 0x00000000ff00723e */ /* 0x001fc800000000ff */
[----:B------:R-:W-:Y:S01]  /*43a0*/  PRMT R9, R0, 0x7610, R9 ;  /* 0x0000761000097816 */ /* 0x000fe20000000009 */
[----:B------:R-:W-:Y:S05]  /*43b0*/  BRA `(.L_x_10123) ;  /* 0x00000d8000007947 */ /* 0x000fea0003800000 */
.L_x_10119:
        /* <DEDUP_REMOVED lines=9> */
.L_x_10127:
[----:B------:R0:W5:Y:S01]  /*4450*/  LDG.E.U16 R9, [R2.64] ;  /* 0x0000002402097981 */ /* 0x000162000c1e1500 */
[----:B------:R-:W-:Y:S05]  /*4460*/  BRA `(.L_x_10123) ;  /* 0x00000cd000007947 */ /* 0x000fea0003800000 */
.L_x_10126:
        /* <DEDUP_REMOVED lines=9> */
.L_x_10129:
[----:B------:R0:W5:Y:S01]  /*4500*/  LDG.E.U16 R9, [R2.64] ;  /* 0x0000002402097981 */ /* 0x000162000c1e1500 */
[----:B------:R-:W-:Y:S05]  /*4510*/  BRA `(.L_x_10123) ;  /* 0x00000c2000007947 */ /* 0x000fea0003800000 */
.L_x_10128:
[----:B------:R-:W2:Y:S02]  /*4520*/  LDG.E.64 R2, [R2.64] ;  /* 0x0000002402027981 */ /* 0x000ea4000c1e1b00 */
[----:B--2---:R-:W0:Y:S01]  /*4530*/  F2F.F32.F64 R0, R2 ;  /* 0x0000000200007310 */ /* 0x004e220000301000 */
[----:B------:R-:W0:-:S14]  /*4540*/  DSETP.GEU.AND P0, PT, |R2|, c[0x2][0x0], PT ;  /* 0x008000000200762a */ /* 0x000e1c0003f0e200 */
[----:B0-----:R-:W-:-:S05]  /*4550*/  @!P0 FMUL R0, R0, 1.175494350822287508e-38 ;  /* 0x0080000000008820 */ /* 0x001fca0000400000 */
[----:B------:R-:W-:-:S04]  /*4560*/  F2FP.PACK_AB R0, RZ, R0 ;  /* 0x00000000ff00723e */ /* 0x000fc800000000ff */
[----:B------:R-:W-:Y:S01]  /*4570*/  PRMT R9, R0, 0x7610, R9 ;  /* 0x0000761000097816 */ /* 0x000fe20000000009 */
[----:B------:R-:W-:Y:S05]  /*4580*/  BRA `(.L_x_10123) ;  /* 0x00000bb000007947 */ /* 0x000fea0003800000 */
.L_x_10118:
        /* <DEDUP_REMOVED lines=14> */
.L_x_10132:
[----:B------:R-:W2:Y:S02]  /*4670*/  LDG.E.64 R2, [R2.64] ;  /* 0x0000002402027981 */ /* 0x000ea4000c1e1b00 */
[----:B--2---:R-:W0:Y:S01]  /*4680*/  F2F.F32.F64 R0, R2 ;  /* 0x0000000200007310 */ /* 0x004e220000301000 */
[----:B------:R-:W0:-:S14]  /*4690*/  DSETP.GEU.AND P0, PT, |R2|, c[0x2][0x0], PT ;  /* 0x008000000200762a */ /* 0x000e1c0003f0e200 */
[----:B0-----:R-:W-:-:S05]  /*46a0*/  @!P0 FMUL R0, R0, 1.175494350822287508e-38 ;  /* 0x0080000000008820 */ /* 0x001fca0000400000 */
[----:B------:R-:W-:-:S04]  /*46b0*/  F2FP.PACK_AB R0, RZ, R0 ;  /* 0x00000000ff00723e */ /* 0x000fc800000000ff */
[----:B------:R-:W-:Y:S01]  /*46c0*/  PRMT R9, R0, 0x7610, R9 ;  /* 0x0000761000097816 */ /* 0x000fe20000000009 */
[----:B------:R-:W-:Y:S05]  /*46d0*/  BRA `(.L_x_10123) ;  /* 0x00000a6000007947 */ /* 0x000fea0003800000 */
.L_x_10131:
        /* <DEDUP_REMOVED lines=28> */
.L_x_10134:
        /* <DEDUP_REMOVED lines=15> */
.L_x_10133:
[----:B------:R-:W2:Y:S02]  /*4990*/  LDG.E.U16 R0, [R2.64] ;  /* 0x0000002402007981 */ /* 0x000ea4000c1e1500 */
[----:B--2---:R-:W-:-:S04]  /*49a0*/  PRMT R0, RZ, 0x5410, R0 ;  /* 0x00005410ff007816 */ /* 0x004fc80000000000 */
[----:B------:R-:W-:-:S04]  /*49b0*/  F2FP.PACK_AB R0, RZ, R0 ;  /* 0x00000000ff00723e */ /* 0x000fc800000000ff */
[----:B------:R-:W-:Y:S01]  /*49c0*/  PRMT R9, R0, 0x7610, R9 ;  /* 0x0000761000097816 */ /* 0x000fe20000000009 */
[----:B------:R-:W-:Y:S05]  /*49d0*/  BRA `(.L_x_10123) ;  /* 0x0000076000007947 */ /* 0x000fea0003800000 */
.L_x_10130:
        /* <DEDUP_REMOVED lines=12> */
.L_x_10137:
        /* <DEDUP_REMOVED lines=21> */
.L_x_10141:
[----:B------:R-:W-:Y:S05]  /*4bf0*/  BSYNC B1 ;  /* 0x0000000000017941 */ /* 0x000fea0003800000 */
.L_x_10140:
[----:B------:R-:W-:Y:S01]  /*4c00*/  LEA R3, R0, 0x3b800000, 0x17 ;  /* 0x3b80000000037811 */ /* 0x000fe200078eb8ff */
[----:B------:R-:W-:-:S05]  /*4c10*/  IMAD.SHL.U32 R0, R2, 0x100000, RZ ;  /* 0x0010000002007824 */ /* 0x000fca00078e00ff */
[----:B------:R-:W-:Y:S02]  /*4c20*/  LOP3.LUT R0, R3, R0, R4, 0xfe, !PT ;  /* 0x0000000003007212 */ /* 0x000fe400078efe04 */
.L_x_10139:
[----:B------:R-:W-:Y:S05]  /*4c30*/  BSYNC B0 ;  /* 0x0000000000007941 */ /* 0x000fea0003800000 */
.L_x_10138:
[----:B------:R-:W-:-:S04]  /*4c40*/  F2FP.PACK_AB R0, RZ, R0 ;  /* 0x00000000ff00723e */ /* 0x000fc800000000ff */
[----:B------:R-:W-:Y:S01]  /*4c50*/  PRMT R9, R0, 0x7610, R9 ;  /* 0x0000761000097816 */ /* 0x000fe20000000009 */
[----:B------:R-:W-:Y:S05]  /*4c60*/  BRA `(.L_x_10123) ;  /* 0x000004d000007947 */ /* 0x000fea0003800000 */
.L_x_10136:
        /* <DEDUP_REMOVED lines=21> */
.L_x_10145:
[----:B------:R-:W-:Y:S05]  /*4dc0*/  BSYNC B1 ;  /* 0x0000000000017941 */ /* 0x000fea0003800000 */
.L_x_10144:
[----:B------:R-:W-:Y:S01]  /*4dd0*/  LEA R3, R0, 0x37800000, 0x17 ;  /* 0x3780000000037811 */ /* 0x000fe200078eb8ff */
[----:B------:R-:W-:-:S05]  /*4de0*/  IMAD.SHL.U32 R0, R2, 0x200000, RZ ;  /* 0x0020000002007824 */ /* 0x000fca00078e00ff */
[----:B------:R-:W-:Y:S02]  /*4df0*/  LOP3.LUT R0, R3, R0, R4, 0xfe, !PT ;  /* 0x0000000003007212 */ /* 0x000fe400078efe04 */
.L_x_10143:
[----:B------:R-:W-:Y:S05]  /*4e00*/  BSYNC B0 ;  /* 0x0000000000007941 */ /* 0x000fea0003800000 */
.L_x_10142:
[----:B------:R-:W-:-:S04]  /*4e10*/  F2FP.PACK_AB R0, RZ, R0 ;  /* 0x00000000ff00723e */ /* 0x000fc800000000ff */
[----:B------:R-:W-:Y:S01]  /*4e20*/  PRMT R9, R0, 0x7610, R9 ;  /* 0x0000761000097816 */ /* 0x000fe20000000009 */
[----:B------:R-:W-:Y:S05]  /*4e30*/  BRA `(.L_x_10123) ;  /* 0x0000030000007947 */ /* 0x000fea0003800000 */
.L_x_10135:
        /* <DEDUP_REMOVED lines=14> */
.L_x_10149:
[----:B------:R-:W-:Y:S05]  /*4f20*/  BSYNC B0 ;  /* 0x0000000000007941 */ /* 0x000fea0003800000 */
.L_x_10148:
[----:B------:R-:W-:-:S04]  /*4f30*/  F2FP.PACK_AB R0, RZ, R0 ;  /* 0x00000000ff00723e */ /* 0x000fc800000000ff */
[----:B------:R-:W-:Y:S01]  /*4f40*/  PRMT R9, R0, 0x7610, R9 ;  /* 0x0000761000097816 */ /* 0x000fe20000000009 */
[----:B------:R-:W-:Y:S05]  /*4f50*/  BRA `(.L_x_10123) ;  /* 0x000001e000007947 */ /* 0x000fea0003800000 */
.L_x_10122:
        /* <DEDUP_REMOVED lines=21> */
.L_x_10147:
[----:B------:R-:W2:Y:S02]  /*50b0*/  LDG.E.64 R2, [R2.64] ;  /* 0x0000002402027981 */ /* 0x000ea4000c1e1b00 */
[----:B--2---:R-:W0:Y:S02]  /*50c0*/  I2F.U64 R0, R2 ;  /* 0x0000000200007312 */ /* 0x004e240000301000 */
[----:B0-----:R-:W-:-:S04]  /*50d0*/  F2FP.PACK_AB R0, RZ, R0 ;  /* 0x00000000ff00723e */ /* 0x001fc800000000ff */
[----:B------:R-:W-:Y:S01]  /*50e0*/  PRMT R9, R0, 0x7610, R9 ;  /* 0x0000761000097816 */ /* 0x000fe20000000009 */
[----:B------:R-:W-:Y:S05]  /*50f0*/  BRA `(.L_x_10123) ;  /* 0x0000004000007947 */ /* 0x000fea0003800000 */
.L_x_10146:
[----:B------:R-:W2:Y:S02]  /*5100*/  LDG.E R2, [R2.64] ;  /* 0x0000002402027981 */ /* 0x000ea4000c1e1900 */
[----:B--2---:R-:W0:Y:S02]  /*5110*/  I2F.U32 R0, R2 ;  /* 0x0000000200007306 */ /* 0x004e240000201000 */
[----:B0-----:R-:W-:-:S04]  /*5120*/  F2FP.PACK_AB R0, RZ, R0 ;  /* 0x00000000ff00723e */ /* 0x001fc800000000ff */
[----:B------:R-:W-:-:S04]  /*5130*/  PRMT R9, R0, 0x7610, R9 ;  /* 0x0000761000097816 */ /* 0x000fc80000000009 */
.L_x_10123:
[----:B------:R-:W1:Y:S01]  /*5140*/  LDC.U16 R10, c[0x0][0x372] ;  /* 0x0000dc80ff0a7b82 */ /* 0x000e620000000400 */
[----:B-----5:R-:W-:Y:S01]  /*5150*/  HADD2.F32 R9, -RZ, R9.H0_H0 ;  /* 0x20000009ff097230 */ /* 0x020fe20000004100 */
[----:B------:R-:W-:Y:S04]  /*5160*/  BSSY B1, `(.L_x_10150) ;  /* 0x0000013000017945 */ /* 0x000fe80003800000 */
[----:B------:R-:W-:Y:S01]  /*5170*/  FADD.FTZ R0, |R9|, -RZ ;  /* 0x800000ff09007221 */ /* 0x000fe20000010200 */
[----:B-1----:R-:W-:-:S05]  /*5180*/  HADD2.F32 R10, -RZ, R10.H0_H0 ;  /* 0x2000000aff0a7230 */ /* 0x002fca0000004100 */
[----:B------:R-:W-:Y:S01]  /*5190*/  FADD.FTZ R5, |R10|, -RZ ;  /* 0x800000ff0a057221 */ /* 0x000fe20000010200 */
[----:B------:R-:W-:-:S04]  /*51a0*/  FSETP.GT.FTZ.AND P5, PT, |R9|, |R10|, PT ;  /* 0x4000000a0900720b */ /* 0x000fc80003fb4200 */
        /* <DEDUP_REMOVED lines=14> */
.L_x_10151:
[----:B------:R-:W-:Y:S05]  /*5290*/  BSYNC B1 ;  /* 0x0000000000017941 */ /* 0x000fea0003800000 */
.L_x_10150:
        /* <DEDUP_REMOVED lines=18> */
.L_x_10153:
[----:B------:R-:W-:Y:S01]  /*53c0*/  ISETP.GE.AND P0, PT, R10, RZ, PT ;  /* 0x000000ff0a00720c */ /* 0x000fe20003f06270 */
[----:B------:R-:W-:-:S12]  /*53d0*/  IMAD.MOV.U32 R3, RZ, RZ, 0x3fd774eb ;  /* 0x3fd774ebff037424 */ /* 0x000fd800078e00ff */
[----:B------:R-:W-:-:S04]  /*53e0*/  @P0 FFMA.FTZ R0, R3, 0.93318945169448852539, -R0 ;  /* 0x3f6ee58103000823 */ /* 0x000fc80000010800 */
[----:B------:R-:W-:Y:S02]  /*53f0*/  @!P0 FFMA.FTZ R0, R3, 0.93318945169448852539, R0 ;  /* 0x3f6ee58103008823 */ /* 0x000fe40000010000 */
.L_x_10154:
[----:B------:R-:W-:Y:S05]  /*5400*/  BSYNC B0 ;  /* 0x0000000000007941 */ /* 0x000fea0003800000 */
.L_x_10152:
        /* <DEDUP_REMOVED lines=27> */
.L_x_10158:
[----:B------:R-:W-:-:S06]  /*55c0*/  HADD2.F32 R3, -RZ, R9.H0_H0 ;  /* 0x20000009ff037230 */ /* 0x000fcc0000004100 */
[----:B------:R-:W0:Y:S02]  /*55d0*/  F2I.S64.TRUNC R2, R3 ;  /* 0x0000000300027311 */ /* 0x000e24000020d900 */
[----:B0-----:R0:W-:Y:S01]  /*55e0*/  STG.E.U8 [R16.64], R2 ;  /* 0x0000000210007986 */ /* 0x0011e2000c101124 */
[----:B------:R-:W-:Y:S05]  /*55f0*/  BRA `(.L_x_10160) ;  /* 0x00000e4000007947 */ /* 0x000fea0003800000 */
.L_x_10157:
        /* <DEDUP_REMOVED lines=10> */
.L_x_10162:
[----:B------:R-:W-:-:S06]  /*56a0*/  HADD2.F32 R9, -RZ, R9.H0_H0 ;  /* 0x20000009ff097230 */ /* 0x000fcc0000004100 */
[----:B------:R-:W0:Y:S02]  /*56b0*/  F2I.FTZ.TRUNC.NTZ R9, R9 ;  /* 0x0000000900097305 */ /* 0x000e24000021f100 */
[----:B0-----:R0:W-:Y:S01]  /*56c0*/  STG.E [R16.64], R9 ;  /* 0x0000000910007986 */ /* 0x0011e2000c101924 */
[----:B------:R-:W-:Y:S05]  /*56d0*/  BRA `(.L_x_10160) ;  /* 0x00000d6000007947 */ /* 0x000fea0003800000 */
.L_x_10161:
[----:B------:R-:W-:-:S06]  /*56e0*/  HADD2.F32 R9, -RZ, R9.H0_H0 ;  /* 0x20000009ff097230 */ /* 0x000fcc0000004100 */
[----:B------:R-:W0:Y:S02]  /*56f0*/  F2I.FTZ.TRUNC.NTZ R9, R9 ;  /* 0x0000000900097305 */ /* 0x000e24000021f100 */
[----:B0-----:R0:W-:Y:S01]  /*5700*/  STG.E.U16 [R16.64], R9 ;  /* 0x0000000910007986 */ /* 0x0011e2000c101524 */
[----:B------:R-:W-:Y:S05]  /*5710*/  BRA `(.L_x_10160) ;  /* 0x00000d2000007947 */ /* 0x000fea0003800000 */
.L_x_10156:
        /* <DEDUP_REMOVED lines=9> */
.L_x_10164:
[----:B------:R0:W-:Y:S01]  /*57b0*/  STG.E.U16 [R16.64], R9 ;  /* 0x0000000910007986 */ /* 0x0001e2000c101524 */
[----:B------:R-:W-:Y:S05]  /*57c0*/  BRA `(.L_x_10160) ;  /* 0x00000c7000007947 */ /* 0x000fea0003800000 */
.L_x_10163:
        /* <DEDUP_REMOVED lines=10> */
.L_x_10166:
[----:B------:R-:W-:-:S05]  /*5870*/  HADD2.F32 R0, -RZ, R9.H0_H0 ;  /* 0x20000009ff007230 */ /* 0x000fca0000004100 */
[----:B------:R-:W-:-:S04]  /*5880*/  F2FP.PACK_AB R0, RZ, R0 ;  /* 0x00000000ff00723e */ /* 0x000fc800000000ff */
[----:B------:R-:W-:-:S05]  /*5890*/  PRMT R0, R0, 0x5410, RZ ;  /* 0x0000541000007816 */ /* 0x000fca00000000ff */
[----:B------:R0:W-:Y:S01]  /*58a0*/  STG.E [R16.64], R0 ;  /* 0x0000000010007986 */ /* 0x0001e2000c101924 */
[----:B------:R-:W-:Y:S05]  /*58b0*/  BRA `(.L_x_10160) ;  /* 0x00000b8000007947 */ /* 0x000fea0003800000 */
.L_x_10165:
[----:B------:R-:W-:-:S05]  /*58c0*/  HADD2.F32 R2, -RZ, R9.H0_H0 ;  /* 0x20000009ff027230 */ /* 0x000fca0000004100 */
[----:B------:R-:W-:-:S06]  /*58d0*/  FMUL.FTZ R2, R2, 1 ;  /* 0x3f80000002027820 */ /* 0x000fcc0000410000 */
[----:B------:R-:W0:Y:S02]  /*58e0*/  F2F.F64.F32 R2, R2 ;  /* 0x0000000200027310 */ /* 0x000e240000201800 */
[----:B0-----:R0:W-:Y:S01]  /*58f0*/  STG.E.64 [R16.64], R2 ;  /* 0x0000000210007986 */ /* 0x0011e2000c101b24 */
[----:B------:R-:W-:Y:S05]  /*5900*/  BRA `(.L_x_10160) ;  /* 0x00000b3000007947 */ /* 0x000fea0003800000 */
.L_x_10155:
        /* <DEDUP_REMOVED lines=13> */
.L_x_10169:
[----:B------:R-:W-:Y:S01]  /*59e0*/  HADD2.F32 R9, -RZ, R9.H0_H0 ;  /* 0x20000009ff097230 */ /* 0x000fe20000004100 */
[----:B------:R-:W-:-:S04]  /*59f0*/  CS2R R6, SRZ ;  /* 0x0000000000067805 */ /* 0x000fc8000001ff00 */
[----:B------:R-:W-:-:S06]  /*5a00*/  FMUL.FTZ R4, R9, 1 ;  /* 0x3f80000009047820 */ /* 0x000fcc0000410000 */
[----:B------:R-:W0:Y:S02]  /*5a10*/  F2F.F64.F32 R4, R4 ;  /* 0x0000000400047310 */ /* 0x000e240000201800 */
[----:B0-----:R0:W-:Y:S01]  /*5a20*/  STG.E.128 [R16.64], R4 ;  /* 0x0000000410007986 */ /* 0x0011e2000c101d24 */
[----:B------:R-:W-:Y:S05]  /*5a30*/  BRA `(.L_x_10160) ;  /* 0x00000a0000007947 */ /* 0x000fea0003800000 */
.L_x_10168:
        /* <DEDUP_REMOVED lines=21> */
.L_x_10173:
[----:B------:R-:W-:Y:S05]  /*5b90*/  BSYNC B0 ;  /* 0x0000000000007941 */ /* 0x000fea0003800000 */
.L_x_10172:
[----:B------:R-:W-:-:S05]  /*5ba0*/  LOP3.LUT R3, R0, R3, RZ, 0xfc, !PT ;  /* 0x0000000300037212 */ /* 0x000fca00078efcff */
[----:B------:R0:W-:Y:S01]  /*5bb0*/  STG.E.U8 [R16.64], R3 ;  /* 0x0000000310007986 */ /* 0x0001e2000c101124 */
[----:B------:R-:W-:Y:S05]  /*5bc0*/  BRA `(.L_x_10160) ;  /* 0x0000087000007947 */ /* 0x000fea0003800000 */
.L_x_10171:
        /* <DEDUP_REMOVED lines=13> */
.L_x_10175:
[----:B------:R-:W-:Y:S01]  /*5ca0*/  IMAD.MOV.U32 R0, RZ, RZ, 0x7f ;  /* 0x0000007fff007424 */ /* 0x000fe200078e00ff */
[----:B------:R-:W-:-:S04]  /*5cb0*/  ISETP.GT.U32.AND P0, PT, R2, 0x7f800000, PT ;  /* 0x7f8000000200780c */ /* 0x000fc80003f04070 */
[----:B------:R-:W-:-:S04]  /*5cc0*/  SEL R0, R0, 0x7c, P0 ;  /* 0x0000007c00007807 */ /* 0x000fc80000000000 */
.L_x_10176:
[----:B------:R-:W-:Y:S05]  /*5cd0*/  BSYNC B0 ;  /* 0x0000000000007941 */ /* 0x000fea0003800000 */
.L_x_10174:
[----:B------:R-:W-:-:S04]  /*5ce0*/  LOP3.LUT R2, R9, 0x80000000, RZ, 0xc0, !PT ;  /* 0x8000000009027812 */ /* 0x000fc800078ec0ff */
[----:B------:R-:W-:-:S04]  /*5cf0*/  SHF.R.U32.HI R3, RZ, 0x18, R2 ;  /* 0x00000018ff037819 */ /* 0x000fc80000011602 */
[----:B------:R-:W-:-:S05]  /*5d00*/  LOP3.LUT R3, R0, R3, RZ, 0xfc, !PT ;  /* 0x0000000300037212 */ /* 0x000fca00078efcff */
[----:B------:R0:W-:Y:S01]  /*5d10*/  STG.E.U8 [R16.64], R3 ;  /* 0x0000000310007986 */ /* 0x0001e2000c101124 */
[----:B------:R-:W-:Y:S05]  /*5d20*/  BRA `(.L_x_10160) ;  /* 0x0000071000007947 */ /* 0x000fea0003800000 */
.L_x_10170:
[----:B------:R-:W-:-:S05]  /*5d30*/  HADD2.F32 R0, -RZ, R9.H0_H0 ;  /* 0x20000009ff007230 */ /* 0x000fca0000004100 */
[----:B------:R-:W-:-:S05]  /*5d40*/  F2FP.BF16.PACK_AB R0, RZ, R0 ;  /* 0x00000000ff00723e */ /* 0x000fca00000010ff */
[----:B------:R0:W-:Y:S01]  /*5d50*/  STG.E.U16 [R16.64], R0 ;  /* 0x0000000010007986 */ /* 0x0001e2000c101524 */
[----:B------:R-:W-:Y:S05]  /*5d60*/  BRA `(.L_x_10160) ;  /* 0x000006d000007947 */ /* 0x000fea0003800000 */
.L_x_10167:
        /* <DEDUP_REMOVED lines=12> */
.L_x_10179:
        /* <DEDUP_REMOVED lines=17> */
.L_x_10182:
[----:B------:R-:W-:-:S04]  /*5f40*/  LOP3.LUT R2, R9, 0x80000000, RZ, 0xc0, !PT ;  /* 0x8000000009027812 */ /* 0x000fc800078ec0ff */
[----:B------:R-:W-:-:S04]  /*5f50*/  SHF.R.U32.HI R3, RZ, 0x18, R2 ;  /* 0x00000018ff037819 */ /* 0x000fc80000011602 */
[----:B------:R-:W-:-:S04]  /*5f60*/  LOP3.LUT R0, R0, R3, RZ, 0xfc, !PT ;  /* 0x0000000300007212 */ /* 0x000fc800078efcff */
[----:B------:R-:W-:Y:S02]  /*5f70*/  PRMT R8, R0, 0x7610, R8 ;  /* 0x0000761000087816 */ /* 0x000fe40000000008 */
.L_x_10181:
[----:B------:R-:W-:Y:S05]  /*5f80*/  BSYNC B0 ;  /* 0x0000000000007941 */ /* 0x000fea0003800000 */
.L_x_10180:
[----:B------:R0:W-:Y:S01]  /*5f90*/  STG.E.U8 [R16.64], R8 ;  /* 0x0000000810007986 */ /* 0x0001e2000c101124 */
[----:B------:R-:W-:Y:S05]  /*5fa0*/  BRA `(.L_x_10160) ;  /* 0x0000049000007947 */ /* 0x000fea0003800000 */
.L_x_10178:
        /* <DEDUP_REMOVED lines=17> */
.L_x_10185:
[----:B------:R-:W-:-:S04]  /*60c0*/  LOP3.LUT R2, R9, 0x80000000, RZ, 0xc0, !PT ;  /* 0x8000000009027812 */ /* 0x000fc800078ec0ff */
[----:B------:R-:W-:-:S04]  /*60d0*/  SHF.R.U32.HI R3, RZ, 0x18, R2 ;  /* 0x00000018ff037819 */ /* 0x000fc80000011602 */
[----:B------:R-:W-:-:S04]  /*60e0*/  LOP3.LUT R0, R0, R3, RZ, 0xfc, !PT ;  /* 0x0000000300007212 */ /* 0x000fc800078efcff */
[----:B------:R-:W-:Y:S02]  /*60f0*/  PRMT R8, R0, 0x7610, R8 ;  /* 0x0000761000087816 */ /* 0x000fe40000000008 */
.L_x_10184:
[----:B------:R-:W-:Y:S05]  /*6100*/  BSYNC B0 ;  /* 0x0000000000007941 */ /* 0x000fea0003800000 */
.L_x_10183:
[----:B------:R0:W-:Y:S01]  /*6110*/  STG.E.U8 [R16.64], R8 ;  /* 0x0000000810007986 */ /* 0x0001e2000c101124 */
[----:B------:R-:W-:Y:S05]  /*6120*/  BRA `(.L_x_10160) ;  /* 0x0000031000007947 */ /* 0x000fea0003800000 */
.L_x_10177:
        /* <DEDUP_REMOVED lines=22> */
.L_x_10159:
        /* <DEDUP_REMOVED lines=20> */
.L_x_10187:
[----:B------:R-:W-:-:S06]  /*63d0*/  HADD2.F32 R2, -RZ, R9.H0_H0 ;  /* 0x20000009ff027230 */ /* 0x000fcc0000004100 */
[----:B------:R-:W0:Y:S02]  /*63e0*/  F2I.U64.TRUNC R2, R2 ;  /* 0x0000000200027311 */ /* 0x000e24000020d800 */
[----:B0-----:R0:W-:Y:S01]  /*63f0*/  STG.E.64 [R16.64], R2 ;  /* 0x0000000210007986 */ /* 0x0011e2000c101b24 */
[----:B------:R-:W-:Y:S05]  /*6400*/  BRA `(.L_x_10160) ;  /* 0x0000003000007947 */ /* 0x000fea0003800000 */
.L_x_10186:
[----:B------:R-:W-:-:S06]  /*6410*/  HADD2.F32 R9, -RZ, R9.H0_H0 ;  /* 0x20000009ff097230 */ /* 0x000fcc0000004100 */
[----:B------:R-:W0:Y:S02]  /*6420*/  F2I.FTZ.U32.TRUNC.NTZ R9, R9 ;  /* 0x0000000900097305 */ /* 0x000e24000021f000 */
[----:B0-----:R0:W-:Y:S02]  /*6430*/  STG.E [R16.64], R9 ;  /* 0x0000000910007986 */ /* 0x0011e4000c101924 */
.L_x_10160:
        /* <DEDUP_REMOVED lines=231> */
.L_x_10188:
        /* <DEDUP_REMOVED lines=21> */
.L_x_10192:
[----:B------:R-:W2:Y:S02]  /*7400*/  LDG.E.U8 R2, [R2.64] ;  /* 0x0000002402027981 */ /* 0x000ea4000c1e1100 */
[----:B--2---:R-:W0:Y:S02]  /*7410*/  I2F.U16 R0, R2 ;  /* 0x0000000200007306 */ /* 0x004e240000101000 */
[----:B0-----:R-:W-:-:S04]  /*7420*/  F2FP.PACK_AB R0, RZ, R0 ;  /* 0x00000000ff00723e */ /* 0x001fc800000000ff */
[----:B------:R-:W-:Y:S01]  /*7430*/  PRMT R9, R0, 0x7610, R9 ;  /* 0x0000761000097816 */ /* 0x000fe20000000009 */
[----:B------:R-:W-:Y:S05]  /*7440*/  BRA `(.L_x_10194) ;  /* 0x00000ed000007947 */ /* 0x000fea0003800000 */
.L_x_10191:
        /* <DEDUP_REMOVED lines=11> */
.L_x_10196:
[----:B------:R-:W2:Y:S02]  /*7500*/  LDG.E R2, [R2.64] ;  /* 0x0000002402027981 */ /* 0x000ea4000c1e1900 */
[----:B--2---:R-:W0:Y:S02]  /*7510*/  I2F R0, R2 ;  /* 0x0000000200007306 */ /* 0x004e240000201400 */
[----:B0-----:R-:W-:-:S04]  /*7520*/  F2FP.PACK_AB R0, RZ, R0 ;  /* 0x00000000ff00723e */ /* 0x001fc800000000ff */
[----:B------:R-:W-:Y:S01]  /*7530*/  PRMT R9, R0, 0x7610, R9 ;  /* 0x0000761000097816 */ /* 0x000fe20000000009 */
[----:B------:R-:W-:Y:S05]  /*7540*/  BRA `(.L_x_10194) ;  /* 0x00000dd000007947 */ /* 0x000fea0003800000 */
.L_x_10195:
[----:B------:R-:W2:Y:S02]  /*7550*/  LDG.E.U16 R2, [R2.64] ;  /* 0x0000002402027981 */ /* 0x000ea4000c1e1500 */
[----:B--2---:R-:W0:Y:S02]  /*7560*/  I2F.S16 R0, R2 ;  /* 0x0000000200007306 */ /* 0x004e240000101400 */
[----:B0-----:R-:W-:-:S04]  /*7570*/  F2FP.PACK_AB R0, RZ, R0 ;  /* 0x00000000ff00723e */ /* 0x001fc800000000ff */
[----:B------:R-:W-:Y:S01]  /*7580*/  PRMT R9, R0, 0x7610, R9 ;  /* 0x0000761000097816 */ /* 0x000fe20000000009 */
[----:B------:R-:W-:Y:S05]  /*7590*/  BRA `(.L_x_10194) ;  /* 0x00000d8000007947 */ /* 0x000fea0003800000 */
.L_x_10190:
        /* <DEDUP_REMOVED lines=9> */
.L_x_10198:
[----:B------:R0:W5:Y:S01]  /*7630*/  LDG.E.U16 R9, [R2.64] ;  /* 0x0000002402097981 */ /* 0x000162000c1e1500 */
[----:B------:R-:W-:Y:S05]  /*7640*/  BRA `(.L_x_10194) ;  /* 0x00000cd000007947 */ /* 0x000fea0003800000 */
.L_x_10197:
        /* <DEDUP_REMOVED lines=9> */
.L_x_10200:
[----:B------:R0:W5:Y:S01]  /*76e0*/  LDG.E.U16 R9, [R2.64] ;  /* 0x0000002402097981 */ /* 0x000162000c1e1500 */
[----:B------:R-:W-:Y:S05]  /*76f0*/  BRA `(.L_x_10194) ;  /* 0x00000c2000007947 */ /* 0x000fea0003800000 */
.L_x_10199:
[----:B------:R-:W2:Y:S02]  /*7700*/  LDG.E.64 R2, [R2.64] ;  /* 0x0000002402027981 */ /* 0x000ea4000c1e1b00 */
[----:B--2---:R-:W0:Y:S01]  /*7710*/  F2F.F32.F64 R0, R2 ;  /* 0x0000000200007310 */ /* 0x004e220000301000 */
[----:B------:R-:W0:-:S14]  /*7720*/  DSETP.GEU.AND P0, PT, |R2|, c[0x2][0x0], PT ;  /* 0x008000000200762a */ /* 0x000e1c0003f0e200 */
[----:B0-----:R-:W-:-:S05]  /*7730*/  @!P0 FMUL R0, R0, 1.175494350822287508e-38 ;  /* 0x0080000000008820 */ /* 0x001fca0000400000 */
[----:B------:R-:W-:-:S04]  /*7740*/  F2FP.PACK_AB R0, RZ, R0 ;  /* 0x00000000ff00723e */ /* 0x000fc800000000ff */
[----:B------:R-:W-:Y:S01]  /*7750*/  PRMT R9, R0, 0x7610, R9 ;  /* 0x0000761000097816 */ /* 0x000fe20000000009 */
[----:B------:R-:W-:Y:S05]  /*7760*/  BRA `(.L_x_10194) ;  /* 0x00000bb000007947 */ /* 0x000fea0003800000 */
.L_x_10189:
        /* <DEDUP_REMOVED lines=14> */
.L_x_10203:
[----:B------:R-:W2:Y:S02]  /*7850*/  LDG.E.64 R2, [R2.64] ;  /* 0x0000002402027981 */ /* 0x000ea4000c1e1b00 */
[----:B--2---:R-:W0:Y:S01]  /*7860*/  F2F.F32.F64 R0, R2 ;  /* 0x0000000200007310 */ /* 0x004e220000301000 */
[----:B------:R-:W0:-:S14]  /*7870*/  DSETP.GEU.AND P0, PT, |R2|, c[0x2][0x0], PT ;  /* 0x008000000200762a */ /* 0x000e1c0003f0e200 */
[----:B0-----:R-:W-:-:S05]  /*7880*/  @!P0 FMUL R0, R0, 1.175494350822287508e-38 ;  /* 0x0080000000008820 */ /* 0x001fca0000400000 */
[----:B------:R-:W-:-:S04]  /*7890*/  F2FP.PACK_AB R0, RZ, R0 ;  /* 0x00000000ff00723e */ /* 0x000fc800000000ff */
[----:B------:R-:W-:Y:S01]  /*78a0*/  PRMT R9, R0, 0x7610, R9 ;  /* 0x0000761000097816 */ /* 0x000fe20000000009 */
[----:B------:R-:W-:Y:S05]  /*78b0*/  BRA `(.L_x_10194) ;  /* 0x00000a6000007947 */ /* 0x000fea0003800000 */
.L_x_10202:
        /* <DEDUP_REMOVED lines=28> */
.L_x_10205:
        /* <DEDUP_REMOVED lines=15> */
.L_x_10204:
[----:B------:R-:W2:Y:S02]  /*7b70*/  LDG.E.U16 R0, [R2.64] ;  /* 0x0000002402007981 */ /* 0x000ea4000c1e1500 */
[----:B--2---:R-:W-:-:S04]  /*7b80*/  PRMT R0, RZ, 0x5410, R0 ;  /* 0x00005410ff007816 */ /* 0x004fc80000000000 */
[----:B------:R-:W-:-:S04]  /*7b90*/  F2FP.PACK_AB R0, RZ, R0 ;  /* 0x00000000ff00723e */ /* 0x000fc800000000ff */
[----:B------:R-:W-:Y:S01]  /*7ba0*/  PRMT R9, R0, 0x7610, R9 ;  /* 0x0000761000097816 */ /* 0x000fe20000000009 */
[----:B------:R-:W-:Y:S05]  /*7bb0*/  BRA `(.L_x_10194) ;  /* 0x0000076000007947 */ /* 0x000fea0003800000 */
.L_x_10201:
        /* <DEDUP_REMOVED lines=12> */
.L_x_10208:
        /* <DEDUP_REMOVED lines=21> */
.L_x_10212:
[----:B------:R-:W-:Y:S05]  /*7dd0*/  BSYNC B1 ;  /* 0x0000000000017941 */ /* 0x000fea0003800000 */
.L_x_10211:
[----:B------:R-:W-:Y:S01]  /*7de0*/  LEA R3, R0, 0x3b800000, 0x17 ;  /* 0x3b80000000037811 */ /* 0x000fe200078eb8ff */
[----:B------:R-:W-:-:S05]  /*7df0*/  IMAD.SHL.U32 R0, R2, 0x100000, RZ ;  /* 0x0010000002007824 */ /* 0x000fca00078e00ff */
[----:B------:R-:W-:Y:S02]  /*7e00*/  LOP3.LUT R0, R3, R0, R4, 0xfe, !PT ;  /* 0x0000000003007212 */ /* 0x000fe400078efe04 */
.L_x_10210:
[----:B------:R-:W-:Y:S05]  /*7e10*/  BSYNC B0 ;  /* 0x0000000000007941 */ /* 0x000fea0003800000 */
.L_x_10209:
[----:B------:R-:W-:-:S04]  /*7e20*/  F2FP.PACK_AB R0, RZ, R0 ;  /* 0x00000000ff00723e */ /* 0x000fc800000000ff */
[----:B------:R-:W-:Y:S01]  /*7e30*/  PRMT R9, R0, 0x7610, R9 ;  /* 0x0000761000097816 */ /* 0x000fe20000000009 */
[----:B------:R-:W-:Y:S05]  /*7e40*/  BRA `(.L_x_10194) ;  /* 0x000004d000007947 */ /* 0x000fea0003800000 */
.L_x_10207:
        /* <DEDUP_REMOVED lines=21> */
.L_x_10216:
[----:B------:R-:W-:Y:S05]  /*7fa0*/  BSYNC B1 ;  /* 0x0000000000017941 */ /* 0x000fea0003800000 */
.L_x_10215:
[----:B------:R-:W-:Y:S01]  /*7fb0*/  LEA R3, R0, 0x37800000, 0x17 ;  /* 0x3780000000037811 */ /* 0x000fe200078eb8ff */
[----:B------:R-:W-:-:S05]  /*7fc0*/  IMAD.SHL.U32 R0, R2, 0x200000, RZ ;  /* 0x0020000002007824 */ /* 0x000fca00078e00ff */
[----:B------:R-:W-:Y:S02]  /*7fd0*/  LOP3.LUT R0, R3, R0, R4, 0xfe, !PT ;  /* 0x0000000003007212 */ /* 0x000fe400078efe04 */
.L_x_10214:
[----:B------:R-:W-:Y:S05]  /*7fe0*/  BSYNC B0 ;  /* 0x0000000000007941 */ /* 0x000fea0003800000 */
.L_x_10213:
[----:B------:R-:W-:-:S04]  /*7ff0*/  F2FP.PACK_AB R0, RZ, R0 ;  /* 0x00000000ff00723e */ /* 0x000fc800000000ff */
[----:B------:R-:W-:Y:S01]  /*8000*/  PRMT R9, R0, 0x7610, R9 ;  /* 0x0000761000097816 */ /* 0x000fe20000000009 */
[----:B------:R-:W-:Y:S05]  /*8010*/  BRA `(.L_x_10194) ;  /* 0x0000030000007947 */ /* 0x000fea0003800000 */
.L_x_10206:
        /* <DEDUP_REMOVED lines=14> */
.L_x_10220:
[----:B------:R-:W-:Y:S05]  /*8100*/  BSYNC B0 ;  /* 0x0000000000007941 */ /* 0x000fea0003800000 */
.L_x_10219:
[----:B------:R-:W-:-:S04]  /*8110*/  F2FP.PACK_AB R0, RZ, R0 ;  /* 0x00000000ff00723e */ /* 0x000fc800000000ff */
[----:B------:R-:W-:Y:S01]  /*8120*/  PRMT R9, R0, 0x7610, R9 ;  /* 0x0000761000097816 */ /* 0x000fe20000000009 */
[----:B------:R-:W-:Y:S05]  /*8130*/  BRA `(.L_x_10194) ;  /* 0x000001e000007947 */ /* 0x000fea0003800000 */
.L_x_10193:
        /* <DEDUP_REMOVED lines=21> */
.L_x_10218:
[----:B------:R-:W2:Y:S02]  /*8290*/  LDG.E.64 R2, [R2.64] ;  /* 0x0000002402027981 */ /* 0x000ea4000c1e1b00 */
[----:B--2---:R-:W0:Y:S02]  /*82a0*/  I2F.U64 R0, R2 ;  /* 0x0000000200007312 */ /* 0x004e240000301000 */
[----:B0-----:R-:W-:-:S04]  /*82b0*/  F2FP.PACK_AB R0, RZ, R0 ;  /* 0x00000000ff00723e */ /* 0x001fc800000000ff */
[----:B------:R-:W-:Y:S01]  /*82c0*/  PRMT R9, R0, 0x7610, R9 ;  /* 0x0000761000097816 */ /* 0x000fe20000000009 */
[----:B------:R-:W-:Y:S05]  /*82d0*/  BRA `(.L_x_10194) ;  /* 0x0000004000007947 */ /* 0x000fea0003800000 */
.L_x_10217:
[----:B------:R-:W2:Y:S02]  /*82e0*/  LDG.E R2, [R2.64] ;  /* 0x0000002402027981 */ /* 0x000ea4000c1e1900 */
[----:B--2---:R-:W0:Y:S02]  /*82f0*/  I2F.U32 R0, R2 ;  /* 0x0000000200007306 */ /* 0x004e240000201000 */
[----:B0-----:R-:W-:-:S04]  /*8300*/  F2FP.PACK_AB R0, RZ, R0 ;  /* 0x00000000ff00723e */ /* 0x001fc800000000ff */
[----:B------:R-:W-:-:S04]  /*8310*/  PRMT R9, R0, 0x7610, R9 ;  /* 0x0000761000097816 */ /* 0x000fc80000000009 */
.L_x_10194:
        /* <DEDUP_REMOVED lines=21> */
.L_x_10222:
[----:B------:R-:W-:Y:S05]  /*8470*/  BSYNC B1 ;  /* 0x0000000000017941 */ /* 0x000fea0003800000 */
.L_x_10221:
        /* <DEDUP_REMOVED lines=18> */
.L_x_10224:
[----:B------:R-:W-:Y:S01]  /*85a0*/  ISETP.GE.AND P0, PT, R10, RZ, PT ;  /* 0x000000ff0a00720c */ /* 0x000fe20003f06270 */
[----:B------:R-:W-:-:S12]  /*85b0*/  IMAD.MOV.U32 R3, RZ, RZ, 0x3fd774eb ;  /* 0x3fd774ebff037424 */ /* 0x000fd800078e00ff */
[----:B------:R-:W-:-:S04]  /*85c0*/  @P0 FFMA.FTZ R0, R3, 0.93318945169448852539, -R0 ;  /* 0x3f6ee58103000823 */ /* 0x000fc80000010800 */
[----:B------:R-:W-:Y:S02]  /*85d0*/  @!P0 FFMA.FTZ R0, R3, 0.93318945169448852539, R0 ;  /* 0x3f6ee58103008823 */ /* 0x000fe40000010000 */
.L_x_10225:
[----:B------:R-:W-:Y:S05]  /*85e0*/  BSYNC B0 ;  /* 0x0000000000007941 */ /* 0x000fea0003800000 */
.L_x_10223:
        /* <DEDUP_REMOVED lines=27> */
.L_x_10229:
[----:B------:R-:W-:-:S06]  /*87a0*/  HADD2.F32 R3, -RZ, R9.H0_H0 ;  /* 0x20000009ff037230 */ /* 0x000fcc0000004100 */
[----:B------:R-:W0:Y:S02]  /*87b0*/  F2I.S64.TRUNC R2, R3 ;  /* 0x0000000300027311 */ /* 0x000e24000020d900 */
[----:B0-----:R0:W-:Y:S01]  /*87c0*/  STG.E.U8 [R16.64], R2 ;  /* 0x0000000210007986 */ /* 0x0011e2000c101124 */
[----:B------:R-:W-:Y:S05]  /*87d0*/  BRA `(.L_x_10231) ;  /* 0x00000e4000007947 */ /* 0x000fea0003800000 */
.L_x_10228:
        /* <DEDUP_REMOVED lines=10> */
.L_x_10233:
[----:B------:R-:W-:-:S06]  /*8880*/  HADD2.F32 R9, -RZ, R9.H0_H0 ;  /* 0x20000009ff097230 */ /* 0x000fcc0000004100 */
[----:B------:R-:W0:Y:S02]  /*8890*/  F2I.FTZ.TRUNC.NTZ R9, R9 ;  /* 0x0000000900097305 */ /* 0x000e24000021f100 */
[----:B0-----:R0:W-:Y:S01]  /*88a0*/  STG.E [R16.64], R9 ;  /* 0x0000000910007986 */ /* 0x0011e2000c101924 */
[----:B------:R-:W-:Y:S05]  /*88b0*/  BRA `(.L_x_10231) ;  /* 0x00000d6000007947 */ /* 0x000fea0003800000 */
.L_x_10232:
[----:B------:R-:W-:-:S06]  /*88c0*/  HADD2.F32 R9, -RZ, R9.H0_H0 ;  /* 0x20000009ff097230 */ /* 0x000fcc0000004100 */
[----:B------:R-:W0:Y:S02]  /*88d0*/  F2I.FTZ.TRUNC.NTZ R9, R9 ;  /* 0x0000000900097305 */ /* 0x000e24000021f100 */
[----:B0-----:R0:W-:Y:S01]  /*88e0*/  STG.E.U16 [R16.64], R9 ;  /* 0x0000000910007986 */ /* 0x0011e2000c101524 */
[----:B------:R-:W-:Y:S05]  /*88f0*/  BRA `(.L_x_10231) ;  /* 0x00000d2000007947 */ /* 0x000fea0003800000 */
.L_x_10227:
        /* <DEDUP_REMOVED lines=9> */
.L_x_10235:
[----:B------:R0:W-:Y:S01]  /*8990*/  STG.E.U16 [R16.64], R9 ;  /* 0x0000000910007986 */ /* 0x0001e2000c101524 */
[----:B------:R-:W-:Y:S05]  /*89a0*/  BRA `(.L_x_10231) ;  /* 0x00000c7000007947 */ /* 0x000fea0003800000 */
.L_x_10234:
        /* <DEDUP_REMOVED lines=10> */
.L_x_10237:
[----:B------:R-:W-:-:S05]  /*8a50*/  HADD2.F32 R0, -RZ, R9.H0_H0 ;  /* 0x20000009ff007230 */ /* 0x000fca0000004100 */
[----:B------:R-:W-:-:S04]  /*8a60*/  F2FP.PACK_AB R0, RZ, R0 ;  /* 0x00000000ff00723e */ /* 0x000fc800000000ff */
[----:B------:R-:W-:-:S05]  /*8a70*/  PRMT R0, R0, 0x5410, RZ ;  /* 0x0000541000007816 */ /* 0x000fca00000000ff */
[----:B------:R0:W-:Y:S01]  /*8a80*/  STG.E [R16.64], R0 ;  /* 0x0000000010007986 */ /* 0x0001e2000c101924 */
[----:B------:R-:W-:Y:S05]  /*8a90*/  BRA `(.L_x_10231) ;  /* 0x00000b8000007947 */ /* 0x000fea0003800000 */
.L_x_10236:
[----:B------:R-:W-:-:S05]  /*8aa0*/  HADD2.F32 R2, -RZ, R9.H0_H0 ;  /* 0x20000009ff027230 */ /* 0x000fca0000004100 */
[----:B------:R-:W-:-:S06]  /*8ab0*/  FMUL.FTZ R2, R2, 1 ;  /* 0x3f80000002027820 */ /* 0x000fcc0000410000 */
[----:B------:R-:W0:Y:S02]  /*8ac0*/  F2F.F64.F32 R2, R2 ;  /* 0x0000000200027310 */ /* 0x000e240000201800 */
[----:B0-----:R0:W-:Y:S01]  /*8ad0*/  STG.E.64 [R16.64], R2 ;  /* 0x0000000210007986 */ /* 0x0011e2000c101b24 */
[----:B------:R-:W-:Y:S05]  /*8ae0*/  BRA `(.L_x_10231) ;  /* 0x00000b3000007947 */ /* 0x000fea0003800000 */
.L_x_10226:
        /* <DEDUP_REMOVED lines=13> */
.L_x_10240:
[----:B------:R-:W-:Y:S01]  /*8bc0*/  HADD2.F32 R9, -RZ, R9.H0_H0 ;  /* 0x20000009ff097230 */ /* 0x000fe20000004100 */
[----:B------:R-:W-:-:S04]  /*8bd0*/  CS2R R6, SRZ ;  /* 0x0000000000067805 */ /* 0x000fc8000001ff00 */
[----:B------:R-:W-:-:S06]  /*8be0*/  FMUL.FTZ R4, R9, 1 ;  /* 0x3f80000009047820 */ /* 0x000fcc0000410000 */
[----:B------:R-:W0:Y:S02]  /*8bf0*/  F2F.F64.F32 R4, R4 ;  /* 0x0000000400047310 */ /* 0x000e240000201800 */
[----:B0-----:R0:W-:Y:S01]  /*8c00*/  STG.E.128 [R16.64], R4 ;  /* 0x0000000410007986 */ /* 0x0011e2000c101d24 */
[----:B------:R-:W-:Y:S05]  /*8c10*/  BRA `(.L_x_10231) ;  /* 0x00000a0000007947 */ /* 0x000fea0003800000 */
.L_x_10239:
        /* <DEDUP_REMOVED lines=21> */
.L_x_10244:
[----:B------:R-:W-:Y:S05]  /*8d70*/  BSYNC B0 ;  /* 0x0000000000007941 */ /* 0x000fea0003800000 */
.L_x_10243:
[----:B------:R-:W-:-:S05]  /*8d80*/  LOP3.LUT R3, R0, R3, RZ, 0xfc, !PT ;  /* 0x0000000300037212 */ /* 0x000fca00078efcff */
[----:B------:R0:W-:Y:S01]  /*8d90*/  STG.E.U8 [R16.64], R3 ;  /* 0x0000000310007986 */ /* 0x0001e2000c101124 */
[----:B------:R-:W-:Y:S05]  /*8da0*/  BRA `(.L_x_10231) ;  /* 0x0000087000007947 */ /* 0x000fea0003800000 */
.L_x_10242:
        /* <DEDUP_REMOVED lines=13> */
.L_x_10246:
[----:B------:R-:W-:Y:S01]  /*8e80*/  IMAD.MOV.U32 R0, RZ, RZ, 0x7f ;  /* 0x0000007fff007424 */ /* 0x000fe200078e00ff */
[----:B------:R-:W-:-:S04]  /*8e90*/  ISETP.GT.U32.AND P0, PT, R2, 0x7f800000, PT ;  /* 0x7f8000000200780c */ /* 0x000fc80003f04070 */
[----:B------:R-:W-:-:S04]  /*8ea0*/  SEL R0, R0, 0x7c, P0 ;  /* 0x0000007c00007807 */ /* 0x000fc80000000000 */
.L_x_10247:
[----:B------:R-:W-:Y:S05]  /*8eb0*/  BSYNC B0 ;  /* 0x0000000000007941 */ /* 0x000fea0003800000 */
.L_x_10245:
[----:B------:R-:W-:-:S04]  /*8ec0*/  LOP3.LUT R2, R9, 0x80000000, RZ, 0xc0, !PT ;  /* 0x8000000009027812 */ /* 0x000fc800078ec0ff */
[----:B------:R-:W-:-:S04]  /*8ed0*/  SHF.R.U32.HI R3, RZ, 0x18, R2 ;  /* 0x00000018ff037819 */ /* 0x000fc80000011602 */
[----:B------:R-:W-:-:S05]  /*8ee0*/  LOP3.LUT R3, R0, R3, RZ, 0xfc, !PT ;  /* 0x0000000300037212 */ /* 0x000fca00078efcff */
[----:B------:R0:W-:Y:S01]  /*8ef0*/  STG.E.U8 [R16.64], R3 ;  /* 0x0000000310007986 */ /* 0x0001e2000c101124 */
[----:B------:R-:W-:Y:S05]  /*8f00*/  BRA `(.L_x_10231) ;  /* 0x0000071000007947 */ /* 0x000fea0003800000 */
.L_x_10241:
[----:B------:R-:W-:-:S05]  /*8f10*/  HADD2.F32 R0, -RZ, R9.H0_H0 ;  /* 0x20000009ff007230 */ /* 0x000fca0000004100 */
[----:B------:R-:W-:-:S05]  /*8f20*/  F2FP.BF16.PACK_AB R0, RZ, R0 ;  /* 0x00000000ff00723e */ /* 0x000fca00000010ff */
[----:B------:R0:W-:Y:S01]  /*8f30*/  STG.E.U16 [R16.64], R0 ;  /* 0x0000000010007986 */ /* 0x0001e2000c101524 */
[----:B------:R-:W-:Y:S05]  /*8f40*/  BRA `(.L_x_10231) ;  /* 0x000006d000007947 */ /* 0x000fea0003800000 */
.L_x_10238:
        /* <DEDUP_REMOVED lines=12> */
.L_x_10250:
        /* <DEDUP_REMOVED lines=17> */
.L_x_10253:
[----:B------:R-:W-:-:S04]  /*9120*/  LOP3.LUT R2, R9, 0x80000000, RZ, 0xc0, !PT ;  /* 0x8000000009027812 */ /* 0x000fc800078ec0ff */
[----:B------:R-:W-:-:S04]  /*9130*/  SHF.R.U32.HI R3, RZ, 0x18, R2 ;  /* 0x00000018ff037819 */ /* 0x000fc80000011602 */
[----:B------:R-:W-:-:S04]  /*9140*/  LOP3.LUT R0, R0, R3, RZ, 0xfc, !PT ;  /* 0x0000000300007212 */ /* 0x000fc800078efcff */
[----:B------:R-:W-:Y:S02]  /*9150*/  PRMT R8, R0, 0x7610, R8 ;  /* 0x0000761000087816 */ /* 0x000fe40000000008 */
.L_x_10252:
[----:B------:R-:W-:Y:S05]  /*9160*/  BSYNC B0 ;  /* 0x0000000000007941 */ /* 0x000fea0003800000 */
.L_x_10251:
[----:B------:R0:W-:Y:S01]  /*9170*/  STG.E.U8 [R16.64], R8 ;  /* 0x0000000810007986 */ /* 0x0001e2000c101124 */
[----:B------:R-:W-:Y:S05]  /*9180*/  BRA `(.L_x_10231) ;  /* 0x0000049000007947 */ /* 0x000fea0003800000 */
.L_x_10249:
        /* <DEDUP_REMOVED lines=17> */
.L_x_10256:
[----:B------:R-:W-:-:S04]  /*92a0*/  LOP3.LUT R2, R9, 0x80000000, RZ, 0xc0, !PT ;  /* 0x8000000009027812 */ /* 0x000fc800078ec0ff */
[----:B------:R-:W-:-:S04]  /*92b0*/  SHF.R.U32.HI R3, RZ, 0x18, R2 ;  /* 0x00000018ff037819 */ /* 0x000fc80000011602 */
[----:B------:R-:W-:-:S04]  /*92c0*/  LOP3.LUT R0, R0, R3, RZ, 0xfc, !PT ;  /* 0x0000000300007212 */ /* 0x000fc800078efcff */
[----:B------:R-:W-:Y:S02]  /*92d0*/  PRMT R8, R0, 0x7610, R8 ;  /* 0x0000761000087816 */ /* 0x000fe40000000008 */
.L_x_10255:
[----:B------:R-:W-:Y:S05]  /*92e0*/  BSYNC B0 ;  /* 0x0000000000007941 */ /* 0x000fea0003800000 */
.L_x_10254:
[----:B------:R0:W-:Y:S01]  /*92f0*/  STG.E.U8 [R16.64], R8 ;  /* 0x0000000810007986 */ /* 0x0001e2000c101124 */
[----:B------:R-:W-:Y:S05]  /*9300*/  BRA `(.L_x_10231) ;  /* 0x0000031000007947 */ /* 0x000fea0003800000 */
.L_x_10248:
        /* <DEDUP_REMOVED lines=22> */
.L_x_10230:
        /* <DEDUP_REMOVED lines=20> */
.L_x_10258:
[----:B------:R-:W-:-:S06]  /*95b0*/  HADD2.F32 R2, -RZ, R9.H0_H0 ;  /* 0x20000009ff027230 */ /* 0x000fcc0000004100 */
[----:B------:R-:W0:Y:S02]  /*95c0*/  F2I.U64.TRUNC R2, R2 ;  /* 0x0000000200027311 */ /* 0x000e24000020d800 */
[----:B0-----:R0:W-:Y:S01]  /*95d0*/  STG.E.64 [R16.64], R2 ;  /* 0x0000000210007986 */ /* 0x0011e2000c101b24 */
[----:B------:R-:W-:Y:S05]  /*95e0*/  BRA `(.L_x_10231) ;  /* 0x0000003000007947 */ /* 0x000fea0003800000 */
.L_x_10257:
[----:B------:R-:W-:-:S06]  /*95f0*/  HADD2.F32 R9, -RZ, R9.H0_H0 ;  /* 0x20000009ff097230 */ /* 0x000fcc0000004100 */
[----:B------:R-:W0:Y:S02]  /*9600*/  F2I.FTZ.U32.TRUNC.NTZ R9, R9 ;  /* 0x0000000900097305 */ /* 0x000e24000021f000 */
[----:B0-----:R0:W-:Y:S02]  /*9610*/  STG.E [R16.64], R9 ;  /* 0x0000000910007986 */ /* 0x0011e4000c101924 */
.L_x_10231:
[----:B------:R-:W-:Y:S02]  /*9620*/  IADD3 R19, R19, 0x80, RZ ;  /* 0x0000008013137810 */ /* 0x000fe40007ffe0ff */
.L_x_10116:
[----:B------:R-:W-:Y:S05]  /*9630*/  BSYNC B6 ;  /* 0x0000000000067941 */ /* 0x000fea0003800000 */
.L_x_10115:
        /* <DEDUP_REMOVED lines=230> */
.L_x_10259:
        /* <DEDUP_REMOVED lines=21> */
.L_x_10263:
[----:B------:R-:W2:Y:S02]  /*a5f0*/  LDG.E.U8 R2, [R2.64] ;  /* 0x0000002402027981 */ /* 0x000ea4000c1e1100 */
[----:B--2---:R-:W0:Y:S02]  /*a600*/  I2F.U16 R0, R2 ;  /* 0x0000000200007306 */ /* 0x004e240000101000 */
[----:B0-----:R-:W-:-:S04]  /*a610*/  F2FP.PACK_AB R0, RZ, R0 ;  /* 0x00000000ff00723e */ /* 0x001fc800000000ff */
[----:B------:R-:W-:Y:S01]  /*a620*/  PRMT R11, R0, 0x7610, R11 ;  /* 0x00007610000b7816 */ /* 0x000fe2000000000b */
[----:B------:R-:W-:Y:S05]  /*a630*/  BRA `(.L_x_10265) ;  /* 0x00000ed000007947 */ /* 0x000fea0003800000 */
.L_x_10262:
        /* <DEDUP_REMOVED lines=11> */
.L_x_10267:
[----:B------:R-:W2:Y:S02]  /*a6f0*/  LDG.E R2, [R2.64] ;  /* 0x0000002402027981 */ /* 0x000ea4000c1e1900 */
[----:B--2---:R-:W0:Y:S02]  /*a700*/  I2F R0, R2 ;  /* 0x0000000200007306 */ /* 0x004e240000201400 */
[----:B0-----:R-:W-:-:S04]  /*a710*/  F2FP.PACK_AB R0, RZ, R0 ;  /* 0x00000000ff00723e */ /* 0x001fc800000000ff */
[----:B------:R-:W-:Y:S01]  /*a720*/  PRMT R11, R0, 0x7610, R11 ;  /* 0x00007610000b7816 */ /* 0x000fe2000000000b */
[----:B------:R-:W-:Y:S05]  /*a730*/  BRA `(.L_x_10265) ;  /* 0x00000dd000007947 */ /* 0x000fea0003800000 */
.L_x_10266:
[----:B------:R-:W2:Y:S02]  /*a740*/  LDG.E.U16 R2, [R2.64] ;  /* 0x0000002402027981 */ /* 0x000ea4000c1e1500 */
[----:B--2---:R-:W0:Y:S02]  /*a750*/  I2F.S16 R0, R2 ;  /* 0x0000000200007306 */ /* 0x004e240000101400 */
[----:B0-----:R-:W-:-:S04]  /*a760*/  F2FP.PACK_AB R0, RZ, R0 ;  /* 0x00000000ff00723e */ /* 0x001fc800000000ff */
[----:B------:R-:W-:Y:S01]  /*a770*/  PRMT R11, R0, 0x7610, R11 ;  /* 0x00007610000b7816 */ /* 0x000fe2000000000b */
[----:B------:R-:W-:Y:S05]  /*a780*/  BRA `(.L_x_10265) ;  /* 0x00000d8000007947 */ /* 0x000fea0003800000 */
.L_x_10261:
        /* <DEDUP_REMOVED lines=9> */
.L_x_10269:
[----:B------:R0:W5:Y:S01]  /*a820*/  LDG.E.U16 R11, [R2.64] ;  /* 0x00000024020b7981 */ /* 0x000162000c1e1500 */
[----:B------:R-:W-:Y:S05]  /*a830*/  BRA `(.L_x_10265) ;  /* 0x00000cd000007947 */ /* 0x000fea0003800000 */
.L_x_10268:
        /* <DEDUP_REMOVED lines=9> */
.L_x_10271:
[----:B------:R0:W5:Y:S01]  /*a8d0*/  LDG.E.U16 R11, [R2.64] ;  /* 0x00000024020b7981 */ /* 0x000162000c1e1500 */
[----:B------:R-:W-:Y:S05]  /*a8e0*/  BRA `(.L_x_10265) ;  /* 0x00000c2000007947 */ /* 0x000fea0003800000 */
.L_x_10270:
[----:B------:R-:W2:Y:S02]  /*a8f0*/  LDG.E.64 R2, [R2.64] ;  /* 0x0000002402027981 */ /* 0x000ea4000c1e1b00 */
[----:B--2---:R-:W0:Y:S01]  /*a900*/  F2F.F32.F64 R0, R2 ;  /* 0x0000000200007310 */ /* 0x004e220000301000 */
[----:B------:R-:W0:-:S14]  /*a910*/  DSETP.GEU.AND P0, PT, |R2|, c[0x2][0x0], PT ;  /* 0x008000000200762a */ /* 0x000e1c0003f0e200 */
[----:B0-----:R-:W-:-:S05]  /*a920*/  @!P0 FMUL R0, R0, 1.175494350822287508e-38 ;  /* 0x0080000000008820 */ /* 0x001fca0000400000 */
[----:B------:R-:W-:-:S04]  /*a930*/  F2FP.PACK_AB R0, RZ, R0 ;  /* 0x00000000ff00723e */ /* 0x000fc800000000ff */
[----:B------:R-:W-:Y:S01]  /*a940*/  PRMT R11, R0, 0x7610, R11 ;  /* 0x00007610000b7816 */ /* 0x000fe2000000000b */
[----:B------:R-:W-:Y:S05]  /*a950*/  BRA `(.L_x_10265) ;  /* 0x00000bb000007947 */ /* 0x000fea0003800000 */
.L_x_10260:
        /* <DEDUP_REMOVED lines=14> */
.L_x_10274:
[----:B------:R-:W2:Y:S02]  /*aa40*/  LDG.E.64 R2, [R2.64] ;  /* 0x0000002402027981 */ /* 0x000ea4000c1e1b00 */
[----:B--2---:R-:W0:Y:S01]  /*aa50*/  F2F.F32.F64 R0, R2 ;  /* 0x0000000200007310 */ /* 0x004e220000301000 */
[----:B------:R-:W0:-:S14]  /*aa60*/  DSETP.GEU.AND P0, PT, |R2|, c[0x2][0x0], PT ;  /* 0x008000000200762a */ /* 0x000e1c0003f0e200 */
[----:B0-----:R-:W-:-:S05]  /*aa70*/  @!P0 FMUL R0, R0, 1.175494350822287508e-38 ;  /* 0x0080000000008820 */ /* 0x001fca0000400000 */
[----:B------:R-:W-:-:S04]  /*aa80*/  F2FP.PACK_AB R0, RZ, R0 ;  /* 0x00000000ff00723e */ /* 0x000fc800000000ff */
[----:B------:R-:W-:Y:S01]  /*aa90*/  PRMT R11, R0, 0x7610, R11 ;  /* 0x00007610000b7816 */ /* 0x000fe2000000000b */
[----:B------:R-:W-:Y:S05]  /*aaa0*/  BRA `(.L_x_10265) ;  /* 0x00000a6000007947 */ /* 0x000fea0003800000 */
.L_x_10273:
        /* <DEDUP_REMOVED lines=28> */
.L_x_10276:
        /* <DEDUP_REMOVED lines=15> */
.L_x_10275:
[----:B------:R-:W2:Y:S02]  /*ad60*/  LDG.E.U16 R0, [R2.64] ;  /* 0x0000002402007981 */ /* 0x000ea4000c1e1500 */
[----:B--2---:R-:W-:-:S04]  /*ad70*/  PRMT R0, RZ, 0x5410, R0 ;  /* 0x00005410ff007816 */ /* 0x004fc80000000000 */
[----:B------:R-:W-:-:S04]  /*ad80*/  F2FP.PACK_AB R0, RZ, R0 ;  /* 0x00000000ff00723e */ /* 0x000fc800000000ff */
[----:B------:R-:W-:Y:S01]  /*ad90*/  PRMT R11, R0, 0x7610, R11 ;  /* 0x00007610000b7816 */ /* 0x000fe2000000000b */
[----:B------:R-:W-:Y:S05]  /*ada0*/  BRA `(.L_x_10265) ;  /* 0x0000076000007947 */ /* 0x000fea0003800000 */
.L_x_10272:
        /* <DEDUP_REMOVED lines=12> */
.L_x_10279:
        /* <DEDUP_REMOVED lines=21> */
.L_x_10283:
[----:B------:R-:W-:Y:S05]  /*afc0*/  BSYNC B1 ;  /* 0x0000000000017941 */ /* 0x000fea0003800000 */
.L_x_10282:
[----:B------:R-:W-:Y:S01]  /*afd0*/  LEA R3, R0, 0x3b800000, 0x17 ;  /* 0x3b80000000037811 */ /* 0x000fe200078eb8ff */
[----:B------:R-:W-:-:S05]  /*afe0*/  IMAD.SHL.U32 R0, R2, 0x100000, RZ ;  /* 0x0010000002007824 */ /* 0x000fca00078e00ff */
[----:B------:R-:W-:Y:S02]  /*aff0*/  LOP3.LUT R0, R3, R0, R4, 0xfe, !PT ;  /* 0x0000000003007212 */ /* 0x000fe400078efe04 */
.L_x_10281:
[----:B------:R-:W-:Y:S05]  /*b000*/  BSYNC B0 ;  /* 0x0000000000007941 */ /* 0x000fea0003800000 */
.L_x_10280:
[----:B------:R-:W-:-:S04]  /*b010*/  F2FP.PACK_AB R0, RZ, R0 ;  /* 0x00000000ff00723e */ /* 0x000fc800000000ff */
[----:B------:R-:W-:Y:S01]  /*b020*/  PRMT R11, R0, 0x7610, R11 ;  /* 0x00007610000b7816 */ /* 0x000fe2000000000b */
[----:B------:R-:W-:Y:S05]  /*b030*/  BRA `(.L_x_10265) ;  /* 0x000004d000007947 */ /* 0x000fea0003800000 */
.L_x_10278:
        /* <DEDUP_REMOVED lines=21> */
.L_x_10287:
[----:B------:R-:W-:Y:S05]  /*b190*/  BSYNC B1 ;  /* 0x0000000000017941 */ /* 0x000fea0003800000 */
.L_x_10286:
[----:B------:R-:W-:Y:S01]  /*b1a0*/  LEA R3, R0, 0x37800000, 0x17 ;  /* 0x3780000000037811 */ /* 0x000fe200078eb8ff */
[----:B------:R-:W-:-:S05]  /*b1b0*/  IMAD.SHL.U32 R0, R2, 0x200000, RZ ;  /* 0x0020000002007824 */ /* 0x000fca00078e00ff */
[----:B------:R-:W-:Y:S02]  /*b1c0*/  LOP3.LUT R0, R3, R0, R4, 0xfe, !PT ;  /* 0x0000000003007212 */ /* 0x000fe400078efe04 */
.L_x_10285:
[----:B------:R-:W-:Y:S05]  /*b1d0*/  BSYNC B0 ;  /* 0x0000000000007941 */ /* 0x000fea0003800000 */
.L_x_10284:
[----:B------:R-:W-:-:S04]  /*b1e0*/  F2FP.PACK_AB R0, RZ, R0 ;  /* 0x00000000ff00723e */ /* 0x000fc800000000ff */
[----:B------:R-:W-:Y:S01]  /*b1f0*/  PRMT R11, R0, 0x7610, R11 ;  /* 0x00007610000b7816 */ /* 0x000fe2000000000b */
[----:B------:R-:W-:Y:S05]  /*b200*/  BRA `(.L_x_10265) ;  /* 0x0000030000007947 */ /* 0x000fea0003800000 */
.L_x_10277:
        /* <DEDUP_REMOVED lines=14> */
.L_x_10291:
[----:B------:R-:W-:Y:S05]  /*b2f0*/  BSYNC B0 ;  /* 0x0000000000007941 */ /* 0x000fea0003800000 */
.L_x_10290:
[----:B------:R-:W-:-:S04]  /*b300*/  F2FP.PACK_AB R0, RZ, R0 ;  /* 0x00000000ff00723e */ /* 0x000fc800000000ff */
[----:B------:R-:W-:Y:S01]  /*b310*/  PRMT R11, R0, 0x7610, R11 ;  /* 0x00007610000b7816 */ /* 0x000fe2000000000b */
[----:B------:R-:W-:Y:S05]  /*b320*/  BRA `(.L_x_10265) ;  /* 0x000001e000007947 */ /* 0x000fea0003800000 */
.L_x_10264:
        /* <DEDUP_REMOVED lines=21> */
.L_x_10289:
[----:B------:R-:W2:Y:S02]  /*b480*/  LDG.E.64 R2, [R2.64] ;  /* 0x0000002402027981 */ /* 0x000ea4000c1e1b00 */
[----:B--2---:R-:W0:Y:S02]  /*b490*/  I2F.U64 R0, R2 ;  /* 0x0000000200007312 */ /* 0x004e240000301000 */
[----:B0-----:R-:W-:-:S04]  /*b4a0*/  F2FP.PACK_AB R0, RZ, R0 ;  /* 0x00000000ff00723e */ /* 0x001fc800000000ff */
[----:B------:R-:W-:Y:S01]  /*b4b0*/  PRMT R11, R0, 0x7610, R11 ;  /* 0x00007610000b7816 */ /* 0x000fe2000000000b */
[----:B------:R-:W-:Y:S05]  /*b4c0*/  BRA `(.L_x_10265) ;  /* 0x0000004000007947 */ /* 0x000fea0003800000 */
.L_x_10288:
[----:B------:R-:W2:Y:S02]  /*b4d0*/  LDG.E R2, [R2.64] ;  /* 0x0000002402027981 */ /* 0x000ea4000c1e1900 */
[----:B--2---:R-:W0:Y:S02]  /*b4e0*/  I2F.U32 R0, R2 ;  /* 0x0000000200007306 */ /* 0x004e240000201000 */
[----:B0-----:R-:W-:-:S04]  /*b4f0*/  F2FP.PACK_AB R0, RZ, R0 ;  /* 0x00000000ff00723e */ /* 0x001fc800000000ff */
[----:B------:R-:W-:-:S04]  /*b500*/  PRMT R11, R0, 0x7610, R11 ;  /* 0x00007610000b7816 */ /* 0x000fc8000000000b */
.L_x_10265:
        /* <DEDUP_REMOVED lines=21> */
.L_x_10293:
[----:B------:R-:W-:Y:S05]  /*b660*/  BSYNC B1 ;  /* 0x0000000000017941 */ /* 0x000fea0003800000 */
.L_x_10292:
        /* <DEDUP_REMOVED lines=18> */
.L_x_10295:
[----:B------:R-:W-:Y:S01]  /*b790*/  ISETP.GE.AND P0, PT, R10, RZ, PT ;  /* 0x000000ff0a00720c */ /* 0x000fe20003f06270 */
[----:B------:R-:W-:-:S12]  /*b7a0*/  IMAD.MOV.U32 R3, RZ, RZ, 0x3fd774eb ;  /* 0x3fd774ebff037424 */ /* 0x000fd800078e00ff */
[----:B------:R-:W-:-:S04]  /*b7b0*/  @P0 FFMA.FTZ R0, R3, 0.93318945169448852539, -R0 ;  /* 0x3f6ee58103000823 */ /* 0x000fc80000010800 */
[----:B------:R-:W-:Y:S02]  /*b7c0*/  @!P0 FFMA.FTZ R0, R3, 0.93318945169448852539, R0 ;  /* 0x3f6ee58103008823 */ /* 0x000fe40000010000 */
.L_x_10296:
[----:B------:R-:W-:Y:S05]  /*b7d0*/  BSYNC B0 ;  /* 0x0000000000007941 */ /* 0x000fea0003800000 */
.L_x_10294:
        /* <DEDUP_REMOVED lines=27> */
.L_x_10300:
[----:B------:R-:W-:-:S06]  /*b990*/  HADD2.F32 R3, -RZ, R11.H0_H0 ;  /* 0x2000000bff037230 */ /* 0x000fcc0000004100 */
[----:B------:R-:W0:Y:S02]  /*b9a0*/  F2I.S64.TRUNC R2, R3 ;  /* 0x0000000300027311 */ /* 0x000e24000020d900 */
[----:B0-----:R-:W-:Y:S01]  /*b9b0*/  STG.E.U8 [R16.64], R2 ;  /* 0x0000000210007986 */ /* 0x001fe2000c101124 */
[----:B------:R-:W-:Y:S05]  /*b9c0*/  EXIT ;  /* 0x000000000000794d */ /* 0x000fea0003800000 */
.L_x_10299:
        /* <DEDUP_REMOVED lines=10> */
.L_x_10303:
[----:B------:R-:W-:-:S06]  /*ba70*/  HADD2.F32 R11, -RZ, R11.H0_H0 ;  /* 0x2000000bff0b7230 */ /* 0x000fcc0000004100 */
[----:B------:R-:W0:Y:S02]  /*ba80*/  F2I.FTZ.TRUNC.NTZ R11, R11 ;  /* 0x0000000b000b7305 */ /* 0x000e24000021f100 */
[----:B0-----:R-:W-:Y:S01]  /*ba90*/  STG.E [R16.64], R11 ;  /* 0x0000000b10007986 */ /* 0x001fe2000c101924 */
[----:B------:R-:W-:Y:S05]  /*baa0*/  EXIT ;  /* 0x000000000000794d */ /* 0x000fea0003800000 */
.L_x_10302:
[----:B------:R-:W-:-:S06]  /*bab0*/  HADD2.F32 R11, -RZ, R11.H0_H0 ;  /* 0x2000000bff0b7230 */ /* 0x000fcc0000004100 */
[----:B------:R-:W0:Y:S02]  /*bac0*/  F2I.FTZ.TRUNC.NTZ R11, R11 ;  /* 0x0000000b000b7305 */ /* 0x000e24000021f100 */
[----:B0-----:R-:W-:Y:S01]  /*bad0*/  STG.E.U16 [R16.64], R11 ;  /* 0x0000000b10007986 */ /* 0x001fe2000c101524 */
[----:B------:R-:W-:Y:S05]  /*bae0*/  EXIT ;  /* 0x000000000000794d */ /* 0x000fea0003800000 */
.L_x_10298:
        /* <DEDUP_REMOVED lines=9> */
.L_x_10305:
[----:B------:R-:W-:Y:S01]  /*bb80*/  STG.E.U16 [R16.64], R11 ;  /* 0x0000000b10007986 */ /* 0x000fe2000c101524 */
[----:B------:R-:W-:Y:S05]  /*bb90*/  EXIT ;  /* 0x000000000000794d */ /* 0x000fea0003800000 */
.L_x_10304:
        /* <DEDUP_REMOVED lines=10> */
.L_x_10307:
[----:B------:R-:W-:-:S05]  /*bc40*/  HADD2.F32 R0, -RZ, R11.H0_H0 ;  /* 0x2000000bff007230 */ /* 0x000fca0000004100 */
[----:B------:R-:W-:-:S04]  /*bc50*/  F2FP.PACK_AB R0, RZ, R0 ;  /* 0x00000000ff00723e */ /* 0x000fc800000000ff */
[----:B------:R-:W-:-:S05]  /*bc60*/  PRMT R0, R0, 0x5410, RZ ;  /* 0x0000541000007816 */ /* 0x000fca00000000ff */
[----:B------:R-:W-:Y:S01]  /*bc70*/  STG.E [R16.64], R0 ;  /* 0x0000000010007986 */ /* 0x000fe2000c101924 */
[----:B------:R-:W-:Y:S05]  /*bc80*/  EXIT ;  /* 0x000000000000794d */ /* 0x000fea0003800000 */
.L_x_10306:
[----:B------:R-:W-:-:S05]  /*bc90*/  HADD2.F32 R2, -RZ, R11.H0_H0 ;  /* 0x2000000bff027230 */ /* 0x000fca0000004100 */
[----:B------:R-:W-:-:S06]  /*bca0*/  FMUL.FTZ R2, R2, 1 ;  /* 0x3f80000002027820 */ /* 0x000fcc0000410000 */
[----:B------:R-:W0:Y:S02]  /*bcb0*/  F2F.F64.F32 R2, R2 ;  /* 0x0000000200027310 */ /* 0x000e240000201800 */
[----:B0-----:R-:W-:Y:S01]  /*bcc0*/  STG.E.64 [R16.64], R2 ;  /* 0x0000000210007986 */ /* 0x001fe2000c101b24 */
[----:B------:R-:W-:Y:S05]  /*bcd0*/  EXIT ;  /* 0x000000000000794d */ /* 0x000fea0003800000 */
.L_x_10297:
        /* <DEDUP_REMOVED lines=13> */
.L_x_10310:
[----:B------:R-:W-:Y:S01]  /*bdb0*/  HADD2.F32 R11, -RZ, R11.H0_H0 ;  /* 0x2000000bff0b7230 */ /* 0x000fe20000004100 */
[----:B------:R-:W-:-:S04]  /*bdc0*/  CS2R R6, SRZ ;  /* 0x0000000000067805 */ /* 0x000fc8000001ff00 */
[----:B------:R-:W-:-:S06]  /*bdd0*/  FMUL.FTZ R4, R11, 1 ;  /* 0x3f8000000b047820 */ /* 0x000fcc0000410000 */
[----:B------:R-:W0:Y:S02]  /*bde0*/  F2F.F64.F32 R4, R4 ;  /* 0x0000000400047310 */ /* 0x000e240000201800 */
[----:B0-----:R-:W-:Y:S01]  /*bdf0*/  STG.E.128 [R16.64], R4 ;  /* 0x0000000410007986 */ /* 0x001fe2000c101d24 */
[----:B------:R-:W-:Y:S05]  /*be00*/  EXIT ;  /* 0x000000000000794d */ /* 0x000fea0003800000 */
.L_x_10309:
        /* <DEDUP_REMOVED lines=21> */
.L_x_10314:
[----:B------:R-:W-:Y:S05]  /*bf60*/  BSYNC B0 ;  /* 0x0000000000007941 */ /* 0x000fea0003800000 */
.L_x_10313:
[----:B------:R-:W-:-:S05]  /*bf70*/  LOP3.LUT R3, R0, R3, RZ, 0xfc, !PT ;  /* 0x0000000300037212 */ /* 0x000fca00078efcff */
[----:B------:R-:W-:Y:S01]  /*bf80*/  STG.E.U8 [R16.64], R3 ;  /* 0x0000000310007986 */ /* 0x000fe2000c101124 */
[----:B------:R-:W-:Y:S05]  /*bf90*/  EXIT ;  /* 0x000000000000794d */ /* 0x000fea0003800000 */
.L_x_10312:
        /* <DEDUP_REMOVED lines=13> */
.L_x_10316:
[----:B------:R-:W-:Y:S01]  /*c070*/  IMAD.MOV.U32 R0, RZ, RZ, 0x7f ;  /* 0x0000007fff007424 */ /* 0x000fe200078e00ff */
[----:B------:R-:W-:-:S04]  /*c080*/  ISETP.GT.U32.AND P0, PT, R2, 0x7f800000, PT ;  /* 0x7f8000000200780c */ /* 0x000fc80003f04070 */
[----:B------:R-:W-:-:S04]  /*c090*/  SEL R0, R0, 0x7c, P0 ;  /* 0x0000007c00007807 */ /* 0x000fc80000000000 */
.L_x_10317:
[----:B------:R-:W-:Y:S05]  /*c0a0*/  BSYNC B0 ;  /* 0x0000000000007941 */ /* 0x000fea0003800000 */
.L_x_10315:
[----:B------:R-:W-:-:S04]  /*c0b0*/  LOP3.LUT R2, R11, 0x80000000, RZ, 0xc0, !PT ;  /* 0x800000000b027812 */ /* 0x000fc800078ec0ff */
[----:B------:R-:W-:-:S04]  /*c0c0*/  SHF.R.U32.HI R3, RZ, 0x18, R2 ;  /* 0x00000018ff037819 */ /* 0x000fc80000011602 */
[----:B------:R-:W-:-:S05]  /*c0d0*/  LOP3.LUT R3, R0, R3, RZ, 0xfc, !PT ;  /* 0x0000000300037212 */ /* 0x000fca00078efcff */
[----:B------:R-:W-:Y:S01]  /*c0e0*/  STG.E.U8 [R16.64], R3 ;  /* 0x0000000310007986 */ /* 0x000fe2000c101124 */
[----:B------:R-:W-:Y:S05]  /*c0f0*/  EXIT ;  /* 0x000000000000794d */ /* 0x000fea0003800000 */
.L_x_10311:
[----:B------:R-:W-:-:S05]  /*c100*/  HADD2.F32 R0, -RZ, R11.H0_H0 ;  /* 0x2000000bff007230 */ /* 0x000fca0000004100 */
[----:B------:R-:W-:-:S05]  /*c110*/  F2FP.BF16.PACK_AB R0, RZ, R0 ;  /* 0x00000000ff00723e */ /* 0x000fca00000010ff */
[----:B------:R-:W-:Y:S01]  /*c120*/  STG.E.U16 [R16.64], R0 ;  /* 0x0000000010007986 */ /* 0x000fe2000c101524 */
[----:B------:R-:W-:Y:S05]  /*c130*/  EXIT ;  /* 0x000000000000794d */ /* 0x000fea0003800000 */
.L_x_10308:
        /* <DEDUP_REMOVED lines=12> */
.L_x_10320:
        /* <DEDUP_REMOVED lines=17> */
.L_x_10323:
[----:B------:R-:W-:-:S04]  /*c310*/  LOP3.LUT R2, R11, 0x80000000, RZ, 0xc0, !PT ;  /* 0x800000000b027812 */ /* 0x000fc800078ec0ff */
[----:B------:R-:W-:-:S04]  /*c320*/  SHF.R.U32.HI R3, RZ, 0x18, R2 ;  /* 0x00000018ff037819 */ /* 0x000fc80000011602 */
[----:B------:R-:W-:-:S04]  /*c330*/  LOP3.LUT R0, R0, R3, RZ, 0xfc, !PT ;  /* 0x0000000300007212 */ /* 0x000fc800078efcff */
[----:B------:R-:W-:Y:S02]  /*c340*/  PRMT R8, R0, 0x7610, R8 ;  /* 0x0000761000087816 */ /* 0x000fe40000000008 */
.L_x_10322:
[----:B------:R-:W-:Y:S05]  /*c350*/  BSYNC B0 ;  /* 0x0000000000007941 */ /* 0x000fea0003800000 */
.L_x_10321:
[----:B------:R-:W-:Y:S01]  /*c360*/  STG.E.U8 [R16.64], R8 ;  /* 0x0000000810007986 */ /* 0x000fe2000c101124 */
[----:B------:R-:W-:Y:S05]  /*c370*/  EXIT ;  /* 0x000000000000794d */ /* 0x000fea0003800000 */
.L_x_10319:
        /* <DEDUP_REMOVED lines=17> */
.L_x_10326:
[----:B------:R-:W-:-:S04]  /*c490*/  LOP3.LUT R2, R11, 0x80000000, RZ, 0xc0, !PT ;  /* 0x800000000b027812 */ /* 0x000fc800078ec0ff */
[----:B------:R-:W-:-:S04]  /*c4a0*/  SHF.R.U32.HI R3, RZ, 0x18, R2 ;  /* 0x00000018ff037819 */ /* 0x000fc80000011602 */
[----:B------:R-:W-:-:S04]  /*c4b0*/  LOP3.LUT R0, R0, R3, RZ, 0xfc, !PT ;  /* 0x0000000300007212 */ /* 0x000fc800078efcff */
[----:B------:R-:W-:Y:S02]  /*c4c0*/  PRMT R8, R0, 0x7610, R8 ;  /* 0x0000761000087816 */ /* 0x000fe40000000008 */
.L_x_10325:
[----:B------:R-:W-:Y:S05]  /*c4d0*/  BSYNC B0 ;  /* 0x0000000000007941 */ /* 0x000fea0003800000 */
.L_x_10324:
[----:B------:R-:W-:Y:S01]  /*c4e0*/  STG.E.U8 [R16.64], R8 ;  /* 0x0000000810007986 */ /* 0x000fe2000c101124 */
[----:B------:R-:W-:Y:S05]  /*c4f0*/  EXIT ;  /* 0x000000000000794d */ /* 0x000fea0003800000 */
.L_x_10318:
        /* <DEDUP_REMOVED lines=22> */
.L_x_10301:
        /* <DEDUP_REMOVED lines=20> */
.L_x_10328:
[----:B------:R-:W-:-:S06]  /*c7a0*/  HADD2.F32 R2, -RZ, R11.H0_H0 ;  /* 0x2000000bff027230 */ /* 0x000fcc0000004100 */
[----:B------:R-:W0:Y:S02]  /*c7b0*/  F2I.U64.TRUNC R2, R2 ;  /* 0x0000000200027311 */ /* 0x000e24000020d800 */
[----:B0-----:R-:W-:Y:S01]  /*c7c0*/  STG.E.64 [R16.64], R2 ;  /* 0x0000000210007986 */ /* 0x001fe2000c101b24 */
[----:B------:R-:W-:Y:S05]  /*c7d0*/  EXIT ;  /* 0x000000000000794d */ /* 0x000fea0003800000 */
.L_x_10327:
[----:B------:R-:W-:-:S06]  /*c7e0*/  HADD2.F32 R11, -RZ, R11.H0_H0 ;  /* 0x2000000bff0b7230 */ /* 0x000fcc0000004100 */
[----:B------:R-:W0:Y:S02]  /*c7f0*/  F2I.FTZ.U32.TRUNC.NTZ R11, R11 ;  /* 0x0000000b000b7305 */ /* 0x000e24000021f000 */
[----:B0-----:R-:W-:Y:S01]  /*c800*/  STG.E [R16.64], R11 ;  /* 0x0000000b10007986 */ /* 0x001fe2000c101924 */
[----:B------:R-:W-:Y:S05]  /*c810*/  EXIT ;  /* 0x000000000000794d */ /* 0x000fea0003800000 */
        .weak           $__internal_24_$__cuda_sm3x_div_rn_ftz_f32_slowpath
        .type           $__internal_24_$__cuda_sm3x_div_rn_ftz_f32_slowpath,@function
        .size           $__internal_24_$__cuda_sm3x_div_rn_ftz_f32_slowpath,(.L_x_17678 - $__internal_24_$__cuda_sm3x_div_rn_ftz_f32_slowpath)
$__internal_24_$__cuda_sm3x_div_rn_ftz_f32_slowpath:
        /* <DEDUP_REMOVED lines=32> */
.L_x_10331:
[----:B------:R-:W-:Y:S05]  /*ca20*/  BSYNC B2 ;  /* 0x0000000000027941 */ /* 0x000fea0003800000 */
.L_x_10330:
        /* <DEDUP_REMOVED lines=27> */
.L_x_10337:
[----:B------:R-:W-:Y:S02]  /*cbe0*/  IMAD R7, R2, 0x800000, R7 ;  /* 0x0080000002077824 */ /* 0x000fe400078e0207 */
.L_x_10338:
[----:B------:R-:W-:Y:S05]  /*cbf0*/  BSYNC B2 ;  /* 0x0000000000027941 */ /* 0x000fea0003800000 */
.L_x_10336:
[----:B------:R-:W-:Y:S05]  /*cc00*/  BRA `(.L_x_10339) ;  /* 0x0000008000007947 */ /* 0x000fea0003800000 */
.L_x_10335:
[----:B------:R-:W-:-:S04]  /*cc10*/  LOP3.LUT R4, R7, 0x80000000, R4, 0x48, !PT ;  /* 0x8000000007047812 */ /* 0x000fc800078e4804 */
[----:B------:R-:W-:Y:S01]  /*cc20*/  LOP3.LUT R7, R4, 0x7f800000, RZ, 0xfc, !PT ;  /* 0x7f80000004077812 */ /* 0x000fe200078efcff */
[----:B------:R-:W-:Y:S05]  /*cc30*/  BRA `(.L_x_10339) ;  /* 0x0000005000007947 */ /* 0x000fea0003800000 */
.L_x_10334:
[----:B------:R-:W-:Y:S01]  /*cc40*/  LOP3.LUT R7, R7, 0x80000000, R4, 0x48, !PT ;  /* 0x8000000007077812 */ /* 0x000fe200078e4804 */
[----:B------:R-:W-:Y:S05]  /*cc50*/  BRA `(.L_x_10339) ;  /* 0x0000003000007947 */ /* 0x000fea0003800000 */
.L_x_10333:
[----:B------:R-:W0:Y:S01]  /*cc60*/  MUFU.RSQ R7, -QNAN ;  /* 0xffc0000000077908 */ /* 0x000e220000001400 */
[----:B------:R-:W-:Y:S05]  /*cc70*/  BRA `(.L_x_10339) ;  /* 0x0000001000007947 */ /* 0x000fea0003800000 */
.L_x_10332:
[----:B------:R-:W-:Y:S02]  /*cc80*/  FADD.FTZ R7, R4, R7 ;  /* 0x0000000704077221 */ /* 0x000fe40000010000 */
.L_x_10339:
[----:B------:R-:W-:Y:S05]  /*cc90*/  BSYNC B0 ;  /* 0x0000000000007941 */ /* 0x000fea0003800000 */
.L_x_10329:
[----:B------:R-:W-:Y:S02]  /*cca0*/  IMAD.MOV.U32 R2, RZ, RZ, R0 ;  /* 0x000000ffff027224 */ /* 0x000fe400078e0000 */
[----:B------:R-:W-:-:S04]  /*ccb0*/  IMAD.MOV.U32 R3, RZ, RZ, 0x0 ;  /* 0x00000000ff037424 */ /* 0x000fc800078e00ff */
[----:B------:R-:W-:Y:S05]  /*ccc0*/  RET.REL.NODEC R2 `(_ZN2at6native18elementwise_kernelILi128ELi4EZNS0_15gpu_kernel_implINS0_13BUnaryFunctorIN3c104HalfES5_S5_ZZZNS0_17atan2_kernel_cudaERNS_18TensorIteratorBaseEENKUlvE_clEvENKUlvE1_clEvEUlS5_S5_E_EEEEvS7_RKT_EUliE_EEviT1_) ;  /* 0xffff333002007950 */ /* 0x000fea0003c3ffff */
.L_x_10340:
        /* <DEDUP_REMOVED lines=11> */
.L_x_17678:


//--------------------- .text._ZN2at6native27unrolled_elementwise_kernelINS0_13BUnaryFunctorIN3c104HalfES4_S4_ZZZNS0_17atan2_kernel_cudaERNS_18TensorIteratorBaseEENKUlvE_clEvENKUlvE1_clEvEUlS4_S4_E_EESt5arrayIPcLm2EELi4E23TrivialOffsetCalculatorILi1EjESF_NS0_6memory12LoadWithCastILi1EEENSG_13StoreWithCastILi1EEEEEviT_T0_T2_T3_T4_T5_ --------------------------
	.section	.text._ZN2at6native27unrolled_elementwise_kernelINS0_13BUnaryFunctorIN3c104HalfES4_S4_ZZZNS0_17atan2_kernel_cudaERNS_18TensorIteratorBaseEENKUlvE_clEvENKUlvE1_clEvEUlS4_S4_E_EESt5arrayIPcLm2EELi4E23TrivialOffsetCalculatorILi1EjESF_NS0_6memory12LoadWithCastILi1EEENSG_13StoreWithCastILi1EEEEEviT_T0_T2_T3_T4_T5_,"ax",@progbits
	.sectioninfo	@"SHI_REGISTERS=28"
	.align	128
        .global         _ZN2at6native27unrolled_elementwise_kernelINS0_13BUnaryFunctorIN3c104HalfES4_S4_ZZZNS0_17atan2_kernel_cudaERNS_18TensorIteratorBaseEENKUlvE_clEvENKUlvE1_clEvEUlS4_S4_E_EESt5arrayIPcLm2EELi4E23TrivialOffsetCalculatorILi1EjESF_NS0_6memory12LoadWithCastILi1EEENSG_13StoreWithCastILi1EEEEEviT_T0_T2_T3_T4_T5_
        .type           _ZN2at6native27unrolled_elementwise_kernelINS0_13BUnaryFunctorIN3c104HalfES4_S4_ZZZNS0_17atan2_kernel_cudaERNS_18TensorIteratorBaseEENKUlvE_clEvENKUlvE1_clEvEUlS4_S4_E_EESt5arrayIPcLm2EELi4E23TrivialOffsetCalculatorILi1EjESF_NS0_6memory12LoadWithCastILi1EEENSG_13StoreWithCastILi1EEEEEviT_T0_T2_T3_T4_T5_,@function
        .size           _ZN2at6native27unrolled_elementwise_kernelINS0_13BUnaryFunctorIN3c104HalfES4_S4_ZZZNS0_17atan2_kernel_cudaERNS_18TensorIteratorBaseEENKUlvE_clEvENKUlvE1_clEvEUlS4_S4_E_EESt5arrayIPcLm2EELi4E23TrivialOffsetCalculatorILi1EjESF_NS0_6memory12LoadWithCastILi1EEENSG_13StoreWithCastILi1EEEEEviT_T0_T2_T3_T4_T5_,(.L_x_17679 - _ZN2at6native27unrolled_elementwise_kernelINS0_13BUnaryFunctorIN3c104HalfES4_S4_ZZZNS0_17atan2_kernel_cudaERNS_18TensorIteratorBaseEENKUlvE_clEvENKUlvE1_clEvEUlS4_S4_E_EESt5arrayIPcLm2EELi4E23TrivialOffsetCalculatorILi1EjESF_NS0_6memory12LoadWithCastILi1EEENSG_13StoreWithCastILi1EEEEEviT_T0_T2_T3_T4_T5_)
        .other          _ZN2at6native27unrolled_elementwise_kernelINS0_13BUnaryFunctorIN3c104HalfES4_S4_ZZZNS0_17atan2_kernel_cudaERNS_18TensorIteratorBaseEENKUlvE_clEvENKUlvE1_clEvEUlS4_S4_E_EESt5arrayIPcLm2EELi4E23TrivialOffsetCalculatorILi1EjESF_NS0_6memory12LoadWithCastILi1EEENSG_13StoreWithCastILi1EEEEEviT_T0_T2_T3_T4_T5_,@"STO_CUDA_ENTRY STV_DEFAULT"
_ZN2at6native27unrolled_elementwise_kernelINS0_13BUnaryFunctorIN3c104HalfES4_S4_ZZZNS0_17atan2_kernel_cudaERNS_18TensorIteratorBaseEENKUlvE_clEvENKUlvE1_clEvEUlS4_S4_E_EESt5arrayIPcLm2EELi4E23TrivialOffsetCalculatorILi1EjESF_NS0_6memory12LoadWithCastILi1EEENSG_13StoreWithCastILi1EEEEEviT_T0_T2_T3_T4_T5_:
.text._ZN2at6native27unrolled_elementwise_kernelINS0_13BUnaryFunctorIN3c104HalfES4_S4_ZZZNS0_17atan2_kernel_cudaERNS_18TensorIteratorBaseEENKUlvE_clEvENKUlvE1_clEvEUlS4_S4_E_EESt5arrayIPcLm2EELi4E23TrivialOffsetCalculatorILi1EjESF_NS0_6memory12LoadWithCastILi1EEENSG_13StoreWithCastILi1EEEEEviT_T0_T2_T3_T4_T5_:
        /* <DEDUP_REMOVED lines=32> */
.L_x_10346:
[----:B------:R-:W2:Y:S02]  /*0200*/  LDG.E.U8 R2, [R2.64] ;  /* 0x0000002402027981 */ /* 0x000ea4000c1e1100 */
[----:B--2---:R-:W0:Y:S02]  /*0210*/  I2F.U16 R0, R2 ;  /* 0x0000000200007306 */ /* 0x004e240000101000 */
[----:B0-----:R-:W-:-:S04]  /*0220*/  F2FP.PACK_AB R0, RZ, R0 ;  /* 0x00000000ff00723e */ /* 0x001fc800000000ff */
[----:B------:R-:W-:Y:S01]  /*0230*/  PRMT R23, R0, 0x7610, R23 ;  /* 0x0000761000177816 */ /* 0x000fe20000000017 */
[----:B------:R-:W-:Y:S05]  /*0240*/  BRA `(.L_x_10348) ;  /* 0x00000ed000007947 */ /* 0x000fea0003800000 */
.L_x_10345:
        /* <DEDUP_REMOVED lines=11> */
.L_x_10350:
[----:B------:R-:W2:Y:S02]  /*0300*/  LDG.E R2, [R2.64] ;  /* 0x0000002402027981 */ /* 0x000ea4000c1e1900 */
[----:B--2---:R-:W0:Y:S02]  /*0310*/  I2F R0, R2 ;  /* 0x0000000200007306 */ /* 0x004e240000201400 */
[----:B0-----:R-:W-:-:S04]  /*0320*/  F2FP.PACK_AB R0, RZ, R0 ;  /* 0x00000000ff00723e */ /* 0x001fc800000000ff */
[----:B------:R-:W-:Y:S01]  /*0330*/  PRMT R23, R0, 0x7610, R23 ;  /* 0x0000761000177816 */ /* 0x000fe20000000017 */
[----:B------:R-:W-:Y:S05]  /*0340*/  BRA `(.L_x_10348) ;  /* 0x00000dd000007947 */ /* 0x000fea0003800000 */
.L_x_10349:
[----:B------:R-:W2:Y:S02]  /*0350*/  LDG.E.U16 R2, [R2.64] ;  /* 0x0000002402027981 */ /* 0x000ea4000c1e1500 */
[----:B--2---:R-:W0:Y:S02]  /*0360*/  I2F.S16 R0, R2 ;  /* 0x0000000200007306 */ /* 0x004e240000101400 */
[----:B0-----:R-:W-:-:S04]  /*0370*/  F2FP.PACK_AB R0, RZ, R0 ;  /* 0x00000000ff00723e */ /* 0x001fc800000000ff */
[----:B------:R-:W-:Y:S01]  /*0380*/  PRMT R23, R0, 0x7610, R23 ;  /* 0x0000761000177816 */ /* 0x000fe20000000017 */
[----:B------:R-:W-:Y:S05]  /*0390*/  BRA `(.L_x_10348) ;  /* 0x00000d8000007947 */ /* 0x000fea0003800000 */
.L_x_10344:
        /* <DEDUP_REMOVED lines=9> */
.L_x_10352:
[----:B------:R0:W5:Y:S01]  /*0430*/  LDG.E.U16 R23, [R2.64] ;  /* 0x0000002402177981 */ /* 0x000162000c1e1500 */
[----:B------:R-:W-:Y:S05]  /*0440*/  BRA `(.L_x_10348) ;  /* 0x00000cd000007947 */ /* 0x000fea0003800000 */
.L_x_10351:
        /* <DEDUP_REMOVED lines=9> */
.L_x_10354:
[----:B------:R0:W5:Y:S01]  /*04e0*/  LDG.E.U16 R23, [R2.64] ;  /* 0x0000002402177981 */ /* 0x000162000c1e1500 */
[----:B------:R-:W-:Y:S05]  /*04f0*/  BRA `(.L_x_10348) ;  /* 0x00000c2000007947 */ /* 0x000fea0003800000 */
.L_x_10353:
[----:B------:R-:W2:Y:S02]  /*0500*/  LDG.E.64 R2, [R2.64] ;  /* 0x0000002402027981 */ /* 0x000ea4000c1e1b00 */
[----:B--2---:R-:W0:Y:S01]  /*0510*/  F2F.F32.F64 R0, R2 ;  /* 0x0000000200007310 */ /* 0x004e220000301000 */
[----:B------:R-:W0:-:S14]  /*0520*/  DSETP.GEU.AND P0, PT, |R2|, c[0x2][0x0], PT ;  /* 0x008000000200762a */ /* 0x000e1c0003f0e200 */
[----:B0-----:R-:W-:-:S05]  /*0530*/  @!P0 FMUL R0, R0, 1.175494350822287508e-38 ;  /* 0x0080000000008820 */ /* 0x001fca0000400000 */
[----:B------:R-:W-:-:S04]  /*0540*/  F2FP.PACK_AB R0, RZ, R0 ;  /* 0x00000000ff00723e */ /* 0x000fc800000000ff */
[----:B------:R-:W-:Y:S01]  /*0550*/  PRMT R23, R0, 0x7610, R23 ;  /* 0x0000761000177816 */ /* 0x000fe20000000017 */
[----:B------:R-:W-:Y:S05]  /*0560*/  BRA `(.L_x_10348) ;  /* 0x00000bb000007947 */ /* 0x000fea0003800000 */
.L_x_10343:
        /* <DEDUP_REMOVED lines=14> */
.L_x_10357:
[----:B------:R-:W2:Y:S02]  /*0650*/  LDG.E.64 R2, [R2.64] ;  /* 0x0000002402027981 */ /* 0x000ea4000c1e1b00 */
[----:B--2---:R-:W0:Y:S01]  /*0660*/  F2F.F32.F64 R0, R2 ;  /* 0x0000000200007310 */ /* 0x004e220000301000 */
[----:B------:R-:W0:-:S14]  /*0670*/  DSETP.GEU.AND P0, PT, |R2|, c[0x2][0x0], PT ;  /* 0x008000000200762a */ /* 0x000e1c0003f0e200 */
[----:B0-----:R-:W-:-:S05]  /*0680*/  @!P0 FMUL R0, R0, 1.175494350822287508e-38 ;  /* 0x0080000000008820 */ /* 0x001fca0000400000 */
[----:B------:R-:W-:-:S04]  /*0690*/  F2FP.PACK_AB R0, RZ, R0 ;  /* 0x00000000ff00723e */ /* 0x000fc800000000ff */
[----:B------:R-:W-:Y:S01]  /*06a0*/  PRMT R23, R0, 0x7610, R23 ;  /* 0x0000761000177816 */ /* 0x000fe20000000017 */
[----:B------:R-:W-:Y:S05]  /*06b0*/  BRA `(.L_x_10348) ;  /* 0x00000a6000007947 */ /* 0x000fea0003800000 */
.L_x_10356:
        /* <DEDUP_REMOVED lines=28> */
.L_x_10359:
        /* <DEDUP_REMOVED lines=15> */
.L_x_10358:
[----:B------:R-:W2:Y:S02]  /*0970*/  LDG.E.U16 R0, [R2.64] ;  /* 0x0000002402007981 */ /* 0x000ea4000c1e1500 */
[----:B--2---:R-:W-:-:S04]  /*0980*/  PRMT R0, RZ, 0x5410, R0 ;  /* 0x00005410ff007816 */ /* 0x004fc80000000000 */
[----:B------:R-:W-:-:S04]  /*0990*/  F2FP.PACK_AB R0, RZ, R0 ;  /* 0x00000000ff00723e */ /* 0x000fc800000000ff */
[----:B------:R-:W-:Y:S01]  /*09a0*/  PRMT R23, R0, 0x7610, R23 ;  /* 0x0000761000177816 */ /* 0x000fe20000000017 */
[----:B------:R-:W-:Y:S05]  /*09b0*/  BRA `(.L_x_10348) ;  /* 0x0000076000007947 */ /* 0x000fea0003800000 */
.L_x_10355:
        /* <DEDUP_REMOVED lines=12> */
.L_x_10362:
        /* <DEDUP_REMOVED lines=21> */
.L_x_10366:
[----:B------:R-:W-:Y:S05]  /*0bd0*/  BSYNC B1 ;  /* 0x0000000000017941 */ /* 0x000fea0003800000 */
.L_x_10365:
[----:B------:R-:W-:Y:S01]  /*0be0*/  LEA R3, R0, 0x3b800000, 0x17 ;  /* 0x3b80000000037811 */ /* 0x000fe200078eb8ff */
[----:B------:R-:W-:-:S05]  /*0bf0*/  IMAD.SHL.U32 R0, R2, 0x100000, RZ ;  /* 0x0010000002007824 */ /* 0x000fca00078e00ff */
[----:B------:R-:W-:Y:S02]  /*0c00*/  LOP3.LUT R0, R3, R0, R4, 0xfe, !PT ;  /* 0x0000000003007212 */ /* 0x000fe400078efe04 */
.L_x_10364:
[----:B------:R-:W-:Y:S05]  /*0c10*/  BSYNC B0 ;  /* 0x0000000000007941 */ /* 0x000fea0003800000 */
.L_x_10363:
[----:B------:R-:W-:-:S04]  /*0c20*/  F2FP.PACK_AB R0, RZ, R0 ;  /* 0x00000000ff00723e */ /* 0x000fc800000000ff */
[----:B------:R-:W-:Y:S01]  /*0c30*/  PRMT R23, R0, 0x7610, R23 ;  /* 0x0000761000177816 */ /* 0x000fe20000000017 */
[----:B------:R-:W-:Y:S05]  /*0c40*/  BRA `(.L_x_10348) ;  /* 0x000004d000007947 */ /* 0x000fea0003800000 */
.L_x_10361:
        /* <DEDUP_REMOVED lines=21> */
.L_x_10370:
[----:B------:R-:W-:Y:S05]  /*0da0*/  BSYNC B1 ;  /* 0x0000000000017941 */ /* 0x000fea0003800000 */
.L_x_10369:
[----:B------:R-:W-:Y:S01]  /*0db0*/  LEA R3, R0, 0x37800000, 0x17 ;  /* 0x3780000000037811 */ /* 0x000fe200078eb8ff */
[----:B------:R-:W-:-:S05]  /*0dc0*/  IMAD.SHL.U32 R0, R2, 0x200000, RZ ;  /* 0x0020000002007824 */ /* 0x000fca00078e00ff */
[----:B------:R-:W-:Y:S02]  /*0dd0*/  LOP3.LUT R0, R3, R0, R4, 0xfe, !PT ;  /* 0x0000000003007212 */ /* 0x000fe400078efe04 */
.L_x_10368:
[----:B------:R-:W-:Y:S05]  /*0de0*/  BSYNC B0 ;  /* 0x0000000000007941 */ /* 0x000fea0003800000 */
.L_x_10367:
[----:B------:R-:W-:-:S04]  /*0df0*/  F2FP.PACK_AB R0, RZ, R0 ;  /* 0x00000000ff00723e */ /* 0x000fc800000000ff */
[----:B------:R-:W-:Y:S01]  /*0e00*/  PRMT R23, R0, 0x7610, R23 ;  /* 0x0000761000177816 */ /* 0x000fe20000000017 */
[----:B------:R-:W-:Y:S05]  /*0e10*/  BRA `(.L_x_10348) ;  /* 0x0000030000007947 */ /* 0x000fea0003800000 */
.L_x_10360:
        /* <DEDUP_REMOVED lines=14> */
.L_x_10374:
[----:B------:R-:W-:Y:S05]  /*0f00*/  BSYNC B0 ;  /* 0x0000000000007941 */ /* 0x000fea0003800000 */
.L_x_10373:
[----:B------:R-:W-:-:S04]  /*0f10*/  F2FP.PACK_AB R0, RZ, R0 ;  /* 0x00000000ff00723e */ /* 0x000fc800000000ff */
[----:B------:R-:W-:Y:S01]  /*0f20*/  PRMT R23, R0, 0x7610, R23 ;  /* 0x0000761000177816 */ /* 0x000fe20000000017 */
[----:B------:R-:W-:Y:S05]  /*0f30*/  BRA `(.L_x_10348) ;  /* 0x000001e000007947 */ /* 0x000fea0003800000 */
.L_x_10347:
        /* <DEDUP_REMOVED lines=21> */
.L_x_10372:
[----:B------:R-:W2:Y:S02]  /*1090*/  LDG.E.64 R2, [R2.64] ;  /* 0x0000002402027981 */ /* 0x000ea4000c1e1b00 */
[----:B--2---:R-:W0:Y:S02]  /*10a0*/  I2F.U64 R0, R2 ;  /* 0x0000000200007312 */ /* 0x004e240000301000 */
[----:B0-----:R-:W-:-:S04]  /*10b0*/  F2FP.PACK_AB R0, RZ, R0 ;  /* 0x00000000ff00723e */ /* 0x001fc800000000ff */
[----:B------:R-:W-:Y:S01]  /*10c0*/  PRMT R23, R0, 0x7610, R23 ;  /* 0x0000761000177816 */ /* 0x000fe20000000017 */
[----:B------:R-:W-:Y:S05]  /*10d0*/  BRA `(.L_x_10348) ;  /* 0x0000004000007947 */ /* 0x000fea0003800000 */
.L_x_10371:
[----:B------:R-:W2:Y:S02]  /*10e0*/  LDG.E R2, [R2.64] ;  /* 0x0000002402027981 */ /* 0x000ea4000c1e1900 */
[----:B--2---:R-:W0:Y:S02]  /*10f0*/  I2F.U32 R0, R2 ;  /* 0x0000000200007306 */ /* 0x004e240000201000 */
[----:B0-----:R-:W-:-:S04]  /*1100*/  F2FP.PACK_AB R0, RZ, R0 ;  /* 0x00000000ff00723e */ /* 0x001fc800000000ff */
[----:B------:R-:W-:Y:S02]  /*1110*/  PRMT R23, R0, 0x7610, R23 ;  /* 0x0000761000177816 */ /* 0x000fe40000000017 */
.L_x_10348:
[----:B------:R-:W1:Y:S02]  /*1120*/  S2R R24, SR_TID.X ;  /* 0x0000000000187919 */ /* 0x000e640000002100 */
[----:B-1----:R-:W-:-:S03]  /*1130*/  IADD3 R24, R24, 0x80, RZ ;  /* 0x0000008018187810 */ /* 0x002fc60007ffe0ff */
.L_x_10342:
[----:B-1----:R-:W-:Y:S05]  /*1140*/  BSYNC B6 ;  /* 0x0000000000067941 */ /* 0x002fea0003800000 */
.L_x_10341:
        /* <DEDUP_REMOVED lines=24> */
.L_x_10380:
[----:B------:R-:W2:Y:S02]  /*12d0*/  LDG.E.U8 R2, [R2.64] ;  /* 0x0000002402027981 */ /* 0x000ea4000c1e1100 */
[----:B--2---:R-:W0:Y:S02]  /*12e0*/  I2F.U16 R0, R2 ;  /* 0x0000000200007306 */ /* 0x004e240000101000 */
[----:B0-----:R-:W-:-:S04]  /*12f0*/  F2FP.PACK_AB R0, RZ, R0 ;  /* 0x00000000ff00723e */ /* 0x001fc800000000ff */
[----:B------:R-:W-:Y:S01]  /*1300*/  PRMT R19, R0, 0x7610, R19 ;  /* 0x0000761000137816 */ /* 0x000fe20000000013 */
[----:B------:R-:W-:Y:S05]  /*1310*/  BRA `(.L_x_10382) ;  /* 0x00000ed000007947 */ /* 0x000fea0003800000 */
.L_x_10379:
        /* <DEDUP_REMOVED lines=11> */
.L_x_10384:
[----:B------:R-:W2:Y:S02]  /*13d0*/  LDG.E R2, [R2.64] ;  /* 0x0000002402027981 */ /* 0x000ea4000c1e1900 */
[----:B--2---:R-:W0:Y:S02]  /*13e0*/  I2F R0, R2 ;  /* 0x0000000200007306 */ /* 0x004e240000201400 */
[----:B0-----:R-:W-:-:S04]  /*13f0*/  F2FP.PACK_AB R0, RZ, R0 ;  /* 0x00000000ff00723e */ /* 0x001fc800000000ff */
[----:B------:R-:W-:Y:S01]  /*1400*/  PRMT R19, R0, 0x7610, R19 ;  /* 0x0000761000137816 */ /* 0x000fe20000000013 */
[----:B------:R-:W-:Y:S05]  /*1410*/  BRA `(.L_x_10382) ;  /* 0x00000dd000007947 */ /* 0x000fea0003800000 */
.L_x_10383:
[----:B------:R-:W2:Y:S02]  /*1420*/  LDG.E.U16 R2, [R2.64] ;  /* 0x0000002402027981 */ /* 0x000ea4000c1e1500 */
[----:B--2---:R-:W0:Y:S02]  /*1430*/  I2F.S16 R0, R2 ;  /* 0x0000000200007306 */ /* 0x004e240000101400 */
[----:B0-----:R-:W-:-:S04]  /*1440*/  F2FP.PACK_AB R0, RZ, R0 ;  /* 0x00000000ff00723e */ /* 0x001fc800000000ff */
[----:B------:R-:W-:Y:S01]  /*1450*/  PRMT R19, R0, 0x7610, R19 ;  /* 0x0000761000137816 */ /* 0x000fe20000000013 */
[----:B------:R-:W-:Y:S05]  /*1460*/  BRA `(.L_x_10382) ;  /* 0x00000d8000007947 */ /* 0x000fea0003800000 */
.L_x_10378:
        /* <DEDUP_REMOVED lines=9> */
.L_x_10386:
[----:B------:R0:W5:Y:S01]  /*1500*/  LDG.E.U16 R19, [R2.64] ;  /* 0x0000002402137981 */ /* 0x000162000c1e1500 */
[----:B------:R-:W-:Y:S05]  /*1510*/  BRA `(.L_x_10382) ;  /* 0x00000cd000007947 */ /* 0x000fea0003800000 */
.L_x_10385:
        /* <DEDUP_REMOVED lines=9> */
.L_x_10388:
[----:B------:R0:W5:Y:S01]  /*15b0*/  LDG.E.U16 R19, [R2.64] ;  /* 0x0000002402137981 */ /* 0x000162000c1e1500 */
[----:B------:R-:W-:Y:S05]  /*15c0*/  BRA `(.L_x_10382) ;  /* 0x00000c2000007947 */ /* 0x000fea0003800000 */
.L_x_10387:
[----:B------:R-:W2:Y:S02]  /*15d0*/  LDG.E.64 R2, [R2.64] ;  /* 0x0000002402027981 */ /* 0x000ea4000c1e1b00 */
[----:B--2---:R-:W0:Y:S01]  /*15e0*/  F2F.F32.F64 R0, R2 ;  /* 0x0000000200007310 */ /* 0x004e220000301000 */
[----:B------:R-:W0:-:S14]  /*15f0*/  DSETP.GEU.AND P0, PT, |R2|, c[0x2][0x0], PT ;  /* 0x008000000200762a */ /* 0x000e1c0003f0e200 */
[----:B0-----:R-:W-:-:S05]  /*1600*/  @!P0 FMUL R0, R0, 1.175494350822287508e-38 ;  /* 0x0080000000008820 */ /* 0x001fca0000400000 */
[----:B------:R-:W-:-:S04]  /*1610*/  F2FP.PACK_AB R0, RZ, R0 ;  /* 0x00000000ff00723e */ /* 0x000fc800000000ff */
[----:B------:R-:W-:Y:S01]  /*1620*/  PRMT R19, R0, 0x7610, R19 ;  /* 0x0000761000137816 */ /* 0x000fe20000000013 */
[----:B------:R-:W-:Y:S05]  /*1630*/  BRA `(.L_x_10382) ;  /* 0x00000bb000007947 */ /* 0x000fea0003800000 */
.L_x_10377:
        /* <DEDUP_REMOVED lines=14> */
.L_x_10391:
[----:B------:R-:W2:Y:S02]  /*1720*/  LDG.E.64 R2, [R2.64] ;  /* 0x0000002402027981 */ /* 0x000ea4000c1e1b00 */
[----:B--2---:R-:W0:Y:S01]  /*1730*/  F2F.F32.F64 R0, R2 ;  /* 0x0000000200007310 */ /* 0x004e220000301000 */
[----:B------:R-:W0:-:S14]  /*1740*/  DSETP.GEU.AND P0, PT, |R2|, c[0x2][0x0], PT ;  /* 0x008000000200762a */ /* 0x000e1c0003f0e200 */
[----:B0-----:R-:W-:-:S05]  /*1750*/  @!P0 FMUL R0, R0, 1.175494350822287508e-38 ;  /* 0x0080000000008820 */ /* 0x001fca0000400000 */
[----:B------:R-:W-:-:S04]  /*1760*/  F2FP.PACK_AB R0, RZ, R0 ;  /* 0x00000000ff00723e */ /* 0x000fc800000000ff */
[----:B------:R-:W-:Y:S01]  /*1770*/  PRMT R19, R0, 0x7610, R19 ;  /* 0x0000761000137816 */ /* 0x000fe20000000013 */
[----:B------:R-:W-:Y:S05]  /*1780*/  BRA `(.L_x_10382) ;  /* 0x00000a6000007947 */ /* 0x000fea0003800000 */
.L_x_10390:
        /* <DEDUP_REMOVED lines=28> */
.L_x_10393:
        /* <DEDUP_REMOVED lines=15> */
.L_x_10392:
[----:B------:R-:W2:Y:S02]  /*1a40*/  LDG.E.U16 R0, [R2.64] ;  /* 0x0000002402007981 */ /* 0x000ea4000c1e1500 */
[----:B--2---:R-:W-:-:S04]  /*1a50*/  PRMT R0, RZ, 0x5410, R0 ;  /* 0x00005410ff007816 */ /* 0x004fc80000000000 */
[----:B------:R-:W-:-:S04]  /*1a60*/  F2FP.PACK_AB R0, RZ, R0 ;  /* 0x00000000ff00723e */ /* 0x000fc800000000ff */
[----:B------:R-:W-:Y:S01]  /*1a70*/  PRMT R19, R0, 0x7610, R19 ;  /* 0x0000761000137816 */ /* 0x000fe20000000013 */
[----:B------:R-:W-:Y:S05]  /*1a80*/  BRA `(.L_x_10382) ;  /* 0x0000076000007947 */ /* 0x000fea0003800000 */
.L_x_10389:
        /* <DEDUP_REMOVED lines=12> */
.L_x_10396:
        /* <DEDUP_REMOVED lines=21> */
.L_x_10400:
[----:B------:R-:W-:Y:S05]  /*1ca0*/  BSYNC B1 ;  /* 0x0000000000017941 */ /* 0x000fea0003800000 */
.L_x_10399:
[----:B------:R-:W-:Y:S01]  /*1cb0*/  LEA R3, R0, 0x3b800000, 0x17 ;  /* 0x3b80000000037811 */ /* 0x000fe200078eb8ff */
[----:B------:R-:W-:-:S05]  /*1cc0*/  IMAD.SHL.U32 R0, R2, 0x100000, RZ ;  /* 0x0010000002007824 */ /* 0x000fca00078e00ff */
[----:B------:R-:W-:Y:S02]  /*1cd0*/  LOP3.LUT R0, R3, R0, R4, 0xfe, !PT ;  /* 0x0000000003007212 */ /* 0x000fe400078efe04 */
.L_x_10398:
[----:B------:R-:W-:Y:S05]  /*1ce0*/  BSYNC B0 ;  /* 0x0000000000007941 */ /* 0x000fea0003800000 */
.L_x_10397:
[----:B------:R-:W-:-:S04]  /*1cf0*/  F2FP.PACK_AB R0, RZ, R0 ;  /* 0x00000000ff00723e */ /* 0x000fc800000000ff */
[----:B------:R-:W-:Y:S01]  /*1d00*/  PRMT R19, R0, 0x7610, R19 ;  /* 0x0000761000137816 */ /* 0x000fe20000000013 */
[----:B------:R-:W-:Y:S05]  /*1d10*/  BRA `(.L_x_10382) ;  /* 0x000004d000007947 */ /* 0x000fea0003800000 */
.L_x_10395:
        /* <DEDUP_REMOVED lines=21> */
.L_x_10404:
[----:B------:R-:W-:Y:S05]  /*1e70*/  BSYNC B1 ;  /* 0x0000000000017941 */ /* 0x000fea0003800000 */
.L_x_10403:
[----:B------:R-:W-:Y:S01]  /*1e80*/  LEA R3, R0, 0x37800000, 0x17 ;  /* 0x3780000000037811 */ /* 0x000fe200078eb8ff */
[----:B------:R-:W-:-:S05]  /*1e90*/  IMAD.SHL.U32 R0, R2, 0x200000, RZ ;  /* 0x0020000002007824 */ /* 0x000fca00078e00ff */
[----:B------:R-:W-:Y:S02]  /*1ea0*/  LOP3.LUT R0, R3, R0, R4, 0xfe, !PT ;  /* 0x0000000003007212 */ /* 0x000fe400078efe04 */
.L_x_10402:
[----:B------:R-:W-:Y:S05]  /*1eb0*/  BSYNC B0 ;  /* 0x0000000000007941 */ /* 0x000fea0003800000 */
.L_x_10401:
[----:B------:R-:W-:-:S04]  /*1ec0*/  F2FP.PACK_AB R0, RZ, R0 ;  /* 0x00000000ff00723e */ /* 0x000fc800000000ff */
[----:B------:R-:W-:Y:S01]  /*1ed0*/  PRMT R19, R0, 0x7610, R19 ;  /* 0x0000761000137816 */ /* 0x000fe20000000013 */
[----:B------:R-:W-:Y:S05]  /*1ee0*/  BRA `(.L_x_10382) ;  /* 0x0000030000007947 */ /* 0x000fea0003800000 */
.L_x_10394:
        /* <DEDUP_REMOVED lines=14> */
.L_x_10408:
[----:B------:R-:W-:Y:S05]  /*1fd0*/  BSYNC B0 ;  /* 0x0000000000007941 */ /* 0x000fea0003800000 */
.L_x_10407:
[----:B------:R-:W-:-:S04]  /*1fe0*/  F2FP.PACK_AB R0, RZ, R0 ;  /* 0x00000000ff00723e */ /* 0x000fc800000000ff */
[----:B------:R-:W-:Y:S01]  /*1ff0*/  PRMT R19, R0, 0x7610, R19 ;  /* 0x0000761000137816 */ /* 0x000fe20000000013 */
[----:B------:R-:W-:Y:S05]  /*2000*/  BRA `(.L_x_10382) ;  /* 0x000001e000007947 */ /* 0x000fea0003800000 */
.L_x_10381:
        /* <DEDUP_REMOVED lines=21> */
.L_x_10406:
[----:B------:R-:W2:Y:S02]  /*2160*/  LDG.E.64 R2, [R2.64] ;  /* 0x0000002402027981 */ /* 0x000ea4000c1e1b00 */
[----:B--2---:R-:W0:Y:S02]  /*2170*/  I2F.U64 R0, R2 ;  /* 0x0000000200007312 */ /* 0x004e240000301000 */
[----:B0-----:R-:W-:-:S04]  /*2180*/  F2FP.PACK_AB R0, RZ, R0 ;  /* 0x00000000ff00723e */ /* 0x001fc800000000ff */
[----:B------:R-:W-:Y:S01]  /*2190*/  PRMT R19, R0, 0x7610, R19 ;  /* 0x0000761000137816 */ /* 0x000fe20000000013 */
[----:B------:R-:W-:Y:S05]  /*21a0*/  BRA `(.L_x_10382) ;  /* 0x0000004000007947 */ /* 0x000fea0003800000 */
.L_x_10405:
[----:B------:R-:W2:Y:S02]  /*21b0*/  LDG.E R2, [R2.64] ;  /* 0x0000002402027981 */ /* 0x000ea4000c1e1900 */
[----:B--2---:R-:W0:Y:S02]  /*21c0*/  I2F.U32 R0, R2 ;  /* 0x0000000200007306 */ /* 0x004e240000201000 */
[----:B0-----:R-:W-:-:S04]  /*21d0*/  F2FP.PACK_AB R0, RZ, R0 ;  /* 0x00000000ff00723e */ /* 0x001fc800000000ff */
[----:B------:R-:W-:Y:S02]  /*21e0*/  PRMT R19, R0, 0x7610, R19 ;  /* 0x0000761000137816 */ /* 0x000fe40000000013 */
.L_x_10382:
[----:B------:R-:W-:-:S05]  /*21f0*/  IADD3 R24, R24, 0x80, RZ ;  /* 0x0000008018187810 */ /* 0x000fca0007ffe0ff */
.L_x_10376:
[----:B------:R-:W-:Y:S05]  /*2200*/  BSYNC B6 ;  /* 0x0000000000067941 */ /* 0x000fea0003800000 */
.L_x_10375:
        /* <DEDUP_REMOVED lines=26> */
.L_x_10414:
[----:B------:R-:W2:Y:S02]  /*23b0*/  LDG.E.U8 R2, [R2.64] ;  /* 0x0000002402027981 */ /* 0x000ea4000c1e1100 */
[----:B--2---:R-:W0:Y:S02]  /*23c0*/  I2F.U16 R0, R2 ;  /* 0x0000000200007306 */ /* 0x004e240000101000 */
[----:B0-----:R-:W-:-:S04]  /*23d0*/  F2FP.PACK_AB R0, RZ, R0 ;  /* 0x00000000ff00723e */ /* 0x001fc800000000ff */
[----:B------:R-:W-:Y:S01]  /*23e0*/  PRMT R25, R0, 0x7610, R25 ;  /* 0x0000761000197816 */ /* 0x000fe20000000019 */
[----:B------:R-:W-:Y:S05]  /*23f0*/  BRA `(.L_x_10416) ;  /* 0x00000ed000007947 */ /* 0x000fea0003800000 */
.L_x_10413:
        /* <DEDUP_REMOVED lines=11> */
.L_x_10418:
[----:B------:R-:W2:Y:S02]  /*24b0*/  LDG.E R2, [R2.64] ;  /* 0x0000002402027981 */ /* 0x000ea4000c1e1900 */
[----:B--2---:R-:W0:Y:S02]  /*24c0*/  I2F R0, R2 ;  /* 0x0000000200007306 */ /* 0x004e240000201400 */
[----:B0-----:R-:W-:-:S04]  /*24d0*/  F2FP.PACK_AB R0, RZ, R0 ;  /* 0x00000000ff00723e */ /* 0x001fc800000000ff */
[----:B------:R-:W-:Y:S01]  /*24e0*/  PRMT R25, R0, 0x7610, R25 ;  /* 0x0000761000197816 */ /* 0x000fe20000000019 */
[----:B------:R-:W-:Y:S05]  /*24f0*/  BRA `(.L_x_10416) ;  /* 0x00000dd000007947 */ /* 0x000fea0003800000 */
.L_x_10417:
[----:B------:R-:W2:Y:S02]  /*2500*/  LDG.E.U16 R2, [R2.64] ;  /* 0x0000002402027981 */ /* 0x000ea4000c1e1500 */
[----:B--2---:R-:W0:Y:S02]  /*2510*/  I2F.S16 R0, R2 ;  /* 0x0000000200007306 */ /* 0x004e240000101400 */
[----:B0-----:R-:W-:-:S04]  /*2520*/  F2FP.PACK_AB R0, RZ, R0 ;  /* 0x00000000ff00723e */ /* 0x001fc800000000ff */
[----:B------:R-:W-:Y:S01]  /*2530*/  PRMT R25, R0, 0x7610, R25 ;  /* 0x0000761000197816 */ /* 0x000fe20000000019 */
[----:B------:R-:W-:Y:S05]  /*2540*/  BRA `(.L_x_10416) ;  /* 0x00000d8000007947 */ /* 0x000fea0003800000 */
.L_x_10412:
        /* <DEDUP_REMOVED lines=9> */
.L_x_10420:
[----:B------:R0:W5:Y:S01]  /*25e0*/  LDG.E.U16 R25, [R2.64] ;  /* 0x0000002402197981 */ /* 0x000162000c1e1500 */
[----:B------:R-:W-:Y:S05]  /*25f0*/  BRA `(.L_x_10416) ;  /* 0x00000cd000007947 */ /* 0x000fea0003800000 */
.L_x_10419:
        /* <DEDUP_REMOVED lines=9> */
.L_x_10422:
[----:B------:R0:W5:Y:S01]  /*2690*/  LDG.E.U16 R25, [R2.64] ;  /* 0x0000002402197981 */ /* 0x000162000c1e1500 */
[----:B------:R-:W-:Y:S05]  /*26a0*/  BRA `(.L_x_10416) ;  /* 0x00000c2000007947 */ /* 0x000fea0003800000 */
.L_x_10421:
[----:B------:R-:W2:Y:S02]  /*26b0*/  LDG.E.64 R2, [R2.64] ;  /* 0x0000002402027981 */ /* 0x000ea4000c1e1b00 */
[----:B--2---:R-:W0:Y:S01]  /*26c0*/  F2F.F32.F64 R0, R2 ;  /* 0x0000000200007310 */ /* 0x004e220000301000 */
[----:B------:R-:W0:-:S14]  /*26d0*/  DSETP.GEU.AND P0, PT, |R2|, c[0x2][0x0], PT ;  /* 0x008000000200762a */ /* 0x000e1c0003f0e200 */
[----:B0-----:R-:W-:-:S05]  /*26e0*/  @!P0 FMUL R0, R0, 1.175494350822287508e-38 ;  /* 0x0080000000008820 */ /* 0x001fca0000400000 */
[----:B------:R-:W-:-:S04]  /*26f0*/  F2FP.PACK_AB R0, RZ, R0 ;  /* 0x00000000ff00723e */ /* 0x000fc800000000ff */
[----:B------:R-:W-:Y:S01]  /*2700*/  PRMT R25, R0, 0x7610, R25 ;  /* 0x0000761000197816 */ /* 0x000fe20000000019 */
[----:B------:R-:W-:Y:S05]  /*2710*/  BRA `(.L_x_10416) ;  /* 0x00000bb000007947 */ /* 0x000fea0003800000 */
.L_x_10411:
        /* <DEDUP_REMOVED lines=14> */
.L_x_10425:
[----:B------:R-:W2:Y:S02]  /*2800*/  LDG.E.64 R2, [R2.64] ;  /* 0x0000002402027981 */ /* 0x000ea4000c1e1b00 */
[----:B--2---:R-:W0:Y:S01]  /*2810*/  F2F.F32.F64 R0, R2 ;  /* 0x0000000200007310 */ /* 0x004e220000301000 */
[----:B------:R-:W0:-:S14]  /*2820*/  DSETP.GEU.AND P0, PT, |R2|, c[0x2][0x0], PT ;  /* 0x008000000200762a */ /* 0x000e1c0003f0e200 */
[----:B0-----:R-:W-:-:S05]  /*2830*/  @!P0 FMUL R0, R0, 1.175494350822287508e-38 ;  /* 0x0080000000008820 */ /* 0x001fca0000400000 */
[----:B------:R-:W-:-:S04]  /*2840*/  F2FP.PACK_AB R0, RZ, R0 ;  /* 0x00000000ff00723e */ /* 0x000fc800000000ff */
[----:B------:R-:W-:Y:S01]  /*2850*/  PRMT R25, R0, 0x7610, R25 ;  /* 0x0000761000197816 */ /* 0x000fe20000000019 */
[----:B------:R-:W-:Y:S05]  /*2860*/  BRA `(.L_x_10416) ;  /* 0x00000a6000007947 */ /* 0x000fea0003800000 */
.L_x_10424:
        /* <DEDUP_REMOVED lines=28> */
.L_x_10427:
        /* <DEDUP_REMOVED lines=15> */
.L_x_10426:
[----:B------:R-:W2:Y:S02]  /*2b20*/  LDG.E.U16 R0, [R2.64] ;  /* 0x0000002402007981 */ /* 0x000ea4000c1e1500 */
[----:B--2---:R-:W-:-:S04]  /*2b30*/  PRMT R0, RZ, 0x5410, R0 ;  /* 0x00005410ff007816 */ /* 0x004fc80000000000 */
[----:B------:R-:W-:-:S04]  /*2b40*/  F2FP.PACK_AB R0, RZ, R0 ;  /* 0x00000000ff00723e */ /* 0x000fc800000000ff */
[----:B------:R-:W-:Y:S01]  /*2b50*/  PRMT R25, R0, 0x7610, R25 ;  /* 0x0000761000197816 */ /* 0x000fe20000000019 */
[----:B------:R-:W-:Y:S05]  /*2b60*/  BRA `(.L_x_10416) ;  /* 0x0000076000007947 */ /* 0x000fea0003800000 */
.L_x_10423:
        /* <DEDUP_REMOVED lines=12> */
.L_x_10430:
        /* <DEDUP_REMOVED lines=21> */
.L_x_10434:
[----:B------:R-:W-:Y:S05]  /*2d80*/  BSYNC B1 ;  /* 0x0000000000017941 */ /* 0x000fea0003800000 */
.L_x_10433:
[----:B------:R-:W-:Y:S01]  /*2d90*/  LEA R3, R0, 0x3b800000, 0x17 ;  /* 0x3b80000000037811 */ /* 0x000fe200078eb8ff */
[----:B------:R-:W-:-:S05]  /*2da0*/  IMAD.SHL.U32 R0, R2, 0x100000, RZ ;  /* 0x0010000002007824 */ /* 0x000fca00078e00ff */
[----:B------:R-:W-:Y:S02]  /*2db0*/  LOP3.LUT R0, R3, R0, R4, 0xfe, !PT ;  /* 0x0000000003007212 */ /* 0x000fe400078efe04 */
.L_x_10432:
[----:B------:R-:W-:Y:S05]  /*2dc0*/  BSYNC B0 ;  /* 0x0000000000007941 */ /* 0x000fea0003800000 */
.L_x_10431:
[----:B------:R-:W-:-:S04]  /*2dd0*/  F2FP.PACK_AB R0, RZ, R0 ;  /* 0x00000000ff00723e */ /* 0x000fc800000000ff */
[----:B------:R-:W-:Y:S01]  /*2de0*/  PRMT R25, R0, 0x7610, R25 ;  /* 0x0000761000197816 */ /* 0x000fe20000000019 */
[----:B------:R-:W-:Y:S05]  /*2df0*/  BRA `(.L_x_10416) ;  /* 0x000004d000007947 */ /* 0x000fea0003800000 */
.L_x_10429:
        /* <DEDUP_REMOVED lines=21> */
.L_x_10438:
[----:B------:R-:W-:Y:S05]  /*2f50*/  BSYNC B1 ;  /* 0x0000000000017941 */ /* 0x000fea0003800000 */
.L_x_10437:
[----:B------:R-:W-:Y:S01]  /*2f60*/  LEA R3, R0, 0x37800000, 0x17 ;  /* 0x3780000000037811 */ /* 0x000fe200078eb8ff */
[----:B------:R-:W-:-:S05]  /*2f70*/  IMAD.SHL.U32 R0, R2, 0x200000, RZ ;  /* 0x0020000002007824 */ /* 0x000fca00078e00ff */
[----:B------:R-:W-:Y:S02]  /*2f80*/  LOP3.LUT R0, R3, R0, R4, 0xfe, !PT ;  /* 0x0000000003007212 */ /* 0x000fe400078efe04 */
.L_x_10436:
[----:B------:R-:W-:Y:S05]  /*2f90*/  BSYNC B0 ;  /* 0x0000000000007941 */ /* 0x000fea0003800000 */
.L_x_10435:
[----:B------:R-:W-:-:S04]  /*2fa0*/  F2FP.PACK_AB R0, RZ, R0 ;  /* 0x00000000ff00723e */ /* 0x000fc800000000ff */
[----:B------:R-:W-:Y:S01]  /*2fb0*/  PRMT R25, R0, 0x7610, R25 ;  /* 0x0000761000197816 */ /* 0x000fe20000000019 */
[----:B------:R-:W-:Y:S05]  /*2fc0*/  BRA `(.L_x_10416) ;  /* 0x0000030000007947 */ /* 0x000fea0003800000 */
.L_x_10428:
        /* <DEDUP_REMOVED lines=14> */
.L_x_10442:
[----:B------:R-:W-:Y:S05]  /*30b0*/  BSYNC B0 ;  /* 0x0000000000007941 */ /* 0x000fea0003800000 */
.L_x_10441:
[----:B------:R-:W-:-:S04]  /*30c0*/  F2FP.PACK_AB R0, RZ, R0 ;  /* 0x00000000ff00723e */ /* 0x000fc800000000ff */
[----:B------:R-:W-:Y:S01]  /*30d0*/  PRMT R25, R0, 0x7610, R25 ;  /* 0x0000761000197816 */ /* 0x000fe20000000019 */
[----:B------:R-:W-:Y:S05]  /*30e0*/  BRA `(.L_x_10416) ;  /* 0x000001e000007947 */ /* 0x000fea0003800000 */
.L_x_10415:
        /* <DEDUP_REMOVED lines=21> */
.L_x_10440:
[----:B------:R-:W2:Y:S02]  /*3240*/  LDG.E.64 R2, [R2.64] ;  /* 0x0000002402027981 */ /* 0x000ea4000c1e1b00 */
[----:B--2---:R-:W0:Y:S02]  /*3250*/  I2F.U64 R0, R2 ;  /* 0x0000000200007312 */ /* 0x004e240000301000 */
[----:B0-----:R-:W-:-:S04]  /*3260*/  F2FP.PACK_AB R0, RZ, R0 ;  /* 0x00000000ff00723e */ /* 0x001fc800000000ff */
[----:B------:R-:W-:Y:S01]  /*3270*/  PRMT R25, R0, 0x7610, R25 ;  /* 0x0000761000197816 */ /* 0x000fe20000000019 */
[----:B------:R-:W-:Y:S05]  /*3280*/  BRA `(.L_x_10416) ;  /* 0x0000004000007947 */ /* 0x000fea0003800000 */
.L_x_10439:
[----:B------:R-:W2:Y:S02]  /*3290*/  LDG.E R2, [R2.64] ;  /* 0x0000002402027981 */ /* 0x000ea4000c1e1900 */
[----:B--2---:R-:W0:Y:S02]  /*32a0*/  I2F.U32 R0, R2 ;  /* 0x0000000200007306 */ /* 0x004e240000201000 */
[----:B0-----:R-:W-:-:S04]  /*32b0*/  F2FP.PACK_AB R0, RZ, R0 ;  /* 0x00000000ff00723e */ /* 0x001fc800000000ff */
[----:B------:R-:W-:Y:S02]  /*32c0*/  PRMT R25, R0, 0x7610, R25 ;  /* 0x0000761000197816 */ /* 0x000fe40000000019 */
.L_x_10416:
[----:B------:R-:W-:-:S05]  /*32d0*/  IADD3 R24, R24, 0x80, RZ ;  /* 0x0000008018187810 */ /* 0x000fca0007ffe0ff */
.L_x_10410:
[----:B------:R-:W-:Y:S05]  /*32e0*/  BSYNC B6 ;  /* 0x0000000000067941 */ /* 0x000fea0003800000 */
.L_x_10409:
        /* <DEDUP_REMOVED lines=23> */
.L_x_10448:
[----:B------:R-:W2:Y:S02]  /*3460*/  LDG.E.U8 R2, [R2.64] ;  /* 0x0000002402027981 */ /* 0x000ea4000c1e1100 */
[----:B--2---:R-:W0:Y:S02]  /*3470*/  I2F.U16 R0, R2 ;  /* 0x0000000200007306 */ /* 0x004e240000101000 */
[----:B0-----:R-:W-:-:S04]  /*3480*/  F2FP.PACK_AB R0, RZ, R0 ;  /* 0x00000000ff00723e */ /* 0x001fc800000000ff */
[----:B------:R-:W-:Y:S01]  /*3490*/  PRMT R18, R0, 0x7610, R18 ;  /* 0x0000761000127816 */ /* 0x000fe20000000012 */
[----:B------:R-:W-:Y:S05]  /*34a0*/  BRA `(.L_x_10444) ;  /* 0x00000ed000007947 */ /* 0x000fea0003800000 */
.L_x_10447:
        /* <DEDUP_REMOVED lines=11> */
.L_x_10451:
[----:B------:R-:W2:Y:S02]  /*3560*/  LDG.E R2, [R2.64] ;  /* 0x0000002402027981 */ /* 0x000ea4000c1e1900 */
[----:B--2---:R-:W0:Y:S02]  /*3570*/  I2F R0, R2 ;  /* 0x0000000200007306 */ /* 0x004e240000201400 */
[----:B0-----:R-:W-:-:S04]  /*3580*/  F2FP.PACK_AB R0, RZ, R0 ;  /* 0x00000000ff00723e */ /* 0x001fc800000000ff */
[----:B------:R-:W-:Y:S01]  /*3590*/  PRMT R18, R0, 0x7610, R18 ;  /* 0x0000761000127816 */ /* 0x000fe20000000012 */
[----:B------:R-:W-:Y:S05]  /*35a0*/  BRA `(.L_x_10444) ;  /* 0x00000dd000007947 */ /* 0x000fea0003800000 */
.L_x_10450:
[----:B------:R-:W2:Y:S02]  /*35b0*/  LDG.E.U16 R2, [R2.64] ;  /* 0x0000002402027981 */ /* 0x000ea4000c1e1500 */
[----:B--2---:R-:W0:Y:S02]  /*35c0*/  I2F.S16 R0, R2 ;  /* 0x0000000200007306 */ /* 0x004e240000101400 */
[----:B0-----:R-:W-:-:S04]  /*35d0*/  F2FP.PACK_AB R0, RZ, R0 ;  /* 0x00000000ff00723e */ /* 0x001fc800000000ff */
[----:B------:R-:W-:Y:S01]  /*35e0*/  PRMT R18, R0, 0x7610, R18 ;  /* 0x0000761000127816 */ /* 0x000fe20000000012 */
[----:B------:R-:W-:Y:S05]  /*35f0*/  BRA `(.L_x_10444) ;  /* 0x00000d8000007947 */ /* 0x000fea0003800000 */
.L_x_10446:
        /* <DEDUP_REMOVED lines=9> */
.L_x_10453:
[----:B------:R0:W5:Y:S01]  /*3690*/  LDG.E.U16 R18, [R2.64] ;  /* 0x0000002402127981 */ /* 0x000162000c1e1500 */
[----:B------:R-:W-:Y:S05]  /*36a0*/  BRA `(.L_x_10444) ;  /* 0x00000cd000007947 */ /* 0x000fea0003800000 */
.L_x_10452:
        /* <DEDUP_REMOVED lines=9> */
.L_x_10455:
[----:B------:R0:W5:Y:S01]  /*3740*/  LDG.E.U16 R18, [R2.64] ;  /* 0x0000002402127981 */ /* 0x000162000c1e1500 */
[----:B------:R-:W-:Y:S05]  /*3750*/  BRA `(.L_x_10444) ;  /* 0x00000c2000007947 */ /* 0x000fea0003800000 */
.L_x_10454:
[----:B------:R-:W2:Y:S02]  /*3760*/  LDG.E.64 R2, [R2.64] ;  /* 0x0000002402027981 */ /* 0x000ea4000c1e1b00 */
[----:B--2---:R-:W0:Y:S01]  /*3770*/  F2F.F32.F64 R0, R2 ;  /* 0x0000000200007310 */ /* 0x004e220000301000 */
[----:B------:R-:W0:-:S14]  /*3780*/  DSETP.GEU.AND P0, PT, |R2|, c[0x2][0x0], PT ;  /* 0x008000000200762a */ /* 0x000e1c0003f0e200 */
[----:B0-----:R-:W-:-:S05]  /*3790*/  @!P0 FMUL R0, R0, 1.175494350822287508e-38 ;  /* 0x0080000000008820 */ /* 0x001fca0000400000 */
[----:B------:R-:W-:-:S04]  /*37a0*/  F2FP.PACK_AB R0, RZ, R0 ;  /* 0x00000000ff00723e */ /* 0x000fc800000000ff */
[----:B------:R-:W-:Y:S01]  /*37b0*/  PRMT R18, R0, 0x7610, R18 ;  /* 0x0000761000127816 */ /* 0x000fe20000000012 */
[----:B------:R-:W-:Y:S05]  /*37c0*/  BRA `(.L_x_10444) ;  /* 0x00000bb000007947 */ /* 0x000fea0003800000 */
.L_x_10445:
        /* <DEDUP_REMOVED lines=14> */
.L_x_10458:
[----:B------:R-:W2:Y:S02]  /*38b0*/  LDG.E.64 R2, [R2.64] ;  /* 0x0000002402027981 */ /* 0x000ea4000c1e1b00 */
[----:B--2---:R-:W0:Y:S01]  /*38c0*/  F2F.F32.F64 R0, R2 ;  /* 0x0000000200007310 */ /* 0x004e220000301000 */
[----:B------:R-:W0:-:S14]  /*38d0*/  DSETP.GEU.AND P0, PT, |R2|, c[0x2][0x0], PT ;  /* 0x008000000200762a */ /* 0x000e1c0003f0e200 */
[----:B0-----:R-:W-:-:S05]  /*38e0*/  @!P0 FMUL R0, R0, 1.175494350822287508e-38 ;  /* 0x0080000000008820 */ /* 0x001fca0000400000 */
[----:B------:R-:W-:-:S04]  /*38f0*/  F2FP.PACK_AB R0, RZ, R0 ;  /* 0x00000000ff00723e */ /* 0x000fc800000000ff */
[----:B------:R-:W-:Y:S01]  /*3900*/  PRMT R18, R0, 0x7610, R18 ;  /* 0x0000761000127816 */ /* 0x000fe20000000012 */
[----:B------:R-:W-:Y:S05]  /*3910*/  BRA `(.L_x_10444) ;  /* 0x00000a6000007947 */ /* 0x000fea0003800000 */
.L_x_10457:
        /* <DEDUP_REMOVED lines=28> */
.L_x_10460:
        /* <DEDUP_REMOVED lines=15> */
.L_x_10459:
[----:B------:R-:W2:Y:S02]  /*3bd0*/  LDG.E.U16 R0, [R2.64] ;  /* 0x0000002402007981 */ /* 0x000ea4000c1e1500 */
[----:B--2---:R-:W-:-:S04]  /*3be0*/  PRMT R0, RZ, 0x5410, R0 ;  /* 0x00005410ff007816 */ /* 0x004fc80000000000 */
[----:B------:R-:W-:-:S04]  /*3bf0*/  F2FP.PACK_AB R0, RZ, R0 ;  /* 0x00000000ff00723e */ /* 0x000fc800000000ff */
[----:B------:R-:W-:Y:S01]  /*3c00*/  PRMT R18, R0, 0x7610, R18 ;  /* 0x0000761000127816 */ /* 0x000fe20000000012 */
[----:B------:R-:W-:Y:S05]  /*3c10*/  BRA `(.L_x_10444) ;  /* 0x0000076000007947 */ /* 0x000fea0003800000 */
.L_x_10456:
        /* <DEDUP_REMOVED lines=12> */
.L_x_10463:
        /* <DEDUP_REMOVED lines=21> */
.L_x_10467:
[----:B------:R-:W-:Y:S05]  /*3e30*/  BSYNC B1 ;  /* 0x0000000000017941 */ /* 0x000fea0003800000 */
.L_x_10466:
[----:B------:R-:W-:Y:S01]  /*3e40*/  LEA R3, R0, 0x3b800000, 0x17 ;  /* 0x3b80000000037811 */ /* 0x000fe200078eb8ff */
[----:B------:R-:W-:-:S05]  /*3e50*/  IMAD.SHL.U32 R0, R2, 0x100000, RZ ;  /* 0x0010000002007824 */ /* 0x000fca00078e00ff */
[----:B------:R-:W-:Y:S02]  /*3e60*/  LOP3.LUT R0, R3, R0, R4, 0xfe, !PT ;  /* 0x0000000003007212 */ /* 0x000fe400078efe04 */
.L_x_10465:
[----:B------:R-:W-:Y:S05]  /*3e70*/  BSYNC B0 ;  /* 0x0000000000007941 */ /* 0x000fea0003800000 */
.L_x_10464:
[----:B------:R-:W-:-:S04]  /*3e80*/  F2FP.PACK_AB R0, RZ, R0 ;  /* 0x00000000ff00723e */ /* 0x000fc800000000ff */
[----:B------:R-:W-:Y:S01]  /*3e90*/  PRMT R18, R0, 0x7610, R18 ;  /* 0x0000761000127816 */ /* 0x000fe20000000012 */
[----:B------:R-:W-:Y:S05]  /*3ea0*/  BRA `(.L_x_10444) ;  /* 0x000004d000007947 */ /* 0x000fea0003800000 */
.L_x_10462:
        /* <DEDUP_REMOVED lines=21> */
.L_x_10471:
[----:B------:R-:W-:Y:S05]  /*4000*/  BSYNC B1 ;  /* 0x0000000000017941 */ /* 0x000fea0003800000 */
.L_x_10470:
[----:B------:R-:W-:Y:S01]  /*4010*/  LEA R3, R0, 0x37800000, 0x17 ;  /* 0x3780000000037811 */ /* 0x000fe200078eb8ff */
[----:B------:R-:W-:-:S05]  /*4020*/  IMAD.SHL.U32 R0, R2, 0x200000, RZ ;  /* 0x0020000002007824 */ /* 0x000fca00078e00ff */
[----:B------:R-:W-:Y:S02]  /*4030*/  LOP3.LUT R0, R3, R0, R4, 0xfe, !PT ;  /* 0x0000000003007212 */ /* 0x000fe400078efe04 */
.L_x_10469:
[----:B------:R-:W-:Y:S05]  /*4040*/  BSYNC B0 ;  /* 0x0000000000007941 */ /* 0x000fea0003800000 */
.L_x_10468:
[----:B------:R-:W-:-:S04]  /*4050*/  F2FP.PACK_AB R0, RZ, R0 ;  /* 0x00000000ff00723e */ /* 0x000fc800000000ff */
[----:B------:R-:W-:Y:S01]  /*4060*/  PRMT R18, R0, 0x7610, R18 ;  /* 0x0000761000127816 */ /* 0x000fe20000000012 */
[----:B------:R-:W-:Y:S05]  /*4070*/  BRA `(.L_x_10444) ;  /* 0x0000030000007947 */ /* 0x000fea0003800000 */
.L_x_10461:
        /* <DEDUP_REMOVED lines=14> */
.L_x_10475:
[----:B------:R-:W-:Y:S05]  /*4160*/  BSYNC B0 ;  /* 0x0000000000007941 */ /* 0x000fea0003800000 */
.L_x_10474:
[----:B------:R-:W-:-:S04]  /*4170*/  F2FP.PACK_AB R0, RZ, R0 ;  /* 0x00000000ff00723e */ /* 0x000fc800000000ff */
[----:B------:R-:W-:Y:S01]  /*4180*/  PRMT R18, R0, 0x7610, R18 ;  /* 0x0000761000127816 */ /* 0x000fe20000000012 */
[----:B------:R-:W-:Y:S05]  /*4190*/  BRA `(.L_x_10444) ;  /* 0x000001e000007947 */ /* 0x000fea0003800000 */
.L_x_10449:
        /* <DEDUP_REMOVED lines=21> */
.L_x_10473:
[----:B------:R-:W2:Y:S02]  /*42f0*/  LDG.E.64 R2, [R2.64] ;  /* 0x0000002402027981 */ /* 0x000ea4000c1e1b00 */
[----:B--2---:R-:W0:Y:S02]  /*4300*/  I2F.U64 R0, R2 ;  /* 0x0000000200007312 */ /* 0x004e240000301000 */
[----:B0-----:R-:W-:-:S04]  /*4310*/  F2FP.PACK_AB R0, RZ, R0 ;  /* 0x00000000ff00723e */ /* 0x001fc800000000ff */
[----:B------:R-:W-:Y:S01]  /*4320*/  PRMT R18, R0, 0x7610, R18 ;  /* 0x0000761000127816 */ /* 0x000fe20000000012 */
[----:B------:R-:W-:Y:S05]  /*4330*/  BRA `(.L_x_10444) ;  /* 0x0000004000007947 */ /* 0x000fea0003800000 */
.L_x_10472:
[----:B------:R-:W2:Y:S02]  /*4340*/  LDG.E R2, [R2.64] ;  /* 0x0000002402027981 */ /* 0x000ea4000c1e1900 */
[----:B--2---:R-:W0:Y:S02]  /*4350*/  I2F.U32 R0, R2 ;  /* 0x0000000200007306 */ /* 0x004e240000201000 */
[----:B0-----:R-:W-:-:S04]  /*4360*/  F2FP.PACK_AB R0, RZ, R0 ;  /* 0x00000000ff00723e */ /* 0x001fc800000000ff */
[----:B------:R-:W-:Y:S02]  /*4370*/  PRMT R18, R0, 0x7610, R18 ;  /* 0x0000761000127816 */ /* 0x000fe40000000012 */
.L_x_10444:
[----:B------:R-:W-:Y:S05]  /*4380*/  BSYNC B6 ;  /* 0x0000000000067941 */ /* 0x000fea0003800000 */
.L_x_10443:
[----:B------:R-:W1:Y:S01]  /*4390*/  S2R R22, SR_TID.X ;  /* 0x0000000000167919 */ /* 0x000e620000002100 */
[----:B------:R-:W-:Y:S01]  /*43a0*/  BSSY B1, `(.L_x_10476) ;  /* 0x000003b000017945 */ /* 0x000fe20003800000 */
[----:B-1----:R-:W-:-:S13]  /*43b0*/  ISETP.GE.AND P1, PT, R22, R17, PT ;  /* 0x000000111600720c */ /* 0x002fda0003f26270 */
[----:B------:R-:W-:Y:S05]  /*43c0*/  @P1 BRA `(.L_x_10477) ;  /* 0x0000038000001947 */ /* 0x000fea0003800000 */
        /* <DEDUP_REMOVED lines=19> */
[----:B------:R-:W-:Y:S05]  /*4500*/  CALL.REL.NOINC `($__internal_25_$__cuda_sm3x_div_rn_ftz_f32_slowpath) ;  /* 0x00004ef000007944 */ /* 0x000fea0003c00000 */
[----:B0-----:R-:W-:Y:S02]  /*4510*/  IMAD.MOV.U32 R2, RZ, RZ, R10 ;  /* 0x000000ffff027224 */ /* 0x001fe400078e000a */
.L_x_10479:
[----:B------:R-:W-:Y:S05]  /*4520*/  BSYNC B2 ;  /* 0x0000000000027941 */ /* 0x000fea0003800000 */
.L_x_10478:
        /* <DEDUP_REMOVED lines=18> */
.L_x_10481:
[----:B------:R-:W-:Y:S01]  /*4650*/  ISETP.GE.AND P0, PT, R0, RZ, PT ;  /* 0x000000ff0000720c */ /* 0x000fe20003f06270 */
[----:B------:R-:W-:-:S12]  /*4660*/  IMAD.MOV.U32 R3, RZ, RZ, 0x3fd774eb ;  /* 0x3fd774ebff037424 */ /* 0x000fd800078e00ff */
[----:B------:R-:W-:-:S04]  /*4670*/  @P0 FFMA.FTZ R2, R3, 0.93318945169448852539, -R2 ;  /* 0x3f6ee58103020823 */ /* 0x000fc80000010802 */
[----:B------:R-:W-:Y:S02]  /*4680*/  @!P0 FFMA.FTZ R2, R3, 0.93318945169448852539, R2 ;  /* 0x3f6ee58103028823 */ /* 0x000fe40000010002 */
.L_x_10482:
[----:B------:R-:W-:Y:S05]  /*4690*/  BSYNC B0 ;  /* 0x0000000000007941 */ /* 0x000fea0003800000 */
.L_x_10480:
        /* <DEDUP_REMOVED lines=11> */
.L_x_10477:
[----:B------:R-:W-:Y:S05]  /*4750*/  BSYNC B1 ;  /* 0x0000000000017941 */ /* 0x000fea0003800000 */
.L_x_10476:
[----:B0-----:R-:W-:Y:S01]  /*4760*/  IADD3 R2, R22, 0x80, RZ ;  /* 0x0000008016027810 */ /* 0x001fe20007ffe0ff */
[----:B------:R-:W-:Y:S03]  /*4770*/  BSSY B1, `(.L_x_10483) ;  /* 0x000003b000017945 */ /* 0x000fe60003800000 */
[----:B------:R-:W-:-:S13]  /*4780*/  ISETP.GE.AND P0, PT, R2, R17, PT ;  /* 0x000000110200720c */ /* 0x000fda0003f06270 */
[----:B------:R-:W-:Y:S05]  /*4790*/  @P0 BRA `(.L_x_10484) ;  /* 0x0000038000000947 */ /* 0x000fea0003800000 */
[----:B------:R-:W0:Y:S01]  /*47a0*/  LDC.U16 R8, c[0x0][0x166] ;  /* 0x00005980ff087b82 */ /* 0x000e220000000400 */
[----:B-----5:R-:W-:Y:S01]  /*47b0*/  HADD2.F32 R19, -RZ, R19.H0_H0 ;  /* 0x20000013ff137230 */ /* 0x020fe20000004100 */
[----:B------:R-:W-:Y:S04]  /*47c0*/  BSSY B2, `(.L_x_10485) ;  /* 0x0000013000027945 */ /* 0x000fe80003800000 */
[----:B------:R-:W-:Y:S01]  /*47d0*/  FADD.FTZ R2, |R19|, -RZ ;  /* 0x800000ff13027221 */ /* 0x000fe20000010200 */
[----:B0-----:R-:W-:-:S05]  /*47e0*/  HADD2.F32 R8, -RZ, R8.H0_H0 ;  /* 0x20000008ff087230 */ /* 0x001fca0000004100 */
        /* <DEDUP_REMOVED lines=16> */
.L_x_10486:
[----:B------:R-:W-:Y:S05]  /*48f0*/  BSYNC B2 ;  /* 0x0000000000027941 */ /* 0x000fea0003800000 */
.L_x_10485:
        /* <DEDUP_REMOVED lines=18> */
.L_x_10488:
[----:B------:R-:W-:Y:S01]  /*4a20*/  ISETP.GE.AND P0, PT, R8, RZ, PT ;  /* 0x000000ff0800720c */ /* 0x000fe20003f06270 */
[----:B------:R-:W-:-:S12]  /*4a30*/  IMAD.MOV.U32 R3, RZ, RZ, 0x3fd774eb ;  /* 0x3fd774ebff037424 */ /* 0x000fd800078e00ff */
[----:B------:R-:W-:-:S04]  /*4a40*/  @P0 FFMA.FTZ R2, R3, 0.93318945169448852539, -R2 ;  /* 0x3f6ee58103020823 */ /* 0x000fc80000010802 */
[----:B------:R-:W-:Y:S02]  /*4a50*/  @!P0 FFMA.FTZ R2, R3, 0.93318945169448852539, R2 ;  /* 0x3f6ee58103028823 */ /* 0x000fe40000010002 */
.L_x_10489:
[----:B------:R-:W-:Y:S05]  /*4a60*/  BSYNC B0 ;  /* 0x0000000000007941 */ /* 0x000fea0003800000 */
.L_x_10487:
        /* <DEDUP_REMOVED lines=10> */
[----:B------:R-:W-:Y:S02]  /*4b10*/  F2FP.PACK_AB R24, RZ, R24 ;  /* 0x00000018ff18723e */ /* 0x000fe400000000ff */
.L_x_10484:
[----:B------:R-:W-:Y:S05]  /*4b20*/  BSYNC B1 ;  /* 0x0000000000017941 */ /* 0x000fea0003800000 */
.L_x_10483:
[----:B------:R-:W-:Y:S01]  /*4b30*/  IADD3 R2, R22, 0x100, RZ ;  /* 0x0000010016027810 */ /* 0x000fe20007ffe0ff */
        /* <DEDUP_REMOVED lines=24> */
.L_x_10493:
[----:B------:R-:W-:Y:S05]  /*4cc0*/  BSYNC B2 ;  /* 0x0000000000027941 */ /* 0x000fea0003800000 */
.L_x_10492:
        /* <DEDUP_REMOVED lines=18> */
.L_x_10495:
[----:B------:R-:W-:Y:S01]  /*4df0*/  ISETP.GE.AND P0, PT, R8, RZ, PT ;  /* 0x000000ff0800720c */ /* 0x000fe20003f06270 */
[----:B------:R-:W-:-:S12]  /*4e00*/  IMAD.MOV.U32 R3, RZ, RZ, 0x3fd774eb ;  /* 0x3fd774ebff037424 */ /* 0x000fd800078e00ff */
[----:B------:R-:W-:-:S04]  /*4e10*/  @P0 FFMA.FTZ R2, R3, 0.93318945169448852539, -R2 ;  /* 0x3f6ee58103020823 */ /* 0x000fc80000010802 */
[----:B------:R-:W-:Y:S02]  /*4e20*/  @!P0 FFMA.FTZ R2, R3, 0.93318945169448852539, R2 ;  /* 0x3f6ee58103028823 */ /* 0x000fe40000010002 */
.L_x_10496:
[----:B------:R-:W-:Y:S05]  /*4e30*/  BSYNC B0 ;  /* 0x0000000000007941 */ /* 0x000fea0003800000 */
.L_x_10494:
        /* <DEDUP_REMOVED lines=11> */
.L_x_10491:
[----:B------:R-:W-:Y:S05]  /*4ef0*/  BSYNC B1 ;  /* 0x0000000000017941 */ /* 0x000fea0003800000 */
.L_x_10490:
        /* <DEDUP_REMOVED lines=22> */
[----:B------:R-:W-:Y:S05]  /*5060*/  CALL.REL.NOINC `($__internal_25_$__cuda_sm3x_div_rn_ftz_f32_slowpath) ;  /* 0x0000439000007944 */ /* 0x000fea0003c00000 */
[----:B0-----:R-:W-:Y:S02]  /*5070*/  IMAD.MOV.U32 R2, RZ, RZ, R10 ;  /* 0x000000ffff027224 */ /* 0x001fe400078e000a */
.L_x_10500:
[----:B------:R-:W-:Y:S05]  /*5080*/  BSYNC B2 ;  /* 0x0000000000027941 */ /* 0x000fea0003800000 */
.L_x_10499:
        /* <DEDUP_REMOVED lines=18> */
.L_x_10502:
[----:B------:R-:W-:Y:S01]  /*51b0*/  ISETP.GE.AND P0, PT, R5, RZ, PT ;  /* 0x000000ff0500720c */ /* 0x000fe20003f06270 */
[----:B------:R-:W-:-:S12]  /*51c0*/  IMAD.MOV.U32 R3, RZ, RZ, 0x3fd774eb ;  /* 0x3fd774ebff037424 */ /* 0x000fd800078e00ff */
[----:B------:R-:W-:-:S04]  /*51d0*/  @P0 FFMA.FTZ R2, R3, 0.93318945169448852539, -R2 ;  /* 0x3f6ee58103020823 */ /* 0x000fc80000010802 */
[----:B------:R-:W-:Y:S02]  /*51e0*/  @!P0 FFMA.FTZ R2, R3, 0.93318945169448852539, R2 ;  /* 0x3f6ee58103028823 */ /* 0x000fe40000010002 */
.L_x_10503:
[----:B------:R-:W-:Y:S05]  /*51f0*/  BSYNC B0 ;  /* 0x0000000000007941 */ /* 0x000fea0003800000 */
.L_x_10501:
        /* <DEDUP_REMOVED lines=11> */
.L_x_10498:
[----:B------:R-:W-:Y:S05]  /*52b0*/  BSYNC B1 ;  /* 0x0000000000017941 */ /* 0x000fea0003800000 */
.L_x_10497:
        /* <DEDUP_REMOVED lines=20> */
[----:B------:R-:W-:-:S03]  /*5400*/  IADD3 R22, R25, 0x80, RZ ;  /* 0x0000008019167810 */ /* 0x000fc60007ffe0ff */
[----:B------:R-:W0:Y:S02]  /*5410*/  F2I.FTZ.TRUNC.NTZ R5, R0 ;  /* 0x0000000000057305 */ /* 0x000e24000021f100 */
[----:B0-----:R0:W-:Y:S01]  /*5420*/  STG.E.U8 [R2.64], R5 ;  /* 0x0000000502007986 */ /* 0x0011e2000c101124 */
[----:B------:R-:W-:Y:S05]  /*5430*/  BRA `(.L_x_10505) ;  /* 0x00000fd000007947 */ /* 0x000fea0003800000 */
.L_x_10509:
[----:B------:R-:W-:Y:S01]  /*5440*/  HADD2.F32 R5, -RZ, R0.H0_H0 ;  /* 0x20000000ff057230 */ /* 0x000fe20000004100 */
[----:B------:R-:W-:-:S05]  /*5450*/  IADD3 R22, R25, 0x80, RZ ;  /* 0x0000008019167810 */ /* 0x000fca0007ffe0ff */
[----:B------:R-:W0:Y:S02]  /*5460*/  F2I.S64.TRUNC R4, R5 ;  /* 0x0000000500047311 */ /* 0x000e24000020d900 */
[----:B0-----:R0:W-:Y:S01]  /*5470*/  STG.E.U8 [R2.64], R4 ;  /* 0x0000000402007986 */ /* 0x0011e2000c101124 */
[----:B------:R-:W-:Y:S05]  /*5480*/  BRA `(.L_x_10505) ;  /* 0x00000f8000007947 */ /* 0x000fea0003800000 */
.L_x_10508:
[----:B------:R-:W-:-:S13]  /*5490*/  ISETP.NE.AND P0, PT, R4, 0x2, PT ;  /* 0x000000020400780c */ /* 0x000fda0003f05270 */
[----:B------:R-:W-:Y:S05]  /*54a0*/  @!P0 BRA `(.L_x_10511) ;  /* 0x000000e000008947 */ /* 0x000fea0003800000 */
[----:B------:R-:W-:-:S13]  /*54b0*/  ISETP.NE.AND P0, PT, R4, 0x3, PT ;  /* 0x000000030400780c */ /* 0x000fda0003f05270 */
[----:B------:R-:W-:Y:S05]  /*54c0*/  @!P0 BRA `(.L_x_10512) ;  /* 0x0000007000008947 */ /* 0x000fea0003800000 */
[----:B------:R-:W-:-:S13]  /*54d0*/  ISETP.NE.AND P0, PT, R4, 0x4, PT ;  /* 0x000000040400780c */ /* 0x000fda0003f05270 */
[----:B------:R-:W-:Y:S05]  /*54e0*/  @P0 BRA `(.L_x_10510) ;  /* 0x00000d4000000947 */ /* 0x000fea0003800000 */
[----:B------:R-:W-:Y:S01]  /*54f0*/  HADD2.F32 R4, -RZ, R0.H0_H0 ;  /* 0x20000000ff047230 */ /* 0x000fe20000004100 */
[----:B------:R-:W-:-:S05]  /*5500*/  IADD3 R22, R25, 0x80, RZ ;  /* 0x0000008019167810 */ /* 0x000fca0007ffe0ff */
[----:B------:R-:W0:Y:S02]  /*5510*/  F2I.S64.TRUNC R4, R4 ;  /* 0x0000000400047311 */ /* 0x000e24000020d900 */
[----:B0-----:R0:W-:Y:S01]  /*5520*/  STG.E.64 [R2.64], R4 ;  /* 0x0000000402007986 */ /* 0x0011e2000c101b24 */
[----:B------:R-:W-:Y:S05]  /*5530*/  BRA `(.L_x_10505) ;  /* 0x00000ed000007947 */ /* 0x000fea0003800000 */
.L_x_10512:
[----:B------:R-:W-:Y:S01]  /*5540*/  HADD2.F32 R0, -RZ, R0.H0_H0 ;  /* 0x20000000ff007230 */ /* 0x000fe20000004100 */
[----:B------:R-:W-:-:S03]  /*5550*/  IADD3 R22, R25, 0x80, RZ ;  /* 0x0000008019167810 */ /* 0x000fc60007ffe0ff */
[----:B------:R-:W0:Y:S02]  /*5560*/  F2I.FTZ.TRUNC.NTZ R5, R0 ;  /* 0x0000000000057305 */ /* 0x000e24000021f100 */
[----:B0-----:R0:W-:Y:S01]  /*5570*/  STG.E [R2.64], R5 ;  /* 0x0000000502007986 */ /* 0x0011e2000c101924 */
[----:B------:R-:W-:Y:S05]  /*5580*/  BRA `(.L_x_10505) ;  /* 0x00000e8000007947 */ /* 0x000fea0003800000 */
.L_x_10511:
[----:B------:R-:W-:Y:S01]  /*5590*/  HADD2.F32 R0, -RZ, R0.H0_H0 ;  /* 0x20000000ff007230 */ /* 0x000fe20000004100 */
[----:B------:R-:W-:-:S03]  /*55a0*/  IADD3 R22, R25, 0x80, RZ ;  /* 0x0000008019167810 */ /* 0x000fc60007ffe0ff */
[----:B------:R-:W0:Y:S02]  /*55b0*/  F2I.FTZ.TRUNC.NTZ R5, R0 ;  /* 0x0000000000057305 */ /* 0x000e24000021f100 */
[----:B0-----:R0:W-:Y:S01]  /*55c0*/  STG.E.U16 [R2.64], R5 ;  /* 0x0000000502007986 */ /* 0x0011e2000c101524 */
[----:B------:R-:W-:Y:S05]  /*55d0*/  BRA `(.L_x_10505) ;  /* 0x00000e3000007947 */ /* 0x000fea0003800000 */
.L_x_10507:
[----:B------:R-:W-:-:S13]  /*55e0*/  ISETP.GT.AND P0, PT, R4, 0x6, PT ;  /* 0x000000060400780c */ /* 0x000fda0003f04270 */
[----:B------:R-:W-:Y:S05]  /*55f0*/  @P0 BRA `(.L_x_10513) ;  /* 0x000000b000000947 */ /* 0x000fea0003800000 */
[----:B------:R-:W-:-:S13]  /*5600*/  ISETP.NE.AND P0, PT, R4, 0x5, PT ;  /* 0x000000050400780c */ /* 0x000fda0003f05270 */
[----:B------:R-:W-:Y:S05]  /*5610*/  @!P0 BRA `(.L_x_10514) ;  /* 0x0000006000008947 */ /* 0x000fea0003800000 */
[----:B------:R-:W-:-:S13]  /*5620*/  ISETP.NE.AND P0, PT, R4, 0x6, PT ;  /* 0x000000060400780c */ /* 0x000fda0003f05270 */
[----:B------:R-:W-:Y:S05]  /*5630*/  @P0 BRA `(.L_x_10510) ;  /* 0x00000bf000000947 */ /* 0x000fea0003800000 */
[----:B------:R-:W-:Y:S01]  /*5640*/  HADD2.F32 R5, -RZ, R0.H0_H0 ;  /* 0x20000000ff057230 */ /* 0x000fe20000004100 */
[----:B------:R-:W-:-:S04]  /*5650*/  IADD3 R22, R25, 0x80, RZ ;  /* 0x0000008019167810 */ /* 0x000fc80007ffe0ff */
[----:B------:R0:W-:Y:S01]  /*5660*/  STG.E [R2.64], R5 ;  /* 0x0000000502007986 */ /* 0x0001e2000c101924 */
[----:B------:R-:W-:Y:S05]  /*5670*/  BRA `(.L_x_10505) ;  /* 0x00000d9000007947 */ /* 0x000fea0003800000 */
.L_x_10514:
[----:B------:R0:W-:Y:S01]  /*5680*/  STG.E.U16 [R2.64], R0 ;  /* 0x0000000002007986 */ /* 0x0001e2000c101524 */
[----:B------:R-:W-:Y:S01]  /*5690*/  IADD3 R22, R25, 0x80, RZ ;  /* 0x0000008019167810 */ /* 0x000fe20007ffe0ff */
[----:B------:R-:W-:Y:S05]  /*56a0*/  BRA `(.L_x_10505) ;  /* 0x00000d6000007947 */ /* 0x000fea0003800000 */
.L_x_10513:
[----:B------:R-:W-:-:S13]  /*56b0*/  ISETP.NE.AND P0, PT, R4, 0x7, PT ;  /* 0x000000070400780c */ /* 0x000fda0003f05270 */
[----:B------:R-:W-:Y:S05]  /*56c0*/  @!P0 BRA `(.L_x_10515) ;  /* 0x000000f000008947 */ /* 0x000fea0003800000 */
[----:B------:R-:W-:-:S13]  /*56d0*/  ISETP.NE.AND P0, PT, R4, 0x8, PT ;  /* 0x000000080400780c */ /* 0x000fda0003f05270 */
[----:B------:R-:W-:Y:S05]  /*56e0*/  @!P0 BRA `(.L_x_10516) ;  /* 0x0000007000008947 */ /* 0x000fea0003800000 */
[----:B------:R-:W-:-:S13]  /*56f0*/  ISETP.NE.AND P0, PT, R4, 0x9, PT ;  /* 0x000000090400780c */ /* 0x000fda0003f05270 */
[----:B------:R-:W-:Y:S05]  /*5700*/  @P0 BRA `(.L_x_10510) ;  /* 0x00000b2000000947 */ /* 0x000fea0003800000 */
[----:B------:R-:W-:Y:S01]  /*5710*/  HADD2.F32 R4, -RZ, R0.H0_H0 ;  /* 0x20000000ff047230 */ /* 0x000fe20000004100 */
[----:B------:R-:W-:Y:S01]  /*5720*/  IMAD.MOV.U32 R5, RZ, RZ, RZ ;  /* 0x000000ffff057224 */ /* 0x000fe200078e00ff */
[----:B------:R-:W-:-:S04]  /*5730*/  IADD3 R22, R25, 0x80, RZ ;  /* 0x0000008019167810 */ /* 0x000fc80007ffe0ff */
[----:B------:R0:W-:Y:S01]  /*5740*/  STG.E.64 [R2.64], R4 ;  /* 0x0000000402007986 */ /* 0x0001e2000c101b24 */
[----:B------:R-:W-:Y:S05]  /*5750*/  BRA `(.L_x_10505) ;  /* 0x00000cb000007947 */ /* 0x000fea0003800000 */
.L_x_10516:
[----:B------:R-:W-:Y:S01]  /*5760*/  HADD2.F32 R0, -RZ, R0.H0_H0 ;  /* 0x20000000ff007230 */ /* 0x000fe20000004100 */
[----:B------:R-:W-:-:S04]  /*5770*/  IADD3 R22, R25, 0x80, RZ ;  /* 0x0000008019167810 */ /* 0x000fc80007ffe0ff */
[----:B------:R-:W-:-:S04]  /*5780*/  F2FP.PACK_AB R0, RZ, R0 ;  /* 0x00000000ff00723e */ /* 0x000fc800000000ff */
[----:B------:R-:W-:-:S05]  /*5790*/  PRMT R0, R0, 0x5410, RZ ;  /* 0x0000541000007816 */ /* 0x000fca00000000ff */
[----:B------:R0:W-:Y:S01]  /*57a0*/  STG.E [R2.64], R0 ;  /* 0x0000000002007986 */ /* 0x0001e2000c101924 */
[----:B------:R-:W-:Y:S05]  /*57b0*/  BRA `(.L_x_10505) ;  /* 0x00000c5000007947 */ /* 0x000fea0003800000 */
.L_x_10515:
[----:B------:R-:W-:Y:S01]  /*57c0*/  HADD2.F32 R4, -RZ, R0.H0_H0 ;  /* 0x20000000ff047230 */ /* 0x000fe20000004100 */
[----:B------:R-:W-:-:S04]  /*57d0*/  IADD3 R22, R25, 0x80, RZ ;  /* 0x0000008019167810 */ /* 0x000fc80007ffe0ff */
[----:B------:R-:W-:-:S06]  /*57e0*/  FMUL.FTZ R4, R4, 1 ;  /* 0x3f80000004047820 */ /* 0x000fcc0000410000 */
[----:B------:R-:W0:Y:S02]  /*57f0*/  F2F.F64.F32 R4, R4 ;  /* 0x0000000400047310 */ /* 0x000e240000201800 */
[----:B0-----:R0:W-:Y:S01]  /*5800*/  STG.E.64 [R2.64], R4 ;  /* 0x0000000402007986 */ /* 0x0011e2000c101b24 */
[----:B------:R-:W-:Y:S05]  /*5810*/  BRA `(.L_x_10505) ;  /* 0x00000bf000007947 */ /* 0x000fea0003800000 */
.L_x_10506:
        /* <DEDUP_REMOVED lines=10> */
[----:B------:R-:W-:-:S04]  /*58c0*/  FSETP.NEU.FTZ.AND P0, PT, R0, RZ, PT ;  /* 0x000000ff0000720b */ /* 0x000fc80003f1d000 */
[----:B------:R-:W-:-:S05]  /*58d0*/  SEL R5, RZ, 0x1, !P0 ;  /* 0x00000001ff057807 */ /* 0x000fca0004000000 */
[----:B------:R0:W-:Y:S01]  /*58e0*/  STG.E.U8 [R2.64], R5 ;  /* 0x0000000502007986 */ /* 0x0001e2000c101124 */
[----:B------:R-:W-:Y:S05]  /*58f0*/  BRA `(.L_x_10505) ;  /* 0x00000b1000007947 */ /* 0x000fea0003800000 */
.L_x_10519:
[----:B------:R-:W-:Y:S01]  /*5900*/  HADD2.F32 R0, -RZ, R0.H0_H0 ;  /* 0x20000000ff007230 */ /* 0x000fe20000004100 */
[----:B------:R-:W-:Y:S01]  /*5910*/  CS2R R6, SRZ ;  /* 0x0000000000067805 */ /* 0x000fe2000001ff00 */
[----:B------:R-:W-:-:S03]  /*5920*/  IADD3 R22, R25, 0x80, RZ ;  /* 0x0000008019167810 */ /* 0x000fc60007ffe0ff */
[----:B------:R-:W-:-:S04]  /*5930*/  FMUL.FTZ R0, R0, 1 ;  /* 0x3f80000000007820 */ /* 0x000fc80000410000 */
[----:B------:R-:W0:Y:S02]  /*5940*/  F2F.F64.F32 R4, R0 ;  /* 0x0000000000047310 */ /* 0x000e240000201800 */
[----:B0-----:R0:W-:Y:S01]  /*5950*/  STG.E.128 [R2.64], R4 ;  /* 0x0000000402007986 */ /* 0x0011e2000c101d24 */
[----:B------:R-:W-:Y:S05]  /*5960*/  BRA `(.L_x_10505) ;  /* 0x00000aa000007947 */ /* 0x000fea0003800000 */
.L_x_10518:
        /* <DEDUP_REMOVED lines=21> */
.L_x_10523:
[----:B------:R-:W-:Y:S05]  /*5ac0*/  BSYNC B0 ;  /* 0x0000000000007941 */ /* 0x000fea0003800000 */
.L_x_10522:
[----:B------:R-:W-:Y:S02]  /*5ad0*/  LOP3.LUT R5, R0, R5, RZ, 0xfc, !PT ;  /* 0x0000000500057212 */ /* 0x000fe400078efcff */
[----:B------:R-:W-:-:S03]  /*5ae0*/  IADD3 R22, R25, 0x80, RZ ;  /* 0x0000008019167810 */ /* 0x000fc60007ffe0ff */
[----:B------:R0:W-:Y:S01]  /*5af0*/  STG.E.U8 [R2.64], R5 ;  /* 0x0000000502007986 */ /* 0x0001e2000c101124 */
[----:B------:R-:W-:Y:S05]  /*5b00*/  BRA `(.L_x_10505) ;  /* 0x0000090000007947 */ /* 0x000fea0003800000 */
.L_x_10521:
        /* <DEDUP_REMOVED lines=13> */
.L_x_10525:
[----:B------:R-:W-:Y:S01]  /*5be0*/  IMAD.MOV.U32 R0, RZ, RZ, 0x7f ;  /* 0x0000007fff007424 */ /* 0x000fe200078e00ff */
[----:B------:R-:W-:-:S04]  /*5bf0*/  ISETP.GT.U32.AND P0, PT, R4, 0x7f800000, PT ;  /* 0x7f8000000400780c */ /* 0x000fc80003f04070 */
[----:B------:R-:W-:-:S04]  /*5c00*/  SEL R0, R0, 0x7c, P0 ;  /* 0x0000007c00007807 */ /* 0x000fc80000000000 */
.L_x_10526:
[----:B------:R-:W-:Y:S05]  /*5c10*/  BSYNC B0 ;  /* 0x0000000000007941 */ /* 0x000fea0003800000 */
.L_x_10524:
[----:B------:R-:W-:Y:S02]  /*5c20*/  LOP3.LUT R4, R5, 0x80000000, RZ, 0xc0, !PT ;  /* 0x8000000005047812 */ /* 0x000fe400078ec0ff */
[----:B------:R-:W-:Y:S02]  /*5c30*/  IADD3 R22, R25, 0x80, RZ ;  /* 0x0000008019167810 */ /* 0x000fe40007ffe0ff */
[----:B------:R-:W-:-:S04]  /*5c40*/  SHF.R.U32.HI R5, RZ, 0x18, R4 ;  /* 0x00000018ff057819 */ /* 0x000fc80000011604 */
[----:B------:R-:W-:-:S05]  /*5c50*/  LOP3.LUT R5, R0, R5, RZ, 0xfc, !PT ;  /* 0x0000000500057212 */ /* 0x000fca00078efcff */
[----:B------:R0:W-:Y:S01]  /*5c60*/  STG.E.U8 [R2.64], R5 ;  /* 0x0000000502007986 */ /* 0x0001e2000c101124 */
[----:B------:R-:W-:Y:S05]  /*5c70*/  BRA `(.L_x_10505) ;  /* 0x0000079000007947 */ /* 0x000fea0003800000 */
.L_x_10520:
[----:B------:R-:W-:Y:S01]  /*5c80*/  HADD2.F32 R0, -RZ, R0.H0_H0 ;  /* 0x20000000ff007230 */ /* 0x000fe20000004100 */
[----:B------:R-:W-:-:S04]  /*5c90*/  IADD3 R22, R25, 0x80, RZ ;  /* 0x0000008019167810 */ /* 0x000fc80007ffe0ff */
[----:B------:R-:W-:-:S05]  /*5ca0*/  F2FP.BF16.PACK_AB R0, RZ, R0 ;  /* 0x00000000ff00723e */ /* 0x000fca00000010ff */
[----:B------:R0:W-:Y:S01]  /*5cb0*/  STG.E.U16 [R2.64], R0 ;  /* 0x0000000002007986 */ /* 0x0001e2000c101524 */
[----:B------:R-:W-:Y:S05]  /*5cc0*/  BRA `(.L_x_10505) ;  /* 0x0000074000007947 */ /* 0x000fea0003800000 */
.L_x_10517:
        /* <DEDUP_REMOVED lines=10> */
[----:B------:R-:W0:Y:S02]  /*5d70*/  F2I.FTZ.U32.TRUNC.NTZ R5, R5 ;  /* 0x0000000500057305 */ /* 0x000e24000021f000 */
[----:B0-----:R0:W-:Y:S01]  /*5d80*/  STG.E.U16 [R2.64], R5 ;  /* 0x0000000502007986 */ /* 0x0011e2000c101524 */
[----:B------:R-:W-:Y:S05]  /*5d90*/  BRA `(.L_x_10505) ;  /* 0x0000067000007947 */ /* 0x000fea0003800000 */
.L_x_10529:
        /* <DEDUP_REMOVED lines=17> */
.L_x_10532:
[----:B------:R-:W-:-:S04]  /*5eb0*/  LOP3.LUT R0, R7, 0x80000000, RZ, 0xc0, !PT ;  /* 0x8000000007007812 */ /* 0x000fc800078ec0ff */
[----:B------:R-:W-:-:S04]  /*5ec0*/  SHF.R.U32.HI R5, RZ, 0x18, R0 ;  /* 0x00000018ff057819 */ /* 0x000fc80000011600 */
[----:B------:R-:W-:-:S04]  /*5ed0*/  LOP3.LUT R4, R4, R5, RZ, 0xfc, !PT ;  /* 0x0000000504047212 */ /* 0x000fc800078efcff */
[----:B------:R-:W-:Y:S02]  /*5ee0*/  PRMT R0, R4, 0x7610, R0 ;  /* 0x0000761004007816 */ /* 0x000fe40000000000 */
.L_x_10531:
[----:B------:R-:W-:Y:S05]  /*5ef0*/  BSYNC B0 ;  /* 0x0000000000007941 */ /* 0x000fea0003800000 */
.L_x_10530:
[----:B------:R0:W-:Y:S01]  /*5f00*/  STG.E.U8 [R2.64], R0 ;  /* 0x0000000002007986 */ /* 0x0001e2000c101124 */
[----:B------:R-:W-:Y:S01]  /*5f10*/  IADD3 R22, R25, 0x80, RZ ;  /* 0x0000008019167810 */ /* 0x000fe20007ffe0ff */
[----:B------:R-:W-:Y:S05]  /*5f20*/  BRA `(.L_x_10505) ;  /* 0x000004e000007947 */ /* 0x000fea0003800000 */
.L_x_10528:
        /* <DEDUP_REMOVED lines=17> */
.L_x_10535:
[----:B------:R-:W-:-:S04]  /*6040*/  LOP3.LUT R0, R7, 0x80000000, RZ, 0xc0, !PT ;  /* 0x8000000007007812 */ /* 0x000fc800078ec0ff */
[----:B------:R-:W-:-:S04]  /*6050*/  SHF.R.U32.HI R5, RZ, 0x18, R0 ;  /* 0x00000018ff057819 */ /* 0x000fc80000011600 */
[----:B------:R-:W-:-:S04]  /*6060*/  LOP3.LUT R4, R4, R5, RZ, 0xfc, !PT ;  /* 0x0000000504047212 */ /* 0x000fc800078efcff */
[----:B------:R-:W-:Y:S02]  /*6070*/  PRMT R0, R4, 0x7610, R0 ;  /* 0x0000761004007816 */ /* 0x000fe40000000000 */
.L_x_10534:
[----:B------:R-:W-:Y:S05]  /*6080*/  BSYNC B0 ;  /* 0x0000000000007941 */ /* 0x000fea0003800000 */
.L_x_10533:
[----:B------:R0:W-:Y:S01]  /*6090*/  STG.E.U8 [R2.64], R0 ;  /* 0x0000000002007986 */ /* 0x0001e2000c101124 */
[----:B------:R-:W-:Y:S01]  /*60a0*/  IADD3 R22, R25, 0x80, RZ ;  /* 0x0000008019167810 */ /* 0x000fe20007ffe0ff */
[----:B------:R-:W-:Y:S05]  /*60b0*/  BRA `(.L_x_10505) ;  /* 0x0000035000007947 */ /* 0x000fea0003800000 */
.L_x_10527:
[----:B------:R-:W-:-:S13]  /*60c0*/  ISETP.NE.AND P0, PT, R4, 0x1c, PT ;  /* 0x0000001c0400780c */ /* 0x000fda0003f05270 */
[----:B------:R-:W-:Y:S05]  /*60d0*/  @!P0 BRA `(.L_x_10536) ;  /* 0x000002f000008947 */ /* 0x000fea0003800000 */
[----:B------:R-:W-:-:S13]  /*60e0*/  ISETP.NE.AND P0, PT, R4, 0x1d, PT ;  /* 0x0000001d0400780c */ /* 0x000fda0003f05270 */
[----:B------:R-:W-:Y:S05]  /*60f0*/  @!P0 BRA `(.L_x_10537) ;  /* 0x0000028000008947 */ /* 0x000fea0003800000 */
[----:B------:R-:W-:-:S13]  /*6100*/  ISETP.NE.AND P0, PT, R4, 0x2c, PT ;  /* 0x0000002c0400780c */ /* 0x000fda0003f05270 */
[----:B------:R-:W-:Y:S05]  /*6110*/  @P0 BRA `(.L_x_10510) ;  /* 0x0000011000000947 */ /* 0x000fea0003800000 */
[----:B------:R-:W-:Y:S01]  /*6120*/  HADD2.F32 R5, -RZ, R0.H0_H0 ;  /* 0x20000000ff057230 */ /* 0x000fe20000004100 */
[----:B------:R-:W-:Y:S02]  /*6130*/  PLOP3.LUT P0, PT, PT, PT, PT, 0x80, 0x0 ;  /* 0x000000000000781c */ /* 0x000fe40003f0f070 */
[----:B------:R-:W-:Y:S02]  /*6140*/  IADD3 R22, R25, 0x80, RZ ;  /* 0x0000008019167810 */ /* 0x000fe40007ffe0ff */
        /* <DEDUP_REMOVED lines=14> */
.L_x_10510:
        /* <DEDUP_REMOVED lines=21> */
.L_x_10537:
[----:B------:R-:W-:Y:S01]  /*6380*/  HADD2.F32 R4, -RZ, R0.H0_H0 ;  /* 0x20000000ff047230 */ /* 0x000fe20000004100 */
[----:B------:R-:W-:-:S05]  /*6390*/  IADD3 R22, R25, 0x80, RZ ;  /* 0x0000008019167810 */ /* 0x000fca0007ffe0ff */
[----:B------:R-:W0:Y:S02]  /*63a0*/  F2I.U64.TRUNC R4, R4 ;  /* 0x0000000400047311 */ /* 0x000e24000020d800 */
[----:B0-----:R0:W-:Y:S01]  /*63b0*/  STG.E.64 [R2.64], R4 ;  /* 0x0000000402007986 */ /* 0x0011e2000c101b24 */
[----:B------:R-:W-:Y:S05]  /*63c0*/  BRA `(.L_x_10505) ;  /* 0x0000004000007947 */ /* 0x000fea0003800000 */
.L_x_10536:
[----:B------:R-:W-:Y:S01]  /*63d0*/  HADD2.F32 R0, -RZ, R0.H0_H0 ;  /* 0x20000000ff007230 */ /* 0x000fe20000004100 */
[----:B------:R-:W-:-:S03]  /*63e0*/  IADD3 R22, R25, 0x80, RZ ;  /* 0x0000008019167810 */ /* 0x000fc60007ffe0ff */
[----:B------:R-:W0:Y:S02]  /*63f0*/  F2I.FTZ.U32.TRUNC.NTZ R5, R0 ;  /* 0x0000000000057305 */ /* 0x000e24000021f000 */
[----:B0-----:R0:W-:Y:S02]  /*6400*/  STG.E [R2.64], R5 ;  /* 0x0000000502007986 */ /* 0x0011e4000c101924 */
.L_x_10505:
[----:B------:R-:W-:Y:S05]  /*6410*/  BSYNC B6 ;  /* 0x0000000000067941 */ /* 0x000fea0003800000 */
.L_x_10504:
        /* <DEDUP_REMOVED lines=23> */
.L_x_10543:
[----:B------:R-:W-:-:S06]  /*6590*/  HADD2.F32 R5, -RZ, R24.H0_H0 ;  /* 0x20000018ff057230 */ /* 0x000fcc0000004100 */
[----:B------:R-:W0:Y:S02]  /*65a0*/  F2I.S64.TRUNC R4, R5 ;  /* 0x0000000500047311 */ /* 0x000e24000020d900 */
[----:B0-----:R0:W-:Y:S01]  /*65b0*/  STG.E.U8 [R2.64], R4 ;  /* 0x0000000402007986 */ /* 0x0011e2000c101124 */
[----:B------:R-:W-:Y:S05]  /*65c0*/  BRA `(.L_x_10545) ;  /* 0x00000e4000007947 */ /* 0x000fea0003800000 */
.L_x_10542:
        /* <DEDUP_REMOVED lines=10> */
.L_x_10547:
[----:B------:R-:W-:-:S04]  /*6670*/  HADD2.F32 R24, -RZ, R24.H0_H0 ;  /* 0x20000018ff187230 */ /* 0x000fc80000004100 */
[----:B------:R-:W0:Y:S02]  /*6680*/  F2I.FTZ.TRUNC.NTZ R5, R24 ;  /* 0x0000001800057305 */ /* 0x000e24000021f100 */
[----:B0-----:R0:W-:Y:S01]  /*6690*/  STG.E [R2.64], R5 ;  /* 0x0000000502007986 */ /* 0x0011e2000c101924 */
[----:B------:R-:W-:Y:S05]  /*66a0*/  BRA `(.L_x_10545) ;  /* 0x00000d6000007947 */ /* 0x000fea0003800000 */
.L_x_10546:
[----:B------:R-:W-:-:S04]  /*66b0*/  HADD2.F32 R24, -RZ, R24.H0_H0 ;  /* 0x20000018ff187230 */ /* 0x000fc80000004100 */
[----:B------:R-:W0:Y:S02]  /*66c0*/  F2I.FTZ.TRUNC.NTZ R5, R24 ;  /* 0x0000001800057305 */ /* 0x000e24000021f100 */
[----:B0-----:R0:W-:Y:S01]  /*66d0*/  STG.E.U16 [R2.64], R5 ;  /* 0x0000000502007986 */ /* 0x0011e2000c101524 */
[----:B------:R-:W-:Y:S05]  /*66e0*/  BRA `(.L_x_10545) ;  /* 0x00000d2000007947 */ /* 0x000fea0003800000 */
.L_x_10541:
        /* <DEDUP_REMOVED lines=9> */
.L_x_10549:
[----:B------:R0:W-:Y:S01]  /*6780*/  STG.E.U16 [R2.64], R24 ;  /* 0x0000001802007986 */ /* 0x0001e2000c101524 */
[----:B------:R-:W-:Y:S05]  /*6790*/  BRA `(.L_x_10545) ;  /* 0x00000c7000007947 */ /* 0x000fea0003800000 */
.L_x_10548:
        /* <DEDUP_REMOVED lines=10> */
.L_x_10551:
[----:B------:R-:W-:-:S05]  /*6840*/  HADD2.F32 R0, -RZ, R24.H0_H0 ;  /* 0x20000018ff007230 */ /* 0x000fca0000004100 */
[----:B------:R-:W-:-:S04]  /*6850*/  F2FP.PACK_AB R0, RZ, R0 ;  /* 0x00000000ff00723e */ /* 0x000fc800000000ff */
[----:B------:R-:W-:-:S05]  /*6860*/  PRMT R0, R0, 0x5410, RZ ;  /* 0x0000541000007816 */ /* 0x000fca00000000ff */
[----:B------:R0:W-:Y:S01]  /*6870*/  STG.E [R2.64], R0 ;  /* 0x0000000002007986 */ /* 0x0001e2000c101924 */
[----:B------:R-:W-:Y:S05]  /*6880*/  BRA `(.L_x_10545) ;  /* 0x00000b8000007947 */ /* 0x000fea0003800000 */
.L_x_10550:
[----:B------:R-:W-:-:S05]  /*6890*/  HADD2.F32 R4, -RZ, R24.H0_H0 ;  /* 0x20000018ff047230 */ /* 0x000fca0000004100 */
[----:B------:R-:W-:-:S06]  /*68a0*/  FMUL.FTZ R4, R4, 1 ;  /* 0x3f80000004047820 */ /* 0x000fcc0000410000 */
[----:B------:R-:W0:Y:S02]  /*68b0*/  F2F.F64.F32 R4, R4 ;  /* 0x0000000400047310 */ /* 0x000e240000201800 */
[----:B0-----:R0:W-:Y:S01]  /*68c0*/  STG.E.64 [R2.64], R4 ;  /* 0x0000000402007986 */ /* 0x0011e2000c101b24 */
[----:B------:R-:W-:Y:S05]  /*68d0*/  BRA `(.L_x_10545) ;  /* 0x00000b3000007947 */ /* 0x000fea0003800000 */
.L_x_10540:
        /* <DEDUP_REMOVED lines=13> */
.L_x_10554:
[----:B------:R-:W-:Y:S01]  /*69b0*/  HADD2.F32 R24, -RZ, R24.H0_H0 ;  /* 0x20000018ff187230 */ /* 0x000fe20000004100 */
[----:B------:R-:W-:-:S04]  /*69c0*/  CS2R R6, SRZ ;  /* 0x0000000000067805 */ /* 0x000fc8000001ff00 */
[----:B------:R-:W-:-:S06]  /*69d0*/  FMUL.FTZ R4, R24, 1 ;  /* 0x3f80000018047820 */ /* 0x000fcc0000410000 */
[----:B------:R-:W0:Y:S02]  /*69e0*/  F2F.F64.F32 R4, R4 ;  /* 0x0000000400047310 */ /* 0x000e240000201800 */
[----:B0-----:R0:W-:Y:S01]  /*69f0*/  STG.E.128 [R2.64], R4 ;  /* 0x0000000402007986 */ /* 0x0011e2000c101d24 */
[----:B------:R-:W-:Y:S05]  /*6a00*/  BRA `(.L_x_10545) ;  /* 0x00000a0000007947 */ /* 0x000fea0003800000 */
.L_x_10553:
        /* <DEDUP_REMOVED lines=21> */
.L_x_10558:
[----:B------:R-:W-:Y:S05]  /*6b60*/  BSYNC B0 ;  /* 0x0000000000007941 */ /* 0x000fea0003800000 */
.L_x_10557:
[----:B------:R-:W-:-:S05]  /*6b70*/  LOP3.LUT R5, R0, R5, RZ, 0xfc, !PT ;  /* 0x0000000500057212 */ /* 0x000fca00078efcff */
[----:B------:R0:W-:Y:S01]  /*6b80*/  STG.E.U8 [R2.64], R5 ;  /* 0x0000000502007986 */ /* 0x0001e2000c101124 */
[----:B------:R-:W-:Y:S05]  /*6b90*/  BRA `(.L_x_10545) ;  /* 0x0000087000007947 */ /* 0x000fea0003800000 */
.L_x_10556:
        /* <DEDUP_REMOVED lines=13> */
.L_x_10560:
[----:B------:R-:W-:Y:S01]  /*6c70*/  IMAD.MOV.U32 R0, RZ, RZ, 0x7f ;  /* 0x0000007fff007424 */ /* 0x000fe200078e00ff */
[----:B------:R-:W-:-:S04]  /*6c80*/  ISETP.GT.U32.AND P0, PT, R4, 0x7f800000, PT ;  /* 0x7f8000000400780c */ /* 0x000fc80003f04070 */
[----:B------:R-:W-:-:S04]  /*6c90*/  SEL R0, R0, 0x7c, P0 ;  /* 0x0000007c00007807 */ /* 0x000fc80000000000 */
.L_x_10561:
[----:B------:R-:W-:Y:S05]  /*6ca0*/  BSYNC B0 ;  /* 0x0000000000007941 */ /* 0x000fea0003800000 */
.L_x_10559:
[----:B------:R-:W-:-:S04]  /*6cb0*/  LOP3.LUT R4, R5, 0x80000000, RZ, 0xc0, !PT ;  /* 0x8000000005047812 */ /* 0x000fc800078ec0ff */
[----:B------:R-:W-:-:S04]  /*6cc0*/  SHF.R.U32.HI R5, RZ, 0x18, R4 ;  /* 0x00000018ff057819 */ /* 0x000fc80000011604 */
[----:B------:R-:W-:-:S05]  /*6cd0*/  LOP3.LUT R5, R0, R5, RZ, 0xfc, !PT ;  /* 0x0000000500057212 */ /* 0x000fca00078efcff */
[----:B------:R0:W-:Y:S01]  /*6ce0*/  STG.E.U8 [R2.64], R5 ;  /* 0x0000000502007986 */ /* 0x0001e2000c101124 */
[----:B------:R-:W-:Y:S05]  /*6cf0*/  BRA `(.L_x_10545) ;  /* 0x0000071000007947 */ /* 0x000fea0003800000 */
.L_x_10555:
[----:B------:R-:W-:-:S05]  /*6d00*/  HADD2.F32 R0, -RZ, R24.H0_H0 ;  /* 0x20000018ff007230 */ /* 0x000fca0000004100 */
[----:B------:R-:W-:-:S05]  /*6d10*/  F2FP.BF16.PACK_AB R0, RZ, R0 ;  /* 0x00000000ff00723e */ /* 0x000fca00000010ff */
[----:B------:R0:W-:Y:S01]  /*6d20*/  STG.E.U16 [R2.64], R0 ;  /* 0x0000000002007986 */ /* 0x0001e2000c101524 */
[----:B------:R-:W-:Y:S05]  /*6d30*/  BRA `(.L_x_10545) ;  /* 0x000006d000007947 */ /* 0x000fea0003800000 */
.L_x_10552:
        /* <DEDUP_REMOVED lines=12> */
.L_x_10564:
        /* <DEDUP_REMOVED lines=17> */
.L_x_10567:
[----:B------:R-:W-:-:S04]  /*6f10*/  LOP3.LUT R0, R7, 0x80000000, RZ, 0xc0, !PT ;  /* 0x8000000007007812 */ /* 0x000fc800078ec0ff */
[----:B------:R-:W-:-:S04]  /*6f20*/  SHF.R.U32.HI R5, RZ, 0x18, R0 ;  /* 0x00000018ff057819 */ /* 0x000fc80000011600 */
[----:B------:R-:W-:-:S04]  /*6f30*/  LOP3.LUT R4, R4, R5, RZ, 0xfc, !PT ;  /* 0x0000000504047212 */ /* 0x000fc800078efcff */
[----:B------:R-:W-:Y:S02]  /*6f40*/  PRMT R0, R4, 0x7610, R0 ;  /* 0x0000761004007816 */ /* 0x000fe40000000000 */
.L_x_10566:
[----:B------:R-:W-:Y:S05]  /*6f50*/  BSYNC B0 ;  /* 0x0000000000007941 */ /* 0x000fea0003800000 */
.L_x_10565:
[----:B------:R0:W-:Y:S01]  /*6f60*/  STG.E.U8 [R2.64], R0 ;  /* 0x0000000002007986 */ /* 0x0001e2000c101124 */
[----:B------:R-:W-:Y:S05]  /*6f70*/  BRA `(.L_x_10545) ;  /* 0x0000049000007947 */ /* 0x000fea0003800000 */
.L_x_10563:
        /* <DEDUP_REMOVED lines=17> */
.L_x_10570:
[----:B------:R-:W-:-:S04]  /*7090*/  LOP3.LUT R0, R7, 0x80000000, RZ, 0xc0, !PT ;  /* 0x8000000007007812 */ /* 0x000fc800078ec0ff */
[----:B------:R-:W-:-:S04]  /*70a0*/  SHF.R.U32.HI R5, RZ, 0x18, R0 ;  /* 0x00000018ff057819 */ /* 0x000fc80000011600 */
[----:B------:R-:W-:-:S04]  /*70b0*/  LOP3.LUT R4, R4, R5, RZ, 0xfc, !PT ;  /* 0x0000000504047212 */ /* 0x000fc800078efcff */
[----:B------:R-:W-:Y:S02]  /*70c0*/  PRMT R0, R4, 0x7610, R0 ;  /* 0x0000761004007816 */ /* 0x000fe40000000000 */
.L_x_10569:
[----:B------:R-:W-:Y:S05]  /*70d0*/  BSYNC B0 ;  /* 0x0000000000007941 */ /* 0x000fea0003800000 */
.L_x_10568:
[----:B------:R0:W-:Y:S01]  /*70e0*/  STG.E.U8 [R2.64], R0 ;  /* 0x0000000002007986 */ /* 0x0001e2000c101124 */
[----:B------:R-:W-:Y:S05]  /*70f0*/  BRA `(.L_x_10545) ;  /* 0x0000031000007947 */ /* 0x000fea0003800000 */
.L_x_10562:
        /* <DEDUP_REMOVED lines=22> */
.L_x_10544:
        /* <DEDUP_REMOVED lines=20> */
.L_x_10572:
[----:B------:R-:W-:-:S06]  /*73a0*/  HADD2.F32 R4, -RZ, R24.H0_H0 ;  /* 0x20000018ff047230 */ /* 0x000fcc0000004100 */
[----:B------:R-:W0:Y:S02]  /*73b0*/  F2I.U64.TRUNC R4, R4 ;  /* 0x0000000400047311 */ /* 0x000e24000020d800 */
[----:B0-----:R0:W-:Y:S01]  /*73c0*/  STG.E.64 [R2.64], R4 ;  /* 0x0000000402007986 */ /* 0x0011e2000c101b24 */
[----:B------:R-:W-:Y:S05]  /*73d0*/  BRA `(.L_x_10545) ;  /* 0x0000003000007947 */ /* 0x000fea0003800000 */
.L_x_10571:
[----:B------:R-:W-:-:S04]  /*73e0*/  HADD2.F32 R24, -RZ, R24.H0_H0 ;  /* 0x20000018ff187230 */ /* 0x000fc80000004100 */
[----:B------:R-:W0:Y:S02]  /*73f0*/  F2I.FTZ.U32.TRUNC.NTZ R5, R24 ;  /* 0x0000001800057305 */ /* 0x000e24000021f000 */
[----:B0-----:R0:W-:Y:S02]  /*7400*/  STG.E [R2.64], R5 ;  /* 0x0000000502007986 */ /* 0x0011e4000c101924 */
.L_x_10545:
        /* <DEDUP_REMOVED lines=21> */
[----:B0-----:R0:W-:Y:S01]  /*7560*/  STG.E.U8 [R2.64], R23 ;  /* 0x0000001702007986 */ /* 0x0011e2000c101124 */
[----:B------:R-:W-:Y:S05]  /*7570*/  BRA `(.L_x_10578) ;  /* 0x00000e8000007947 */ /* 0x000fea0003800000 */
.L_x_10576:
[----:B------:R-:W-:-:S06]  /*7580*/  HADD2.F32 R5, -RZ, R23.H0_H0 ;  /* 0x20000017ff057230 */ /* 0x000fcc0000004100 */
[----:B------:R-:W0:Y:S02]  /*7590*/  F2I.S64.TRUNC R4, R5 ;  /* 0x0000000500047311 */ /* 0x000e24000020d900 */
[----:B0-----:R0:W-:Y:S01]  /*75a0*/  STG.E.U8 [R2.64], R4 ;  /* 0x0000000402007986 */ /* 0x0011e2000c101124 */
[----:B------:R-:W-:Y:S05]  /*75b0*/  BRA `(.L_x_10578) ;  /* 0x00000e4000007947 */ /* 0x000fea0003800000 */
.L_x_10575:
        /* <DEDUP_REMOVED lines=10> */
.L_x_10580:
[----:B------:R-:W-:-:S06]  /*7660*/  HADD2.F32 R23, -RZ, R23.H0_H0 ;  /* 0x20000017ff177230 */ /* 0x000fcc0000004100 */
[----:B------:R-:W0:Y:S02]  /*7670*/  F2I.FTZ.TRUNC.NTZ R23, R23 ;  /* 0x0000001700177305 */ /* 0x000e24000021f100 */
[----:B0-----:R0:W-:Y:S01]  /*7680*/  STG.E [R2.64], R23 ;  /* 0x0000001702007986 */ /* 0x0011e2000c101924 */
[----:B------:R-:W-:Y:S05]  /*7690*/  BRA `(.L_x_10578) ;  /* 0x00000d6000007947 */ /* 0x000fea0003800000 */
.L_x_10579:
[----:B------:R-:W-:-:S06]  /*76a0*/  HADD2.F32 R23, -RZ, R23.H0_H0 ;  /* 0x20000017ff177230 */ /* 0x000fcc0000004100 */
[----:B------:R-:W0:Y:S02]  /*76b0*/  F2I.FTZ.TRUNC.NTZ R23, R23 ;  /* 0x0000001700177305 */ /* 0x000e24000021f100 */
[----:B0-----:R0:W-:Y:S01]  /*76c0*/  STG.E.U16 [R2.64], R23 ;  /* 0x0000001702007986 */ /* 0x0011e2000c101524 */
[----:B------:R-:W-:Y:S05]  /*76d0*/  BRA `(.L_x_10578) ;  /* 0x00000d2000007947 */ /* 0x000fea0003800000 */
.L_x_10574:
        /* <DEDUP_REMOVED lines=9> */
.L_x_10582:
[----:B------:R0:W-:Y:S01]  /*7770*/  STG.E.U16 [R2.64], R23 ;  /* 0x0000001702007986 */ /* 0x0001e2000c101524 */
[----:B------:R-:W-:Y:S05]  /*7780*/  BRA `(.L_x_10578) ;  /* 0x00000c7000007947 */ /* 0x000fea0003800000 */
.L_x_10581:
        /* <DEDUP_REMOVED lines=10> */
.L_x_10584:
[----:B------:R-:W-:-:S05]  /*7830*/  HADD2.F32 R0, -RZ, R23.H0_H0 ;  /* 0x20000017ff007230 */ /* 0x000fca0000004100 */
[----:B------:R-:W-:-:S04]  /*7840*/  F2FP.PACK_AB R0, RZ, R0 ;  /* 0x00000000ff00723e */ /* 0x000fc800000000ff */
[----:B------:R-:W-:-:S05]  /*7850*/  PRMT R0, R0, 0x5410, RZ ;  /* 0x0000541000007816 */ /* 0x000fca00000000ff */
[----:B------:R0:W-:Y:S01]  /*7860*/  STG.E [R2.64], R0 ;  /* 0x0000000002007986 */ /* 0x0001e2000c101924 */
[----:B------:R-:W-:Y:S05]  /*7870*/  BRA `(.L_x_10578) ;  /* 0x00000b8000007947 */ /* 0x000fea0003800000 */
.L_x_10583:
[----:B------:R-:W-:-:S05]  /*7880*/  HADD2.F32 R4, -RZ, R23.H0_H0 ;  /* 0x20000017ff047230 */ /* 0x000fca0000004100 */
[----:B------:R-:W-:-:S06]  /*7890*/  FMUL.FTZ R4, R4, 1 ;  /* 0x3f80000004047820 */ /* 0x000fcc0000410000 */
[----:B------:R-:W0:Y:S02]  /*78a0*/  F2F.F64.F32 R4, R4 ;  /* 0x0000000400047310 */ /* 0x000e240000201800 */
[----:B0-----:R0:W-:Y:S01]  /*78b0*/  STG.E.64 [R2.64], R4 ;  /* 0x0000000402007986 */ /* 0x0011e2000c101b24 */
[----:B------:R-:W-:Y:S05]  /*78c0*/  BRA `(.L_x_10578) ;  /* 0x00000b3000007947 */ /* 0x000fea0003800000 */
.L_x_10573:
        /* <DEDUP_REMOVED lines=13> */
.L_x_10587:
[----:B------:R-:W-:Y:S01]  /*79a0*/  HADD2.F32 R23, -RZ, R23.H0_H0 ;  /* 0x20000017ff177230 */ /* 0x000fe20000004100 */
[----:B------:R-:W-:-:S04]  /*79b0*/  CS2R R6, SRZ ;  /* 0x0000000000067805 */ /* 0x000fc8000001ff00 */
[----:B------:R-:W-:-:S06]  /*79c0*/  FMUL.FTZ R4, R23, 1 ;  /* 0x3f80000017047820 */ /* 0x000fcc0000410000 */
[----:B------:R-:W0:Y:S02]  /*79d0*/  F2F.F64.F32 R4, R4 ;  /* 0x0000000400047310 */ /* 0x000e240000201800 */
[----:B0-----:R0:W-:Y:S01]  /*79e0*/  STG.E.128 [R2.64], R4 ;  /* 0x0000000402007986 */ /* 0x0011e2000c101d24 */
[----:B------:R-:W-:Y:S05]  /*79f0*/  BRA `(.L_x_10578) ;  /* 0x00000a0000007947 */ /* 0x000fea0003800000 */
.L_x_10586:
        /* <DEDUP_REMOVED lines=21> */
.L_x_10591:
[----:B------:R-:W-:Y:S05]  /*7b50*/  BSYNC B0 ;  /* 0x0000000000007941 */ /* 0x000fea0003800000 */
.L_x_10590:
[----:B------:R-:W-:-:S05]  /*7b60*/  LOP3.LUT R5, R0, R5, RZ, 0xfc, !PT ;  /* 0x0000000500057212 */ /* 0x000fca00078efcff */
[----:B------:R0:W-:Y:S01]  /*7b70*/  STG.E.U8 [R2.64], R5 ;  /* 0x0000000502007986 */ /* 0x0001e2000c101124 */
[----:B------:R-:W-:Y:S05]  /*7b80*/  BRA `(.L_x_10578) ;  /* 0x0000087000007947 */ /* 0x000fea0003800000 */
.L_x_10589:
        /* <DEDUP_REMOVED lines=13> */
.L_x_10593:
[----:B------:R-:W-:Y:S01]  /*7c60*/  IMAD.MOV.U32 R0, RZ, RZ, 0x7f ;  /* 0x0000007fff007424 */ /* 0x000fe200078e00ff */
[----:B------:R-:W-:-:S04]  /*7c70*/  ISETP.GT.U32.AND P0, PT, R4, 0x7f800000, PT ;  /* 0x7f8000000400780c */ /* 0x000fc80003f04070 */
[----:B------:R-:W-:-:S04]  /*7c80*/  SEL R0, R0, 0x7c, P0 ;  /* 0x0000007c00007807 */ /* 0x000fc80000000000 */
.L_x_10594:
[----:B------:R-:W-:Y:S05]  /*7c90*/  BSYNC B0 ;  /* 0x0000000000007941 */ /* 0x000fea0003800000 */
.L_x_10592:
[----:B------:R-:W-:-:S04]  /*7ca0*/  LOP3.LUT R4, R23, 0x80000000, RZ, 0xc0, !PT ;  /* 0x8000000017047812 */ /* 0x000fc800078ec0ff */
[----:B------:R-:W-:-:S04]  /*7cb0*/  SHF.R.U32.HI R5, RZ, 0x18, R4 ;  /* 0x00000018ff057819 */ /* 0x000fc80000011604 */
[----:B------:R-:W-:-:S05]  /*7cc0*/  LOP3.LUT R5, R0, R5, RZ, 0xfc, !PT ;  /* 0x0000000500057212 */ /* 0x000fca00078efcff */
[----:B------:R0:W-:Y:S01]  /*7cd0*/  STG.E.U8 [R2.64], R5 ;  /* 0x0000000502007986 */ /* 0x0001e2000c101124 */
[----:B------:R-:W-:Y:S05]  /*7ce0*/  BRA `(.L_x_10578) ;  /* 0x0000071000007947 */ /* 0x000fea0003800000 */
.L_x_10588:
[----:B------:R-:W-:-:S05]  /*7cf0*/  HADD2.F32 R0, -RZ, R23.H0_H0 ;  /* 0x20000017ff007230 */ /* 0x000fca0000004100 */
[----:B------:R-:W-:-:S05]  /*7d00*/  F2FP.BF16.PACK_AB R0, RZ, R0 ;  /* 0x00000000ff00723e */ /* 0x000fca00000010ff */
[----:B------:R0:W-:Y:S01]  /*7d10*/  STG.E.U16 [R2.64], R0 ;  /* 0x0000000002007986 */ /* 0x0001e2000c101524 */
[----:B------:R-:W-:Y:S05]  /*7d20*/  BRA `(.L_x_10578) ;  /* 0x000006d000007947 */ /* 0x000fea0003800000 */
.L_x_10585:
        /* <DEDUP_REMOVED lines=12> */
.L_x_10597:
        /* <DEDUP_REMOVED lines=17> */
.L_x_10600:
[----:B------:R-:W-:-:S04]  /*7f00*/  LOP3.LUT R0, R23, 0x80000000, RZ, 0xc0, !PT ;  /* 0x8000000017007812 */ /* 0x000fc800078ec0ff */
[----:B------:R-:W-:-:S04]  /*7f10*/  SHF.R.U32.HI R5, RZ, 0x18, R0 ;  /* 0x00000018ff057819 */ /* 0x000fc80000011600 */
[----:B------:R-:W-:-:S04]  /*7f20*/  LOP3.LUT R4, R4, R5, RZ, 0xfc, !PT ;  /* 0x0000000504047212 */ /* 0x000fc800078efcff */
[----:B------:R-:W-:Y:S02]  /*7f30*/  PRMT R0, R4, 0x7610, R0 ;  /* 0x0000761004007816 */ /* 0x000fe40000000000 */
.L_x_10599:
[----:B------:R-:W-:Y:S05]  /*7f40*/  BSYNC B0 ;  /* 0x0000000000007941 */ /* 0x000fea0003800000 */
.L_x_10598:
[----:B------:R0:W-:Y:S01]  /*7f50*/  STG.E.U8 [R2.64], R0 ;  /* 0x0000000002007986 */ /* 0x0001e2000c101124 */
[----:B------:R-:W-:Y:S05]  /*7f60*/  BRA `(.L_x_10578) ;  /* 0x0000049000007947 */ /* 0x000fea0003800000 */
.L_x_10596:
        /* <DEDUP_REMOVED lines=17> */
.L_x_10603:
[----:B------:R-:W-:-:S04]  /*8080*/  LOP3.LUT R0, R23, 0x80000000, RZ, 0xc0, !PT ;  /* 0x8000000017007812 */ /* 0x000fc800078ec0ff */
[----:B------:R-:W-:-:S04]  /*8090*/  SHF.R.U32.HI R5, RZ, 0x18, R0 ;  /* 0x00000018ff057819 */ /* 0x000fc80000011600 */
[----:B------:R-:W-:-:S04]  /*80a0*/  LOP3.LUT R4, R4, R5, RZ, 0xfc, !PT ;  /* 0x0000000504047212 */ /* 0x000fc800078efcff */
[----:B------:R-:W-:Y:S02]  /*80b0*/  PRMT R0, R4, 0x7610, R0 ;  /* 0x0000761004007816 */ /* 0x000fe40000000000 */
.L_x_10602:
[----:B------:R-:W-:Y:S05]  /*80c0*/  BSYNC B0 ;  /* 0x0000000000007941 */ /* 0x000fea0003800000 */
.L_x_10601:
[----:B------:R0:W-:Y:S01]  /*80d0*/  STG.E.U8 [R2.64], R0 ;  /* 0x0000000002007986 */ /* 0x0001e2000c101124 */
[----:B------:R-:W-:Y:S05]  /*80e0*/  BRA `(.L_x_10578) ;  /* 0x0000031000007947 */ /* 0x000fea0003800000 */
.L_x_10595:
        /* <DEDUP_REMOVED lines=22> */
.L_x_10577:
        /* <DEDUP_REMOVED lines=20> */
.L_x_10605:
[----:B------:R-:W-:-:S06]  /*8390*/  HADD2.F32 R4, -RZ, R23.H0_H0 ;  /* 0x20000017ff047230 */ /* 0x000fcc0000004100 */
[----:B------:R-:W0:Y:S02]  /*83a0*/  F2I.U64.TRUNC R4, R4 ;  /* 0x0000000400047311 */ /* 0x000e24000020d800 */
[----:B0-----:R0:W-:Y:S01]  /*83b0*/  STG.E.64 [R2.64], R4 ;  /* 0x0000000402007986 */ /* 0x0011e2000c101b24 */
[----:B------:R-:W-:Y:S05]  /*83c0*/  BRA `(.L_x_10578) ;  /* 0x0000003000007947 */ /* 0x000fea0003800000 */
.L_x_10604:
[----:B------:R-:W-:-:S06]  /*83d0*/  HADD2.F32 R23, -RZ, R23.H0_H0 ;  /* 0x20000017ff177230 */ /* 0x000fcc0000004100 */
[----:B------:R-:W0:Y:S02]  /*83e0*/  F2I.FTZ.U32.TRUNC.NTZ R23, R23 ;  /* 0x0000001700177305 */ /* 0x000e24000021f000 */
[----:B0-----:R0:W-:Y:S02]  /*83f0*/  STG.E [R2.64], R23 ;  /* 0x0000001702007986 */ /* 0x0011e4000c101924 */
.L_x_10578:
[----:B------:R-:W-:Y:S02]  /*8400*/  IADD3 R22, R22, 0x80, RZ ;  /* 0x0000008016167810 */ /* 0x000fe40007ffe0ff */
.L_x_10539:
[----:B------:R-:W-:Y:S05]  /*8410*/  BSYNC B6 ;  /* 0x0000000000067941 */ /* 0x000fea0003800000 */
.L_x_10538:
        /* <DEDUP_REMOVED lines=21> */
.L_x_10609:
[----:B------:R-:W-:-:S06]  /*8570*/  HADD2.F32 R5, -RZ, R19.H0_H0 ;  /* 0x20000013ff057230 */ /* 0x000fcc0000004100 */
[----:B------:R-:W0:Y:S02]  /*8580*/  F2I.S64.TRUNC R4, R5 ;  /* 0x0000000500047311 */ /* 0x000e24000020d900 */
[----:B0-----:R-:W-:Y:S01]  /*8590*/  STG.E.U8 [R2.64], R4 ;  /* 0x0000000402007986 */ /* 0x001fe2000c101124 */
[----:B------:R-:W-:Y:S05]  /*85a0*/  EXIT ;  /* 0x000000000000794d */ /* 0x000fea0003800000 */
.L_x_10608:
        /* <DEDUP_REMOVED lines=10> */
.L_x_10612:
[----:B------:R-:W-:-:S06]  /*8650*/  HADD2.F32 R19, -RZ, R19.H0_H0 ;  /* 0x20000013ff137230 */ /* 0x000fcc0000004100 */
[----:B------:R-:W0:Y:S02]  /*8660*/  F2I.FTZ.TRUNC.NTZ R19, R19 ;  /* 0x0000001300137305 */ /* 0x000e24000021f100 */
[----:B0-----:R-:W-:Y:S01]  /*8670*/  STG.E [R2.64], R19 ;  /* 0x0000001302007986 */ /* 0x001fe2000c101924 */
[----:B------:R-:W-:Y:S05]  /*8680*/  EXIT ;  /* 0x000000000000794d */ /* 0x000fea0003800000 */
.L_x_10611:
[----:B------:R-:W-:-:S06]  /*8690*/  HADD2.F32 R19, -RZ, R19.H0_H0 ;  /* 0x20000013ff137230 */ /* 0x000fcc0000004100 */
[----:B------:R-:W0:Y:S02]  /*86a0*/  F2I.FTZ.TRUNC.NTZ R19, R19 ;  /* 0x0000001300137305 */ /* 0x000e24000021f100 */
[----:B0-----:R-:W-:Y:S01]  /*86b0*/  STG.E.U16 [R2.64], R19 ;  /* 0x0000001302007986 */ /* 0x001fe2000c101524 */
[----:B------:R-:W-:Y:S05]  /*86c0*/  EXIT ;  /* 0x000000000000794d */ /* 0x000fea0003800000 */
.L_x_10607:
        /* <DEDUP_REMOVED lines=9> */
.L_x_10614:
[----:B------:R-:W-:Y:S01]  /*8760*/  STG.E.U16 [R2.64], R19 ;  /* 0x0000001302007986 */ /* 0x000fe2000c101524 */
[----:B------:R-:W-:Y:S05]  /*8770*/  EXIT ;  /* 0x000000000000794d */ /* 0x000fea0003800000 */
.L_x_10613:
        /* <DEDUP_REMOVED lines=10> */
.L_x_10616:
[----:B------:R-:W-:-:S05]  /*8820*/  HADD2.F32 R0, -RZ, R19.H0_H0 ;  /* 0x20000013ff007230 */ /* 0x000fca0000004100 */
[----:B------:R-:W-:-:S04]  /*8830*/  F2FP.PACK_AB R0, RZ, R0 ;  /* 0x00000000ff00723e */ /* 0x000fc800000000ff */
[----:B------:R-:W-:-:S05]  /*8840*/  PRMT R0, R0, 0x5410, RZ ;  /* 0x0000541000007816 */ /* 0x000fca00000000ff */
[----:B------:R-:W-:Y:S01]  /*8850*/  STG.E [R2.64], R0 ;  /* 0x0000000002007986 */ /* 0x000fe2000c101924 */
[----:B------:R-:W-:Y:S05]  /*8860*/  EXIT ;  /* 0x000000000000794d */ /* 0x000fea0003800000 */
.L_x_10615:
[----:B------:R-:W-:-:S05]  /*8870*/  HADD2.F32 R4, -RZ, R19.H0_H0 ;  /* 0x20000013ff047230 */ /* 0x000fca0000004100 */
[----:B------:R-:W-:-:S06]  /*8880*/  FMUL.FTZ R4, R4, 1 ;  /* 0x3f80000004047820 */ /* 0x000fcc0000410000 */
[----:B------:R-:W0:Y:S02]  /*8890*/  F2F.F64.F32 R4, R4 ;  /* 0x0000000400047310 */ /* 0x000e240000201800 */
[----:B0-----:R-:W-:Y:S01]  /*88a0*/  STG.E.64 [R2.64], R4 ;  /* 0x0000000402007986 */ /* 0x001fe2000c101b24 */
[----:B------:R-:W-:Y:S05]  /*88b0*/  EXIT ;  /* 0x000000000000794d */ /* 0x000fea0003800000 */
.L_x_10606:
        /* <DEDUP_REMOVED lines=13> */
.L_x_10619:
[----:B------:R-:W-:Y:S01]  /*8990*/  HADD2.F32 R19, -RZ, R19.H0_H0 ;  /* 0x20000013ff137230 */ /* 0x000fe20000004100 */
[----:B------:R-:W-:-:S04]  /*89a0*/  CS2R R6, SRZ ;  /* 0x0000000000067805 */ /* 0x000fc8000001ff00 */
[----:B------:R-:W-:-:S06]  /*89b0*/  FMUL.FTZ R4, R19, 1 ;  /* 0x3f80000013047820 */ /* 0x000fcc0000410000 */
[----:B------:R-:W0:Y:S02]  /*89c0*/  F2F.F64.F32 R4, R4 ;  /* 0x0000000400047310 */ /* 0x000e240000201800 */
[----:B0-----:R-:W-:Y:S01]  /*89d0*/  STG.E.128 [R2.64], R4 ;  /* 0x0000000402007986 */ /* 0x001fe2000c101d24 */
[----:B------:R-:W-:Y:S05]  /*89e0*/  EXIT ;  /* 0x000000000000794d */ /* 0x000fea0003800000 */
.L_x_10618:
        /* <DEDUP_REMOVED lines=21> */
.L_x_10623:
[----:B------:R-:W-:Y:S05]  /*8b40*/  BSYNC B0 ;  /* 0x0000000000007941 */ /* 0x000fea0003800000 */
.L_x_10622:
[----:B------:R-:W-:-:S05]  /*8b50*/  LOP3.LUT R5, R0, R5, RZ, 0xfc, !PT ;  /* 0x0000000500057212 */ /* 0x000fca00078efcff */
[----:B------:R-:W-:Y:S01]  /*8b60*/  STG.E.U8 [R2.64], R5 ;  /* 0x0000000502007986 */ /* 0x000fe2000c101124 */
[----:B------:R-:W-:Y:S05]  /*8b70*/  EXIT ;  /* 0x000000000000794d */ /* 0x000fea0003800000 */
.L_x_10621:
        /* <DEDUP_REMOVED lines=13> */
.L_x_10625:
[----:B------:R-:W-:Y:S01]  /*8c50*/  IMAD.MOV.U32 R0, RZ, RZ, 0x7f ;  /* 0x0000007fff007424 */ /* 0x000fe200078e00ff */
[----:B------:R-:W-:-:S04]  /*8c60*/  ISETP.GT.U32.AND P0, PT, R4, 0x7f800000, PT ;  /* 0x7f8000000400780c */ /* 0x000fc80003f04070 */
[----:B------:R-:W-:-:S04]  /*8c70*/  SEL R0, R0, 0x7c, P0 ;  /* 0x0000007c00007807 */ /* 0x000fc80000000000 */
.L_x_10626:
[----:B------:R-:W-:Y:S05]  /*8c80*/  BSYNC B0 ;  /* 0x0000000000007941 */ /* 0x000fea0003800000 */
.L_x_10624:
[----:B------:R-:W-:-:S04]  /*8c90*/  LOP3.LUT R4, R19, 0x80000000, RZ, 0xc0, !PT ;  /* 0x8000000013047812 */ /* 0x000fc800078ec0ff */
[----:B------:R-:W-:-:S04]  /*8ca0*/  SHF.R.U32.HI R5, RZ, 0x18, R4 ;  /* 0x00000018ff057819 */ /* 0x000fc80000011604 */
[----:B------:R-:W-:-:S05]  /*8cb0*/  LOP3.LUT R5, R0, R5, RZ, 0xfc, !PT ;  /* 0x0000000500057212 */ /* 0x000fca00078efcff */
[----:B------:R-:W-:Y:S01]  /*8cc0*/  STG.E.U8 [R2.64], R5 ;  /* 0x0000000502007986 */ /* 0x000fe2000c101124 */
[----:B------:R-:W-:Y:S05]  /*8cd0*/  EXIT ;  /* 0x000000000000794d */ /* 0x000fea0003800000 */
.L_x_10620:
[----:B------:R-:W-:-:S05]  /*8ce0*/  HADD2.F32 R0, -RZ, R19.H0_H0 ;  /* 0x20000013ff007230 */ /* 0x000fca0000004100 */
[----:B------:R-:W-:-:S05]  /*8cf0*/  F2FP.BF16.PACK_AB R0, RZ, R0 ;  /* 0x00000000ff00723e */ /* 0x000fca00000010ff */
[----:B------:R-:W-:Y:S01]  /*8d00*/  STG.E.U16 [R2.64], R0 ;  /* 0x0000000002007986 */ /* 0x000fe2000c101524 */
[----:B------:R-:W-:Y:S05]  /*8d10*/  EXIT ;  /* 0x000000000000794d */ /* 0x000fea0003800000 */
.L_x_10617:
        /* <DEDUP_REMOVED lines=12> */
.L_x_10629:
        /* <DEDUP_REMOVED lines=17> */
.L_x_10632:
[----:B------:R-:W-:-:S04]  /*8ef0*/  LOP3.LUT R0, R19, 0x80000000, RZ, 0xc0, !PT ;  /* 0x8000000013007812 */ /* 0x000fc800078ec0ff */
[----:B------:R-:W-:-:S04]  /*8f00*/  SHF.R.U32.HI R5, RZ, 0x18, R0 ;  /* 0x00000018ff057819 */ /* 0x000fc80000011600 */
[----:B------:R-:W-:-:S04]  /*8f10*/  LOP3.LUT R4, R4, R5, RZ, 0xfc, !PT ;  /* 0x0000000504047212 */ /* 0x000fc800078efcff */
[----:B------:R-:W-:Y:S02]  /*8f20*/  PRMT R0, R4, 0x7610, R0 ;  /* 0x0000761004007816 */ /* 0x000fe40000000000 */
.L_x_10631:
[----:B------:R-:W-:Y:S05]  /*8f30*/  BSYNC B0 ;  /* 0x0000000000007941 */ /* 0x000fea0003800000 */
.L_x_10630:
[----:B------:R-:W-:Y:S01]  /*8f40*/  STG.E.U8 [R2.64], R0 ;  /* 0x0000000002007986 */ /* 0x000fe2000c101124 */
[----:B------:R-:W-:Y:S05]  /*8f50*/  EXIT ;  /* 0x000000000000794d */ /* 0x000fea0003800000 */
.L_x_10628:
        /* <DEDUP_REMOVED lines=17> */
.L_x_10635:
[----:B------:R-:W-:-:S04]  /*9070*/  LOP3.LUT R0, R19, 0x80000000, RZ, 0xc0, !PT ;  /* 0x8000000013007812 */ /* 0x000fc800078ec0ff */
[----:B------:R-:W-:-:S04]  /*9080*/  SHF.R.U32.HI R5, RZ, 0x18, R0 ;  /* 0x00000018ff057819 */ /* 0x000fc80000011600 */
[----:B------:R-:W-:-:S04]  /*9090*/  LOP3.LUT R4, R4, R5, RZ, 0xfc, !PT ;  /* 0x0000000504047212 */ /* 0x000fc800078efcff */
[----:B------:R-:W-:Y:S02]  /*90a0*/  PRMT R0, R4, 0x7610, R0 ;  /* 0x0000761004007816 */ /* 0x000fe40000000000 */
.L_x_10634:
[----:B------:R-:W-:Y:S05]  /*90b0*/  BSYNC B0 ;  /* 0x0000000000007941 */ /* 0x000fea0003800000 */
.L_x_10633:
[----:B------:R-:W-:Y:S01]  /*90c0*/  STG.E.U8 [R2.64], R0 ;  /* 0x0000000002007986 */ /* 0x000fe2000c101124 */
[----:B------:R-:W-:Y:S05]  /*90d0*/  EXIT ;  /* 0x000000000000794d */ /* 0x000fea0003800000 */
.L_x_10627:
        /* <DEDUP_REMOVED lines=22> */
.L_x_10610:
        /* <DEDUP_REMOVED lines=20> */
.L_x_10637:
[----:B------:R-:W-:-:S06]  /*9380*/  HADD2.F32 R4, -RZ, R19.H0_H0 ;  /* 0x20000013ff047230 */ /* 0x000fcc0000004100 */
[----:B------:R-:W0:Y:S02]  /*9390*/  F2I.U64.TRUNC R4, R4 ;  /* 0x0000000400047311 */ /* 0x000e24000020d800 */
[----:B0-----:R-:W-:Y:S01]  /*93a0*/  STG.E.64 [R2.64], R4 ;  /* 0x0000000402007986 */ /* 0x001fe2000c101b24 */
[----:B------:R-:W-:Y:S05]  /*93b0*/  EXIT ;  /* 0x000000000000794d */ /* 0x000fea0003800000 */
.L_x_10636:
[----:B------:R-:W-:-:S06]  /*93c0*/  HADD2.F32 R19, -RZ, R19.H0_H0 ;  /* 0x20000013ff137230 */ /* 0x000fcc0000004100 */
[----:B------:R-:W0:Y:S02]  /*93d0*/  F2I.FTZ.U32.TRUNC.NTZ R19, R19 ;  /* 0x0000001300137305 */ /* 0x000e24000021f000 */
[----:B0-----:R-:W-:Y:S01]  /*93e0*/  STG.E [R2.64], R19 ;  /* 0x0000001302007986 */ /* 0x001fe2000c101924 */
[----:B------:R-:W-:Y:S05]  /*93f0*/  EXIT ;  /* 0x000000000000794d */ /* 0x000fea0003800000 */
        .weak           $__internal_25_$__cuda_sm3x_div_rn_ftz_f32_slowpath
        .type           $__internal_25_$__cuda_sm3x_div_rn_ftz_f32_slowpath,@function
        .size           $__internal_25_$__cuda_sm3x_div_rn_ftz_f32_slowpath,(.L_x_17679 - $__internal_25_$__cuda_sm3x_div_rn_ftz_f32_slowpath)
$__internal_25_$__cuda_sm3x_div_rn_ftz_f32_slowpath:
        /* <DEDUP_REMOVED lines=33> */
.L_x_10640:
[----:B------:R-:W-:Y:S05]  /*9610*/  BSYNC B3 ;  /* 0x0000000000037941 */ /* 0x000fea0003800000 */
.L_x_10639:
        /* <DEDUP_REMOVED lines=27> */
.L_x_10646:
[----:B------:R-:W-:Y:S02]  /*97d0*/  IMAD R10, R3, 0x800000, R10 ;  /* 0x00800000030a7824 */ /* 0x000fe400078e020a */
.L_x_10647:
[----:B------:R-:W-:Y:S05]  /*97e0*/  BSYNC B3 ;  /* 0x0000000000037941 */ /* 0x000fea0003800000 */
.L_x_10645:
[----:B------:R-:W-:Y:S05]  /*97f0*/  BRA `(.L_x_10648) ;  /* 0x0000008000007947 */ /* 0x000fea0003800000 */
.L_x_10644:
[----:B------:R-:W-:-:S04]  /*9800*/  LOP3.LUT R9, R7, 0x80000000, R9, 0x48, !PT ;  /* 0x8000000007097812 */ /* 0x000fc800078e4809 */
[----:B------:R-:W-:Y:S01]  /*9810*/  LOP3.LUT R10, R9, 0x7f800000, RZ, 0xfc, !PT ;  /* 0x7f800000090a7812 */ /* 0x000fe200078efcff */
[----:B------:R-:W-:Y:S05]  /*9820*/  BRA `(.L_x_10648) ;  /* 0x0000005000007947 */ /* 0x000fea0003800000 */
.L_x_10643:
[----:B------:R-:W-:Y:S01]  /*9830*/  LOP3.LUT R10, R7, 0x80000000, R9, 0x48, !PT ;  /* 0x80000000070a7812 */ /* 0x000fe200078e4809 */
[----:B------:R-:W-:Y:S05]  /*9840*/  BRA `(.L_x_10648) ;  /* 0x0000003000007947 */ /* 0x000fea0003800000 */
.L_x_10642:
[----:B------:R-:W0:Y:S01]  /*9850*/  MUFU.RSQ R10, -QNAN ;  /* 0xffc00000000a7908 */ /* 0x000e220000001400 */
[----:B------:R-:W-:Y:S05]  /*9860*/  BRA `(.L_x_10648) ;  /* 0x0000001000007947 */ /* 0x000fea0003800000 */
.L_x_10641:
[----:B------:R-:W-:Y:S02]  /*9870*/  FADD.FTZ R10, R9, R7 ;  /* 0x00000007090a7221 */ /* 0x000fe40000010000 */
.L_x_10648:
[----:B------:R-:W-:Y:S05]  /*9880*/  BSYNC B0 ;  /* 0x0000000000007941 */ /* 0x000fea0003800000 */
.L_x_10638:
[----:B------:R-:W-:-:S04]  /*9890*/  IMAD.MOV.U32 R3, RZ, RZ, 0x0 ;  /* 0x00000000ff037424 */ /* 0x000fc800078e00ff */
[----:B------:R-:W-:Y:S05]  /*98a0*/  RET.REL.NODEC R2 `(_ZN2at6native27unrolled_elementwise_kernelINS0_13BUnaryFunctorIN3c104HalfES4_S4_ZZZNS0_17atan2_kernel_cudaERNS_18TensorIteratorBaseEENKUlvE_clEvENKUlvE1_clEvEUlS4_S4_E_EESt5arrayIPcLm2EELi4E23TrivialOffsetCalculatorILi1EjESF_NS0_6memory12LoadWithCastILi1EEENSG_13StoreWithCastILi1EEEEEviT_T0_T2_T3_T4_T5_) ;  /* 0xffff675002007950 */ /* 0x000fea0003c3ffff */
.L_x_10649:
        /* <DEDUP_REMOVED lines=13> */
.L_x_17679:


//--------------------- .text._ZN2at6native18elementwise_kernelILi128ELi4EZNS0_22gpu_kernel_impl_nocastINS0_13BUnaryFunctorIN3c104HalfES5_S5_ZZZNS0_17atan2_kernel_cudaERNS_18TensorIteratorBaseEENKUlvE_clEvENKUlvE1_clEvEUlS5_S5_E_EEEEvS7_RKT_EUliE_EEviT1_ --------------------------
	.section	.text._ZN2at6native18elementwise_kernelILi128ELi4EZNS0_22gpu_kernel_impl_nocastINS0_13BUnaryFunctorIN3c104HalfES5_S5_ZZZNS0_17atan2_kernel_cudaERNS_18TensorIteratorBaseEENKUlvE_clEvENKUlvE1_clEvEUlS5_S5_E_EEEEvS7_RKT_EUliE_EEviT1_,"ax",@progbits
	.sectioninfo	@"SHI_REGISTERS=19"
	.align	128
        .global         _ZN2at6native18elementwise_kernelILi128ELi4EZNS0_22gpu_kernel_impl_nocastINS0_13BUnaryFunctorIN3c104HalfES5_S5_ZZZNS0_17atan2_kernel_cudaERNS_18TensorIteratorBaseEENKUlvE_clEvENKUlvE1_clEvEUlS5_S5_E_EEEEvS7_RKT_EUliE_EEviT1_
        .type           _ZN2at6native18elementwise_kernelILi128ELi4EZNS0_22gpu_kernel_impl_nocastINS0_13BUnaryFunctorIN3c104HalfES5_S5_ZZZNS0_17atan2_kernel_cudaERNS_18TensorIteratorBaseEENKUlvE_clEvENKUlvE1_clEvEUlS5_S5_E_EEEEvS7_RKT_EUliE_EEviT1_,@function
        .size           _ZN2at6native18elementwise_kernelILi128ELi4EZNS0_22gpu_kernel_impl_nocastINS0_13BUnaryFunctorIN3c104HalfES5_S5_ZZZNS0_17atan2_kernel_cudaERNS_18TensorIteratorBaseEENKUlvE_clEvENKUlvE1_clEvEUlS5_S5_E_EEEEvS7_RKT_EUliE_EEviT1_,(.L_x_17680 - _ZN2at6native18elementwise_kernelILi128ELi4EZNS0_22gpu_kernel_impl_nocastINS0_13BUnaryFunctorIN3c104HalfES5_S5_ZZZNS0_17atan2_kernel_cudaERNS_18TensorIteratorBaseEENKUlvE_clEvENKUlvE1_clEvEUlS5_S5_E_EEEEvS7_RKT_EUliE_EEviT1_)
        .other          _ZN2at6native18elementwise_kernelILi128ELi4EZNS0_22gpu_kernel_impl_nocastINS0_13BUnaryFunctorIN3c104HalfES5_S5_ZZZNS0_17atan2_kernel_cudaERNS_18TensorIteratorBaseEENKUlvE_clEvENKUlvE1_clEvEUlS5_S5_E_EEEEvS7_RKT_EUliE_EEviT1_,@"STO_CUDA_ENTRY STV_DEFAULT"
_ZN2at6native18elementwise_kernelILi128ELi4EZNS0_22gpu_kernel_impl_nocastINS0_13BUnaryFunctorIN3c104HalfES5_S5_ZZZNS0_17atan2_kernel_cudaERNS_18TensorIteratorBaseEENKUlvE_clEvENKUlvE1_clEvEUlS5_S5_E_EEEEvS7_RKT_EUliE_EEviT1_:
.text._ZN2at6native18elementwise_kernelILi128ELi4EZNS0_22gpu_kernel_impl_nocastINS0_13BUnaryFunctorIN3c104HalfES5_S5_ZZZNS0_17atan2_kernel_cudaERNS_18TensorIteratorBaseEENKUlvE_clEvENKUlvE1_clEvEUlS5_S5_E_EEEEvS7_RKT_EUliE_EEviT1_:
        /* <DEDUP_REMOVED lines=235> */
.L_x_10652:
[----:B------:R-:W-:-:S05]  /*0eb0*/  IADD3 R6, P0, R0, c[0x0][0x368], RZ ;  /* 0x0000da0000067a10 */ /* 0x000fca0007f1e0ff */
[----:B------:R-:W-:-:S05]  /*0ec0*/  IMAD.X R7, RZ, RZ, c[0x0][0x36c], P0 ;  /* 0x0000db00ff077624 */ /* 0x000fca00000e06ff */
[----:B------:R-:W2:Y:S01]  /*0ed0*/  LDG.E.U16 R6, [R6.64] ;  /* 0x0000000406067981 */ /* 0x000ea2000c1e1500 */
[----:B------:R-:W0:Y:S01]  /*0ee0*/  LDC.U16 R5, c[0x0][0x372] ;  /* 0x0000dc80ff057b82 */ /* 0x000e220000000400 */
[----:B------:R-:W-:Y:S01]  /*0ef0*/  IADD3 R2, P1, R2, c[0x0][0x360], RZ ;  /* 0x0000d80002027a10 */ /* 0x000fe20007f3e0ff */
[----:B------:R-:W-:Y:S01]  /*0f00*/  BSSY B2, `(.L_x_10653) ;  /* 0x0000014000027945 */ /* 0x000fe20003800000 */
[----:B0-----:R-:W-:-:S05]  /*0f10*/  HADD2.F32 R5, -RZ, R5.H0_H0 ;  /* 0x20000005ff057230 */ /* 0x001fca0000004100 */
[----:B------:R-:W-:Y:S01]  /*0f20*/  FADD.FTZ R0, |R5|, -RZ ;  /* 0x800000ff05007221 */ /* 0x000fe20000010200 */
[----:B--2---:R-:W-:-:S05]  /*0f30*/  HADD2.F32 R14, -RZ, R6.H0_H0 ;  /* 0x20000006ff0e7230 */ /* 0x004fca0000004100 */
[C---:B------:R-:W-:Y:S01]  /*0f40*/  FADD.FTZ R3, |R14|.reuse, -RZ ;  /* 0x800000ff0e037221 */ /* 0x040fe20000010200 */
        /* <DEDUP_REMOVED lines=13> */
[----:B------:R-:W-:Y:S05]  /*1020*/  CALL.REL.NOINC `($__internal_26_$__cuda_sm3x_div_rn_ftz_f32_slowpath) ;  /* 0x0000396000007944 */ /* 0x000fea0003c00000 */
[----:B0-----:R-:W-:Y:S02]  /*1030*/  MOV R0, R8 ;  /* 0x0000000800007202 */ /* 0x001fe40000000f00 */
.L_x_10654:
[----:B------:R-:W-:Y:S05]  /*1040*/  BSYNC B2 ;  /* 0x0000000000027941 */ /* 0x000fea0003800000 */
.L_x_10653:
        /* <DEDUP_REMOVED lines=18> */
.L_x_10656:
[----:B------:R-:W-:Y:S02]  /*1170*/  ISETP.GE.AND P0, PT, R5, RZ, PT ;  /* 0x000000ff0500720c */ /* 0x000fe40003f06270 */
[----:B------:R-:W-:-:S11]  /*1180*/  MOV R7, 0x3fd774eb ;  /* 0x3fd774eb00077802 */ /* 0x000fd60000000f00 */
[----:B------:R-:W-:-:S04]  /*1190*/  @P0 FFMA.FTZ R0, R7, 0.93318945169448852539, -R0 ;  /* 0x3f6ee58107000823 */ /* 0x000fc80000010800 */
[----:B------:R-:W-:Y:S02]  /*11a0*/  @!P0 FFMA.FTZ R0, R7, 0.93318945169448852539, R0 ;  /* 0x3f6ee58107008823 */ /* 0x000fe40000010000 */
.L_x_10657:
[----:B------:R-:W-:Y:S05]  /*11b0*/  BSYNC B0 ;  /* 0x0000000000007941 */ /* 0x000fea0003800000 */
.L_x_10655:
        /* <DEDUP_REMOVED lines=9> */
[----:B------:R-:W-:Y:S01]  /*1250*/  FSEL R0, R5, R0, P0 ;  /* 0x0000000005007208 */ /* 0x000fe20000000000 */
[----:B------:R-:W-:-:S03]  /*1260*/  IMAD R5, R12, 0x200, R13 ;  /* 0x000002000c057824 */ /* 0x000fc600078e020d */
[----:B------:R-:W-:Y:S02]  /*1270*/  F2FP.PACK_AB R0, RZ, R0 ;  /* 0x00000000ff00723e */ /* 0x000fe400000000ff */
[----:B------:R-:W-:-:S03]  /*1280*/  IADD3 R5, R5, 0x80, RZ ;  /* 0x0000008005057810 */ /* 0x000fc60007ffe0ff */
[----:B------:R0:W-:Y:S04]  /*1290*/  STG.E.U16 [R2.64], R0 ;  /* 0x0000000002007986 */ /* 0x0001e8000c101504 */
.L_x_10651:
[----:B------:R-:W-:Y:S05]  /*12a0*/  BSYNC B1 ;  /* 0x0000000000017941 */ /* 0x000fea0003800000 */
.L_x_10650:
[----:B------:R-:W-:Y:S01]  /*12b0*/  ISETP.GE.AND P0, PT, R5, c[0x0][0x160], PT ;  /* 0x0000580005007a0c */ /* 0x000fe20003f06270 */
[----:B------:R-:W-:-:S12]  /*12c0*/  BSSY B1, `(.L_x_10658) ;  /* 0x0000248000017945 */ /* 0x000fd80003800000 */
[----:B------:R-:W-:Y:S05]  /*12d0*/  @P0 BRA `(.L_x_10659) ;  /* 0x0000246000000947 */ /* 0x000fea0003800000 */
        /* <DEDUP_REMOVED lines=227> */
.L_x_10660:
[----:B------:R-:W-:-:S04]  /*2110*/  IADD3 R6, P0, R0, c[0x0][0x368], RZ ;  /* 0x0000da0000067a10 */ /* 0x000fc80007f1e0ff */
[----:B------:R-:W-:-:S05]  /*2120*/  IADD3.X R7, RZ, c[0x0][0x36c], RZ, P0, !PT ;  /* 0x0000db00ff077a10 */ /* 0x000fca00007fe4ff */
        /* <DEDUP_REMOVED lines=22> */
[----:B------:R-:W-:Y:S05]  /*2290*/  CALL.REL.NOINC `($__internal_26_$__cuda_sm3x_div_rn_ftz_f32_slowpath) ;  /* 0x000026f000007944 */ /* 0x000fea0003c00000 */
[----:B0-----:R-:W-:Y:S02]  /*22a0*/  MOV R0, R8 ;  /* 0x0000000800007202 */ /* 0x001fe40000000f00 */
.L_x_10662:
[----:B------:R-:W-:Y:S05]  /*22b0*/  BSYNC B2 ;  /* 0x0000000000027941 */ /* 0x000fea0003800000 */
.L_x_10661:
        /* <DEDUP_REMOVED lines=18> */
.L_x_10664:
[----:B------:R-:W-:Y:S02]  /*23e0*/  ISETP.GE.AND P0, PT, R12, RZ, PT ;  /* 0x000000ff0c00720c */ /* 0x000fe40003f06270 */
[----:B------:R-:W-:-:S11]  /*23f0*/  MOV R7, 0x3fd774eb ;  /* 0x3fd774eb00077802 */ /* 0x000fd60000000f00 */
[----:B------:R-:W-:-:S04]  /*2400*/  @P0 FFMA.FTZ R0, R7, 0.93318945169448852539, -R0 ;  /* 0x3f6ee58107000823 */ /* 0x000fc80000010800 */
[----:B------:R-:W-:Y:S02]  /*2410*/  @!P0 FFMA.FTZ R0, R7, 0.93318945169448852539, R0 ;  /* 0x3f6ee58107008823 */ /* 0x000fe40000010000 */
.L_x_10665:
[----:B------:R-:W-:Y:S05]  /*2420*/  BSYNC B0 ;  /* 0x0000000000007941 */ /* 0x000fea0003800000 */
.L_x_10663:
[----:B------:R-:W-:Y:S01]  /*2430*/  FSETP.NEU.FTZ.AND P1, PT, |R12|, |R13|, PT ;  /* 0x4000000d0c00720b */ /* 0x000fe20003f3d200 */
[----:B------:R-:W-:Y:S01]  /*2440*/  IMAD.MOV.U32 R4, RZ, RZ, 0x4016cbe4 ;  /* 0x4016cbe4ff047424 */ /* 0x000fe200078e00ff */
        /* <DEDUP_REMOVED lines=14> */
[----:B------:R-:W-:Y:S01]  /*2530*/  HFMA2.MMA R0, -RZ, RZ, 0, 0 ;  /* 0x00000000ff007435 */ /* 0x000fe200000001ff */
[----:B0-----:R-:W-:-:S11]  /*2540*/  MOV R2, RZ ;  /* 0x000000ff00027202 */ /* 0x001fd60000000f00 */
        /* <DEDUP_REMOVED lines=224> */
.L_x_10666:
        /* <DEDUP_REMOVED lines=22> */
[----:B------:R-:W-:Y:S01]  /*34b0*/  IMAD.MOV.U32 R15, RZ, RZ, R14 ;  /* 0x000000ffff0f7224 */ /* 0x000fe200078e000e */
[----:B------:R-:W-:Y:S02]  /*34c0*/  MOV R0, 0x34e0 ;  /* 0x000034e000007802 */ /* 0x000fe40000000f00 */
[----:B------:R-:W-:Y:S05]  /*34d0*/  CALL.REL.NOINC `($__internal_26_$__cuda_sm3x_div_rn_ftz_f32_slowpath) ;  /* 0x000014b000007944 */ /* 0x000fea0003c00000 */
[----:B0-----:R-:W-:Y:S02]  /*34e0*/  MOV R0, R8 ;  /* 0x0000000800007202 */ /* 0x001fe40000000f00 */
.L_x_10668:
[----:B------:R-:W-:Y:S05]  /*34f0*/  BSYNC B2 ;  /* 0x0000000000027941 */ /* 0x000fea0003800000 */
.L_x_10667:
        /* <DEDUP_REMOVED lines=18> */
.L_x_10670:
[----:B------:R-:W-:Y:S02]  /*3620*/  ISETP.GE.AND P0, PT, R12, RZ, PT ;  /* 0x000000ff0c00720c */ /* 0x000fe40003f06270 */
[----:B------:R-:W-:-:S11]  /*3630*/  MOV R7, 0x3fd774eb ;  /* 0x3fd774eb00077802 */ /* 0x000fd60000000f00 */
[----:B------:R-:W-:-:S04]  /*3640*/  @P0 FFMA.FTZ R0, R7, 0.93318945169448852539, -R0 ;  /* 0x3f6ee58107000823 */ /* 0x000fc80000010800 */
[----:B------:R-:W-:Y:S02]  /*3650*/  @!P0 FFMA.FTZ R0, R7, 0.93318945169448852539, R0 ;  /* 0x3f6ee58107008823 */ /* 0x000fe40000010000 */
.L_x_10671:
[----:B------:R-:W-:Y:S05]  /*3660*/  BSYNC B0 ;  /* 0x0000000000007941 */ /* 0x000fea0003800000 */
.L_x_10669:
        /* <DEDUP_REMOVED lines=13> */
.L_x_10659:
[----:B------:R-:W-:Y:S05]  /*3740*/  BSYNC B1 ;  /* 0x0000000000017941 */ /* 0x000fea0003800000 */
.L_x_10658:
[----:B------:R-:W-:-:S13]  /*3750*/  ISETP.GE.AND P0, PT, R5, c[0x0][0x160], PT ;  /* 0x0000580005007a0c */ /* 0x000fda0003f06270 */
[----:B------:R-:W-:Y:S05]  /*3760*/  @P0 EXIT ;  /* 0x000000000000094d */ /* 0x000fea0003800000 */
[----:B------:R-:W-:Y:S01]  /*3770*/  ISETP.NE.AND P0, PT, RZ, c[0x0][0x168], PT ;  /* 0x00005a00ff007a0c */ /* 0x000fe20003f05270 */
[----:B0-----:R-:W-:Y:S01]  /*3780*/  HFMA2.MMA R2, -RZ, RZ, 0, 0 ;  /* 0x00000000ff027435 */ /* 0x001fe200000001ff */
        /* <DEDUP_REMOVED lines=225> */
.L_x_10672:
        /* <DEDUP_REMOVED lines=26> */
.L_x_10674:
[----:B------:R-:W-:Y:S05]  /*4740*/  BSYNC B1 ;  /* 0x0000000000017941 */ /* 0x000fea0003800000 */
.L_x_10673:
        /* <DEDUP_REMOVED lines=18> */
.L_x_10676:
[----:B------:R-:W-:Y:S02]  /*4870*/  ISETP.GE.AND P0, PT, R5, RZ, PT ;  /* 0x000000ff0500720c */ /* 0x000fe40003f06270 */
[----:B------:R-:W-:-:S11]  /*4880*/  MOV R7, 0x3fd774eb ;  /* 0x3fd774eb00077802 */ /* 0x000fd60000000f00 */
[----:B------:R-:W-:-:S04]  /*4890*/  @P0 FFMA.FTZ R0, R7, 0.93318945169448852539, -R0 ;  /* 0x3f6ee58107000823 */ /* 0x000fc80000010800 */
[----:B------:R-:W-:Y:S02]  /*48a0*/  @!P0 FFMA.FTZ R0, R7, 0.93318945169448852539, R0 ;  /* 0x3f6ee58107008823 */ /* 0x000fe40000010000 */
.L_x_10677:
[----:B------:R-:W-:Y:S05]  /*48b0*/  BSYNC B0 ;  /* 0x0000000000007941 */ /* 0x000fea0003800000 */
.L_x_10675:
        /* <DEDUP_REMOVED lines=13> */
        .weak           $__internal_26_$__cuda_sm3x_div_rn_ftz_f32_slowpath
        .type           $__internal_26_$__cuda_sm3x_div_rn_ftz_f32_slowpath,@function
        .size           $__internal_26_$__cuda_sm3x_div_rn_ftz_f32_slowpath,(.L_x_17680 - $__internal_26_$__cuda_sm3x_div_rn_ftz_f32_slowpath)
$__internal_26_$__cuda_sm3x_div_rn_ftz_f32_slowpath:
        /* <DEDUP_REMOVED lines=32> */
.L_x_10680:
[----:B------:R-:W-:Y:S05]  /*4b90*/  BSYNC B3 ;  /* 0x0000000000037941 */ /* 0x000fea0003800000 */
.L_x_10679:
        /* <DEDUP_REMOVED lines=27> */
.L_x_10686:
[----:B------:R-:W-:Y:S02]  /*4d50*/  LEA R8, R7, R8, 0x17 ;  /* 0x0000000807087211 */ /* 0x000fe400078eb8ff */
.L_x_10687:
[----:B------:R-:W-:Y:S05]  /*4d60*/  BSYNC B3 ;  /* 0x0000000000037941 */ /* 0x000fea0003800000 */
.L_x_10685:
[----:B------:R-:W-:Y:S05]  /*4d70*/  BRA `(.L_x_10688) ;  /* 0x0000008000007947 */ /* 0x000fea0003800000 */
.L_x_10684:
[----:B------:R-:W-:-:S04]  /*4d80*/  LOP3.LUT R8, R15, 0x80000000, R8, 0x48, !PT ;  /* 0x800000000f087812 */ /* 0x000fc800078e4808 */
[----:B------:R-:W-:Y:S01]  /*4d90*/  LOP3.LUT R8, R8, 0x7f800000, RZ, 0xfc, !PT ;  /* 0x7f80000008087812 */ /* 0x000fe200078efcff */
[----:B------:R-:W-:Y:S05]  /*4da0*/  BRA `(.L_x_10688) ;  /* 0x0000005000007947 */ /* 0x000fea0003800000 */
.L_x_10683:
[----:B------:R-:W-:Y:S01]  /*4db0*/  LOP3.LUT R8, R15, 0x80000000, R8, 0x48, !PT ;  /* 0x800000000f087812 */ /* 0x000fe200078e4808 */
[----:B------:R-:W-:Y:S05]  /*4dc0*/  BRA `(.L_x_10688) ;  /* 0x0000003000007947 */ /* 0x000fea0003800000 */
.L_x_10682:
[----:B------:R-:W0:Y:S01]  /*4dd0*/  MUFU.RSQ R8, -QNAN ;  /* 0xffc0000000087908 */ /* 0x000e220000001400 */
[----:B------:R-:W-:Y:S05]  /*4de0*/  BRA `(.L_x_10688) ;  /* 0x0000001000007947 */ /* 0x000fea0003800000 */
.L_x_10681:
[----:B------:R-:W-:Y:S02]  /*4df0*/  FADD.FTZ R8, R8, R15 ;  /* 0x0000000f08087221 */ /* 0x000fe40000010000 */
.L_x_10688:
[----:B------:R-:W-:Y:S05]  /*4e00*/  BSYNC B0 ;  /* 0x0000000000007941 */ /* 0x000fea0003800000 */
.L_x_10678:
[----:B------:R-:W-:Y:S01]  /*4e10*/  HFMA2.MMA R7, -RZ, RZ, 0, 0 ;  /* 0x00000000ff077435 */ /* 0x000fe200000001ff */
[----:B------:R-:W-:-:S05]  /*4e20*/  MOV R6, R0 ;  /* 0x0000000000067202 */ /* 0x000fca0000000f00 */
[----:B------:R-:W-:Y:S05]  /*4e30*/  RET.REL.NODEC R6 `(_ZN2at6native18elementwise_kernelILi128ELi4EZNS0_22gpu_kernel_impl_nocastINS0_13BUnaryFunctorIN3c104HalfES5_S5_ZZZNS0_17atan2_kernel_cudaERNS_18TensorIteratorBaseEENKUlvE_clEvENKUlvE1_clEvEUlS5_S5_E_EEEEvS7_RKT_EUliE_EEviT1_) ;  /* 0xffffb1c006007950 */ /* 0x000fea0003c3ffff */
.L_x_10689:
        /* <DEDUP_REMOVED lines=12> */
.L_x_17680:


//--------------------- .text._ZN2at6native27unrolled_elementwise_kernelINS0_13BUnaryFunctorIN3c104HalfES4_S4_ZZZNS0_17atan2_kernel_cudaERNS_18TensorIteratorBaseEENKUlvE_clEvENKUlvE1_clEvEUlS4_S4_E_EESt5arrayIPcLm2EELi4E23TrivialOffsetCalculatorILi1EjESF_NS0_6memory15LoadWithoutCastENSG_16StoreWithoutCastEEEviT_T0_T2_T3_T4_T5_ --------------------------
	.section	.text._ZN2at6native27unrolled_elementwise_kernelINS0_13BUnaryFunctorIN3c104HalfES4_S4_ZZZNS0_17atan2_kernel_cudaERNS_18TensorIteratorBaseEENKUlvE_clEvENKUlvE1_clEvEUlS4_S4_E_EESt5arrayIPcLm2EELi4E23TrivialOffsetCalculatorILi1EjESF_NS0_6memory15LoadWithoutCastENSG_16StoreWithoutCastEEEviT_T0_T2_T3_T4_T5_,"ax",@progbits
	.sectioninfo	@"SHI_REGISTERS=21"
	.align	128
        .global         _ZN2at6native27unrolled_elementwise_kernelINS0_13BUnaryFunctorIN3c104HalfES4_S4_ZZZNS0_17atan2_kernel_cudaERNS_18TensorIteratorBaseEENKUlvE_clEvENKUlvE1_clEvEUlS4_S4_E_EESt5arrayIPcLm2EELi4E23TrivialOffsetCalculatorILi1EjESF_NS0_6memory15LoadWithoutCastENSG_16StoreWithoutCastEEEviT_T0_T2_T3_T4_T5_
        .type           _ZN2at6native27unrolled_elementwise_kernelINS0_13BUnaryFunctorIN3c104HalfES4_S4_ZZZNS0_17atan2_kernel_cudaERNS_18TensorIteratorBaseEENKUlvE_clEvENKUlvE1_clEvEUlS4_S4_E_EESt5arrayIPcLm2EELi4E23TrivialOffsetCalculatorILi1EjESF_NS0_6memory15LoadWithoutCastENSG_16StoreWithoutCastEEEviT_T0_T2_T3_T4_T5_,@function
        .size           _ZN2at6native27unrolled_elementwise_kernelINS0_13BUnaryFunctorIN3c104HalfES4_S4_ZZZNS0_17atan2_kernel_cudaERNS_18TensorIteratorBaseEENKUlvE_clEvENKUlvE1_clEvEUlS4_S4_E_EESt5arrayIPcLm2EELi4E23TrivialOffsetCalculatorILi1EjESF_NS0_6memory15LoadWithoutCastENSG_16StoreWithoutCastEEEviT_T0_T2_T3_T4_T5_,(.L_x_17681 - _ZN2at6native27unrolled_elementwise_kernelINS0_13BUnaryFunctorIN3c104HalfES4_S4_ZZZNS0_17atan2_kernel_cudaERNS_18TensorIteratorBaseEENKUlvE_clEvENKUlvE1_clEvEUlS4_S4_E_EESt5arrayIPcLm2EELi4E23TrivialOffsetCalculatorILi1EjESF_NS0_6memory15LoadWithoutCastENSG_16StoreWithoutCastEEEviT_T0_T2_T3_T4_T5_)
        .other          _ZN2at6native27unrolled_elementwise_kernelINS0_13BUnaryFunctorIN3c104HalfES4_S4_ZZZNS0_17atan2_kernel_cudaERNS_18TensorIteratorBaseEENKUlvE_clEvENKUlvE1_clEvEUlS4_S4_E_EESt5arrayIPcLm2EELi4E23TrivialOffsetCalculatorILi1EjESF_NS0_6memory15LoadWithoutCastENSG_16StoreWithoutCastEEEviT_T0_T2_T3_T4_T5_,@"STO_CUDA_ENTRY STV_DEFAULT"
_ZN2at6native27unrolled_elementwise_kernelINS0_13BUnaryFunctorIN3c104HalfES4_S4_ZZZNS0_17atan2_kernel_cudaERNS_18TensorIteratorBaseEENKUlvE_clEvENKUlvE1_clEvEUlS4_S4_E_EESt5arrayIPcLm2EELi4E23TrivialOffsetCalculatorILi1EjESF_NS0_6memory15LoadWithoutCastENSG_16StoreWithoutCastEEEviT_T0_T2_T3_T4_T5_:
.text._ZN2at6native27unrolled_elementwise_kernelINS0_13BUnaryFunctorIN3c104HalfES4_S4_ZZZNS0_17atan2_kernel_cudaERNS_18TensorIteratorBaseEENKUlvE_clEvENKUlvE1_clEvEUlS4_S4_E_EESt5arrayIPcLm2EELi4E23TrivialOffsetCalculatorILi1EjESF_NS0_6memory15LoadWithoutCastENSG_16StoreWithoutCastEEEviT_T0_T2_T3_T4_T5_:
        /* <DEDUP_REMOVED lines=11> */
[----:B------:R-:W-:Y:S02]  /*00b0*/  @!P2 LEA R2, R4, R3, 0x9 ;  /* 0x000000030402a211 */ /* 0x000fe400078e48ff */
[----:B------:R-:W-:Y:S02]  /*00c0*/  @!P2 IADD3 R3, R3, 0x80, RZ ;  /* 0x000000800303a810 */ /* 0x000fe40007ffe0ff */
[----:B------:R-:W-:Y:S02]  /*00d0*/  @!P2 MOV R7, 0x2 ;  /* 0x000000020007a802 */ /* 0x000fe40000000f00 */
[----:B------:R-:W-:-:S13]  /*00e0*/  ISETP.GE.AND P0, PT, R3, R0, PT ;  /* 0x000000000300720c */ /* 0x000fda0003f06270 */
[----:B------:R-:W-:Y:S01]  /*00f0*/  @!P0 IMAD R12, R4, 0x200, R3 ;  /* 0x00000200040c8824 */ /* 0x000fe200078e0203 */
[----:B------:R-:W-:Y:S01]  /*0100*/  @!P0 IADD3 R3, R3, 0x80, RZ ;  /* 0x0000008003038810 */ /* 0x000fe20007ffe0ff */
[----:B------:R-:W-:-:S03]  /*0110*/  @!P0 IMAD.MOV.U32 R13, RZ, RZ, 0x2 ;  /* 0x00000002ff0d8424 */ /* 0x000fc600078e00ff */
[----:B------:R-:W-:Y:S01]  /*0120*/  ISETP.GE.AND P3, PT, R3, R0, PT ;  /* 0x000000000300720c */ /* 0x000fe20003f66270 */
[----:B------:R-:W-:-:S05]  /*0130*/  @!P0 IMAD.WIDE.U32 R12, R12, R13, c[0x0][0x170] ;  /* 0x00005c000c0c8625 */ /* 0x000fca00078e000d */
[----:B------:R0:W5:Y:S07]  /*0140*/  @!P0 LDG.E.U16 R11, [R12.64] ;  /* 0x000000040c0b8981 */ /* 0x00016e000c1e1500 */
[----:B------:R-:W-:Y:S01]  /*0150*/  @!P3 IMAD R14, R4, 0x200, R3 ;  /* 0x00000200040eb824 */ /* 0x000fe200078e0203 */
[----:B------:R-:W-:Y:S01]  /*0160*/  @!P3 IADD3 R3, R3, 0x80, RZ ;  /* 0x000000800303b810 */ /* 0x000fe20007ffe0ff */
[----:B------:R-:W-:-:S03]  /*0170*/  @!P3 IMAD.MOV.U32 R15, RZ, RZ, 0x2 ;  /* 0x00000002ff0fb424 */ /* 0x000fc600078e00ff */
[----:B------:R-:W-:Y:S01]  /*0180*/  ISETP.GE.AND P1, PT, R3, R0, PT ;  /* 0x000000000300720c */ /* 0x000fe20003f26270 */
[----:B------:R-:W-:-:S05]  /*0190*/  @!P3 IMAD.WIDE.U32 R14, R14, R15, c[0x0][0x170] ;  /* 0x00005c000e0eb625 */ /* 0x000fca00078e000f */
[----:B------:R0:W5:Y:S07]  /*01a0*/  @!P3 LDG.E.U16 R9, [R14.64] ;  /* 0x000000040e09b981 */ /* 0x00016e000c1e1500 */
[----:B------:R-:W-:Y:S01]  /*01b0*/  @!P1 LEA R6, R4, R3, 0x9 ;  /* 0x0000000304069211 */ /* 0x000fe200078e48ff */
[----:B------:R-:W-:Y:S02]  /*01c0*/  @!P1 IMAD.MOV.U32 R17, RZ, RZ, 0x2 ;  /* 0x00000002ff119424 */ /* 0x000fe400078e00ff */
[----:B------:R-:W-:-:S04]  /*01d0*/  @!P2 IMAD.WIDE.U32 R2, R2, R7, c[0x0][0x170] ;  /* 0x00005c000202a625 */ /* 0x000fc800078e0007 */
[----:B------:R-:W-:Y:S01]  /*01e0*/  @!P1 IMAD.WIDE.U32 R6, R6, R17, c[0x0][0x170] ;  /* 0x00005c0006069625 */ /* 0x000fe200078e0011 */
[----:B------:R0:W5:Y:S04]  /*01f0*/  @!P2 LDG.E.U16 R8, [R2.64] ;  /* 0x000000040208a981 */ /* 0x000168000c1e1500 */
[----:B------:R0:W5:Y:S01]  /*0200*/  @!P1 LDG.E.U16 R5, [R6.64] ;  /* 0x0000000406059981 */ /* 0x000162000c1e1500 */
[----:B------:R-:W-:Y:S01]  /*0210*/  BSSY B1, `(.L_x_10690) ;  /* 0x000003a000017945 */ /* 0x000fe20003800000 */
[----:B------:R-:W-:Y:S05]  /*0220*/  @P2 BRA `(.L_x_10691) ;  /* 0x0000038000002947 */ /* 0x000fea0003800000 */
[----:B0-----:R-:W0:Y:S01]  /*0230*/  LDC.U16 R7, c[0x0][0x166] ;  /* 0x00005980ff077b82 */ /* 0x001e220000000400 */
        /* <DEDUP_REMOVED lines=18> */
[----:B------:R-:W-:Y:S05]  /*0360*/  CALL.REL.NOINC `($__internal_27_$__cuda_sm3x_div_rn_ftz_f32_slowpath) ;  /* 0x00000ff000007944 */ /* 0x000fea0003c00000 */
[----:B0-----:R-:W-:Y:S02]  /*0370*/  MOV R2, R14 ;  /* 0x0000000e00027202 */ /* 0x001fe40000000f00 */
.L_x_10693:
[----:B------:R-:W-:Y:S05]  /*0380*/  BSYNC B2 ;  /* 0x0000000000027941 */ /* 0x000fea0003800000 */
.L_x_10692:
        /* <DEDUP_REMOVED lines=18> */
.L_x_10695:
[----:B------:R-:W-:Y:S01]  /*04b0*/  ISETP.GE.AND P0, PT, R7, RZ, PT ;  /* 0x000000ff0700720c */ /* 0x000fe20003f06270 */
[----:B------:R-:W-:-:S12]  /*04c0*/  HFMA2.MMA R3, -RZ, RZ, 1.9599609375, 20144 ;  /* 0x3fd774ebff037435 */ /* 0x000fd800000001ff */
[----:B------:R-:W-:-:S04]  /*04d0*/  @P0 FFMA.FTZ R2, R3, 0.93318945169448852539, -R2 ;  /* 0x3f6ee58103020823 */ /* 0x000fc80000010802 */
[----:B------:R-:W-:Y:S02]  /*04e0*/  @!P0 FFMA.FTZ R2, R3, 0.93318945169448852539, R2 ;  /* 0x3f6ee58103028823 */ /* 0x000fe40000010002 */
.L_x_10696:
[----:B------:R-:W-:Y:S05]  /*04f0*/  BSYNC B0 ;  /* 0x0000000000007941 */ /* 0x000fea0003800000 */
.L_x_10694:
        /* <DEDUP_REMOVED lines=11> */
.L_x_10691:
[----:B------:R-:W-:Y:S05]  /*05b0*/  BSYNC B1 ;  /* 0x0000000000017941 */ /* 0x000fea0003800000 */
.L_x_10690:
[----:B0-----:R-:W0:Y:S01]  /*05c0*/  S2R R7, SR_TID.X ;  /* 0x0000000000077919 */ /* 0x001e220000002100 */
[----:B------:R-:W-:Y:S01]  /*05d0*/  BSSY B1, `(.L_x_10697) ;  /* 0x000003c000017945 */ /* 0x000fe20003800000 */
[----:B0-----:R-:W-:-:S04]  /*05e0*/  IADD3 R3, R7, 0x80, RZ ;  /* 0x0000008007037810 */ /* 0x001fc80007ffe0ff */
        /* <DEDUP_REMOVED lines=23> */
.L_x_10700:
[----:B------:R-:W-:Y:S05]  /*0760*/  BSYNC B2 ;  /* 0x0000000000027941 */ /* 0x000fea0003800000 */
.L_x_10699:
        /* <DEDUP_REMOVED lines=18> */
.L_x_10702:
[----:B------:R-:W-:Y:S01]  /*0890*/  ISETP.GE.AND P0, PT, R12, RZ, PT ;  /* 0x000000ff0c00720c */ /* 0x000fe20003f06270 */
[----:B------:R-:W-:-:S12]  /*08a0*/  HFMA2.MMA R3, -RZ, RZ, 1.9599609375, 20144 ;  /* 0x3fd774ebff037435 */ /* 0x000fd800000001ff */
[----:B------:R-:W-:-:S04]  /*08b0*/  @P0 FFMA.FTZ R2, R3, 0.93318945169448852539, -R2 ;  /* 0x3f6ee58103020823 */ /* 0x000fc80000010802 */
[----:B------:R-:W-:Y:S02]  /*08c0*/  @!P0 FFMA.FTZ R2, R3, 0.93318945169448852539, R2 ;  /* 0x3f6ee58103028823 */ /* 0x000fe40000010002 */
.L_x_10703:
[----:B------:R-:W-:Y:S05]  /*08d0*/  BSYNC B0 ;  /* 0x0000000000007941 */ /* 0x000fea0003800000 */
.L_x_10701:
        /* <DEDUP_REMOVED lines=11> */
.L_x_10698:
[----:B------:R-:W-:Y:S05]  /*0990*/  BSYNC B1 ;  /* 0x0000000000017941 */ /* 0x000fea0003800000 */
.L_x_10697:
        /* <DEDUP_REMOVED lines=25> */
.L_x_10707:
[----:B------:R-:W-:Y:S05]  /*0b30*/  BSYNC B2 ;  /* 0x0000000000027941 */ /* 0x000fea0003800000 */
.L_x_10706:
        /* <DEDUP_REMOVED lines=18> */
.L_x_10709:
[----:B------:R-:W-:Y:S01]  /*0c60*/  ISETP.GE.AND P0, PT, R12, RZ, PT ;  /* 0x000000ff0c00720c */ /* 0x000fe20003f06270 */
[----:B------:R-:W-:-:S12]  /*0c70*/  HFMA2.MMA R3, -RZ, RZ, 1.9599609375, 20144 ;  /* 0x3fd774ebff037435 */ /* 0x000fd800000001ff */
[----:B------:R-:W-:-:S04]  /*0c80*/  @P0 FFMA.FTZ R2, R3, 0.93318945169448852539, -R2 ;  /* 0x3f6ee58103020823 */ /* 0x000fc80000010802 */
[----:B------:R-:W-:Y:S02]  /*0c90*/  @!P0 FFMA.FTZ R2, R3, 0.93318945169448852539, R2 ;  /* 0x3f6ee58103028823 */ /* 0x000fe40000010002 */
.L_x_10710:
[----:B------:R-:W-:Y:S05]  /*0ca0*/  BSYNC B0 ;  /* 0x0000000000007941 */ /* 0x000fea0003800000 */
.L_x_10708:
        /* <DEDUP_REMOVED lines=11> */
.L_x_10705:
[----:B------:R-:W-:Y:S05]  /*0d60*/  BSYNC B1 ;  /* 0x0000000000017941 */ /* 0x000fea0003800000 */
.L_x_10704:
        /* <DEDUP_REMOVED lines=25> */
.L_x_10714:
[----:B------:R-:W-:Y:S05]  /*0f00*/  BSYNC B2 ;  /* 0x0000000000027941 */ /* 0x000fea0003800000 */
.L_x_10713:
        /* <DEDUP_REMOVED lines=18> */
.L_x_10716:
[----:B------:R-:W-:Y:S01]  /*1030*/  ISETP.GE.AND P0, PT, R12, RZ, PT ;  /* 0x000000ff0c00720c */ /* 0x000fe20003f06270 */
[----:B------:R-:W-:-:S12]  /*1040*/  IMAD.MOV.U32 R3, RZ, RZ, 0x3fd774eb ;  /* 0x3fd774ebff037424 */ /* 0x000fd800078e00ff */
[----:B------:R-:W-:-:S04]  /*1050*/  @P0 FFMA.FTZ R2, R3, 0.93318945169448852539, -R2 ;  /* 0x3f6ee58103020823 */ /* 0x000fc80000010802 */
[----:B------:R-:W-:Y:S02]  /*1060*/  @!P0 FFMA.FTZ R2, R3, 0.93318945169448852539, R2 ;  /* 0x3f6ee58103028823 */ /* 0x000fe40000010002 */
.L_x_10717:
[----:B------:R-:W-:Y:S05]  /*1070*/  BSYNC B0 ;  /* 0x0000000000007941 */ /* 0x000fea0003800000 */
.L_x_10715:
        /* <DEDUP_REMOVED lines=11> */
.L_x_10712:
[----:B------:R-:W-:Y:S05]  /*1130*/  BSYNC B1 ;  /* 0x0000000000017941 */ /* 0x000fea0003800000 */
.L_x_10711:
        /* <DEDUP_REMOVED lines=13> */
[----:B0-----:R-:W-:Y:S01]  /*1210*/  HFMA2.MMA R3, -RZ, RZ, 0, 1.1920928955078125e-07 ;  /* 0x00000002ff037435 */ /* 0x001fe200000001ff */
[----:B------:R-:W-:Y:S01]  /*1220*/  IMAD R2, R4, 0x200, R7 ;  /* 0x0000020004027824 */ /* 0x000fe200078e0207 */
[----:B------:R-:W-:-:S08]  /*1230*/  IADD3 R7, R7, 0x80, RZ ;  /* 0x0000008007077810 */ /* 0x000fd00007ffe0ff */
[----:B------:R-:W-:-:S05]  /*1240*/  IMAD.WIDE.U32 R2, R2, R3, c[0x0][0x168] ;  /* 0x00005a0002027625 */ /* 0x000fca00078e0003 */
[----:B-----5:R0:W-:Y:S02]  /*1250*/  STG.E.U16 [R2.64], R11 ;  /* 0x0000000b02007986 */ /* 0x0201e4000c101504 */
.L_x_10720:
[----:B------:R-:W-:Y:S05]  /*1260*/  BSYNC B1 ;  /* 0x0000000000017941 */ /* 0x000fea0003800000 */
.L_x_10719:
[----:B------:R-:W-:-:S13]  /*1270*/  ISETP.GE.AND P0, PT, R7, R0, PT ;  /* 0x000000000700720c */ /* 0x000fda0003f06270 */
[----:B0-----:R-:W-:Y:S01]  /*1280*/  @!P0 MOV R3, 0x2 ;  /* 0x0000000200038802 */ /* 0x001fe20000000f00 */
[----:B------:R-:W-:Y:S01]  /*1290*/  @!P0 IMAD R2, R4, 0x200, R7 ;  /* 0x0000020004028824 */ /* 0x000fe200078e0207 */
[----:B------:R-:W-:-:S03]  /*12a0*/  @!P0 IADD3 R7, R7, 0x80, RZ ;  /* 0x0000008007078810 */ /* 0x000fc60007ffe0ff */
[----:B------:R-:W-:-:S05]  /*12b0*/  @!P0 IMAD.WIDE.U32 R2, R2, R3, c[0x0][0x168] ;  /* 0x00005a0002028625 */ /* 0x000fca00078e0003 */
[----:B-----5:R0:W-:Y:S02]  /*12c0*/  @!P0 STG.E.U16 [R2.64], R9 ;  /* 0x0000000902008986 */ /* 0x0201e4000c101504 */
.L_x_10721:
[----:B------:R-:W-:Y:S05]  /*12d0*/  BSYNC B0 ;  /* 0x0000000000007941 */ /* 0x000fea0003800000 */
.L_x_10718:
        /* <DEDUP_REMOVED lines=8> */
        .weak           $__internal_27_$__cuda_sm3x_div_rn_ftz_f32_slowpath
        .type           $__internal_27_$__cuda_sm3x_div_rn_ftz_f32_slowpath,@function
        .size           $__internal_27_$__cuda_sm3x_div_rn_ftz_f32_slowpath,(.L_x_17681 - $__internal_27_$__cuda_sm3x_div_rn_ftz_f32_slowpath)
$__internal_27_$__cuda_sm3x_div_rn_ftz_f32_slowpath:
        /* <DEDUP_REMOVED lines=32> */
.L_x_10724:
[----:B------:R-:W-:Y:S05]  /*1560*/  BSYNC B3 ;  /* 0x0000000000037941 */ /* 0x000fea0003800000 */
.L_x_10723:
        /* <DEDUP_REMOVED lines=27> */
.L_x_10730:
[----:B------:R-:W-:Y:S02]  /*1720*/  IMAD R14, R3, 0x800000, R14 ;  /* 0x00800000030e7824 */ /* 0x000fe400078e020e */
.L_x_10731:
[----:B------:R-:W-:Y:S05]  /*1730*/  BSYNC B3 ;  /* 0x0000000000037941 */ /* 0x000fea0003800000 */
.L_x_10729:
[----:B------:R-:W-:Y:S05]  /*1740*/  BRA `(.L_x_10732) ;  /* 0x0000008000007947 */ /* 0x000fea0003800000 */
.L_x_10728:
[----:B------:R-:W-:-:S04]  /*1750*/  LOP3.LUT R14, R8, 0x80000000, R15, 0x48, !PT ;  /* 0x80000000080e7812 */ /* 0x000fc800078e480f */
[----:B------:R-:W-:Y:S01]  /*1760*/  LOP3.LUT R14, R14, 0x7f800000, RZ, 0xfc, !PT ;  /* 0x7f8000000e0e7812 */ /* 0x000fe200078efcff */
[----:B------:R-:W-:Y:S05]  /*1770*/  BRA `(.L_x_10732) ;  /* 0x0000005000007947 */ /* 0x000fea0003800000 */
.L_x_10727:
[----:B------:R-:W-:Y:S01]  /*1780*/  LOP3.LUT R14, R8, 0x80000000, R15, 0x48, !PT ;  /* 0x80000000080e7812 */ /* 0x000fe200078e480f */
[----:B------:R-:W-:Y:S05]  /*1790*/  BRA `(.L_x_10732) ;  /* 0x0000003000007947 */ /* 0x000fea0003800000 */
.L_x_10726:
[----:B------:R-:W0:Y:S01]  /*17a0*/  MUFU.RSQ R14, -QNAN ;  /* 0xffc00000000e7908 */ /* 0x000e220000001400 */
[----:B------:R-:W-:Y:S05]  /*17b0*/  BRA `(.L_x_10732) ;  /* 0x0000001000007947 */ /* 0x000fea0003800000 */
.L_x_10725:
[----:B------:R-:W-:Y:S02]  /*17c0*/  FADD.FTZ R14, R15, R8 ;  /* 0x000000080f0e7221 */ /* 0x000fe40000010000 */
.L_x_10732:
[----:B------:R-:W-:Y:S05]  /*17d0*/  BSYNC B0 ;  /* 0x0000000000007941 */ /* 0x000fea0003800000 */
.L_x_10722:
[----:B------:R-:W-:-:S04]  /*17e0*/  MOV R3, 0x0 ;  /* 0x0000000000037802 */ /* 0x000fc80000000f00 */
[----:B------:R-:W-:Y:S05]  /*17f0*/  RET.REL.NODEC R2 `(_ZN2at6native27unrolled_elementwise_kernelINS0_13BUnaryFunctorIN3c104HalfES4_S4_ZZZNS0_17atan2_kernel_cudaERNS_18TensorIteratorBaseEENKUlvE_clEvENKUlvE1_clEvEUlS4_S4_E_EESt5arrayIPcLm2EELi4E23TrivialOffsetCalculatorILi1EjESF_NS0_6memory15LoadWithoutCastENSG_16StoreWithoutCastEEEviT_T0_T2_T3_T4_T5_) ;  /* 0xffffe80002007950 */ /* 0x000fea0003c3ffff */
.L_x_10733:
        /* <DEDUP_REMOVED lines=16> */
.L_x_17681:


//--------------------- .text._ZN2at6native29vectorized_elementwise_kernelILi2ENS0_13BUnaryFunctorIN3c104HalfES4_S4_ZZZNS0_17atan2_kernel_cudaERNS_18TensorIteratorBaseEENKUlvE_clEvENKUlvE1_clEvEUlS4_S4_E_EESt5arrayIPcLm2EEEEviT0_T1_ --------------------------
	.section	.text._ZN2at6native29vectorized_elementwise_kernelILi2ENS0_13BUnaryFunctorIN3c104HalfES4_S4_ZZZNS0_17atan2_kernel_cudaERNS_18TensorIteratorBaseEENKUlvE_clEvENKUlvE1_clEvEUlS4_S4_E_EESt5arrayIPcLm2EEEEviT0_T1_,"ax",@progbits
	.sectioninfo	@"SHI_REGISTERS=31"
	.align	128
        .global         _ZN2at6native29vectorized_elementwise_kernelILi2ENS0_13BUnaryFunctorIN3c104HalfES4_S4_ZZZNS0_17atan2_kernel_cudaERNS_18TensorIteratorBaseEENKUlvE_clEvENKUlvE1_clEvEUlS4_S4_E_EESt5arrayIPcLm2EEEEviT0_T1_
        .type           _ZN2at6native29vectorized_elementwise_kernelILi2ENS0_13BUnaryFunctorIN3c104HalfES4_S4_ZZZNS0_17atan2_kernel_cudaERNS_18TensorIteratorBaseEENKUlvE_clEvENKUlvE1_clEvEUlS4_S4_E_EESt5arrayIPcLm2EEEEviT0_T1_,@function
        .size           _ZN2at6native29vectorized_elementwise_kernelILi2ENS0_13BUnaryFunctorIN3c104HalfES4_S4_ZZZNS0_17atan2_kernel_cudaERNS_18TensorIteratorBaseEENKUlvE_clEvENKUlvE1_clEvEUlS4_S4_E_EESt5arrayIPcLm2EEEEviT0_T1_,(.L_x_17682 - _ZN2at6native29vectorized_elementwise_kernelILi2ENS0_13BUnaryFunctorIN3c104HalfES4_S4_ZZZNS0_17atan2_kernel_cudaERNS_18TensorIteratorBaseEENKUlvE_clEvENKUlvE1_clEvEUlS4_S4_E_EESt5arrayIPcLm2EEEEviT0_T1_)
        .other          _ZN2at6native29vectorized_elementwise_kernelILi2ENS0_13BUnaryFunctorIN3c104HalfES4_S4_ZZZNS0_17atan2_kernel_cudaERNS_18TensorIteratorBaseEENKUlvE_clEvENKUlvE1_clEvEUlS4_S4_E_EESt5arrayIPcLm2EEEEviT0_T1_,@"STO_CUDA_ENTRY STV_DEFAULT"
_ZN2at6native29vectorized_elementwise_kernelILi2ENS0_13BUnaryFunctorIN3c104HalfES4_S4_ZZZNS0_17atan2_kernel_cudaERNS_18TensorIteratorBaseEENKUlvE_clEvENKUlvE1_clEvEUlS4_S4_E_EESt5arrayIPcLm2EEEEviT0_T1_:
.text._ZN2at6native29vectorized_elementwise_kernelILi2ENS0_13BUnaryFunctorIN3c104HalfES4_S4_ZZZNS0_17atan2_kernel_cudaERNS_18TensorIteratorBaseEENKUlvE_clEvENKUlvE1_clEvEUlS4_S4_E_EESt5arrayIPcLm2EEEEviT0_T1_:
        /* <DEDUP_REMOVED lines=12> */
[----:B------:R0:W5:Y:S04]  /*00c0*/  LDG.E R10, [R6.64+0x200] ;  /* 0x00020004060a7981 */ /* 0x000168000c1e1900 */
[----:B------:R0:W5:Y:S04]  /*00d0*/  LDG.E R16, [R6.64+0x400] ;  /* 0x0004000406107981 */ /* 0x000168000c1e1900 */
[----:B------:R0:W5:Y:S01]  /*00e0*/  LDG.E R15, [R6.64+0x600] ;  /* 0x00060004060f7981 */ /* 0x000162000c1e1900 */
[----:B------:R-:W1:Y:S01]  /*00f0*/  LDC.U16 R4, c[0x0][0x166] ;  /* 0x00005980ff047b82 */ /* 0x000e620000000400 */
[----:B------:R-:W-:Y:S01]  /*0100*/  BSSY B2, `(.L_x_10735) ;  /* 0x0000012000027945 */ /* 0x000fe20003800000 */
[----:B-1----:R-:W-:-:S05]  /*0110*/  HADD2.F32 R4, -RZ, R4.H0_H0 ;  /* 0x20000004ff047230 */ /* 0x002fca0000004100 */
[----:B------:R-:W-:Y:S01]  /*0120*/  FADD.FTZ R0, |R4|, -RZ ;  /* 0x800000ff04007221 */ /* 0x000fe20000010200 */
[----:B--2---:R-:W-:-:S05]  /*0130*/  HADD2.F32 R9, -RZ, R8.H0_H0 ;  /* 0x20000008ff097230 */ /* 0x004fca0000004100 */
[C---:B------:R-:W-:Y:S01]  /*0140*/  FADD.FTZ R5, |R9|.reuse, -RZ ;  /* 0x800000ff09057221 */ /* 0x040fe20000010200 */
        /* <DEDUP_REMOVED lines=12> */
[----:B-----5:R-:W-:Y:S05]  /*0210*/  CALL.REL.NOINC `($__internal_28_$__cuda_sm3x_div_rn_ftz_f32_slowpath) ;  /* 0x00003f7000007944 */ /* 0x020fea0003c00000 */
.L_x_10736:
[----:B0-----:R-:W-:Y:S05]  /*0220*/  BSYNC B2 ;  /* 0x0000000000027941 */ /* 0x001fea0003800000 */
.L_x_10735:
        /* <DEDUP_REMOVED lines=18> */
.L_x_10738:
[----:B------:R-:W-:Y:S01]  /*0350*/  ISETP.GE.AND P0, PT, R4, RZ, PT ;  /* 0x000000ff0400720c */ /* 0x000fe20003f06270 */
[----:B------:R-:W-:-:S12]  /*0360*/  IMAD.MOV.U32 R5, RZ, RZ, 0x3fd774eb ;  /* 0x3fd774ebff057424 */ /* 0x000fd800078e00ff */
[----:B------:R-:W-:-:S04]  /*0370*/  @P0 FFMA.FTZ R12, R5, 0.93318945169448852539, -R12 ;  /* 0x3f6ee581050c0823 */ /* 0x000fc8000001080c */
[----:B------:R-:W-:Y:S02]  /*0380*/  @!P0 FFMA.FTZ R12, R5, 0.93318945169448852539, R12 ;  /* 0x3f6ee581050c8823 */ /* 0x000fe4000001000c */
.L_x_10739:
[----:B------:R-:W-:Y:S05]  /*0390*/  BSYNC B0 ;  /* 0x0000000000007941 */ /* 0x000fea0003800000 */
.L_x_10737:
[----:B------:R-:W0:Y:S01]  /*03a0*/  LDC.U16 R5, c[0x0][0x166] ;  /* 0x00005980ff057b82 */ /* 0x000e220000000400 */
[----:B------:R-:W-:Y:S01]  /*03b0*/  HADD2.F32 R8, -RZ, R8.H1_H1 ;  /* 0x30000008ff087230 */ /* 0x000fe20000004100 */
[----:B------:R-:W-:Y:S01]  /*03c0*/  FSETP.NEU.FTZ.AND P0, PT, |R4|, |R9|, PT ;  /* 0x400000090400720b */ /* 0x000fe20003f1d200 */
[----:B------:R-:W-:Y:S01]  /*03d0*/  HFMA2.MMA R13, -RZ, RZ, 2.04296875, -15.78125 ;  /* 0x4016cbe4ff0d7435 */ /* 0x000fe200000001ff */
[----:B------:R-:W-:Y:S01]  /*03e0*/  FSETP.NEU.FTZ.AND P1, PT, R11, RZ, PT ;  /* 0x000000ff0b00720b */ /* 0x000fe20003f3d000 */
[----:B------:R-:W-:Y:S01]  /*03f0*/  BSSY B2, `(.L_x_10740) ;  /* 0x0000019000027945 */ /* 0x000fe20003800000 */
[----:B------:R-:W-:Y:S01]  /*0400*/  FADD.FTZ R0, |R8|, -RZ ;  /* 0x800000ff08007221 */ /* 0x000fe20000010200 */
[----:B------:R-:W-:Y:S01]  /*0410*/  ISETP.GE.AND P3, PT, R4, RZ, PT ;  /* 0x000000ff0400720c */ /* 0x000fe20003f66270 */
[----:B------:R-:W-:-:S07]  /*0420*/  FADD.FTZ R4, |R9|, |R4| ;  /* 0x4000000409047221 */ /* 0x000fce0000010200 */
[----:B------:R-:W-:Y:S02]  /*0430*/  @!P0 FSEL R12, R13, 0.78539818525314331055, !P3 ;  /* 0x3f490fdb0d0c8808 */ /* 0x000fe40005800000 */
[----:B------:R-:W-:Y:S02]  /*0440*/  @!P1 FSEL R12, RZ, 3.1415927410125732422, P3 ;  /* 0x40490fdbff0c9808 */ /* 0x000fe40001800000 */
[----:B------:R-:W-:Y:S02]  /*0450*/  FSETP.GTU.FTZ.AND P0, PT, |R4|, +INF , PT ;  /* 0x7f8000000400780b */ /* 0x000fe40003f1c200 */
[----:B------:R-:W-:Y:S01]  /*0460*/  LOP3.LUT R9, R12, 0x80000000, R9, 0xb8, !PT ;  /* 0x800000000c097812 */ /* 0x000fe200078eb809 */
[----:B0-----:R-:W-:-:S03]  /*0470*/  HADD2.F32 R5, -RZ, R5.H0_H0 ;  /* 0x20000005ff057230 */ /* 0x001fc60000004100 */
[----:B------:R-:W-:Y:S02]  /*0480*/  FSEL R4, R4, R9, P0 ;  /* 0x0000000904047208 */ /* 0x000fe40000000000 */
        /* <DEDUP_REMOVED lines=14> */
[----:B-----5:R-:W-:Y:S05]  /*0570*/  CALL.REL.NOINC `($__internal_28_$__cuda_sm3x_div_rn_ftz_f32_slowpath) ;  /* 0x00003c1000007944 */ /* 0x020fea0003c00000 */
.L_x_10741:
[----:B------:R-:W-:Y:S05]  /*0580*/  BSYNC B2 ;  /* 0x0000000000027941 */ /* 0x000fea0003800000 */
.L_x_10740:
        /* <DEDUP_REMOVED lines=18> */
.L_x_10743:
[----:B------:R-:W-:Y:S01]  /*06b0*/  ISETP.GE.AND P0, PT, R5, RZ, PT ;  /* 0x000000ff0500720c */ /* 0x000fe20003f06270 */
[----:B------:R-:W-:-:S12]  /*06c0*/  HFMA2.MMA R9, -RZ, RZ, 1.9599609375, 20144 ;  /* 0x3fd774ebff097435 */ /* 0x000fd800000001ff */
[----:B------:R-:W-:-:S04]  /*06d0*/  @P0 FFMA.FTZ R12, R9, 0.93318945169448852539, -R12 ;  /* 0x3f6ee581090c0823 */ /* 0x000fc8000001080c */
[----:B------:R-:W-:Y:S02]  /*06e0*/  @!P0 FFMA.FTZ R12, R9, 0.93318945169448852539, R12 ;  /* 0x3f6ee581090c8823 */ /* 0x000fe4000001000c */
.L_x_10744:
[----:B------:R-:W-:Y:S05]  /*06f0*/  BSYNC B0 ;  /* 0x0000000000007941 */ /* 0x000fea0003800000 */
.L_x_10742:
[----:B------:R-:W0:Y:S01]  /*0700*/  LDC.U16 R6, c[0x0][0x166] ;  /* 0x00005980ff067b82 */ /* 0x000e220000000400 */
[----:B-----5:R-:W-:Y:S01]  /*0710*/  HADD2.F32 R9, -RZ, R10.H0_H0 ;  /* 0x2000000aff097230 */ /* 0x020fe20000004100 */
[----:B------:R-:W-:Y:S01]  /*0720*/  FSETP.NEU.FTZ.AND P0, PT, |R5|, |R8|, PT ;  /* 0x400000080500720b */ /* 0x000fe20003f1d200 */
[----:B------:R-:W-:Y:S01]  /*0730*/  IMAD.MOV.U32 R13, RZ, RZ, 0x4016cbe4 ;  /* 0x4016cbe4ff0d7424 */ /* 0x000fe200078e00ff */
[----:B------:R-:W-:Y:S01]  /*0740*/  FSETP.NEU.FTZ.AND P1, PT, R7, RZ, PT ;  /* 0x000000ff0700720b */ /* 0x000fe20003f3d000 */
[----:B------:R-:W-:Y:S01]  /*0750*/  BSSY B2, `(.L_x_10745) ;  /* 0x0000018000027945 */ /* 0x000fe20003800000 */
[----:B------:R-:W-:Y:S01]  /*0760*/  FADD.FTZ R0, |R9|, -RZ ;  /* 0x800000ff09007221 */ /* 0x000fe20000010200 */
[C---:B------:R-:W-:Y:S01]  /*0770*/  ISETP.GE.AND P3, PT, R5.reuse, RZ, PT ;  /* 0x000000ff0500720c */ /* 0x040fe20003f66270 */
        /* <DEDUP_REMOVED lines=20> */
[----:B------:R-:W-:Y:S05]  /*08c0*/  CALL.REL.NOINC `($__internal_28_$__cuda_sm3x_div_rn_ftz_f32_slowpath) ;  /* 0x000038c000007944 */ /* 0x000fea0003c00000 */
.L_x_10746:
[----:B------:R-:W-:Y:S05]  /*08d0*/  BSYNC B2 ;  /* 0x0000000000027941 */ /* 0x000fea0003800000 */
.L_x_10745:
        /* <DEDUP_REMOVED lines=18> */
.L_x_10748:
[----:B------:R-:W-:Y:S01]  /*0a00*/  ISETP.GE.AND P0, PT, R6, RZ, PT ;  /* 0x000000ff0600720c */ /* 0x000fe20003f06270 */
[----:B------:R-:W-:-:S12]  /*0a10*/  IMAD.MOV.U32 R7, RZ, RZ, 0x3fd774eb ;  /* 0x3fd774ebff077424 */ /* 0x000fd800078e00ff */
[----:B------:R-:W-:-:S04]  /*0a20*/  @P0 FFMA.FTZ R12, R7, 0.93318945169448852539, -R12 ;  /* 0x3f6ee581070c0823 */ /* 0x000fc8000001080c */
[----:B------:R-:W-:Y:S02]  /*0a30*/  @!P0 FFMA.FTZ R12, R7, 0.93318945169448852539, R12 ;  /* 0x3f6ee581070c8823 */ /* 0x000fe4000001000c */
.L_x_10749:
[----:B------:R-:W-:Y:S05]  /*0a40*/  BSYNC B0 ;  /* 0x0000000000007941 */ /* 0x000fea0003800000 */
.L_x_10747:
[----:B------:R-:W0:Y:S01]  /*0a50*/  LDC.U16 R7, c[0x0][0x166] ;  /* 0x00005980ff077b82 */ /* 0x000e220000000400 */
[----:B------:R-:W-:Y:S01]  /*0a60*/  HADD2.F32 R10, -RZ, R10.H1_H1 ;  /* 0x3000000aff0a7230 */ /* 0x000fe20000004100 */
[----:B------:R-:W-:Y:S01]  /*0a70*/  FSETP.NEU.FTZ.AND P0, PT, |R6|, |R9|, PT ;  /* 0x400000090600720b */ /* 0x000fe20003f1d200 */
[----:B------:R-:W-:Y:S01]  /*0a80*/  HFMA2.MMA R13, -RZ, RZ, 2.04296875, -15.78125 ;  /* 0x4016cbe4ff0d7435 */ /* 0x000fe200000001ff */
        /* <DEDUP_REMOVED lines=25> */
[----:B------:R-:W-:Y:S05]  /*0c20*/  CALL.REL.NOINC `($__internal_28_$__cuda_sm3x_div_rn_ftz_f32_slowpath) ;  /* 0x0000356000007944 */ /* 0x000fea0003c00000 */
.L_x_10751:
[----:B------:R-:W-:Y:S05]  /*0c30*/  BSYNC B2 ;  /* 0x0000000000027941 */ /* 0x000fea0003800000 */
.L_x_10750:
        /* <DEDUP_REMOVED lines=18> */
.L_x_10753:
[----:B------:R-:W-:Y:S01]  /*0d60*/  ISETP.GE.AND P0, PT, R7, RZ, PT ;  /* 0x000000ff0700720c */ /* 0x000fe20003f06270 */
[----:B------:R-:W-:-:S12]  /*0d70*/  HFMA2.MMA R9, -RZ, RZ, 1.9599609375, 20144 ;  /* 0x3fd774ebff097435 */ /* 0x000fd800000001ff */
[----:B------:R-:W-:-:S04]  /*0d80*/  @P0 FFMA.FTZ R12, R9, 0.93318945169448852539, -R12 ;  /* 0x3f6ee581090c0823 */ /* 0x000fc8000001080c */
[----:B------:R-:W-:Y:S02]  /*0d90*/  @!P0 FFMA.FTZ R12, R9, 0.93318945169448852539, R12 ;  /* 0x3f6ee581090c8823 */ /* 0x000fe4000001000c */
.L_x_10754:
[----:B------:R-:W-:Y:S05]  /*0da0*/  BSYNC B0 ;  /* 0x0000000000007941 */ /* 0x000fea0003800000 */
.L_x_10752:
[----:B------:R-:W0:Y:S01]  /*0db0*/  LDC.U16 R8, c[0x0][0x166] ;  /* 0x00005980ff087b82 */ /* 0x000e220000000400 */
[----:B------:R-:W-:Y:S01]  /*0dc0*/  HADD2.F32 R9, -RZ, R16.H0_H0 ;  /* 0x20000010ff097230 */ /* 0x000fe20000004100 */
[----:B------:R-:W-:Y:S01]  /*0dd0*/  FSETP.NEU.FTZ.AND P0, PT, |R7|, |R10|, PT ;  /* 0x4000000a0700720b */ /* 0x000fe20003f1d200 */
[----:B------:R-:W-:Y:S01]  /*0de0*/  BSSY B2, `(.L_x_10755) ;  /* 0x000001a000027945 */ /* 0x000fe20003800000 */
[----:B------:R-:W-:Y:S01]  /*0df0*/  FSETP.NEU.FTZ.AND P1, PT, R17, RZ, PT ;  /* 0x000000ff1100720b */ /* 0x000fe20003f3d000 */
[----:B------:R-:W-:Y:S01]  /*0e00*/  IMAD.MOV.U32 R17, RZ, RZ, 0x4016cbe4 ;  /* 0x4016cbe4ff117424 */ /* 0x000fe200078e00ff */
[----:B------:R-:W-:Y:S01]  /*0e10*/  ISETP.GE.AND P3, PT, R7, RZ, PT ;  /* 0x000000ff0700720c */ /* 0x000fe20003f66270 */
[----:B------:R-:W-:Y:S02]  /*0e20*/  FADD.FTZ R0, |R9|, -RZ ;  /* 0x800000ff09007221 */ /* 0x000fe40000010200 */
[----:B------:R-:W-:-:S06]  /*0e30*/  FADD.FTZ R7, |R7|, |R10| ;  /* 0x4000000a07077221 */ /* 0x000fcc0000010200 */
        /* <DEDUP_REMOVED lines=20> */
.L_x_10756:
[----:B------:R-:W-:Y:S05]  /*0f80*/  BSYNC B2 ;  /* 0x0000000000027941 */ /* 0x000fea0003800000 */
.L_x_10755:
        /* <DEDUP_REMOVED lines=18> */
.L_x_10758:
[----:B------:R-:W-:Y:S01]  /*10b0*/  ISETP.GE.AND P0, PT, R8, RZ, PT ;  /* 0x000000ff0800720c */ /* 0x000fe20003f06270 */
[----:B------:R-:W-:-:S12]  /*10c0*/  IMAD.MOV.U32 R13, RZ, RZ, 0x3fd774eb ;  /* 0x3fd774ebff0d7424 */ /* 0x000fd800078e00ff */
[----:B------:R-:W-:-:S04]  /*10d0*/  @P0 FFMA.FTZ R12, R13, 0.93318945169448852539, -R12 ;  /* 0x3f6ee5810d0c0823 */ /* 0x000fc8000001080c */
[----:B------:R-:W-:Y:S02]  /*10e0*/  @!P0 FFMA.FTZ R12, R13, 0.93318945169448852539, R12 ;  /* 0x3f6ee5810d0c8823 */ /* 0x000fe4000001000c */
.L_x_10759:
[----:B------:R-:W-:Y:S05]  /*10f0*/  BSYNC B0 ;  /* 0x0000000000007941 */ /* 0x000fea0003800000 */
.L_x_10757:
[----:B------:R-:W0:Y:S01]  /*1100*/  LDC.U16 R17, c[0x0][0x166] ;  /* 0x00005980ff117b82 */ /* 0x000e220000000400 */
[----:B------:R-:W-:Y:S01]  /*1110*/  HADD2.F32 R16, -RZ, R16.H1_H1 ;  /* 0x30000010ff107230 */ /* 0x000fe20000004100 */
[----:B------:R-:W-:Y:S01]  /*1120*/  FSETP.NEU.FTZ.AND P0, PT, |R8|, |R9|, PT ;  /* 0x400000090800720b */ /* 0x000fe20003f1d200 */
[----:B------:R-:W-:Y:S01]  /*1130*/  BSSY B2, `(.L_x_10760) ;  /* 0x000001b000027945 */ /* 0x000fe20003800000 */
[----:B------:R-:W-:Y:S01]  /*1140*/  FSETP.NEU.FTZ.AND P1, PT, R11, RZ, PT ;  /* 0x000000ff0b00720b */ /* 0x000fe20003f3d000 */
[----:B------:R-:W-:Y:S01]  /*1150*/  HFMA2.MMA R11, -RZ, RZ, 2.04296875, -15.78125 ;  /* 0x4016cbe4ff0b7435 */ /* 0x000fe200000001ff */
        /* <DEDUP_REMOVED lines=24> */
.L_x_10761:
[----:B------:R-:W-:Y:S05]  /*12e0*/  BSYNC B2 ;  /* 0x0000000000027941 */ /* 0x000fea0003800000 */
.L_x_10760:
        /* <DEDUP_REMOVED lines=18> */
.L_x_10763:
[----:B------:R-:W-:Y:S01]  /*1410*/  ISETP.GE.AND P0, PT, R17, RZ, PT ;  /* 0x000000ff1100720c */ /* 0x000fe20003f06270 */
[----:B------:R-:W-:-:S12]  /*1420*/  HFMA2.MMA R9, -RZ, RZ, 1.9599609375, 20144 ;  /* 0x3fd774ebff097435 */ /* 0x000fd800000001ff */
[----:B------:R-:W-:-:S04]  /*1430*/  @P0 FFMA.FTZ R12, R9, 0.93318945169448852539, -R12 ;  /* 0x3f6ee581090c0823 */ /* 0x000fc8000001080c */
[----:B------:R-:W-:Y:S02]  /*1440*/  @!P0 FFMA.FTZ R12, R9, 0.93318945169448852539, R12 ;  /* 0x3f6ee581090c8823 */ /* 0x000fe4000001000c */
.L_x_10764:
[----:B------:R-:W-:Y:S05]  /*1450*/  BSYNC B0 ;  /* 0x0000000000007941 */ /* 0x000fea0003800000 */
.L_x_10762:
[----:B------:R-:W0:Y:S01]  /*1460*/  LDC.U16 R10, c[0x0][0x166] ;  /* 0x00005980ff0a7b82 */ /* 0x000e220000000400 */
[----:B------:R-:W-:Y:S01]  /*1470*/  HADD2.F32 R9, -RZ, R15.H0_H0 ;  /* 0x2000000fff097230 */ /* 0x000fe20000004100 */
[C---:B------:R-:W-:Y:S01]  /*1480*/  FSETP.NEU.FTZ.AND P0, PT, |R17|.reuse, |R16|, PT ;  /* 0x400000101100720b */ /* 0x040fe20003f1d200 */
        /* <DEDUP_REMOVED lines=26> */
.L_x_10766:
[----:B------:R-:W-:Y:S05]  /*1630*/  BSYNC B2 ;  /* 0x0000000000027941 */ /* 0x000fea0003800000 */
.L_x_10765:
        /* <DEDUP_REMOVED lines=18> */
.L_x_10768:
[----:B------:R-:W-:Y:S01]  /*1760*/  ISETP.GE.AND P0, PT, R10, RZ, PT ;  /* 0x000000ff0a00720c */ /* 0x000fe20003f06270 */
[----:B------:R-:W-:-:S12]  /*1770*/  IMAD.MOV.U32 R13, RZ, RZ, 0x3fd774eb ;  /* 0x3fd774ebff0d7424 */ /* 0x000fd800078e00ff */
[----:B------:R-:W-:-:S04]  /*1780*/  @P0 FFMA.FTZ R12, R13, 0.93318945169448852539, -R12 ;  /* 0x3f6ee5810d0c0823 */ /* 0x000fc8000001080c */
[----:B------:R-:W-:Y:S02]  /*1790*/  @!P0 FFMA.FTZ R12, R13, 0.93318945169448852539, R12 ;  /* 0x3f6ee5810d0c8823 */ /* 0x000fe4000001000c */
.L_x_10769:
[----:B------:R-:W-:Y:S05]  /*17a0*/  BSYNC B0 ;  /* 0x0000000000007941 */ /* 0x000fea0003800000 */
.L_x_10767:
[----:B------:R-:W0:Y:S01]  /*17b0*/  LDC.U16 R16, c[0x0][0x166] ;  /* 0x00005980ff107b82 */ /* 0x000e220000000400 */
[----:B------:R-:W-:Y:S01]  /*17c0*/  HADD2.F32 R15, -RZ, R15.H1_H1 ;  /* 0x3000000fff0f7230 */ /* 0x000fe20000004100 */
[C---:B------:R-:W-:Y:S01]  /*17d0*/  FSETP.NEU.FTZ.AND P0, PT, |R10|.reuse, |R9|, PT ;  /* 0x400000090a00720b */ /* 0x040fe20003f1d200 */
        /* <DEDUP_REMOVED lines=27> */
.L_x_10771:
[----:B------:R-:W-:Y:S05]  /*1990*/  BSYNC B2 ;  /* 0x0000000000027941 */ /* 0x000fea0003800000 */
.L_x_10770:
        /* <DEDUP_REMOVED lines=18> */
.L_x_10773:
[----:B------:R-:W-:Y:S01]  /*1ac0*/  ISETP.GE.AND P0, PT, R16, RZ, PT ;  /* 0x000000ff1000720c */ /* 0x000fe20003f06270 */
[----:B------:R-:W-:-:S12]  /*1ad0*/  HFMA2.MMA R0, -RZ, RZ, 1.9599609375, 20144 ;  /* 0x3fd774ebff007435 */ /* 0x000fd800000001ff */
[----:B------:R-:W-:-:S04]  /*1ae0*/  @P0 FFMA.FTZ R11, R0, 0.93318945169448852539, -R11 ;  /* 0x3f6ee581000b0823 */ /* 0x000fc8000001080b */
[----:B------:R-:W-:Y:S02]  /*1af0*/  @!P0 FFMA.FTZ R11, R0, 0.93318945169448852539, R11 ;  /* 0x3f6ee581000b8823 */ /* 0x000fe4000001000b */
.L_x_10774:
[----:B------:R-:W-:Y:S05]  /*1b00*/  BSYNC B0 ;  /* 0x0000000000007941 */ /* 0x000fea0003800000 */
.L_x_10772:
[----:B------:R-:W-:Y:S01]  /*1b10*/  FSETP.NEU.FTZ.AND P0, PT, |R16|, |R15|, PT ;  /* 0x4000000f1000720b */ /* 0x000fe20003f1d200 */
[----:B------:R-:W-:Y:S01]  /*1b20*/  IMAD.MOV.U32 R0, RZ, RZ, R11 ;  /* 0x000000ffff007224 */ /* 0x000fe200078e000b */
[----:B------:R-:W-:Y:S01]  /*1b30*/  FSETP.NEU.FTZ.AND P1, PT, R18, RZ, PT ;  /* 0x000000ff1200720b */ /* 0x000fe20003f3d000 */
[----:B------:R-:W-:Y:S01]  /*1b40*/  HFMA2.MMA R11, -RZ, RZ, 0, 1.1920928955078125e-07 ;  /* 0x00000002ff0b7435 */ /* 0x000fe200000001ff */
[C---:B------:R-:W-:Y:S01]  /*1b50*/  ISETP.GE.AND P2, PT, R16.reuse, RZ, PT ;  /* 0x000000ff1000720c */ /* 0x040fe20003f46270 */
[----:B------:R-:W-:Y:S01]  /*1b60*/  FADD.FTZ R16, |R16|, |R15| ;  /* 0x4000000f10107221 */ /* 0x000fe20000010200 */
[----:B------:R-:W-:Y:S02]  /*1b70*/  MOV R10, 0x4016cbe4 ;  /* 0x4016cbe4000a7802 */ /* 0x000fe40000000f00 */
[----:B------:R-:W-:Y:S02]  /*1b80*/  F2FP.PACK_AB R5, R5, R4 ;  /* 0x000000040505723e */ /* 0x000fe400000000ff */
[----:B------:R-:W-:-:S02]  /*1b90*/  F2FP.PACK_AB R7, R7, R6 ;  /* 0x000000060707723e */ /* 0x000fc400000000ff */
[----:B------:R-:W-:Y:S02]  /*1ba0*/  F2FP.PACK_AB R17, R17, R8 ;  /* 0x000000081111723e */ /* 0x000fe400000000ff */
        /* <DEDUP_REMOVED lines=8> */
[----:B------:R-:W-:Y:S02]  /*1c30*/  F2FP.PACK_AB R9, R16, R9 ;  /* 0x000000091009723e */ /* 0x000fe400000000ff */
[----:B------:R-:W-:Y:S04]  /*1c40*/  STG.E [R10.64+0x200], R7 ;  /* 0x000200070a007986 */ /* 0x000fe8000c101904 */
[----:B------:R-:W-:Y:S04]  /*1c50*/  STG.E [R10.64+0x400], R17 ;  /* 0x000400110a007986 */ /* 0x000fe8000c101904 */
[----:B------:R-:W-:Y:S01]  /*1c60*/  STG.E [R10.64+0x600], R9 ;  /* 0x000600090a007986 */ /* 0x000fe2000c101904 */
[----:B------:R-:W-:Y:S05]  /*1c70*/  EXIT ;  /* 0x000000000000794d */ /* 0x000fea0003800000 */
.L_x_10734:
        /* <DEDUP_REMOVED lines=17> */
[----:B------:R-:W-:Y:S02]  /*1d90*/  @!P5 IADD3 R6, R2, R5, RZ ;  /* 0x000000050206d210 */ /* 0x000fe40007ffe0ff */
[----:B------:R-:W-:-:S02]  /*1da0*/  @!P5 IADD3 R5, R5, 0x80, RZ ;  /* 0x000000800505d810 */ /* 0x000fc40007ffe0ff */
[----:B------:R-:W-:Y:S02]  /*1db0*/  @!P5 MOV R7, 0x2 ;  /* 0x000000020007d802 */ /* 0x000fe40000000f00 */
[----:B------:R-:W-:-:S03]  /*1dc0*/  ISETP.GE.AND P4, PT, R5, R18, PT ;  /* 0x000000120500720c */ /* 0x000fc60003f86270 */
[----:B------:R-:W-:Y:S01]  /*1dd0*/  @!P5 IMAD.WIDE.U32 R6, R6, R7, c[0x0][0x170] ;  /* 0x00005c000606d625 */ /* 0x000fe200078e0007 */
[----:B------:R-:W-:Y:S02]  /*1de0*/  PRMT R26, RZ, 0x7610, R26 ;  /* 0x00007610ff1a7816 */ /* 0x000fe4000000001a */
[----:B------:R-:W-:Y:S02]  /*1df0*/  PRMT R24, RZ, 0x7610, R24 ;  /* 0x00007610ff187816 */ /* 0x000fe40000000018 */
[----:B------:R2:W5:Y:S05]  /*1e00*/  @!P5 LDG.E.U16 R8, [R6.64] ;  /* 0x000000040608d981 */ /* 0x00056a000c1e1500 */
        /* <DEDUP_REMOVED lines=8> */
[----:B------:R-:W-:-:S13]  /*1e90*/  ISETP.GE.AND P1, PT, R5, R18, PT ;  /* 0x000000120500720c */ /* 0x000fda0003f26270 */
[----:B------:R-:W-:Y:S01]  /*1ea0*/  @!P1 IMAD.IADD R20, R2, 0x1, R5 ;  /* 0x0000000102149824 */ /* 0x000fe200078e0205 */
[----:B------:R-:W-:-:S04]  /*1eb0*/  @!P1 IADD3 R5, R5, 0x80, RZ ;  /* 0x0000008005059810 */ /* 0x000fc80007ffe0ff */
[----:B------:R-:W-:Y:S01]  /*1ec0*/  ISETP.GE.AND P6, PT, R5, R18, PT ;  /* 0x000000120500720c */ /* 0x000fe20003fc6270 */
[----:B------:R-:W-:Y:S01]  /*1ed0*/  @!P2 IMAD.MOV.U32 R15, RZ, RZ, 0x2 ;  /* 0x00000002ff0fa424 */ /* 0x000fe200078e00ff */
[----:B------:R-:W-:Y:S02]  /*1ee0*/  @!P4 MOV R9, 0x2 ;  /* 0x000000020009c802 */ /* 0x000fe40000000f00 */
[----:B------:R-:W-:Y:S02]  /*1ef0*/  @!P3 MOV R13, 0x2 ;  /* 0x00000002000db802 */ /* 0x000fe40000000f00 */
[----:B------:R-:W-:Y:S01]  /*1f00*/  @!P1 MOV R21, 0x2 ;  /* 0x0000000200159802 */ /* 0x000fe20000000f00 */
[----:B-1----:R-:W-:Y:S01]  /*1f10*/  @!P4 IMAD.WIDE.U32 R10, R3, R9, c[0x0][0x170] ;  /* 0x00005c00030ac625 */ /* 0x002fe200078e0009 */
[----:B--2---:R-:W-:-:S05]  /*1f20*/  PRMT R6, RZ, 0x7610, R6 ;  /* 0x00007610ff067816 */ /* 0x004fca0000000006 */
[----:B0-----:R-:W-:Y:S01]  /*1f30*/  @!P6 IADD3 R22, R2, R5, RZ ;  /* 0x000000050216e210 */ /* 0x001fe20007ffe0ff */
[----:B------:R-:W-:Y:S01]  /*1f40*/  @!P6 IMAD.MOV.U32 R23, RZ, RZ, 0x2 ;  /* 0x00000002ff17e424 */ /* 0x000fe200078e00ff */
[----:B------:R-:W-:Y:S01]  /*1f50*/  PRMT R4, RZ, 0x7610, R4 ;  /* 0x00007610ff047816 */ /* 0x000fe20000000004 */
[----:B------:R-:W-:Y:S01]  /*1f60*/  @!P3 IMAD.WIDE.U32 R12, R12, R13, c[0x0][0x170] ;  /* 0x00005c000c0cb625 */ /* 0x000fe200078e000d */
[----:B------:R-:W-:Y:S01]  /*1f70*/  PRMT R16, RZ, 0x7610, R16 ;  /* 0x00007610ff107816 */ /* 0x000fe20000000010 */
[----:B------:R0:W5:Y:S02]  /*1f80*/  @!P4 LDG.E.U16 R26, [R10.64] ;  /* 0x000000040a1ac981 */ /* 0x000164000c1e1500 */
[----:B------:R-:W-:Y:S02]  /*1f90*/  @!P2 IMAD.WIDE.U32 R14, R14, R15, c[0x0][0x170] ;  /* 0x00005c000e0ea625 */ /* 0x000fe400078e000f */
[----:B------:R0:W5:Y:S02]  /*1fa0*/  @!P3 LDG.E.U16 R6, [R12.64] ;  /* 0x000000040c06b981 */ /* 0x000164000c1e1500 */
[----:B------:R-:W-:-:S02]  /*1fb0*/  @!P1 IMAD.WIDE.U32 R20, R20, R21, c[0x0][0x170] ;  /* 0x00005c0014149625 */ /* 0x000fc400078e0015 */
[----:B------:R0:W5:Y:S02]  /*1fc0*/  @!P2 LDG.E.U16 R24, [R14.64] ;  /* 0x000000040e18a981 */ /* 0x000164000c1e1500 */
[----:B------:R-:W-:Y:S02]  /*1fd0*/  @!P6 IMAD.WIDE.U32 R22, R22, R23, c[0x0][0x170] ;  /* 0x00005c001616e625 */ /* 0x000fe400078e0017 */
[----:B------:R0:W5:Y:S04]  /*1fe0*/  @!P1 LDG.E.U16 R4, [R20.64] ;  /* 0x0000000414049981 */ /* 0x000168000c1e1500 */
[----:B------:R0:W5:Y:S01]  /*1ff0*/  @!P6 LDG.E.U16 R16, [R22.64] ;  /* 0x000000041610e981 */ /* 0x000162000c1e1500 */
[----:B------:R-:W-:Y:S01]  /*2000*/  BSSY B2, `(.L_x_10775) ;  /* 0x0000038000027945 */ /* 0x000fe20003800000 */
[----:B------:R-:W-:Y:S05]  /*2010*/  @P0 BRA `(.L_x_10776) ;  /* 0x0000036000000947 */ /* 0x000fea0003800000 */
[----:B------:R-:W1:Y:S01]  /*2020*/  LDC.U16 R3, c[0x0][0x166] ;  /* 0x00005980ff037b82 */ /* 0x000e620000000400 */
[----:B0----5:R-:W-:Y:S01]  /*2030*/  HADD2.F32 R10, -RZ, R0.H0_H0 ;  /* 0x20000000ff0a7230 */ /* 0x021fe20000004100 */
[----:B------:R-:W-:Y:S04]  /*2040*/  BSSY B3, `(.L_x_10777) ;  /* 0x0000011000037945 */ /* 0x000fe80003800000 */
[----:B------:R-:W-:Y:S01]  /*2050*/  FADD.FTZ R0, |R10|, -RZ ;  /* 0x800000ff0a007221 */ /* 0x000fe20000010200 */
        /* <DEDUP_REMOVED lines=15> */
.L_x_10778:
[----:B------:R-:W-:Y:S05]  /*2150*/  BSYNC B3 ;  /* 0x0000000000037941 */ /* 0x000fea0003800000 */
.L_x_10777:
        /* <DEDUP_REMOVED lines=18> */
.L_x_10780:
[----:B------:R-:W-:Y:S01]  /*2280*/  ISETP.GE.AND P0, PT, R3, RZ, PT ;  /* 0x000000ff0300720c */ /* 0x000fe20003f06270 */
[----:B------:R-:W-:-:S12]  /*2290*/  IMAD.MOV.U32 R0, RZ, RZ, 0x3fd774eb ;  /* 0x3fd774ebff007424 */ /* 0x000fd800078e00ff */
[----:B------:R-:W-:-:S04]  /*22a0*/  @P0 FFMA.FTZ R5, R0, 0.93318945169448852539, -R5 ;  /* 0x3f6ee58100050823 */ /* 0x000fc80000010805 */
[----:B------:R-:W-:Y:S02]  /*22b0*/  @!P0 FFMA.FTZ R5, R0, 0.93318945169448852539, R5 ;  /* 0x3f6ee58100058823 */ /* 0x000fe40000010005 */
.L_x_10781:
[----:B------:R-:W-:Y:S05]  /*22c0*/  BSYNC B0 ;  /* 0x0000000000007941 */ /* 0x000fea0003800000 */
.L_x_10779:
        /* <DEDUP_REMOVED lines=11> */
.L_x_10776:
[----:B------:R-:W-:Y:S05]  /*2380*/  BSYNC B2 ;  /* 0x0000000000027941 */ /* 0x000fea0003800000 */
.L_x_10775:
        /* <DEDUP_REMOVED lines=24> */
.L_x_10785:
[----:B------:R-:W-:Y:S05]  /*2510*/  BSYNC B3 ;  /* 0x0000000000037941 */ /* 0x000fea0003800000 */
.L_x_10784:
        /* <DEDUP_REMOVED lines=18> */
.L_x_10787:
[----:B------:R-:W-:Y:S02]  /*2640*/  ISETP.GE.AND P0, PT, R3, RZ, PT ;  /* 0x000000ff0300720c */ /* 0x000fe40003f06270 */
[----:B------:R-:W-:-:S11]  /*2650*/  MOV R0, 0x3fd774eb ;  /* 0x3fd774eb00007802 */ /* 0x000fd60000000f00 */
[----:B------:R-:W-:-:S04]  /*2660*/  @P0 FFMA.FTZ R5, R0, 0.93318945169448852539, -R5 ;  /* 0x3f6ee58100050823 */ /* 0x000fc80000010805 */
[----:B------:R-:W-:Y:S02]  /*2670*/  @!P0 FFMA.FTZ R5, R0, 0.93318945169448852539, R5 ;  /* 0x3f6ee58100058823 */ /* 0x000fe40000010005 */
.L_x_10788:
[----:B------:R-:W-:Y:S05]  /*2680*/  BSYNC B0 ;  /* 0x0000000000007941 */ /* 0x000fea0003800000 */
.L_x_10786:
        /* <DEDUP_REMOVED lines=11> */
.L_x_10783:
[----:B------:R-:W-:Y:S05]  /*2740*/  BSYNC B2 ;  /* 0x0000000000027941 */ /* 0x000fea0003800000 */
.L_x_10782:
        /* <DEDUP_REMOVED lines=23> */
.L_x_10792:
[----:B------:R-:W-:Y:S05]  /*28c0*/  BSYNC B3 ;  /* 0x0000000000037941 */ /* 0x000fea0003800000 */
.L_x_10791:
        /* <DEDUP_REMOVED lines=18> */
.L_x_10794:
[----:B------:R-:W-:Y:S02]  /*29f0*/  ISETP.GE.AND P0, PT, R3, RZ, PT ;  /* 0x000000ff0300720c */ /* 0x000fe40003f06270 */
[----:B------:R-:W-:-:S11]  /*2a00*/  MOV R0, 0x3fd774eb ;  /* 0x3fd774eb00007802 */ /* 0x000fd60000000f00 */
[----:B------:R-:W-:-:S04]  /*2a10*/  @P0 FFMA.FTZ R5, R0, 0.93318945169448852539, -R5 ;  /* 0x3f6ee58100050823 */ /* 0x000fc80000010805 */
[----:B------:R-:W-:Y:S02]  /*2a20*/  @!P0 FFMA.FTZ R5, R0, 0.93318945169448852539, R5 ;  /* 0x3f6ee58100058823 */ /* 0x000fe40000010005 */
.L_x_10795:
[----:B------:R-:W-:Y:S05]  /*2a30*/  BSYNC B0 ;  /* 0x0000000000007941 */ /* 0x000fea0003800000 */
.L_x_10793:
        /* <DEDUP_REMOVED lines=11> */
.L_x_10790:
[----:B------:R-:W-:Y:S05]  /*2af0*/  BSYNC B2 ;  /* 0x0000000000027941 */ /* 0x000fea0003800000 */
.L_x_10789:
        /* <DEDUP_REMOVED lines=23> */
.L_x_10799:
[----:B------:R-:W-:Y:S05]  /*2c70*/  BSYNC B3 ;  /* 0x0000000000037941 */ /* 0x000fea0003800000 */
.L_x_10798:
        /* <DEDUP_REMOVED lines=18> */
.L_x_10801:
[----:B------:R-:W-:Y:S01]  /*2da0*/  ISETP.GE.AND P0, PT, R3, RZ, PT ;  /* 0x000000ff0300720c */ /* 0x000fe20003f06270 */
[----:B------:R-:W-:-:S12]  /*2db0*/  IMAD.MOV.U32 R0, RZ, RZ, 0x3fd774eb ;  /* 0x3fd774ebff007424 */ /* 0x000fd800078e00ff */
[----:B------:R-:W-:-:S04]  /*2dc0*/  @P0 FFMA.FTZ R5, R0, 0.93318945169448852539, -R5 ;  /* 0x3f6ee58100050823 */ /* 0x000fc80000010805 */
[----:B------:R-:W-:Y:S02]  /*2dd0*/  @!P0 FFMA.FTZ R5, R0, 0.93318945169448852539, R5 ;  /* 0x3f6ee58100058823 */ /* 0x000fe40000010005 */
.L_x_10802:
[----:B------:R-:W-:Y:S05]  /*2de0*/  BSYNC B0 ;  /* 0x0000000000007941 */ /* 0x000fea0003800000 */
.L_x_10800:
        /* <DEDUP_REMOVED lines=11> */
.L_x_10797:
[----:B------:R-:W-:Y:S05]  /*2ea0*/  BSYNC B2 ;  /* 0x0000000000027941 */ /* 0x000fea0003800000 */
.L_x_10796:
        /* <DEDUP_REMOVED lines=23> */
.L_x_10806:
[----:B------:R-:W-:Y:S05]  /*3020*/  BSYNC B3 ;  /* 0x0000000000037941 */ /* 0x000fea0003800000 */
.L_x_10805:
        /* <DEDUP_REMOVED lines=18> */
.L_x_10808:
[----:B------:R-:W-:Y:S02]  /*3150*/  ISETP.GE.AND P0, PT, R3, RZ, PT ;  /* 0x000000ff0300720c */ /* 0x000fe40003f06270 */
[----:B------:R-:W-:-:S11]  /*3160*/  MOV R0, 0x3fd774eb ;  /* 0x3fd774eb00007802 */ /* 0x000fd60000000f00 */
[----:B------:R-:W-:-:S04]  /*3170*/  @P0 FFMA.FTZ R5, R0, 0.93318945169448852539, -R5 ;  /* 0x3f6ee58100050823 */ /* 0x000fc80000010805 */
[----:B------:R-:W-:Y:S02]  /*3180*/  @!P0 FFMA.FTZ R5, R0, 0.93318945169448852539, R5 ;  /* 0x3f6ee58100058823 */ /* 0x000fe40000010005 */
.L_x_10809:
[----:B------:R-:W-:Y:S05]  /*3190*/  BSYNC B0 ;  /* 0x0000000000007941 */ /* 0x000fea0003800000 */
.L_x_10807:
        /* <DEDUP_REMOVED lines=11> */
.L_x_10804:
[----:B------:R-:W-:Y:S05]  /*3250*/  BSYNC B2 ;  /* 0x0000000000027941 */ /* 0x000fea0003800000 */
.L_x_10803:
        /* <DEDUP_REMOVED lines=23> */
.L_x_10813:
[----:B------:R-:W-:Y:S05]  /*33d0*/  BSYNC B3 ;  /* 0x0000000000037941 */ /* 0x000fea0003800000 */
.L_x_10812:
        /* <DEDUP_REMOVED lines=18> */
.L_x_10815:
[----:B------:R-:W-:Y:S02]  /*3500*/  ISETP.GE.AND P0, PT, R3, RZ, PT ;  /* 0x000000ff0300720c */ /* 0x000fe40003f06270 */
[----:B------:R-:W-:-:S11]  /*3510*/  MOV R0, 0x3fd774eb ;  /* 0x3fd774eb00007802 */ /* 0x000fd60000000f00 */
[----:B------:R-:W-:-:S04]  /*3520*/  @P0 FFMA.FTZ R5, R0, 0.93318945169448852539, -R5 ;  /* 0x3f6ee58100050823 */ /* 0x000fc80000010805 */
[----:B------:R-:W-:Y:S02]  /*3530*/  @!P0 FFMA.FTZ R5, R0, 0.93318945169448852539, R5 ;  /* 0x3f6ee58100058823 */ /* 0x000fe40000010005 */
.L_x_10816:
[----:B------:R-:W-:Y:S05]  /*3540*/  BSYNC B0 ;  /* 0x0000000000007941 */ /* 0x000fea0003800000 */
.L_x_10814:
        /* <DEDUP_REMOVED lines=11> */
.L_x_10811:
[----:B------:R-:W-:Y:S05]  /*3600*/  BSYNC B2 ;  /* 0x0000000000027941 */ /* 0x000fea0003800000 */
.L_x_10810:
        /* <DEDUP_REMOVED lines=23> */
.L_x_10820:
[----:B------:R-:W-:Y:S05]  /*3780*/  BSYNC B3 ;  /* 0x0000000000037941 */ /* 0x000fea0003800000 */
.L_x_10819:
        /* <DEDUP_REMOVED lines=18> */
.L_x_10822:
[----:B------:R-:W-:Y:S01]  /*38b0*/  ISETP.GE.AND P0, PT, R3, RZ, PT ;  /* 0x000000ff0300720c */ /* 0x000fe20003f06270 */
[----:B------:R-:W-:-:S12]  /*38c0*/  IMAD.MOV.U32 R13, RZ, RZ, 0x3fd774eb ;  /* 0x3fd774ebff0d7424 */ /* 0x000fd800078e00ff */
[----:B------:R-:W-:-:S04]  /*38d0*/  @P0 FFMA.FTZ R12, R13, 0.93318945169448852539, -R12 ;  /* 0x3f6ee5810d0c0823 */ /* 0x000fc8000001080c */
[----:B------:R-:W-:Y:S02]  /*38e0*/  @!P0 FFMA.FTZ R12, R13, 0.93318945169448852539, R12 ;  /* 0x3f6ee5810d0c8823 */ /* 0x000fe4000001000c */
.L_x_10823:
[----:B------:R-:W-:Y:S05]  /*38f0*/  BSYNC B0 ;  /* 0x0000000000007941 */ /* 0x000fea0003800000 */
.L_x_10821:
        /* <DEDUP_REMOVED lines=11> */
.L_x_10818:
[----:B------:R-:W-:Y:S05]  /*39b0*/  BSYNC B2 ;  /* 0x0000000000027941 */ /* 0x000fea0003800000 */
.L_x_10817:
        /* <DEDUP_REMOVED lines=23> */
.L_x_10827:
[----:B------:R-:W-:Y:S05]  /*3b30*/  BSYNC B3 ;  /* 0x0000000000037941 */ /* 0x000fea0003800000 */
.L_x_10826:
        /* <DEDUP_REMOVED lines=18> */
.L_x_10829:
[----:B------:R-:W-:Y:S02]  /*3c60*/  ISETP.GE.AND P0, PT, R3, RZ, PT ;  /* 0x000000ff0300720c */ /* 0x000fe40003f06270 */
[----:B------:R-:W-:-:S11]  /*3c70*/  MOV R13, 0x3fd774eb ;  /* 0x3fd774eb000d7802 */ /* 0x000fd60000000f00 */
[----:B------:R-:W-:-:S04]  /*3c80*/  @P0 FFMA.FTZ R12, R13, 0.93318945169448852539, -R12 ;  /* 0x3f6ee5810d0c0823 */ /* 0x000fc8000001080c */
[----:B------:R-:W-:Y:S02]  /*3c90*/  @!P0 FFMA.FTZ R12, R13, 0.93318945169448852539, R12 ;  /* 0x3f6ee5810d0c8823 */ /* 0x000fe4000001000c */
.L_x_10830:
[----:B------:R-:W-:Y:S05]  /*3ca0*/  BSYNC B0 ;  /* 0x0000000000007941 */ /* 0x000fea0003800000 */
.L_x_10828:
        /* <DEDUP_REMOVED lines=11> */
.L_x_10825:
[----:B------:R-:W-:Y:S05]  /*3d60*/  BSYNC B2 ;  /* 0x0000000000027941 */ /* 0x000fea0003800000 */
.L_x_10824:
[----:B------:R-:W-:Y:S01]  /*3d70*/  ISETP.GE.AND P0, PT, R15, R18, PT ;  /* 0x000000120f00720c */ /* 0x000fe20003f06270 */
[----:B------:R-:W-:Y:S01]  /*3d80*/  BSSY B0, `(.L_x_10831) ;  /* 0x0000038000007945 */ /* 0x000fe20003800000 */
[----:B------:R-:W-:Y:S11]  /*3d90*/  BSSY B1, `(.L_x_10832) ;  /* 0x000002f000017945 */ /* 0x000ff60003800000 */
[----:B------:R-:W-:Y:S05]  /*3da0*/  @P0 BRA `(.L_x_10833) ;  /* 0x000000e000000947 */ /* 0x000fea0003800000 */
[----:B------:R-:W0:Y:S01]  /*3db0*/  S2R R15, SR_TID.X ;  /* 0x00000000000f7919 */ /* 0x000e220000002100 */
[----:B------:R-:W-:Y:S01]  /*3dc0*/  IMAD.MOV.U32 R12, RZ, RZ, 0x2 ;  /* 0x00000002ff0c7424 */ /* 0x000fe200078e00ff */
[----:B------:R-:W-:-:S02]  /*3dd0*/  PRMT R3, R10, 0x7610, R3 ;  /* 0x000076100a037816 */ /* 0x000fc40000000003 */
[----:B0-----:R-:W-:Y:S02]  /*3de0*/  IADD3 R11, R2, R15, RZ ;  /* 0x0000000f020b7210 */ /* 0x001fe40007ffe0ff */
        /* <DEDUP_REMOVED lines=10> */
.L_x_10833:
[----:B------:R-:W-:-:S13]  /*3e90*/  ISETP.GE.AND P0, PT, R15, R18, PT ;  /* 0x000000120f00720c */ /* 0x000fda0003f06270 */
[----:B------:R-:W-:Y:S05]  /*3ea0*/  @P0 BRA `(.L_x_10835) ;  /* 0x000000d000000947 */ /* 0x000fea0003800000 */
[----:B0-----:R-:W-:Y:S01]  /*3eb0*/  HFMA2.MMA R10, -RZ, RZ, 0, 1.1920928955078125e-07 ;  /* 0x00000002ff0a7435 */ /* 0x001fe200000001ff */
[----:B------:R-:W-:Y:S02]  /*3ec0*/  IADD3 R9, R2, R15, RZ ;  /* 0x0000000f02097210 */ /* 0x000fe40007ffe0ff */
[----:B-----5:R-:W-:Y:S02]  /*3ed0*/  PRMT R3, R8, 0x7610, R3 ;  /* 0x0000761008037816 */ /* 0x020fe40000000003 */
[----:B------:R-:W-:-:S05]  /*3ee0*/  IADD3 R15, R15, 0x80, RZ ;  /* 0x000000800f0f7810 */ /* 0x000fca0007ffe0ff */
[----:B------:R-:W-:-:S05]  /*3ef0*/  IMAD.WIDE.U32 R8, R9, R10, c[0x0][0x168] ;  /* 0x00005a0009087625 */ /* 0x000fca00078e000a */
[----:B------:R0:W-:Y:S02]  /*3f00*/  STG.E.U16 [R8.64], R3 ;  /* 0x0000000308007986 */ /* 0x0001e4000c101504 */
.L_x_10834:
[----:B------:R-:W-:-:S13]  /*3f10*/  ISETP.GE.AND P0, PT, R15, R18, PT ;  /* 0x000000120f00720c */ /* 0x000fda0003f06270 */
[----:B------:R-:W-:Y:S05]  /*3f20*/  @P0 BRA `(.L_x_10836) ;  /* 0x000000d000000947 */ /* 0x000fea0003800000 */
[----:B0-----:R-:W-:Y:S01]  /*3f30*/  MOV R9, 0x2 ;  /* 0x0000000200097802 */ /* 0x001fe20000000f00 */
[----:B-----5:R-:W-:Y:S01]  /*3f40*/  IMAD.IADD R8, R2, 0x1, R15 ;  /* 0x0000000102087824 */ /* 0x020fe200078e020f */
[----:B------:R-:W-:-:S03]  /*3f50*/  IADD3 R15, R15, 0x80, RZ ;  /* 0x000000800f0f7810 */ /* 0x000fc60007ffe0ff */
[----:B------:R-:W-:-:S05]  /*3f60*/  IMAD.WIDE.U32 R8, R8, R9, c[0x0][0x168] ;  /* 0x00005a0008087625 */ /* 0x000fca00078e0009 */
[----:B------:R0:W-:Y:S02]  /*3f70*/  STG.E.U16 [R8.64], R7 ;  /* 0x0000000708007986 */ /* 0x0001e4000c101504 */
.L_x_10835:
        /* <DEDUP_REMOVED lines=8> */
.L_x_10836:
        /* <DEDUP_REMOVED lines=8> */
.L_x_10837:
[----:B------:R-:W-:Y:S05]  /*4080*/  BSYNC B1 ;  /* 0x0000000000017941 */ /* 0x000fea0003800000 */
.L_x_10832:
[----:B------:R-:W-:Y:S02]  /*4090*/  ISETP.GE.AND P0, PT, R15, R18, PT ;  /* 0x000000120f00720c */ /* 0x000fe40003f06270 */
[----:B-----5:R-:W-:-:S11]  /*40a0*/  PRMT R3, R4, 0x7610, R3 ;  /* 0x0000761004037816 */ /* 0x020fd60000000003 */
[----:B0-----:R-:W-:Y:S02]  /*40b0*/  @!P0 IADD3 R5, R2, R15, RZ ;  /* 0x0000000f02058210 */ /* 0x001fe40007ffe0ff */
[----:B------:R-:W-:Y:S02]  /*40c0*/  @!P0 MOV R6, 0x2 ;  /* 0x0000000200068802 */ /* 0x000fe40000000f00 */
[----:B------:R-:W-:-:S03]  /*40d0*/  @!P0 IADD3 R15, R15, 0x80, RZ ;  /* 0x000000800f0f8810 */ /* 0x000fc60007ffe0ff */
[----:B------:R-:W-:-:S05]  /*40e0*/  @!P0 IMAD.WIDE.U32 R4, R5, R6, c[0x0][0x168] ;  /* 0x00005a0005048625 */ /* 0x000fca00078e0006 */
[----:B------:R0:W-:Y:S02]  /*40f0*/  @!P0 STG.E.U16 [R4.64], R3 ;  /* 0x0000000304008986 */ /* 0x0001e4000c101504 */
.L_x_10838:
[----:B------:R-:W-:Y:S05]  /*4100*/  BSYNC B0 ;  /* 0x0000000000007941 */ /* 0x000fea0003800000 */
.L_x_10831:
[----:B------:R-:W-:Y:S01]  /*4110*/  WARPSYNC 0xffffffff ;  /* 0xffffffff00007948 */ /* 0x000fe20003800000 */
[----:B------:R-:W-:-:S13]  /*4120*/  ISETP.GE.AND P0, PT, R15, R18, PT ;  /* 0x000000120f00720c */ /* 0x000fda0003f06270 */
[----:B------:R-:W-:Y:S05]  /*4130*/  @P0 EXIT ;  /* 0x000000000000094d */ /* 0x000fea0003800000 */
[----:B0-----:R-:W-:Y:S01]  /*4140*/  HFMA2.MMA R3, -RZ, RZ, 0, 1.1920928955078125e-07 ;  /* 0x00000002ff037435 */ /* 0x001fe200000001ff */
[----:B------:R-:W-:-:S09]  /*4150*/  IMAD.IADD R2, R2, 0x1, R15 ;  /* 0x0000000102027824 */ /* 0x000fd200078e020f */
[----:B------:R-:W-:-:S05]  /*4160*/  IMAD.WIDE.U32 R2, R2, R3, c[0x0][0x168] ;  /* 0x00005a0002027625 */ /* 0x000fca00078e0003 */
[----:B-----5:R-:W-:Y:S01]  /*4170*/  STG.E.U16 [R2.64], R0 ;  /* 0x0000000002007986 */ /* 0x020fe2000c101504 */
[----:B------:R-:W-:Y:S05]  /*4180*/  EXIT ;  /* 0x000000000000794d */ /* 0x000fea0003800000 */
        .weak           $__internal_28_$__cuda_sm3x_div_rn_ftz_f32_slowpath
        .type           $__internal_28_$__cuda_sm3x_div_rn_ftz_f32_slowpath,@function
        .size           $__internal_28_$__cuda_sm3x_div_rn_ftz_f32_slowpath,(.L_x_17682 - $__internal_28_$__cuda_sm3x_div_rn_ftz_f32_slowpath)
$__internal_28_$__cuda_sm3x_div_rn_ftz_f32_slowpath:
        /* <DEDUP_REMOVED lines=32> */
.L_x_10841:
[----:B------:R-:W-:Y:S05]  /*4390*/  BSYNC B1 ;  /* 0x0000000000017941 */ /* 0x000fea0003800000 */
.L_x_10840:
[----:B------:R-:W-:Y:S01]  /*43a0*/  IADD3 R13, R13, -0x7f, RZ ;  /* 0xffffff810d0d7810 */ /* 0x000fe20007ffe0ff */
[----:B------:R-:W-:Y:S01]  /*43b0*/  BSSY B1, `(.L_x_10846) ;  /* 0x000001b000017945 */ /* 0x000fe20003800000 */
[----:B------:R-:W-:-:S03]  /*43c0*/  IADD3 R12, R12, -0x7f, RZ ;  /* 0xffffff810c0c7810 */ /* 0x000fc60007ffe0ff */
[----:B------:R-:W-:Y:S01]  /*43d0*/  IMAD R23, R13, -0x800000, R11 ;  /* 0xff8000000d177824 */ /* 0x000fe200078e020b */
[C---:B------:R-:W-:Y:S01]  /*43e0*/  IADD3 R13, R12.reuse, -R13, RZ ;  /* 0x8000000d0c0d7210 */ /* 0x040fe20007ffe0ff */
        /* <DEDUP_REMOVED lines=22> */
.L_x_10847:
[----:B------:R-:W-:Y:S02]  /*4550*/  IMAD R14, R13, 0x800000, R14 ;  /* 0x008000000d0e7824 */ /* 0x000fe400078e020e */
.L_x_10848:
[----:B------:R-:W-:Y:S05]  /*4560*/  BSYNC B1 ;  /* 0x0000000000017941 */ /* 0x000fea0003800000 */
.L_x_10846:
[----:B------:R-:W-:Y:S01]  /*4570*/  MOV R12, R14 ;  /* 0x0000000e000c7202 */ /* 0x000fe20000000f00 */
[----:B------:R-:W-:Y:S05]  /*4580*/  BRA `(.L_x_10849) ;  /* 0x0000008000007947 */ /* 0x000fea0003800000 */
.L_x_10845:
[----:B------:R-:W-:-:S04]  /*4590*/  LOP3.LUT R19, R11, 0x80000000, R19, 0x48, !PT ;  /* 0x800000000b137812 */ /* 0x000fc800078e4813 */
[----:B------:R-:W-:Y:S01]  /*45a0*/  LOP3.LUT R12, R19, 0x7f800000, RZ, 0xfc, !PT ;  /* 0x7f800000130c7812 */ /* 0x000fe200078efcff */
[----:B------:R-:W-:Y:S05]  /*45b0*/  BRA `(.L_x_10849) ;  /* 0x0000005000007947 */ /* 0x000fea0003800000 */
.L_x_10844:
[----:B------:R-:W-:Y:S01]  /*45c0*/  LOP3.LUT R12, R11, 0x80000000, R19, 0x48, !PT ;  /* 0x800000000b0c7812 */ /* 0x000fe200078e4813 */
[----:B------:R-:W-:Y:S05]  /*45d0*/  BRA `(.L_x_10849) ;  /* 0x0000003000007947 */ /* 0x000fea0003800000 */
.L_x_10843:
[----:B------:R-:W0:Y:S01]  /*45e0*/  MUFU.RSQ R12, -QNAN ;  /* 0xffc00000000c7908 */ /* 0x000e220000001400 */
[----:B------:R-:W-:Y:S05]  /*45f0*/  BRA `(.L_x_10849) ;  /* 0x0000001000007947 */ /* 0x000fea0003800000 */
.L_x_10842:
[----:B------:R-:W-:Y:S02]  /*4600*/  FADD.FTZ R12, R19, R11 ;  /* 0x0000000b130c7221 */ /* 0x000fe40000010000 */
.L_x_10849:
[----:B------:R-:W-:Y:S05]  /*4610*/  BSYNC B0 ;  /* 0x0000000000007941 */ /* 0x000fea0003800000 */
.L_x_10839:
[----:B------:R-:W-:Y:S01]  /*4620*/  HFMA2.MMA R21, -RZ, RZ, 0, 0 ;  /* 0x00000000ff157435 */ /* 0x000fe200000001ff */
[----:B------:R-:W-:-:S05]  /*4630*/  MOV R20, R0 ;  /* 0x0000000000147202 */ /* 0x000fca0000000f00 */
[----:B------:R-:W-:Y:S05]  /*4640*/  RET.REL.NODEC R20 `(_ZN2at6native29vectorized_elementwise_kernelILi2ENS0_13BUnaryFunctorIN3c104HalfES4_S4_ZZZNS0_17atan2_kernel_cudaERNS_18TensorIteratorBaseEENKUlvE_clEvENKUlvE1_clEvEUlS4_S4_E_EESt5arrayIPcLm2EEEEviT0_T1_) ;  /* 0xffffb9b014007950 */ /* 0x000fea0003c3ffff */
.L_x_10850:
        /* <DEDUP_REMOVED lines=11> */
.L_x_17682:


//--------------------- .text._ZN2at6native29vectorized_elementwise_kernelILi4ENS0_13BUnaryFunctorIN3c104HalfES4_S4_ZZZNS0_17atan2_kernel_cudaERNS_18TensorIteratorBaseEENKUlvE_clEvENKUlvE1_clEvEUlS4_S4_E_EESt5arrayIPcLm2EEEEviT0_T1_ --------------------------
	.section	.text._ZN2at6native29vectorized_elementwise_kernelILi4ENS0_13BUnaryFunctorIN3c104HalfES4_S4_ZZZNS0_17atan2_kernel_cudaERNS_18TensorIteratorBaseEENKUlvE_clEvENKUlvE1_clEvEUlS4_S4_E_EESt5arrayIPcLm2EEEEviT0_T1_,"ax",@progbits
	.sectioninfo	@"SHI_REGISTERS=32"
	.align	128
        .global         _ZN2at6native29vectorized_elementwise_kernelILi4ENS0_13BUnaryFunctorIN3c104HalfES4_S4_ZZZNS0_17atan2_kernel_cudaERNS_18TensorIteratorBaseEENKUlvE_clEvENKUlvE1_clEvEUlS4_S4_E_EESt5arrayIPcLm2EEEEviT0_T1_
        .type           _ZN2at6native29vectorized_elementwise_kernelILi4ENS0_13BUnaryFunctorIN3c104HalfES4_S4_ZZZNS0_17atan2_kernel_cudaERNS_18TensorIteratorBaseEENKUlvE_clEvENKUlvE1_clEvEUlS4_S4_E_EESt5arrayIPcLm2EEEEviT0_T1_,@function
        .size           _ZN2at6native29vectorized_elementwise_kernelILi4ENS0_13BUnaryFunctorIN3c104HalfES4_S4_ZZZNS0_17atan2_kernel_cudaERNS_18TensorIteratorBaseEENKUlvE_clEvENKUlvE1_clEvEUlS4_S4_E_EESt5arrayIPcLm2EEEEviT0_T1_,(.L_x_17683 - _ZN2at6native29vectorized_elementwise_kernelILi4ENS0_13BUnaryFunctorIN3c104HalfES4_S4_ZZZNS0_17atan2_kernel_cudaERNS_18TensorIteratorBaseEENKUlvE_clEvENKUlvE1_clEvEUlS4_S4_E_EESt5arrayIPcLm2EEEEviT0_T1_)
        .other          _ZN2at6native29vectorized_elementwise_kernelILi4ENS0_13BUnaryFunctorIN3c104HalfES4_S4_ZZZNS0_17atan2_kernel_cudaERNS_18TensorIteratorBaseEENKUlvE_clEvENKUlvE1_clEvEUlS4_S4_E_EESt5arrayIPcLm2EEEEviT0_T1_,@"STO_CUDA_ENTRY STV_DEFAULT"
_ZN2at6native29vectorized_elementwise_kernelILi4ENS0_13BUnaryFunctorIN3c104HalfES4_S4_ZZZNS0_17atan2_kernel_cudaERNS_18TensorIteratorBaseEENKUlvE_clEvENKUlvE1_clEvEUlS4_S4_E_EESt5arrayIPcLm2EEEEviT0_T1_:
.text._ZN2at6native29vectorized_elementwise_kernelILi4ENS0_13BUnaryFunctorIN3c104HalfES4_S4_ZZZNS0_17atan2_kernel_cudaERNS_18TensorIteratorBaseEENKUlvE_clEvENKUlvE1_clEvEUlS4_S4_E_EESt5arrayIPcLm2EEEEviT0_T1_:
        /* <DEDUP_REMOVED lines=11> */
[----:B------:R-:W2:Y:S01]  /*00b0*/  LDG.E.64 R8, [R4.64] ;  /* 0x0000000404087981 */ /* 0x000ea2000c1e1b00 */
[----:B------:R-:W0:Y:S01]  /*00c0*/  LDC.U16 R10, c[0x0][0x166] ;  /* 0x00005980ff0a7b82 */ /* 0x000e220000000400 */
[----:B------:R-:W-:Y:S02]  /*00d0*/  BSSY B2, `(.L_x_10852) ;  /* 0x0000014000027945 */ /* 0x000fe40003800000 */
[----:B------:R1:W5:Y:S01]  /*00e0*/  LDG.E.64 R16, [R4.64+0x400] ;  /* 0x0004000404107981 */ /* 0x000362000c1e1b00 */
        /* <DEDUP_REMOVED lines=8> */
[----:B------:R-:W2:Y:S01]  /*0170*/  FCHK P0, R13, R18 ;  /* 0x000000120d007302 */ /* 0x000ea20000000000 */
[----:B0-----:R-:W-:-:S04]  /*0180*/  FFMA R12, -R18, R7, 1 ;  /* 0x3f800000120c7423 */ /* 0x001fc80000000107 */
[----:B------:R-:W-:-:S04]  /*0190*/  FFMA R12, R7, R12, R7 ;  /* 0x0000000c070c7223 */ /* 0x000fc80000000007 */
[----:B------:R-:W-:-:S04]  /*01a0*/  FFMA R3, R13, R12, RZ ;  /* 0x0000000c0d037223 */ /* 0x000fc800000000ff */
[----:B-1----:R-:W-:-:S04]  /*01b0*/  FFMA R4, -R18, R3, R13 ;  /* 0x0000000312047223 */ /* 0x002fc8000000010d */
[----:B------:R-:W-:Y:S01]  /*01c0*/  FFMA R3, R12, R4, R3 ;  /* 0x000000040c037223 */ /* 0x000fe20000000003 */
[----:B--2---:R-:W-:Y:S05]  /*01d0*/  @!P0 BRA `(.L_x_10853) ;  /* 0x0000003000008947 */ /* 0x004fea0003800000 */
[----:B------:R-:W-:Y:S02]  /*01e0*/  MOV R22, R18 ;  /* 0x0000001200167202 */ /* 0x000fe40000000f00 */
[----:B------:R-:W-:Y:S02]  /*01f0*/  MOV R4, 0x210 ;  /* 0x0000021000047802 */ /* 0x000fe40000000f00 */
[----:B-----5:R-:W-:Y:S05]  /*0200*/  CALL.REL.NOINC `($__internal_29_$__cuda_sm3x_div_rn_ftz_f32_slowpath) ;  /* 0x00003f2000007944 */ /* 0x020fea0003c00000 */
.L_x_10853:
[----:B------:R-:W-:Y:S05]  /*0210*/  BSYNC B2 ;  /* 0x0000000000027941 */ /* 0x000fea0003800000 */
.L_x_10852:
        /* <DEDUP_REMOVED lines=18> */
.L_x_10855:
[----:B------:R-:W-:Y:S02]  /*0340*/  ISETP.GE.AND P0, PT, R10, RZ, PT ;  /* 0x000000ff0a00720c */ /* 0x000fe40003f06270 */
[----:B------:R-:W-:-:S11]  /*0350*/  MOV R4, 0x3fd774eb ;  /* 0x3fd774eb00047802 */ /* 0x000fd60000000f00 */
[----:B------:R-:W-:-:S04]  /*0360*/  @P0 FFMA.FTZ R3, R4, 0.93318945169448852539, -R3 ;  /* 0x3f6ee58104030823 */ /* 0x000fc80000010803 */
[----:B------:R-:W-:Y:S02]  /*0370*/  @!P0 FFMA.FTZ R3, R4, 0.93318945169448852539, R3 ;  /* 0x3f6ee58104038823 */ /* 0x000fe40000010003 */
.L_x_10856:
[----:B------:R-:W-:Y:S05]  /*0380*/  BSYNC B0 ;  /* 0x0000000000007941 */ /* 0x000fea0003800000 */
.L_x_10854:
[----:B------:R-:W0:Y:S01]  /*0390*/  LDC.U16 R7, c[0x0][0x166] ;  /* 0x00005980ff077b82 */ /* 0x000e220000000400 */
[----:B------:R-:W-:Y:S01]  /*03a0*/  HADD2.F32 R20, -RZ, R8.H1_H1 ;  /* 0x30000008ff147230 */ /* 0x000fe20000004100 */
[----:B------:R-:W-:Y:S01]  /*03b0*/  FSETP.NEU.FTZ.AND P0, PT, |R10|, |R15|, PT ;  /* 0x4000000f0a00720b */ /* 0x000fe20003f1d200 */
[----:B------:R-:W-:Y:S01]  /*03c0*/  HFMA2.MMA R8, -RZ, RZ, 2.04296875, -15.78125 ;  /* 0x4016cbe4ff087435 */ /* 0x000fe200000001ff */
[----:B------:R-:W-:Y:S01]  /*03d0*/  FSETP.NEU.FTZ.AND P1, PT, R18, RZ, PT ;  /* 0x000000ff1200720b */ /* 0x000fe20003f3d000 */
[----:B------:R-:W-:Y:S01]  /*03e0*/  BSSY B2, `(.L_x_10857) ;  /* 0x0000018000027945 */ /* 0x000fe20003800000 */
[----:B------:R-:W-:Y:S01]  /*03f0*/  FADD.FTZ R4, |R20|, -RZ ;  /* 0x800000ff14047221 */ /* 0x000fe20000010200 */
[----:B------:R-:W-:-:S08]  /*0400*/  ISETP.GE.AND P3, PT, R10, RZ, PT ;  /* 0x000000ff0a00720c */ /* 0x000fd00003f66270 */
[----:B------:R-:W-:Y:S01]  /*0410*/  @!P0 FSEL R3, R8, 0.78539818525314331055, !P3 ;  /* 0x3f490fdb08038808 */ /* 0x000fe20005800000 */
[----:B------:R-:W-:Y:S01]  /*0420*/  FADD.FTZ R8, |R15|, |R10| ;  /* 0x4000000a0f087221 */ /* 0x000fe20000010200 */
[----:B------:R-:W-:-:S04]  /*0430*/  @!P1 FSEL R3, RZ, 3.1415927410125732422, P3 ;  /* 0x40490fdbff039808 */ /* 0x000fc80001800000 */
        /* <DEDUP_REMOVED lines=17> */
[----:B-----5:R-:W-:Y:S05]  /*0550*/  CALL.REL.NOINC `($__internal_29_$__cuda_sm3x_div_rn_ftz_f32_slowpath) ;  /* 0x00003bd000007944 */ /* 0x020fea0003c00000 */
.L_x_10858:
[----:B------:R-:W-:Y:S05]  /*0560*/  BSYNC B2 ;  /* 0x0000000000027941 */ /* 0x000fea0003800000 */
.L_x_10857:
        /* <DEDUP_REMOVED lines=18> */
.L_x_10860:
[----:B------:R-:W-:Y:S01]  /*0690*/  ISETP.GE.AND P0, PT, R7, RZ, PT ;  /* 0x000000ff0700720c */ /* 0x000fe20003f06270 */
[----:B------:R-:W-:-:S12]  /*06a0*/  HFMA2.MMA R4, -RZ, RZ, 1.9599609375, 20144 ;  /* 0x3fd774ebff047435 */ /* 0x000fd800000001ff */
[----:B------:R-:W-:-:S04]  /*06b0*/  @P0 FFMA.FTZ R3, R4, 0.93318945169448852539, -R3 ;  /* 0x3f6ee58104030823 */ /* 0x000fc80000010803 */
[----:B------:R-:W-:Y:S02]  /*06c0*/  @!P0 FFMA.FTZ R3, R4, 0.93318945169448852539, R3 ;  /* 0x3f6ee58104038823 */ /* 0x000fe40000010003 */
.L_x_10861:
[----:B------:R-:W-:Y:S05]  /*06d0*/  BSYNC B0 ;  /* 0x0000000000007941 */ /* 0x000fea0003800000 */
.L_x_10859:
[----:B------:R-:W0:Y:S01]  /*06e0*/  LDC.U16 R10, c[0x0][0x166] ;  /* 0x00005980ff0a7b82 */ /* 0x000e220000000400 */
[----:B------:R-:W-:Y:S01]  /*06f0*/  HADD2.F32 R15, -RZ, R9.H0_H0 ;  /* 0x20000009ff0f7230 */ /* 0x000fe20000004100 */
        /* <DEDUP_REMOVED lines=27> */
[----:B-----5:R-:W-:Y:S05]  /*08b0*/  CALL.REL.NOINC `($__internal_29_$__cuda_sm3x_div_rn_ftz_f32_slowpath) ;  /* 0x0000387000007944 */ /* 0x020fea0003c00000 */
.L_x_10863:
[----:B------:R-:W-:Y:S05]  /*08c0*/  BSYNC B2 ;  /* 0x0000000000027941 */ /* 0x000fea0003800000 */
.L_x_10862:
        /* <DEDUP_REMOVED lines=18> */
.L_x_10865:
[----:B------:R-:W-:Y:S02]  /*09f0*/  ISETP.GE.AND P0, PT, R10, RZ, PT ;  /* 0x000000ff0a00720c */ /* 0x000fe40003f06270 */
[----:B------:R-:W-:-:S11]  /*0a00*/  MOV R4, 0x3fd774eb ;  /* 0x3fd774eb00047802 */ /* 0x000fd60000000f00 */
[----:B------:R-:W-:-:S04]  /*0a10*/  @P0 FFMA.FTZ R3, R4, 0.93318945169448852539, -R3 ;  /* 0x3f6ee58104030823 */ /* 0x000fc80000010803 */
[----:B------:R-:W-:Y:S02]  /*0a20*/  @!P0 FFMA.FTZ R3, R4, 0.93318945169448852539, R3 ;  /* 0x3f6ee58104038823 */ /* 0x000fe40000010003 */
.L_x_10866:
[----:B------:R-:W-:Y:S05]  /*0a30*/  BSYNC B0 ;  /* 0x0000000000007941 */ /* 0x000fea0003800000 */
.L_x_10864:
[----:B------:R-:W0:Y:S01]  /*0a40*/  LDC.U16 R4, c[0x0][0x166] ;  /* 0x00005980ff047b82 */ /* 0x000e220000000400 */
[----:B------:R-:W-:Y:S01]  /*0a50*/  HADD2.F32 R20, -RZ, R9.H1_H1 ;  /* 0x30000009ff147230 */ /* 0x000fe20000004100 */
[----:B------:R-:W-:Y:S01]  /*0a60*/  FSETP.NEU.FTZ.AND P0, PT, |R10|, |R15|, PT ;  /* 0x4000000f0a00720b */ /* 0x000fe20003f1d200 */
[----:B------:R-:W-:Y:S01]  /*0a70*/  HFMA2.MMA R11, -RZ, RZ, 2.04296875, -15.78125 ;  /* 0x4016cbe4ff0b7435 */ /* 0x000fe200000001ff */
[----:B------:R-:W-:Y:S01]  /*0a80*/  FSETP.NEU.FTZ.AND P1, PT, R18, RZ, PT ;  /* 0x000000ff1200720b */ /* 0x000fe20003f3d000 */
[----:B------:R-:W-:Y:S01]  /*0a90*/  BSSY B2, `(.L_x_10867) ;  /* 0x0000018000027945 */ /* 0x000fe20003800000 */
[C---:B------:R-:W-:Y:S01]  /*0aa0*/  ISETP.GE.AND P3, PT, R10.reuse, RZ, PT ;  /* 0x000000ff0a00720c */ /* 0x040fe20003f66270 */
[----:B------:R-:W-:-:S08]  /*0ab0*/  FADD.FTZ R10, |R10|, |R15| ;  /* 0x4000000f0a0a7221 */ /* 0x000fd00000010200 */
[----:B------:R-:W-:Y:S02]  /*0ac0*/  @!P0 FSEL R3, R11, 0.78539818525314331055, !P3 ;  /* 0x3f490fdb0b038808 */ /* 0x000fe40005800000 */
[----:B------:R-:W-:Y:S02]  /*0ad0*/  @!P1 FSEL R3, RZ, 3.1415927410125732422, P3 ;  /* 0x40490fdbff039808 */ /* 0x000fe40001800000 */
[----:B------:R-:W-:Y:S02]  /*0ae0*/  FSETP.GTU.FTZ.AND P0, PT, |R10|, +INF , PT ;  /* 0x7f8000000a00780b */ /* 0x000fe40003f1c200 */
[----:B------:R-:W-:Y:S01]  /*0af0*/  LOP3.LUT R3, R3, 0x80000000, R15, 0xb8, !PT ;  /* 0x8000000003037812 */ /* 0x000fe200078eb80f */
[----:B0-----:R-:W-:Y:S01]  /*0b00*/  HADD2.F32 R9, -RZ, R4.H0_H0 ;  /* 0x20000004ff097230 */ /* 0x001fe20000004100 */
[----:B------:R-:W-:Y:S02]  /*0b10*/  FADD.FTZ R4, |R20|, -RZ ;  /* 0x800000ff14047221 */ /* 0x000fe40000010200 */
[----:B------:R-:W-:-:S02]  /*0b20*/  FSEL R10, R10, R3, P0 ;  /* 0x000000030a0a7208 */ /* 0x000fc40000000000 */
        /* <DEDUP_REMOVED lines=14> */
.L_x_10868:
[----:B------:R-:W-:Y:S05]  /*0c10*/  BSYNC B2 ;  /* 0x0000000000027941 */ /* 0x000fea0003800000 */
.L_x_10867:
        /* <DEDUP_REMOVED lines=18> */
.L_x_10870:
[----:B------:R-:W-:Y:S01]  /*0d40*/  ISETP.GE.AND P0, PT, R9, RZ, PT ;  /* 0x000000ff0900720c */ /* 0x000fe20003f06270 */
[----:B------:R-:W-:-:S12]  /*0d50*/  HFMA2.MMA R4, -RZ, RZ, 1.9599609375, 20144 ;  /* 0x3fd774ebff047435 */ /* 0x000fd800000001ff */
[----:B------:R-:W-:-:S04]  /*0d60*/  @P0 FFMA.FTZ R3, R4, 0.93318945169448852539, -R3 ;  /* 0x3f6ee58104030823 */ /* 0x000fc80000010803 */
[----:B------:R-:W-:Y:S02]  /*0d70*/  @!P0 FFMA.FTZ R3, R4, 0.93318945169448852539, R3 ;  /* 0x3f6ee58104038823 */ /* 0x000fe40000010003 */
.L_x_10871:
[----:B------:R-:W-:Y:S05]  /*0d80*/  BSYNC B0 ;  /* 0x0000000000007941 */ /* 0x000fea0003800000 */
.L_x_10869:
        /* <DEDUP_REMOVED lines=29> */
[----:B------:R-:W-:Y:S05]  /*0f60*/  CALL.REL.NOINC `($__internal_29_$__cuda_sm3x_div_rn_ftz_f32_slowpath) ;  /* 0x000031c000007944 */ /* 0x000fea0003c00000 */
.L_x_10873:
[----:B------:R-:W-:Y:S05]  /*0f70*/  BSYNC B2 ;  /* 0x0000000000027941 */ /* 0x000fea0003800000 */
.L_x_10872:
        /* <DEDUP_REMOVED lines=18> */
.L_x_10875:
[----:B------:R-:W-:Y:S02]  /*10a0*/  ISETP.GE.AND P0, PT, R18, RZ, PT ;  /* 0x000000ff1200720c */ /* 0x000fe40003f06270 */
[----:B------:R-:W-:-:S11]  /*10b0*/  MOV R4, 0x3fd774eb ;  /* 0x3fd774eb00047802 */ /* 0x000fd60000000f00 */
[----:B------:R-:W-:-:S04]  /*10c0*/  @P0 FFMA.FTZ R3, R4, 0.93318945169448852539, -R3 ;  /* 0x3f6ee58104030823 */ /* 0x000fc80000010803 */
[----:B------:R-:W-:Y:S02]  /*10d0*/  @!P0 FFMA.FTZ R3, R4, 0.93318945169448852539, R3 ;  /* 0x3f6ee58104038823 */ /* 0x000fe40000010003 */
.L_x_10876:
[----:B------:R-:W-:Y:S05]  /*10e0*/  BSYNC B0 ;  /* 0x0000000000007941 */ /* 0x000fea0003800000 */
.L_x_10874:
        /* <DEDUP_REMOVED lines=28> */
[----:B------:R-:W-:Y:S05]  /*12b0*/  CALL.REL.NOINC `($__internal_29_$__cuda_sm3x_div_rn_ftz_f32_slowpath) ;  /* 0x00002e7000007944 */ /* 0x000fea0003c00000 */
.L_x_10878:
[----:B------:R-:W-:Y:S05]  /*12c0*/  BSYNC B2 ;  /* 0x0000000000027941 */ /* 0x000fea0003800000 */
.L_x_10877:
        /* <DEDUP_REMOVED lines=18> */
.L_x_10880:
[----:B------:R-:W-:Y:S01]  /*13f0*/  ISETP.GE.AND P0, PT, R21, RZ, PT ;  /* 0x000000ff1500720c */ /* 0x000fe20003f06270 */
[----:B------:R-:W-:-:S12]  /*1400*/  HFMA2.MMA R4, -RZ, RZ, 1.9599609375, 20144 ;  /* 0x3fd774ebff047435 */ /* 0x000fd800000001ff */
[----:B------:R-:W-:-:S04]  /*1410*/  @P0 FFMA.FTZ R3, R4, 0.93318945169448852539, -R3 ;  /* 0x3f6ee58104030823 */ /* 0x000fc80000010803 */
[----:B------:R-:W-:Y:S02]  /*1420*/  @!P0 FFMA.FTZ R3, R4, 0.93318945169448852539, R3 ;  /* 0x3f6ee58104038823 */ /* 0x000fe40000010003 */
.L_x_10881:
[----:B------:R-:W-:Y:S05]  /*1430*/  BSYNC B0 ;  /* 0x0000000000007941 */ /* 0x000fea0003800000 */
.L_x_10879:
        /* <DEDUP_REMOVED lines=30> */
.L_x_10883:
[----:B------:R-:W-:Y:S05]  /*1620*/  BSYNC B2 ;  /* 0x0000000000027941 */ /* 0x000fea0003800000 */
.L_x_10882:
        /* <DEDUP_REMOVED lines=18> */
.L_x_10885:
[----:B------:R-:W-:Y:S02]  /*1750*/  ISETP.GE.AND P0, PT, R16, RZ, PT ;  /* 0x000000ff1000720c */ /* 0x000fe40003f06270 */
[----:B------:R-:W-:-:S11]  /*1760*/  MOV R4, 0x3fd774eb ;  /* 0x3fd774eb00047802 */ /* 0x000fd60000000f00 */
[----:B------:R-:W-:-:S04]  /*1770*/  @P0 FFMA.FTZ R3, R4, 0.93318945169448852539, -R3 ;  /* 0x3f6ee58104030823 */ /* 0x000fc80000010803 */
[----:B------:R-:W-:Y:S02]  /*1780*/  @!P0 FFMA.FTZ R3, R4, 0.93318945169448852539, R3 ;  /* 0x3f6ee58104038823 */ /* 0x000fe40000010003 */
.L_x_10886:
[----:B------:R-:W-:Y:S05]  /*1790*/  BSYNC B0 ;  /* 0x0000000000007941 */ /* 0x000fea0003800000 */
.L_x_10884:
[----:B------:R-:W0:Y:S01]  /*17a0*/  LDC.U16 R20, c[0x0][0x166] ;  /* 0x00005980ff147b82 */ /* 0x000e220000000400 */
[----:B------:R-:W-:Y:S01]  /*17b0*/  HADD2.F32 R23, -RZ, R17.H1_H1 ;  /* 0x30000011ff177230 */ /* 0x000fe20000004100 */
[C---:B------:R-:W-:Y:S01]  /*17c0*/  FSETP.NEU.FTZ.AND P0, PT, |R16|.reuse, |R19|, PT ;  /* 0x400000131000720b */ /* 0x040fe20003f1d200 */
[----:B------:R-:W-:Y:S01]  /*17d0*/  HFMA2.MMA R11, -RZ, RZ, 2.04296875, -15.78125 ;  /* 0x4016cbe4ff0b7435 */ /* 0x000fe200000001ff */
[----:B------:R-:W-:Y:S01]  /*17e0*/  FSETP.NEU.FTZ.AND P1, PT, R15, RZ, PT ;  /* 0x000000ff0f00720b */ /* 0x000fe20003f3d000 */
[C---:B------:R-:W-:Y:S01]  /*17f0*/  FADD.FTZ R15, |R16|.reuse, |R19| ;  /* 0x40000013100f7221 */ /* 0x040fe20000010200 */
[----:B------:R-:W-:Y:S01]  /*1800*/  ISETP.GE.AND P3, PT, R16, RZ, PT ;  /* 0x000000ff1000720c */ /* 0x000fe20003f66270 */
[----:B------:R-:W-:Y:S01]  /*1810*/  FADD.FTZ R4, |R23|, -RZ ;  /* 0x800000ff17047221 */ /* 0x000fe20000010200 */
[----:B------:R-:W-:Y:S07]  /*1820*/  BSSY B2, `(.L_x_10887) ;  /* 0x0000016000027945 */ /* 0x000fee0003800000 */
[----:B------:R-:W-:-:S02]  /*1830*/  @!P0 FSEL R3, R11, 0.78539818525314331055, !P3 ;  /* 0x3f490fdb0b038808 */ /* 0x000fc40005800000 */
[----:B------:R-:W-:Y:S02]  /*1840*/  @!P1 FSEL R3, RZ, 3.1415927410125732422, P3 ;  /* 0x40490fdbff039808 */ /* 0x000fe40001800000 */
[----:B------:R-:W-:Y:S01]  /*1850*/  FSETP.GTU.FTZ.AND P0, PT, |R15|, +INF , PT ;  /* 0x7f8000000f00780b */ /* 0x000fe20003f1c200 */
[----:B0-----:R-:W-:-:S05]  /*1860*/  HADD2.F32 R20, -RZ, R20.H0_H0 ;  /* 0x20000014ff147230 */ /* 0x001fca0000004100 */
[----:B------:R-:W-:Y:S01]  /*1870*/  FADD.FTZ R13, |R20|, -RZ ;  /* 0x800000ff140d7221 */ /* 0x000fe20000010200 */
[----:B------:R-:W-:-:S04]  /*1880*/  FSETP.GT.FTZ.AND P2, PT, |R23|, |R20|, PT ;  /* 0x400000141700720b */ /* 0x000fc80003f54200 */
[----:B------:R-:W-:Y:S02]  /*1890*/  FSEL R17, R4, R13, P2 ;  /* 0x0000000d04117208 */ /* 0x000fe40001000000 */
[----:B------:R-:W-:Y:S02]  /*18a0*/  FSEL R13, R13, R4, P2 ;  /* 0x000000040d0d7208 */ /* 0x000fe40001000000 */
[----:B------:R-:W0:Y:S01]  /*18b0*/  MUFU.RCP R6, R17 ;  /* 0x0000001100067308 */ /* 0x000e220000001000 */
[----:B------:R-:W-:-:S04]  /*18c0*/  LOP3.LUT R4, R3, 0x80000000, R19, 0xb8, !PT ;  /* 0x8000000003047812 */ /* 0x000fc800078eb813 */
[----:B------:R-:W-:-:S03]  /*18d0*/  FSEL R15, R15, R4, P0 ;  /* 0x000000040f0f7208 */ /* 0x000fc60000000000 */
        /* <DEDUP_REMOVED lines=9> */
[----:B------:R-:W-:Y:S05]  /*1970*/  CALL.REL.NOINC `($__internal_29_$__cuda_sm3x_div_rn_ftz_f32_slowpath) ;  /* 0x000027b000007944 */ /* 0x000fea0003c00000 */
.L_x_10888:
[----:B------:R-:W-:Y:S05]  /*1980*/  BSYNC B2 ;  /* 0x0000000000027941 */ /* 0x000fea0003800000 */
.L_x_10887:
        /* <DEDUP_REMOVED lines=18> */
.L_x_10890:
[----:B------:R-:W-:Y:S01]  /*1ab0*/  ISETP.GE.AND P0, PT, R20, RZ, PT ;  /* 0x000000ff1400720c */ /* 0x000fe20003f06270 */
[----:B------:R-:W-:-:S12]  /*1ac0*/  IMAD.MOV.U32 R4, RZ, RZ, 0x3fd774eb ;  /* 0x3fd774ebff047424 */ /* 0x000fd800078e00ff */
[----:B------:R-:W-:-:S04]  /*1ad0*/  @P0 FFMA.FTZ R3, R4, 0.93318945169448852539, -R3 ;  /* 0x3f6ee58104030823 */ /* 0x000fc80000010803 */
[----:B------:R-:W-:Y:S02]  /*1ae0*/  @!P0 FFMA.FTZ R3, R4, 0.93318945169448852539, R3 ;  /* 0x3f6ee58104038823 */ /* 0x000fe40000010003 */
.L_x_10891:
[----:B------:R-:W-:Y:S05]  /*1af0*/  BSYNC B0 ;  /* 0x0000000000007941 */ /* 0x000fea0003800000 */
.L_x_10889:
[C---:B------:R-:W-:Y:S02]  /*1b00*/  FSETP.NEU.FTZ.AND P0, PT, |R20|.reuse, |R23|, PT ;  /* 0x400000171400720b */ /* 0x040fe40003f1d200 */
[----:B------:R-:W-:Y:S02]  /*1b10*/  FSETP.NEU.FTZ.AND P1, PT, R17, RZ, PT ;  /* 0x000000ff1100720b */ /* 0x000fe40003f3d000 */
[----:B------:R-:W-:Y:S01]  /*1b20*/  MOV R4, R3 ;  /* 0x0000000300047202 */ /* 0x000fe20000000f00 */
[----:B------:R-:W-:Y:S01]  /*1b30*/  HFMA2.MMA R3, -RZ, RZ, 2.04296875, -15.78125 ;  /* 0x4016cbe4ff037435 */ /* 0x000fe200000001ff */
[C---:B------:R-:W-:Y:S01]  /*1b40*/  ISETP.GE.AND P2, PT, R20.reuse, RZ, PT ;  /* 0x000000ff1400720c */ /* 0x040fe20003f46270 */
[----:B------:R-:W-:Y:S01]  /*1b50*/  FADD.FTZ R20, |R20|, |R23| ;  /* 0x4000001714147221 */ /* 0x000fe20000010200 */
[----:B------:R-:W-:Y:S02]  /*1b60*/  F2FP.PACK_AB R8, R7, R8 ;  /* 0x000000080708723e */ /* 0x000fe400000000ff */
[----:B------:R-:W-:-:S02]  /*1b70*/  F2FP.PACK_AB R9, R9, R10 ;  /* 0x0000000a0909723e */ /* 0x000fc400000000ff */
[----:B------:R-:W-:-:S03]  /*1b80*/  F2FP.PACK_AB R14, R21, R18 ;  /* 0x00000012150e723e */ /* 0x000fc600000000ff */
        /* <DEDUP_REMOVED lines=8> */
[----:B------:R-:W-:Y:S02]  /*1c10*/  F2FP.PACK_AB R15, R20, R15 ;  /* 0x0000000f140f723e */ /* 0x000fe400000000ff */
[----:B------:R-:W-:Y:S04]  /*1c20*/  STG.E.64 [R2.64], R8 ;  /* 0x0000000802007986 */ /* 0x000fe8000c101b04 */
[----:B------:R-:W-:Y:S01]  /*1c30*/  STG.E.64 [R2.64+0x400], R14 ;  /* 0x0004000e02007986 */ /* 0x000fe2000c101b04 */
[----:B------:R-:W-:Y:S05]  /*1c40*/  EXIT ;  /* 0x000000000000794d */ /* 0x000fea0003800000 */
.L_x_10851:
[----:B------:R-:W0:Y:S01]  /*1c50*/  S2R R3, SR_TID.X ;  /* 0x0000000000037919 */ /* 0x000e220000002100 */
[----:B------:R-:W-:Y:S02]  /*1c60*/  PRMT R15, RZ, 0x7610, R15 ;  /* 0x00007610ff0f7816 */ /* 0x000fe4000000000f */
[----:B------:R-:W-:-:S02]  /*1c70*/  PRMT R19, RZ, 0x7610, R19 ;  /* 0x00007610ff137816 */ /* 0x000fc40000000013 */
[----:B------:R-:W-:Y:S02]  /*1c80*/  PRMT R23, RZ, 0x7610, R23 ;  /* 0x00007610ff177816 */ /* 0x000fe40000000017 */
[----:B0-----:R-:W-:-:S13]  /*1c90*/  ISETP.GE.AND P0, PT, R3, R20, PT ;  /* 0x000000140300720c */ /* 0x001fda0003f06270 */
[----:B------:R-:W-:Y:S02]  /*1ca0*/  @!P0 IADD3 R26, R2, R3, RZ ;  /* 0x00000003021a8210 */ /* 0x000fe40007ffe0ff */
[----:B------:R-:W-:Y:S02]  /*1cb0*/  @!P0 IADD3 R3, R3, 0x80, RZ ;  /* 0x0000008003038810 */ /* 0x000fe40007ffe0ff */
[----:B------:R-:W-:Y:S02]  /*1cc0*/  @!P0 MOV R27, 0x2 ;  /* 0x00000002001b8802 */ /* 0x000fe40000000f00 */
[----:B------:R-:W-:-:S03]  /*1cd0*/  ISETP.GE.AND P6, PT, R3, R20, PT ;  /* 0x000000140300720c */ /* 0x000fc60003fc6270 */
[----:B------:R-:W-:-:S05]  /*1ce0*/  @!P0 IMAD.WIDE.U32 R26, R26, R27, c[0x0][0x170] ;  /* 0x00005c001a1a8625 */ /* 0x000fca00078e001b */
[----:B------:R0:W5:Y:S05]  /*1cf0*/  @!P0 LDG.E.U16 R19, [R26.64] ;  /* 0x000000041a138981 */ /* 0x00016a000c1e1500 */
[----:B------:R-:W-:Y:S02]  /*1d00*/  @!P6 IADD3 R4, R2, R3, RZ ;  /* 0x000000030204e210 */ /* 0x000fe40007ffe0ff */
[----:B------:R-:W-:Y:S02]  /*1d10*/  @!P6 IADD3 R3, R3, 0x80, RZ ;  /* 0x000000800303e810 */ /* 0x000fe40007ffe0ff */
[----:B------:R-:W-:Y:S02]  /*1d20*/  @!P6 MOV R5, 0x2 ;  /* 0x000000020005e802 */ /* 0x000fe40000000f00 */
[----:B------:R-:W-:-:S03]  /*1d30*/  ISETP.GE.AND P5, PT, R3, R20, PT ;  /* 0x000000140300720c */ /* 0x000fc60003fa6270 */
[----:B------:R-:W-:-:S05]  /*1d40*/  @!P6 IMAD.WIDE.U32 R4, R4, R5, c[0x0][0x170] ;  /* 0x00005c000404e625 */ /* 0x000fca00078e0005 */
[----:B------:R1:W5:Y:S05]  /*1d50*/  @!P6 LDG.E.U16 R15, [R4.64] ;  /* 0x00000004040fe981 */ /* 0x00036a000c1e1500 */
[----:B------:R-:W-:Y:S01]  /*1d60*/  @!P5 IMAD.IADD R28, R2, 0x1, R3 ;  /* 0x00000001021cd824 */ /* 0x000fe200078e0203 */
[----:B------:R-:W-:Y:S01]  /*1d70*/  @!P5 IADD3 R3, R3, 0x80, RZ ;  /* 0x000000800303d810 */ /* 0x000fe20007ffe0ff */
[----:B------:R-:W-:-:S03]  /*1d80*/  @!P5 IMAD.MOV.U32 R29, RZ, RZ, 0x2 ;  /* 0x00000002ff1dd424 */ /* 0x000fc600078e00ff */
[----:B------:R-:W-:Y:S01]  /*1d90*/  ISETP.GE.AND P4, PT, R3, R20, PT ;  /* 0x000000140300720c */ /* 0x000fe20003f86270 */
[----:B------:R-:W-:Y:S01]  /*1da0*/  @!P5 IMAD.WIDE.U32 R28, R28, R29, c[0x0][0x170] ;  /* 0x00005c001c1cd625 */ /* 0x000fe200078e001d */
[----:B------:R-:W-:Y:S02]  /*1db0*/  PRMT R9, RZ, 0x7610, R9 ;  /* 0x00007610ff097816 */ /* 0x000fe40000000009 */
[----:B------:R-:W-:Y:S02]  /*1dc0*/  PRMT R21, RZ, 0x7610, R21 ;  /* 0x00007610ff157816 */ /* 0x000fe40000000015 */
[----:B------:R-:W-:Y:S01]  /*1dd0*/  PRMT R7, RZ, 0x7610, R7 ;  /* 0x00007610ff077816 */ /* 0x000fe20000000007 */
[----:B------:R2:W5:Y:S06]  /*1de0*/  @!P5 LDG.E.U16 R23, [R28.64] ;  /* 0x000000041c17d981 */ /* 0x00056c000c1e1500 */
[----:B------:R-:W-:-:S02]  /*1df0*/  @!P4 IADD3 R0, R2, R3, RZ ;  /* 0x000000030200c210 */ /* 0x000fc40007ffe0ff */
        /* <DEDUP_REMOVED lines=8> */
[----:B------:R-:W-:Y:S02]  /*1e80*/  @!P1 IADD3 R24, R2, R3, RZ ;  /* 0x0000000302189210 */ /* 0x000fe40007ffe0ff */
[----:B------:R-:W-:-:S04]  /*1e90*/  @!P1 IADD3 R3, R3, 0x80, RZ ;  /* 0x0000008003039810 */ /* 0x000fc80007ffe0ff */
[----:B------:R-:W-:Y:S02]  /*1ea0*/  ISETP.GE.AND P6, PT, R3, R20, PT ;  /* 0x000000140300720c */ /* 0x000fe40003fc6270 */
[----:B------:R-:W-:Y:S01]  /*1eb0*/  @!P4 MOV R11, 0x2 ;  /* 0x00000002000bc802 */ /* 0x000fe20000000f00 */
[----:B------:R-:W-:Y:S01]  /*1ec0*/  @!P3 IMAD.MOV.U32 R13, RZ, RZ, 0x2 ;  /* 0x00000002ff0db424 */ /* 0x000fe200078e00ff */
[----:B------:R-:W-:Y:S02]  /*1ed0*/  @!P2 MOV R25, 0x2 ;  /* 0x000000020019a802 */ /* 0x000fe40000000f00 */
[----:B------:R-:W-:Y:S01]  /*1ee0*/  @!P1 MOV R6, 0x2 ;  /* 0x0000000200069802 */ /* 0x000fe20000000f00 */
[----:B-1----:R-:W-:Y:S01]  /*1ef0*/  @!P4 IMAD.WIDE.U32 R4, R0, R11, c[0x0][0x170] ;  /* 0x00005c000004c625 */ /* 0x002fe200078e000b */
        /* <DEDUP_REMOVED lines=34> */
.L_x_10895:
[----:B------:R-:W-:Y:S05]  /*2120*/  BSYNC B3 ;  /* 0x0000000000037941 */ /* 0x000fea0003800000 */
.L_x_10894:
        /* <DEDUP_REMOVED lines=18> */
.L_x_10897:
[----:B------:R-:W-:Y:S02]  /*2250*/  ISETP.GE.AND P0, PT, R0, RZ, PT ;  /* 0x000000ff0000720c */ /* 0x000fe40003f06270 */
[----:B------:R-:W-:-:S11]  /*2260*/  MOV R4, 0x3fd774eb ;  /* 0x3fd774eb00047802 */ /* 0x000fd60000000f00 */
[----:B------:R-:W-:-:S04]  /*2270*/  @P0 FFMA.FTZ R3, R4, 0.93318945169448852539, -R3 ;  /* 0x3f6ee58104030823 */ /* 0x000fc80000010803 */
[----:B------:R-:W-:Y:S02]  /*2280*/  @!P0 FFMA.FTZ R3, R4, 0.93318945169448852539, R3 ;  /* 0x3f6ee58104038823 */ /* 0x000fe40000010003 */
.L_x_10898:
[----:B------:R-:W-:Y:S05]  /*2290*/  BSYNC B0 ;  /* 0x0000000000007941 */ /* 0x000fea0003800000 */
.L_x_10896:
        /* <DEDUP_REMOVED lines=11> */
.L_x_10893:
[----:B------:R-:W-:Y:S05]  /*2350*/  BSYNC B2 ;  /* 0x0000000000027941 */ /* 0x000fea0003800000 */
.L_x_10892:
[----:B-----5:R-:W0:Y:S01]  /*2360*/  S2R R19, SR_TID.X ;  /* 0x0000000000137919 */ /* 0x020e220000002100 */
[----:B------:R-:W-:Y:S01]  /*2370*/  BSSY B2, `(.L_x_10899) ;  /* 0x000003a000027945 */ /* 0x000fe20003800000 */
[----:B0-----:R-:W-:-:S04]  /*2380*/  IADD3 R3, R19, 0x80, RZ ;  /* 0x0000008013037810 */ /* 0x001fc80007ffe0ff */
[----:B------:R-:W-:-:S13]  /*2390*/  ISETP.GE.AND P0, PT, R3, R20, PT ;  /* 0x000000140300720c */ /* 0x000fda0003f06270 */
[----:B------:R-:W-:Y:S05]  /*23a0*/  @P0 BRA `(.L_x_10900) ;  /* 0x0000036000000947 */ /* 0x000fea0003800000 */
[----:B------:R-:W0:Y:S01]  /*23b0*/  LDC.U16 R0, c[0x0][0x166] ;  /* 0x00005980ff007b82 */ /* 0x000e220000000400 */
[----:B------:R-:W-:Y:S01]  /*23c0*/  HADD2.F32 R15, -RZ, R15.H0_H0 ;  /* 0x2000000fff0f7230 */ /* 0x000fe20000004100 */
        /* <DEDUP_REMOVED lines=17> */
.L_x_10902:
[----:B------:R-:W-:Y:S05]  /*24e0*/  BSYNC B3 ;  /* 0x0000000000037941 */ /* 0x000fea0003800000 */
.L_x_10901:
        /* <DEDUP_REMOVED lines=18> */
.L_x_10904:
[----:B------:R-:W-:Y:S02]  /*2610*/  ISETP.GE.AND P0, PT, R0, RZ, PT ;  /* 0x000000ff0000720c */ /* 0x000fe40003f06270 */
[----:B------:R-:W-:-:S11]  /*2620*/  MOV R4, 0x3fd774eb ;  /* 0x3fd774eb00047802 */ /* 0x000fd60000000f00 */
[----:B------:R-:W-:-:S04]  /*2630*/  @P0 FFMA.FTZ R3, R4, 0.93318945169448852539, -R3 ;  /* 0x3f6ee58104030823 */ /* 0x000fc80000010803 */
[----:B------:R-:W-:Y:S02]  /*2640*/  @!P0 FFMA.FTZ R3, R4, 0.93318945169448852539, R3 ;  /* 0x3f6ee58104038823 */ /* 0x000fe40000010003 */
.L_x_10905:
[----:B------:R-:W-:Y:S05]  /*2650*/  BSYNC B0 ;  /* 0x0000000000007941 */ /* 0x000fea0003800000 */
.L_x_10903:
        /* <DEDUP_REMOVED lines=11> */
.L_x_10900:
[----:B------:R-:W-:Y:S05]  /*2710*/  BSYNC B2 ;  /* 0x0000000000027941 */ /* 0x000fea0003800000 */
.L_x_10899:
[----:B------:R-:W-:Y:S01]  /*2720*/  IADD3 R3, R19, 0x100, RZ ;  /* 0x0000010013037810 */ /* 0x000fe20007ffe0ff */
[----:B------:R-:W-:Y:S03]  /*2730*/  BSSY B2, `(.L_x_10906) ;  /* 0x0000039000027945 */ /* 0x000fe60003800000 */
        /* <DEDUP_REMOVED lines=21> */
.L_x_10909:
[----:B------:R-:W-:Y:S05]  /*2890*/  BSYNC B3 ;  /* 0x0000000000037941 */ /* 0x000fea0003800000 */
.L_x_10908:
        /* <DEDUP_REMOVED lines=18> */
.L_x_10911:
[----:B------:R-:W-:Y:S01]  /*29c0*/  ISETP.GE.AND P0, PT, R0, RZ, PT ;  /* 0x000000ff0000720c */ /* 0x000fe20003f06270 */
[----:B------:R-:W-:-:S12]  /*29d0*/  IMAD.MOV.U32 R4, RZ, RZ, 0x3fd774eb ;  /* 0x3fd774ebff047424 */ /* 0x000fd800078e00ff */
[----:B------:R-:W-:-:S04]  /*29e0*/  @P0 FFMA.FTZ R3, R4, 0.93318945169448852539, -R3 ;  /* 0x3f6ee58104030823 */ /* 0x000fc80000010803 */
[----:B------:R-:W-:Y:S02]  /*29f0*/  @!P0 FFMA.FTZ R3, R4, 0.93318945169448852539, R3 ;  /* 0x3f6ee58104038823 */ /* 0x000fe40000010003 */
.L_x_10912:
[----:B------:R-:W-:Y:S05]  /*2a00*/  BSYNC B0 ;  /* 0x0000000000007941 */ /* 0x000fea0003800000 */
.L_x_10910:
        /* <DEDUP_REMOVED lines=11> */
.L_x_10907:
[----:B------:R-:W-:Y:S05]  /*2ac0*/  BSYNC B2 ;  /* 0x0000000000027941 */ /* 0x000fea0003800000 */
.L_x_10906:
        /* <DEDUP_REMOVED lines=23> */
.L_x_10916:
[----:B------:R-:W-:Y:S05]  /*2c40*/  BSYNC B3 ;  /* 0x0000000000037941 */ /* 0x000fea0003800000 */
.L_x_10915:
        /* <DEDUP_REMOVED lines=18> */
.L_x_10918:
[----:B------:R-:W-:Y:S02]  /*2d70*/  ISETP.GE.AND P0, PT, R0, RZ, PT ;  /* 0x000000ff0000720c */ /* 0x000fe40003f06270 */
[----:B------:R-:W-:-:S11]  /*2d80*/  MOV R4, 0x3fd774eb ;  /* 0x3fd774eb00047802 */ /* 0x000fd60000000f00 */
[----:B------:R-:W-:-:S04]  /*2d90*/  @P0 FFMA.FTZ R3, R4, 0.93318945169448852539, -R3 ;  /* 0x3f6ee58104030823 */ /* 0x000fc80000010803 */
[----:B------:R-:W-:Y:S02]  /*2da0*/  @!P0 FFMA.FTZ R3, R4, 0.93318945169448852539, R3 ;  /* 0x3f6ee58104038823 */ /* 0x000fe40000010003 */
.L_x_10919:
[----:B------:R-:W-:Y:S05]  /*2db0*/  BSYNC B0 ;  /* 0x0000000000007941 */ /* 0x000fea0003800000 */
.L_x_10917:
        /* <DEDUP_REMOVED lines=11> */
.L_x_10914:
[----:B------:R-:W-:Y:S05]  /*2e70*/  BSYNC B2 ;  /* 0x0000000000027941 */ /* 0x000fea0003800000 */
.L_x_10913:
        /* <DEDUP_REMOVED lines=23> */
.L_x_10923:
[----:B------:R-:W-:Y:S05]  /*2ff0*/  BSYNC B3 ;  /* 0x0000000000037941 */ /* 0x000fea0003800000 */
.L_x_10922:
        /* <DEDUP_REMOVED lines=18> */
.L_x_10925:
[----:B------:R-:W-:Y:S02]  /*3120*/  ISETP.GE.AND P0, PT, R0, RZ, PT ;  /* 0x000000ff0000720c */ /* 0x000fe40003f06270 */
[----:B------:R-:W-:-:S11]  /*3130*/  MOV R4, 0x3fd774eb ;  /* 0x3fd774eb00047802 */ /* 0x000fd60000000f00 */
[----:B------:R-:W-:-:S04]  /*3140*/  @P0 FFMA.FTZ R3, R4, 0.93318945169448852539, -R3 ;  /* 0x3f6ee58104030823 */ /* 0x000fc80000010803 */
[----:B------:R-:W-:Y:S02]  /*3150*/  @!P0 FFMA.FTZ R3, R4, 0.93318945169448852539, R3 ;  /* 0x3f6ee58104038823 */ /* 0x000fe40000010003 */
.L_x_10926:
[----:B------:R-:W-:Y:S05]  /*3160*/  BSYNC B0 ;  /* 0x0000000000007941 */ /* 0x000fea0003800000 */
.L_x_10924:
        /* <DEDUP_REMOVED lines=11> */
.L_x_10921:
[----:B------:R-:W-:Y:S05]  /*3220*/  BSYNC B2 ;  /* 0x0000000000027941 */ /* 0x000fea0003800000 */
.L_x_10920:
        /* <DEDUP_REMOVED lines=23> */
.L_x_10930:
[----:B------:R-:W-:Y:S05]  /*33a0*/  BSYNC B3 ;  /* 0x0000000000037941 */ /* 0x000fea0003800000 */
.L_x_10929:
        /* <DEDUP_REMOVED lines=18> */
.L_x_10932:
[----:B------:R-:W-:Y:S01]  /*34d0*/  ISETP.GE.AND P0, PT, R0, RZ, PT ;  /* 0x000000ff0000720c */ /* 0x000fe20003f06270 */
[----:B------:R-:W-:-:S12]  /*34e0*/  IMAD.MOV.U32 R4, RZ, RZ, 0x3fd774eb ;  /* 0x3fd774ebff047424 */ /* 0x000fd800078e00ff */
[----:B------:R-:W-:-:S04]  /*34f0*/  @P0 FFMA.FTZ R3, R4, 0.93318945169448852539, -R3 ;  /* 0x3f6ee58104030823 */ /* 0x000fc80000010803 */
[----:B------:R-:W-:Y:S02]  /*3500*/  @!P0 FFMA.FTZ R3, R4, 0.93318945169448852539, R3 ;  /* 0x3f6ee58104038823 */ /* 0x000fe40000010003 */
.L_x_10933:
[----:B------:R-:W-:Y:S05]  /*3510*/  BSYNC B0 ;  /* 0x0000000000007941 */ /* 0x000fea0003800000 */
.L_x_10931:
        /* <DEDUP_REMOVED lines=11> */
.L_x_10928:
[----:B------:R-:W-:Y:S05]  /*35d0*/  BSYNC B2 ;  /* 0x0000000000027941 */ /* 0x000fea0003800000 */
.L_x_10927:
        /* <DEDUP_REMOVED lines=23> */
.L_x_10937:
[----:B------:R-:W-:Y:S05]  /*3750*/  BSYNC B3 ;  /* 0x0000000000037941 */ /* 0x000fea0003800000 */
.L_x_10936:
        /* <DEDUP_REMOVED lines=18> */
.L_x_10939:
[----:B------:R-:W-:Y:S02]  /*3880*/  ISETP.GE.AND P0, PT, R0, RZ, PT ;  /* 0x000000ff0000720c */ /* 0x000fe40003f06270 */
[----:B------:R-:W-:-:S11]  /*3890*/  MOV R4, 0x3fd774eb ;  /* 0x3fd774eb00047802 */ /* 0x000fd60000000f00 */
[----:B------:R-:W-:-:S04]  /*38a0*/  @P0 FFMA.FTZ R3, R4, 0.93318945169448852539, -R3 ;  /* 0x3f6ee58104030823 */ /* 0x000fc80000010803 */
[----:B------:R-:W-:Y:S02]  /*38b0*/  @!P0 FFMA.FTZ R3, R4, 0.93318945169448852539, R3 ;  /* 0x3f6ee58104038823 */ /* 0x000fe40000010003 */
.L_x_10940:
[----:B------:R-:W-:Y:S05]  /*38c0*/  BSYNC B0 ;  /* 0x0000000000007941 */ /* 0x000fea0003800000 */
.L_x_10938:
        /* <DEDUP_REMOVED lines=11> */
.L_x_10935:
[----:B------:R-:W-:Y:S05]  /*3980*/  BSYNC B2 ;  /* 0x0000000000027941 */ /* 0x000fea0003800000 */
.L_x_10934:
        /* <DEDUP_REMOVED lines=23> */
.L_x_10944:
[----:B------:R-:W-:Y:S05]  /*3b00*/  BSYNC B3 ;  /* 0x0000000000037941 */ /* 0x000fea0003800000 */
.L_x_10943:
        /* <DEDUP_REMOVED lines=18> */
.L_x_10946:
[----:B------:R-:W-:Y:S02]  /*3c30*/  ISETP.GE.AND P0, PT, R17, RZ, PT ;  /* 0x000000ff1100720c */ /* 0x000fe40003f06270 */
[----:B------:R-:W-:-:S11]  /*3c40*/  MOV R4, 0x3fd774eb ;  /* 0x3fd774eb00047802 */ /* 0x000fd60000000f00 */
[----:B------:R-:W-:-:S04]  /*3c50*/  @P0 FFMA.FTZ R3, R4, 0.93318945169448852539, -R3 ;  /* 0x3f6ee58104030823 */ /* 0x000fc80000010803 */
[----:B------:R-:W-:Y:S02]  /*3c60*/  @!P0 FFMA.FTZ R3, R4, 0.93318945169448852539, R3 ;  /* 0x3f6ee58104038823 */ /* 0x000fe40000010003 */
.L_x_10947:
[----:B------:R-:W-:Y:S05]  /*3c70*/  BSYNC B0 ;  /* 0x0000000000007941 */ /* 0x000fea0003800000 */
.L_x_10945:
        /* <DEDUP_REMOVED lines=11> */
.L_x_10942:
[----:B------:R-:W-:Y:S05]  /*3d30*/  BSYNC B2 ;  /* 0x0000000000027941 */ /* 0x000fea0003800000 */
.L_x_10941:
[----:B------:R-:W-:Y:S01]  /*3d40*/  ISETP.GE.AND P0, PT, R19, R20, PT ;  /* 0x000000141300720c */ /* 0x000fe20003f06270 */
[----:B------:R-:W-:Y:S01]  /*3d50*/  BSSY B0, `(.L_x_10948) ;  /* 0x0000034000007945 */ /* 0x000fe20003800000 */
[----:B------:R-:W-:Y:S11]  /*3d60*/  BSSY B1, `(.L_x_10949) ;  /* 0x000002c000017945 */ /* 0x000ff60003800000 */
[----:B------:R-:W-:Y:S05]  /*3d70*/  @P0 BRA `(.L_x_10950) ;  /* 0x000000d000000947 */ /* 0x000fea0003800000 */
[----:B------:R-:W0:Y:S01]  /*3d80*/  S2R R19, SR_TID.X ;  /* 0x0000000000137919 */ /* 0x000e220000002100 */
[----:B--2---:R-:W-:Y:S01]  /*3d90*/  HFMA2.MMA R5, -RZ, RZ, 0, 1.1920928955078125e-07 ;  /* 0x00000002ff057435 */ /* 0x004fe200000001ff */
[----:B0-----:R-:W-:Y:S01]  /*3da0*/  IMAD.IADD R4, R2, 0x1, R19 ;  /* 0x0000000102047824 */ /* 0x001fe200078e0213 */
[----:B------:R-:W-:-:S08]  /*3db0*/  IADD3 R19, R19, 0x80, RZ ;  /* 0x0000008013137810 */ /* 0x000fd00007ffe0ff */
        /* <DEDUP_REMOVED lines=9> */
.L_x_10950:
[----:B------:R-:W-:-:S13]  /*3e50*/  ISETP.GE.AND P0, PT, R19, R20, PT ;  /* 0x000000141300720c */ /* 0x000fda0003f06270 */
[----:B------:R-:W-:Y:S05]  /*3e60*/  @P0 BRA `(.L_x_10952) ;  /* 0x000000c000000947 */ /* 0x000fea0003800000 */
[----:B0-2---:R-:W-:Y:S01]  /*3e70*/  IADD3 R4, R2, R19, RZ ;  /* 0x0000001302047210 */ /* 0x005fe20007ffe0ff */
[----:B------:R-:W-:Y:S01]  /*3e80*/  IMAD.MOV.U32 R5, RZ, RZ, 0x2 ;  /* 0x00000002ff057424 */ /* 0x000fe200078e00ff */
[----:B------:R-:W-:-:S03]  /*3e90*/  IADD3 R19, R19, 0x80, RZ ;  /* 0x0000008013137810 */ /* 0x000fc60007ffe0ff */
[----:B------:R-:W-:-:S05]  /*3ea0*/  IMAD.WIDE.U32 R4, R4, R5, c[0x0][0x168] ;  /* 0x00005a0004047625 */ /* 0x000fca00078e0005 */
[----:B------:R0:W-:Y:S02]  /*3eb0*/  STG.E.U16 [R4.64], R10 ;  /* 0x0000000a04007986 */ /* 0x0001e4000c101504 */
.L_x_10951:
[----:B------:R-:W-:-:S13]  /*3ec0*/  ISETP.GE.AND P0, PT, R19, R20, PT ;  /* 0x000000141300720c */ /* 0x000fda0003f06270 */
[----:B------:R-:W-:Y:S05]  /*3ed0*/  @P0 BRA `(.L_x_10953) ;  /* 0x000000c000000947 */ /* 0x000fea0003800000 */
[----:B0-----:R-:W-:Y:S02]  /*3ee0*/  IADD3 R4, R2, R19, RZ ;  /* 0x0000001302047210 */ /* 0x001fe40007ffe0ff */
[----:B------:R-:W-:Y:S02]  /*3ef0*/  MOV R5, 0x2 ;  /* 0x0000000200057802 */ /* 0x000fe40000000f00 */
[----:B------:R-:W-:-:S03]  /*3f00*/  IADD3 R19, R19, 0x80, RZ ;  /* 0x0000008013137810 */ /* 0x000fc60007ffe0ff */
[----:B------:R-:W-:-:S05]  /*3f10*/  IMAD.WIDE.U32 R4, R4, R5, c[0x0][0x168] ;  /* 0x00005a0004047625 */ /* 0x000fca00078e0005 */
[----:B------:R0:W-:Y:S02]  /*3f20*/  STG.E.U16 [R4.64], R9 ;  /* 0x0000000904007986 */ /* 0x0001e4000c101504 */
.L_x_10952:
[----:B------:R-:W-:-:S13]  /*3f30*/  ISETP.GE.AND P0, PT, R19, R20, PT ;  /* 0x000000141300720c */ /* 0x000fda0003f06270 */
[----:B------:R-:W-:Y:S05]  /*3f40*/  @P0 BRA `(.L_x_10954) ;  /* 0x000000d000000947 */ /* 0x000fea0003800000 */
[----:B0-2---:R-:W-:Y:S01]  /*3f50*/  IADD3 R4, R2, R19, RZ ;  /* 0x0000001302047210 */ /* 0x005fe20007ffe0ff */
[----:B------:R-:W-:Y:S01]  /*3f60*/  IMAD.MOV.U32 R5, RZ, RZ, 0x2 ;  /* 0x00000002ff057424 */ /* 0x000fe200078e00ff */
[----:B------:R-:W-:-:S03]  /*3f70*/  IADD3 R19, R19, 0x80, RZ ;  /* 0x0000008013137810 */ /* 0x000fc60007ffe0ff */
[----:B------:R-:W-:-:S05]  /*3f80*/  IMAD.WIDE.U32 R4, R4, R5, c[0x0][0x168] ;  /* 0x00005a0004047625 */ /* 0x000fca00078e0005 */
[----:B------:R0:W-:Y:S02]  /*3f90*/  STG.E.U16 [R4.64], R8 ;  /* 0x0000000804007986 */ /* 0x0001e4000c101504 */
.L_x_10953:
        /* <DEDUP_REMOVED lines=8> */
.L_x_10954:
[----:B------:R-:W-:Y:S05]  /*4020*/  BSYNC B1 ;  /* 0x0000000000017941 */ /* 0x000fea0003800000 */
.L_x_10949:
[----:B------:R-:W-:-:S13]  /*4030*/  ISETP.GE.AND P0, PT, R19, R20, PT ;  /* 0x000000141300720c */ /* 0x000fda0003f06270 */
[----:B0-2---:R-:W-:Y:S01]  /*4040*/  @!P0 IADD3 R4, R2, R19, RZ ;  /* 0x0000001302048210 */ /* 0x005fe20007ffe0ff */
[----:B------:R-:W-:Y:S01]  /*4050*/  @!P0 IMAD.MOV.U32 R5, RZ, RZ, 0x2 ;  /* 0x00000002ff058424 */ /* 0x000fe200078e00ff */
[----:B------:R-:W-:-:S03]  /*4060*/  @!P0 IADD3 R19, R19, 0x80, RZ ;  /* 0x0000008013138810 */ /* 0x000fc60007ffe0ff */
[----:B------:R-:W-:-:S05]  /*4070*/  @!P0 IMAD.WIDE.U32 R4, R4, R5, c[0x0][0x168] ;  /* 0x00005a0004048625 */ /* 0x000fca00078e0005 */
[----:B------:R0:W-:Y:S02]  /*4080*/  @!P0 STG.E.U16 [R4.64], R0 ;  /* 0x0000000004008986 */ /* 0x0001e4000c101504 */
.L_x_10955:
[----:B------:R-:W-:Y:S05]  /*4090*/  BSYNC B0 ;  /* 0x0000000000007941 */ /* 0x000fea0003800000 */
.L_x_10948:
[----:B------:R-:W-:Y:S01]  /*40a0*/  WARPSYNC 0xffffffff ;  /* 0xffffffff00007948 */ /* 0x000fe20003800000 */
[----:B------:R-:W-:-:S13]  /*40b0*/  ISETP.GE.AND P0, PT, R19, R20, PT ;  /* 0x000000141300720c */ /* 0x000fda0003f06270 */
[----:B------:R-:W-:Y:S05]  /*40c0*/  @P0 EXIT ;  /* 0x000000000000094d */ /* 0x000fea0003800000 */
[----:B------:R-:W-:Y:S02]  /*40d0*/  IADD3 R2, R2, R19, RZ ;  /* 0x0000001302027210 */ /* 0x000fe40007ffe0ff */
[----:B0-----:R-:W-:Y:S02]  /*40e0*/  MOV R5, 0x2 ;  /* 0x0000000200057802 */ /* 0x001fe40000000f00 */
[----:B------:R-:W-:-:S03]  /*40f0*/  PRMT R0, R3, 0x7610, R0 ;  /* 0x0000761003007816 */ /* 0x000fc60000000000 */
[----:B------:R-:W-:-:S05]  /*4100*/  IMAD.WIDE.U32 R2, R2, R5, c[0x0][0x168] ;  /* 0x00005a0002027625 */ /* 0x000fca00078e0005 */
[----:B------:R-:W-:Y:S01]  /*4110*/  STG.E.U16 [R2.64], R0 ;  /* 0x0000000002007986 */ /* 0x000fe2000c101504 */
[----:B------:R-:W-:Y:S05]  /*4120*/  EXIT ;  /* 0x000000000000794d */ /* 0x000fea0003800000 */
        .weak           $__internal_29_$__cuda_sm3x_div_rn_ftz_f32_slowpath
        .type           $__internal_29_$__cuda_sm3x_div_rn_ftz_f32_slowpath,@function
        .size           $__internal_29_$__cuda_sm3x_div_rn_ftz_f32_slowpath,(.L_x_17683 - $__internal_29_$__cuda_sm3x_div_rn_ftz_f32_slowpath)
$__internal_29_$__cuda_sm3x_div_rn_ftz_f32_slowpath:
        /* <DEDUP_REMOVED lines=32> */
.L_x_10958:
[----:B------:R-:W-:Y:S05]  /*4330*/  BSYNC B1 ;  /* 0x0000000000017941 */ /* 0x000fea0003800000 */
.L_x_10957:
        /* <DEDUP_REMOVED lines=27> */
.L_x_10964:
[----:B------:R-:W-:Y:S02]  /*44f0*/  LEA R5, R6, R5, 0x17 ;  /* 0x0000000506057211 */ /* 0x000fe400078eb8ff */
.L_x_10965:
[----:B------:R-:W-:Y:S05]  /*4500*/  BSYNC B1 ;  /* 0x0000000000017941 */ /* 0x000fea0003800000 */
.L_x_10963:
[----:B------:R-:W-:Y:S01]  /*4510*/  MOV R3, R5 ;  /* 0x0000000500037202 */ /* 0x000fe20000000f00 */
[----:B------:R-:W-:Y:S05]  /*4520*/  BRA `(.L_x_10966) ;  /* 0x0000008000007947 */ /* 0x000fea0003800000 */
.L_x_10962:
[----:B------:R-:W-:-:S04]  /*4530*/  LOP3.LUT R13, R22, 0x80000000, R13, 0x48, !PT ;  /* 0x80000000160d7812 */ /* 0x000fc800078e480d */
[----:B------:R-:W-:Y:S01]  /*4540*/  LOP3.LUT R3, R13, 0x7f800000, RZ, 0xfc, !PT ;  /* 0x7f8000000d037812 */ /* 0x000fe200078efcff */
[----:B------:R-:W-:Y:S05]  /*4550*/  BRA `(.L_x_10966) ;  /* 0x0000005000007947 */ /* 0x000fea0003800000 */
.L_x_10961:
[----:B------:R-:W-:Y:S01]  /*4560*/  LOP3.LUT R3, R22, 0x80000000, R13, 0x48, !PT ;  /* 0x8000000016037812 */ /* 0x000fe200078e480d */
[----:B------:R-:W-:Y:S05]  /*4570*/  BRA `(.L_x_10966) ;  /* 0x0000003000007947 */ /* 0x000fea0003800000 */
.L_x_10960:
[----:B------:R-:W0:Y:S01]  /*4580*/  MUFU.RSQ R3, -QNAN ;  /* 0xffc0000000037908 */ /* 0x000e220000001400 */
[----:B------:R-:W-:Y:S05]  /*4590*/  BRA `(.L_x_10966) ;  /* 0x0000001000007947 */ /* 0x000fea0003800000 */
.L_x_10959:
[----:B------:R-:W-:Y:S02]  /*45a0*/  FADD.FTZ R3, R13, R22 ;  /* 0x000000160d037221 */ /* 0x000fe40000010000 */
.L_x_10966:
[----:B------:R-:W-:Y:S05]  /*45b0*/  BSYNC B0 ;  /* 0x0000000000007941 */ /* 0x000fea0003800000 */
.L_x_10956:
[----:B------:R-:W-:-:S06]  /*45c0*/  HFMA2.MMA R5, -RZ, RZ, 0, 0 ;  /* 0x00000000ff057435 */ /* 0x000fcc00000001ff */
[----:B------:R-:W-:Y:S05]  /*45d0*/  RET.REL.NODEC R4 `(_ZN2at6native29vectorized_elementwise_kernelILi4ENS0_13BUnaryFunctorIN3c104HalfES4_S4_ZZZNS0_17atan2_kernel_cudaERNS_18TensorIteratorBaseEENKUlvE_clEvENKUlvE1_clEvEUlS4_S4_E_EESt5arrayIPcLm2EEEEviT0_T1_) ;  /* 0xffffba2004007950 */ /* 0x000fea0003c3ffff */
.L_x_10967:
        /* <DEDUP_REMOVED lines=10> */
.L_x_17683:


//--------------------- .text._ZN2at6native29vectorized_elementwise_kernelILi8ENS0_13BUnaryFunctorIN3c104HalfES4_S4_ZZZNS0_17atan2_kernel_cudaERNS_18TensorIteratorBaseEENKUlvE_clEvENKUlvE1_clEvEUlS4_S4_E_EESt5arrayIPcLm2EEEEviT0_T1_ --------------------------
	.section	.text._ZN2at6native29vectorized_elementwise_kernelILi8ENS0_13BUnaryFunctorIN3c104HalfES4_S4_ZZZNS0_17atan2_kernel_cudaERNS_18TensorIteratorBaseEENKUlvE_clEvENKUlvE1_clEvEUlS4_S4_E_EESt5arrayIPcLm2EEEEviT0_T1_,"ax",@progbits
	.sectioninfo	@"SHI_REGISTERS=4"
	.align	128
        .global         _ZN2at6native29vectorized_elementwise_kernelILi8ENS0_13BUnaryFunctorIN3c104HalfES4_S4_ZZZNS0_17atan2_kernel_cudaERNS_18TensorIteratorBaseEENKUlvE_clEvENKUlvE1_clEvEUlS4_S4_E_EESt5arrayIPcLm2EEEEviT0_T1_
        .type           _ZN2at6native29vectorized_elementwise_kernelILi8ENS0_13BUnaryFunctorIN3c104HalfES4_S4_ZZZNS0_17atan2_kernel_cudaERNS_18TensorIteratorBaseEENKUlvE_clEvENKUlvE1_clEvEUlS4_S4_E_EESt5arrayIPcLm2EEEEviT0_T1_,@function
        .size           _ZN2at6native29vectorized_elementwise_kernelILi8ENS0_13BUnaryFunctorIN3c104HalfES4_S4_ZZZNS0_17atan2_kernel_cudaERNS_18TensorIteratorBaseEENKUlvE_clEvENKUlvE1_clEvEUlS4_S4_E_EESt5arrayIPcLm2EEEEviT0_T1_,(.L_x_17816 - _ZN2at6native29vectorized_elementwise_kernelILi8ENS0_13BUnaryFunctorIN3c104HalfES4_S4_ZZZNS0_17atan2_kernel_cudaERNS_18TensorIteratorBaseEENKUlvE_clEvENKUlvE1_clEvEUlS4_S4_E_EESt5arrayIPcLm2EEEEviT0_T1_)
        .other          _ZN2at6native29vectorized_elementwise_kernelILi8ENS0_13BUnaryFunctorIN3c104HalfES4_S4_ZZZNS0_17atan2_kernel_cudaERNS_18TensorIteratorBaseEENKUlvE_clEvENKUlvE1_clEvEUlS4_S4_E_EESt5arrayIPcLm2EEEEviT0_T1_,@"STO_CUDA_ENTRY STV_DEFAULT"
_ZN2at6native29vectorized_elementwise_kernelILi8ENS0_13BUnaryFunctorIN3c104HalfES4_S4_ZZZNS0_17atan2_kernel_cudaERNS_18TensorIteratorBaseEENKUlvE_clEvENKUlvE1_clEvEUlS4_S4_E_EESt5arrayIPcLm2EEEEviT0_T1_:
.text._ZN2at6native29vectorized_elementwise_kernelILi8ENS0_13BUnaryFunctorIN3c104HalfES4_S4_ZZZNS0_17atan2_kernel_cudaERNS_18TensorIteratorBaseEENKUlvE_clEvENKUlvE1_clEvEUlS4_S4_E_EESt5arrayIPcLm2EEEEviT0_T1_:
[----:B------:R-:W-:Y:S02]  /*0000*/  MOV R1, c[0x0][0x28] ;  /* 0x00000a0000017a02 */ /* 0x000fe40000000f00 */
[----:B------:R-:W-:Y:S05]  /*0010*/  EXIT ;  /* 0x000000000000794d */ /* 0x000fea0003800000 */
.L_x_10968:
        /* <DEDUP_REMOVED lines=14> */
.L_x_17816:


//--------------------- .text._ZN2at6native18elementwise_kernelILi128ELi4EZNS0_15gpu_kernel_implINS0_13AUnaryFunctorIN3c104HalfES5_S5_ZZZNS0_17atan2_kernel_cudaERNS_18TensorIteratorBaseEENKUlvE_clEvENKUlvE1_clEvEUlS5_S5_E_EEEEvS7_RKT_EUliE_EEviT1_ --------------------------
	.section	.text._ZN2at6native18elementwise_kernelILi128ELi4EZNS0_15gpu_kernel_implINS0_13AUnaryFunctorIN3c104HalfES5_S5_ZZZNS0_17atan2_kernel_cudaERNS_18TensorIteratorBaseEENKUlvE_clEvENKUlvE1_clEvEUlS5_S5_E_EEEEvS7_RKT_EUliE_EEviT1_,"ax",@progbits
	.sectioninfo	@"SHI_REGISTERS=26"
	.align	128
        .global         _ZN2at6native18elementwise_kernelILi128ELi4EZNS0_15gpu_kernel_implINS0_13AUnaryFunctorIN3c104HalfES5_S5_ZZZNS0_17atan2_kernel_cudaERNS_18TensorIteratorBaseEENKUlvE_clEvENKUlvE1_clEvEUlS5_S5_E_EEEEvS7_RKT_EUliE_EEviT1_
        .type           _ZN2at6native18elementwise_kernelILi128ELi4EZNS0_15gpu_kernel_implINS0_13AUnaryFunctorIN3c104HalfES5_S5_ZZZNS0_17atan2_kernel_cudaERNS_18TensorIteratorBaseEENKUlvE_clEvENKUlvE1_clEvEUlS5_S5_E_EEEEvS7_RKT_EUliE_EEviT1_,@function
        .size           _ZN2at6native18elementwise_kernelILi128ELi4EZNS0_15gpu_kernel_implINS0_13AUnaryFunctorIN3c104HalfES5_S5_ZZZNS0_17atan2_kernel_cudaERNS_18TensorIteratorBaseEENKUlvE_clEvENKUlvE1_clEvEUlS5_S5_E_EEEEvS7_RKT_EUliE_EEviT1_,(.L_x_17684 - _ZN2at6native18elementwise_kernelILi128ELi4EZNS0_15gpu_kernel_implINS0_13AUnaryFunctorIN3c104HalfES5_S5_ZZZNS0_17atan2_kernel_cudaERNS_18TensorIteratorBaseEENKUlvE_clEvENKUlvE1_clEvEUlS5_S5_E_EEEEvS7_RKT_EUliE_EEviT1_)
        .other          _ZN2at6native18elementwise_kernelILi128ELi4EZNS0_15gpu_kernel_implINS0_13AUnaryFunctorIN3c104HalfES5_S5_ZZZNS0_17atan2_kernel_cudaERNS_18TensorIteratorBaseEENKUlvE_clEvENKUlvE1_clEvEUlS5_S5_E_EEEEvS7_RKT_EUliE_EEviT1_,@"STO_CUDA_ENTRY STV_DEFAULT"
_ZN2at6native18elementwise_kernelILi128ELi4EZNS0_15gpu_kernel_implINS0_13AUnaryFunctorIN3c104HalfES5_S5_ZZZNS0_17atan2_kernel_cudaERNS_18TensorIteratorBaseEENKUlvE_clEvENKUlvE1_clEvEUlS5_S5_E_EEEEvS7_RKT_EUliE_EEviT1_:
.text._ZN2at6native18elementwise_kernelILi128ELi4EZNS0_15gpu_kernel_implINS0_13AUnaryFunctorIN3c104HalfES5_S5_ZZZNS0_17atan2_kernel_cudaERNS_18TensorIteratorBaseEENKUlvE_clEvENKUlvE1_clEvEUlS5_S5_E_EEEEvS7_RKT_EUliE_EEviT1_:
        /* <DEDUP_REMOVED lines=236> */
.L_x_10971:
        /* <DEDUP_REMOVED lines=21> */
.L_x_10975:
[----:B------:R-:W2:Y:S02]  /*1010*/  LDG.E.U8 R2, [R2.64] ;  /* 0x0000002402027981 */ /* 0x000ea4000c1e1100 */
[----:B--2---:R-:W0:Y:S02]  /*1020*/  I2F.U16 R0, R2 ;  /* 0x0000000200007306 */ /* 0x004e240000101000 */
[----:B0-----:R-:W-:-:S04]  /*1030*/  F2FP.PACK_AB R0, RZ, R0 ;  /* 0x00000000ff00723e */ /* 0x001fc800000000ff */
[----:B------:R-:W-:Y:S01]  /*1040*/  PRMT R9, R0, 0x7610, R9 ;  /* 0x0000761000097816 */ /* 0x000fe20000000009 */
[----:B------:R-:W-:Y:S05]  /*1050*/  BRA `(.L_x_10977) ;  /* 0x00000ed000007947 */ /* 0x000fea0003800000 */
.L_x_10974:
        /* <DEDUP_REMOVED lines=11> */
.L_x_10979:
[----:B------:R-:W2:Y:S02]  /*1110*/  LDG.E R2, [R2.64] ;  /* 0x0000002402027981 */ /* 0x000ea4000c1e1900 */
[----:B--2---:R-:W0:Y:S02]  /*1120*/  I2F R0, R2 ;  /* 0x0000000200007306 */ /* 0x004e240000201400 */
[----:B0-----:R-:W-:-:S04]  /*1130*/  F2FP.PACK_AB R0, RZ, R0 ;  /* 0x00000000ff00723e */ /* 0x001fc800000000ff */
[----:B------:R-:W-:Y:S01]  /*1140*/  PRMT R9, R0, 0x7610, R9 ;  /* 0x0000761000097816 */ /* 0x000fe20000000009 */
[----:B------:R-:W-:Y:S05]  /*1150*/  BRA `(.L_x_10977) ;  /* 0x00000dd000007947 */ /* 0x000fea0003800000 */
.L_x_10978:
[----:B------:R-:W2:Y:S02]  /*1160*/  LDG.E.U16 R2, [R2.64] ;  /* 0x0000002402027981 */ /* 0x000ea4000c1e1500 */
[----:B--2---:R-:W0:Y:S02]  /*1170*/  I2F.S16 R0, R2 ;  /* 0x0000000200007306 */ /* 0x004e240000101400 */
[----:B0-----:R-:W-:-:S04]  /*1180*/  F2FP.PACK_AB R0, RZ, R0 ;  /* 0x00000000ff00723e */ /* 0x001fc800000000ff */
[----:B------:R-:W-:Y:S01]  /*1190*/  PRMT R9, R0, 0x7610, R9 ;  /* 0x0000761000097816 */ /* 0x000fe20000000009 */
[----:B------:R-:W-:Y:S05]  /*11a0*/  BRA `(.L_x_10977) ;  /* 0x00000d8000007947 */ /* 0x000fea0003800000 */
.L_x_10973:
        /* <DEDUP_REMOVED lines=9> */
.L_x_10981:
[----:B------:R0:W5:Y:S01]  /*1240*/  LDG.E.U16 R9, [R2.64] ;  /* 0x0000002402097981 */ /* 0x000162000c1e1500 */
[----:B------:R-:W-:Y:S05]  /*1250*/  BRA `(.L_x_10977) ;  /* 0x00000cd000007947 */ /* 0x000fea0003800000 */
.L_x_10980:
        /* <DEDUP_REMOVED lines=9> */
.L_x_10983:
[----:B------:R0:W5:Y:S01]  /*12f0*/  LDG.E.U16 R9, [R2.64] ;  /* 0x0000002402097981 */ /* 0x000162000c1e1500 */
[----:B------:R-:W-:Y:S05]  /*1300*/  BRA `(.L_x_10977) ;  /* 0x00000c2000007947 */ /* 0x000fea0003800000 */
.L_x_10982:
[----:B------:R-:W2:Y:S02]  /*1310*/  LDG.E.64 R2, [R2.64] ;  /* 0x0000002402027981 */ /* 0x000ea4000c1e1b00 */
[----:B--2---:R-:W0:Y:S01]  /*1320*/  F2F.F32.F64 R0, R2 ;  /* 0x0000000200007310 */ /* 0x004e220000301000 */
[----:B------:R-:W0:-:S14]  /*1330*/  DSETP.GEU.AND P0, PT, |R2|, c[0x2][0x0], PT ;  /* 0x008000000200762a */ /* 0x000e1c0003f0e200 */
[----:B0-----:R-:W-:-:S05]  /*1340*/  @!P0 FMUL R0, R0, 1.175494350822287508e-38 ;  /* 0x0080000000008820 */ /* 0x001fca0000400000 */
[----:B------:R-:W-:-:S04]  /*1350*/  F2FP.PACK_AB R0, RZ, R0 ;  /* 0x00000000ff00723e */ /* 0x000fc800000000ff */
[----:B------:R-:W-:Y:S01]  /*1360*/  PRMT R9, R0, 0x7610, R9 ;  /* 0x0000761000097816 */ /* 0x000fe20000000009 */
[----:B------:R-:W-:Y:S05]  /*1370*/  BRA `(.L_x_10977) ;  /* 0x00000bb000007947 */ /* 0x000fea0003800000 */
.L_x_10972:
        /* <DEDUP_REMOVED lines=14> */
.L_x_10986:
[----:B------:R-:W2:Y:S02]  /*1460*/  LDG.E.64 R2, [R2.64] ;  /* 0x0000002402027981 */ /* 0x000ea4000c1e1b00 */
[----:B--2---:R-:W0:Y:S01]  /*1470*/  F2F.F32.F64 R0, R2 ;  /* 0x0000000200007310 */ /* 0x004e220000301000 */
[----:B------:R-:W0:-:S14]  /*1480*/  DSETP.GEU.AND P0, PT, |R2|, c[0x2][0x0], PT ;  /* 0x008000000200762a */ /* 0x000e1c0003f0e200 */
[----:B0-----:R-:W-:-:S05]  /*1490*/  @!P0 FMUL R0, R0, 1.175494350822287508e-38 ;  /* 0x0080000000008820 */ /* 0x001fca0000400000 */
[----:B------:R-:W-:-:S04]  /*14a0*/  F2FP.PACK_AB R0, RZ, R0 ;  /* 0x00000000ff00723e */ /* 0x000fc800000000ff */
[----:B------:R-:W-:Y:S01]  /*14b0*/  PRMT R9, R0, 0x7610, R9 ;  /* 0x0000761000097816 */ /* 0x000fe20000000009 */
[----:B------:R-:W-:Y:S05]  /*14c0*/  BRA `(.L_x_10977) ;  /* 0x00000a6000007947 */ /* 0x000fea0003800000 */
.L_x_10985:
        /* <DEDUP_REMOVED lines=28> */
.L_x_10988:
        /* <DEDUP_REMOVED lines=15> */
.L_x_10987:
[----:B------:R-:W2:Y:S02]  /*1780*/  LDG.E.U16 R0, [R2.64] ;  /* 0x0000002402007981 */ /* 0x000ea4000c1e1500 */
[----:B--2---:R-:W-:-:S04]  /*1790*/  PRMT R0, RZ, 0x5410, R0 ;  /* 0x00005410ff007816 */ /* 0x004fc80000000000 */
[----:B------:R-:W-:-:S04]  /*17a0*/  F2FP.PACK_AB R0, RZ, R0 ;  /* 0x00000000ff00723e */ /* 0x000fc800000000ff */
[----:B------:R-:W-:Y:S01]  /*17b0*/  PRMT R9, R0, 0x7610, R9 ;  /* 0x0000761000097816 */ /* 0x000fe20000000009 */
[----:B------:R-:W-:Y:S05]  /*17c0*/  BRA `(.L_x_10977) ;  /* 0x0000076000007947 */ /* 0x000fea0003800000 */
.L_x_10984:
        /* <DEDUP_REMOVED lines=12> */
.L_x_10991:
        /* <DEDUP_REMOVED lines=21> */
.L_x_10995:
[----:B------:R-:W-:Y:S05]  /*19e0*/  BSYNC B1 ;  /* 0x0000000000017941 */ /* 0x000fea0003800000 */
.L_x_10994:
[----:B------:R-:W-:Y:S01]  /*19f0*/  LEA R3, R0, 0x3b800000, 0x17 ;  /* 0x3b80000000037811 */ /* 0x000fe200078eb8ff */
[----:B------:R-:W-:-:S05]  /*1a00*/  IMAD.SHL.U32 R0, R2, 0x100000, RZ ;  /* 0x0010000002007824 */ /* 0x000fca00078e00ff */
[----:B------:R-:W-:Y:S02]  /*1a10*/  LOP3.LUT R0, R3, R0, R4, 0xfe, !PT ;  /* 0x0000000003007212 */ /* 0x000fe400078efe04 */
.L_x_10993:
[----:B------:R-:W-:Y:S05]  /*1a20*/  BSYNC B0 ;  /* 0x0000000000007941 */ /* 0x000fea0003800000 */
.L_x_10992:
[----:B------:R-:W-:-:S04]  /*1a30*/  F2FP.PACK_AB R0, RZ, R0 ;  /* 0x00000000ff00723e */ /* 0x000fc800000000ff */
[----:B------:R-:W-:Y:S01]  /*1a40*/  PRMT R9, R0, 0x7610, R9 ;  /* 0x0000761000097816 */ /* 0x000fe20000000009 */
[----:B------:R-:W-:Y:S05]  /*1a50*/  BRA `(.L_x_10977) ;  /* 0x000004d000007947 */ /* 0x000fea0003800000 */
.L_x_10990:
        /* <DEDUP_REMOVED lines=21> */
.L_x_10999:
[----:B------:R-:W-:Y:S05]  /*1bb0*/  BSYNC B1 ;  /* 0x0000000000017941 */ /* 0x000fea0003800000 */
.L_x_10998:
[----:B------:R-:W-:Y:S01]  /*1bc0*/  LEA R3, R0, 0x37800000, 0x17 ;  /* 0x3780000000037811 */ /* 0x000fe200078eb8ff */
[----:B------:R-:W-:-:S05]  /*1bd0*/  IMAD.SHL.U32 R0, R2, 0x200000, RZ ;  /* 0x0020000002007824 */ /* 0x000fca00078e00ff */
[----:B------:R-:W-:Y:S02]  /*1be0*/  LOP3.LUT R0, R3, R0, R4, 0xfe, !PT ;  /* 0x0000000003007212 */ /* 0x000fe400078efe04 */
.L_x_10997:
[----:B------:R-:W-:Y:S05]  /*1bf0*/  BSYNC B0 ;  /* 0x0000000000007941 */ /* 0x000fea0003800000 */
.L_x_10996:
[----:B------:R-:W-:-:S04]  /*1c00*/  F2FP.PACK_AB R0, RZ, R0 ;  /* 0x00000000ff00723e */ /* 0x000fc800000000ff */
[----:B------:R-:W-:Y:S01]  /*1c10*/  PRMT R9, R0, 0x7610, R9 ;  /* 0x0000761000097816 */ /* 0x000fe20000000009 */
[----:B------:R-:W-:Y:S05]  /*1c20*/  BRA `(.L_x_10977) ;  /* 0x0000030000007947 */ /* 0x000fea0003800000 */
.L_x_10989:
        /* <DEDUP_REMOVED lines=14> */
.L_x_11003:
[----:B------:R-:W-:Y:S05]  /*1d10*/  BSYNC B0 ;  /* 0x0000000000007941 */ /* 0x000fea0003800000 */
.L_x_11002:
[----:B------:R-:W-:-:S04]  /*1d20*/  F2FP.PACK_AB R0, RZ, R0 ;  /* 0x00000000ff00723e */ /* 0x000fc800000000ff */
[----:B------:R-:W-:Y:S01]  /*1d30*/  PRMT R9, R0, 0x7610, R9 ;  /* 0x0000761000097816 */ /* 0x000fe20000000009 */
[----:B------:R-:W-:Y:S05]  /*1d40*/  BRA `(.L_x_10977) ;  /* 0x000001e000007947 */ /* 0x000fea0003800000 */
.L_x_10976:
        /* <DEDUP_REMOVED lines=21> */
.L_x_11001:
[----:B------:R-:W2:Y:S02]  /*1ea0*/  LDG.E.64 R2, [R2.64] ;  /* 0x0000002402027981 */ /* 0x000ea4000c1e1b00 */
[----:B--2---:R-:W0:Y:S02]  /*1eb0*/  I2F.U64 R0, R2 ;  /* 0x0000000200007312 */ /* 0x004e240000301000 */
[----:B0-----:R-:W-:-:S04]  /*1ec0*/  F2FP.PACK_AB R0, RZ, R0 ;  /* 0x00000000ff00723e */ /* 0x001fc800000000ff */
[----:B------:R-:W-:Y:S01]  /*1ed0*/  PRMT R9, R0, 0x7610, R9 ;  /* 0x0000761000097816 */ /* 0x000fe20000000009 */
[----:B------:R-:W-:Y:S05]  /*1ee0*/  BRA `(.L_x_10977) ;  /* 0x0000004000007947 */ /* 0x000fea0003800000 */
.L_x_11000:
[----:B------:R-:W2:Y:S02]  /*1ef0*/  LDG.E R2, [R2.64] ;  /* 0x0000002402027981 */ /* 0x000ea4000c1e1900 */
[----:B--2---:R-:W0:Y:S02]  /*1f00*/  I2F.U32 R0, R2 ;  /* 0x0000000200007306 */ /* 0x004e240000201000 */
[----:B0-----:R-:W-:-:S04]  /*1f10*/  F2FP.PACK_AB R0, RZ, R0 ;  /* 0x00000000ff00723e */ /* 0x001fc800000000ff */
[----:B------:R-:W-:-:S04]  /*1f20*/  PRMT R9, R0, 0x7610, R9 ;  /* 0x0000761000097816 */ /* 0x000fc80000000009 */
.L_x_10977:
[----:B------:R-:W1:Y:S01]  /*1f30*/  LDC.U16 R10, c[0x0][0x372] ;  /* 0x0000dc80ff0a7b82 */ /* 0x000e620000000400 */
[----:B-----5:R-:W-:Y:S01]  /*1f40*/  HADD2.F32 R9, -RZ, R9.H0_H0 ;  /* 0x20000009ff097230 */ /* 0x020fe20000004100 */
[----:B------:R-:W-:Y:S04]  /*1f50*/  BSSY B1, `(.L_x_11004) ;  /* 0x0000013000017945 */ /* 0x000fe80003800000 */
[----:B------:R-:W-:Y:S01]  /*1f60*/  FADD.FTZ R0, |R9|, -RZ ;  /* 0x800000ff09007221 */ /* 0x000fe20000010200 */
[----:B-1----:R-:W-:-:S05]  /*1f70*/  HADD2.F32 R10, -RZ, R10.H0_H0 ;  /* 0x2000000aff0a7230 */ /* 0x002fca0000004100 */
        /* <DEDUP_REMOVED lines=14> */
[----:B------:R-:W-:Y:S05]  /*2060*/  CALL.REL.NOINC `($__internal_30_$__cuda_sm3x_div_rn_ftz_f32_slowpath) ;  /* 0x0000a7b000007944 */ /* 0x000fea0003c00000 */
[----:B0-----:R-:W-:Y:S02]  /*2070*/  IMAD.MOV.U32 R0, RZ, RZ, R7 ;  /* 0x000000ffff007224 */ /* 0x001fe400078e0007 */
.L_x_11005:
[----:B------:R-:W-:Y:S05]  /*2080*/  BSYNC B1 ;  /* 0x0000000000017941 */ /* 0x000fea0003800000 */
.L_x_11004:
        /* <DEDUP_REMOVED lines=18> */
.L_x_11007:
[----:B------:R-:W-:Y:S01]  /*21b0*/  ISETP.GE.AND P0, PT, R9, RZ, PT ;  /* 0x000000ff0900720c */ /* 0x000fe20003f06270 */
[----:B------:R-:W-:-:S12]  /*21c0*/  IMAD.MOV.U32 R3, RZ, RZ, 0x3fd774eb ;  /* 0x3fd774ebff037424 */ /* 0x000fd800078e00ff */
[----:B------:R-:W-:-:S04]  /*21d0*/  @P0 FFMA.FTZ R0, R3, 0.93318945169448852539, -R0 ;  /* 0x3f6ee58103000823 */ /* 0x000fc80000010800 */
[----:B------:R-:W-:Y:S02]  /*21e0*/  @!P0 FFMA.FTZ R0, R3, 0.93318945169448852539, R0 ;  /* 0x3f6ee58103008823 */ /* 0x000fe40000010000 */
.L_x_11008:
[----:B------:R-:W-:Y:S05]  /*21f0*/  BSYNC B0 ;  /* 0x0000000000007941 */ /* 0x000fea0003800000 */
.L_x_11006:
        /* <DEDUP_REMOVED lines=27> */
.L_x_11012:
[----:B------:R-:W-:-:S06]  /*23b0*/  HADD2.F32 R3, -RZ, R0.H0_H0 ;  /* 0x20000000ff037230 */ /* 0x000fcc0000004100 */
[----:B------:R-:W0:Y:S02]  /*23c0*/  F2I.S64.TRUNC R2, R3 ;  /* 0x0000000300027311 */ /* 0x000e24000020d900 */
[----:B0-----:R0:W-:Y:S01]  /*23d0*/  STG.E.U8 [R16.64], R2 ;  /* 0x0000000210007986 */ /* 0x0011e2000c101124 */
[----:B------:R-:W-:Y:S05]  /*23e0*/  BRA `(.L_x_11014) ;  /* 0x00000e4000007947 */ /* 0x000fea0003800000 */
.L_x_11011:
        /* <DEDUP_REMOVED lines=10> */
.L_x_11016:
[----:B------:R-:W-:-:S04]  /*2490*/  HADD2.F32 R0, -RZ, R0.H0_H0 ;  /* 0x20000000ff007230 */ /* 0x000fc80000004100 */
[----:B------:R-:W0:Y:S02]  /*24a0*/  F2I.FTZ.TRUNC.NTZ R3, R0 ;  /* 0x0000000000037305 */ /* 0x000e24000021f100 */
[----:B0-----:R0:W-:Y:S01]  /*24b0*/  STG.E [R16.64], R3 ;  /* 0x0000000310007986 */ /* 0x0011e2000c101924 */
[----:B------:R-:W-:Y:S05]  /*24c0*/  BRA `(.L_x_11014) ;  /* 0x00000d6000007947 */ /* 0x000fea0003800000 */
.L_x_11015:
[----:B------:R-:W-:-:S04]  /*24d0*/  HADD2.F32 R0, -RZ, R0.H0_H0 ;  /* 0x20000000ff007230 */ /* 0x000fc80000004100 */
[----:B------:R-:W0:Y:S02]  /*24e0*/  F2I.FTZ.TRUNC.NTZ R3, R0 ;  /* 0x0000000000037305 */ /* 0x000e24000021f100 */
[----:B0-----:R0:W-:Y:S01]  /*24f0*/  STG.E.U16 [R16.64], R3 ;  /* 0x0000000310007986 */ /* 0x0011e2000c101524 */
[----:B------:R-:W-:Y:S05]  /*2500*/  BRA `(.L_x_11014) ;  /* 0x00000d2000007947 */ /* 0x000fea0003800000 */
.L_x_11010:
        /* <DEDUP_REMOVED lines=9> */
.L_x_11018:
[----:B------:R0:W-:Y:S01]  /*25a0*/  STG.E.U16 [R16.64], R0 ;  /* 0x0000000010007986 */ /* 0x0001e2000c101524 */
[----:B------:R-:W-:Y:S05]  /*25b0*/  BRA `(.L_x_11014) ;  /* 0x00000c7000007947 */ /* 0x000fea0003800000 */
.L_x_11017:
        /* <DEDUP_REMOVED lines=10> */
.L_x_11020:
[----:B------:R-:W-:-:S05]  /*2660*/  HADD2.F32 R0, -RZ, R0.H0_H0 ;  /* 0x20000000ff007230 */ /* 0x000fca0000004100 */
[----:B------:R-:W-:-:S04]  /*2670*/  F2FP.PACK_AB R0, RZ, R0 ;  /* 0x00000000ff00723e */ /* 0x000fc800000000ff */
[----:B------:R-:W-:-:S05]  /*2680*/  PRMT R0, R0, 0x5410, RZ ;  /* 0x0000541000007816 */ /* 0x000fca00000000ff */
[----:B------:R0:W-:Y:S01]  /*2690*/  STG.E [R16.64], R0 ;  /* 0x0000000010007986 */ /* 0x0001e2000c101924 */
[----:B------:R-:W-:Y:S05]  /*26a0*/  BRA `(.L_x_11014) ;  /* 0x00000b8000007947 */ /* 0x000fea0003800000 */
.L_x_11019:
[----:B------:R-:W-:-:S05]  /*26b0*/  HADD2.F32 R2, -RZ, R0.H0_H0 ;  /* 0x20000000ff027230 */ /* 0x000fca0000004100 */
[----:B------:R-:W-:-:S06]  /*26c0*/  FMUL.FTZ R2, R2, 1 ;  /* 0x3f80000002027820 */ /* 0x000fcc0000410000 */
[----:B------:R-:W0:Y:S02]  /*26d0*/  F2F.F64.F32 R2, R2 ;  /* 0x0000000200027310 */ /* 0x000e240000201800 */
[----:B0-----:R0:W-:Y:S01]  /*26e0*/  STG.E.64 [R16.64], R2 ;  /* 0x0000000210007986 */ /* 0x0011e2000c101b24 */
[----:B------:R-:W-:Y:S05]  /*26f0*/  BRA `(.L_x_11014) ;  /* 0x00000b3000007947 */ /* 0x000fea0003800000 */
.L_x_11009:
        /* <DEDUP_REMOVED lines=13> */
.L_x_11023:
[----:B------:R-:W-:Y:S01]  /*27d0*/  HADD2.F32 R0, -RZ, R0.H0_H0 ;  /* 0x20000000ff007230 */ /* 0x000fe20000004100 */
[----:B------:R-:W-:-:S04]  /*27e0*/  CS2R R6, SRZ ;  /* 0x0000000000067805 */ /* 0x000fc8000001ff00 */
[----:B------:R-:W-:-:S04]  /*27f0*/  FMUL.FTZ R0, R0, 1 ;  /* 0x3f80000000007820 */ /* 0x000fc80000410000 */
[----:B------:R-:W0:Y:S02]  /*2800*/  F2F.F64.F32 R4, R0 ;  /* 0x0000000000047310 */ /* 0x000e240000201800 */
[----:B0-----:R0:W-:Y:S01]  /*2810*/  STG.E.128 [R16.64], R4 ;  /* 0x0000000410007986 */ /* 0x0011e2000c101d24 */
[----:B------:R-:W-:Y:S05]  /*2820*/  BRA `(.L_x_11014) ;  /* 0x00000a0000007947 */ /* 0x000fea0003800000 */
.L_x_11022:
        /* <DEDUP_REMOVED lines=21> */
.L_x_11027:
[----:B------:R-:W-:Y:S05]  /*2980*/  BSYNC B0 ;  /* 0x0000000000007941 */ /* 0x000fea0003800000 */
.L_x_11026:
[----:B------:R-:W-:-:S05]  /*2990*/  LOP3.LUT R3, R0, R3, RZ, 0xfc, !PT ;  /* 0x0000000300037212 */ /* 0x000fca00078efcff */
[----:B------:R0:W-:Y:S01]  /*29a0*/  STG.E.U8 [R16.64], R3 ;  /* 0x0000000310007986 */ /* 0x0001e2000c101124 */
[----:B------:R-:W-:Y:S05]  /*29b0*/  BRA `(.L_x_11014) ;  /* 0x0000087000007947 */ /* 0x000fea0003800000 */
.L_x_11025:
        /* <DEDUP_REMOVED lines=13> */
.L_x_11029:
[----:B------:R-:W-:Y:S01]  /*2a90*/  IMAD.MOV.U32 R0, RZ, RZ, 0x7f ;  /* 0x0000007fff007424 */ /* 0x000fe200078e00ff */
[----:B------:R-:W-:-:S04]  /*2aa0*/  ISETP.GT.U32.AND P0, PT, R2, 0x7f800000, PT ;  /* 0x7f8000000200780c */ /* 0x000fc80003f04070 */
[----:B------:R-:W-:-:S04]  /*2ab0*/  SEL R0, R0, 0x7c, P0 ;  /* 0x0000007c00007807 */ /* 0x000fc80000000000 */
.L_x_11030:
[----:B------:R-:W-:Y:S05]  /*2ac0*/  BSYNC B0 ;  /* 0x0000000000007941 */ /* 0x000fea0003800000 */
.L_x_11028:
[----:B------:R-:W-:-:S04]  /*2ad0*/  LOP3.LUT R2, R3, 0x80000000, RZ, 0xc0, !PT ;  /* 0x8000000003027812 */ /* 0x000fc800078ec0ff */
[----:B------:R-:W-:-:S04]  /*2ae0*/  SHF.R.U32.HI R3, RZ, 0x18, R2 ;  /* 0x00000018ff037819 */ /* 0x000fc80000011602 */
[----:B------:R-:W-:-:S05]  /*2af0*/  LOP3.LUT R3, R0, R3, RZ, 0xfc, !PT ;  /* 0x0000000300037212 */ /* 0x000fca00078efcff */
[----:B------:R0:W-:Y:S01]  /*2b00*/  STG.E.U8 [R16.64], R3 ;  /* 0x0000000310007986 */ /* 0x0001e2000c101124 */
[----:B------:R-:W-:Y:S05]  /*2b10*/  BRA `(.L_x_11014) ;  /* 0x0000071000007947 */ /* 0x000fea0003800000 */
.L_x_11024:
[----:B------:R-:W-:-:S05]  /*2b20*/  HADD2.F32 R0, -RZ, R0.H0_H0 ;  /* 0x20000000ff007230 */ /* 0x000fca0000004100 */
[----:B------:R-:W-:-:S05]  /*2b30*/  F2FP.BF16.PACK_AB R0, RZ, R0 ;  /* 0x00000000ff00723e */ /* 0x000fca00000010ff */
[----:B------:R0:W-:Y:S01]  /*2b40*/  STG.E.U16 [R16.64], R0 ;  /* 0x0000000010007986 */ /* 0x0001e2000c101524 */
[----:B------:R-:W-:Y:S05]  /*2b50*/  BRA `(.L_x_11014) ;  /* 0x000006d000007947 */ /* 0x000fea0003800000 */
.L_x_11021:
        /* <DEDUP_REMOVED lines=12> */
.L_x_11033:
        /* <DEDUP_REMOVED lines=17> */
.L_x_11036:
[----:B------:R-:W-:-:S04]  /*2d30*/  LOP3.LUT R2, R3, 0x80000000, RZ, 0xc0, !PT ;  /* 0x8000000003027812 */ /* 0x000fc800078ec0ff */
[----:B------:R-:W-:-:S04]  /*2d40*/  SHF.R.U32.HI R3, RZ, 0x18, R2 ;  /* 0x00000018ff037819 */ /* 0x000fc80000011602 */
[----:B------:R-:W-:-:S04]  /*2d50*/  LOP3.LUT R0, R0, R3, RZ, 0xfc, !PT ;  /* 0x0000000300007212 */ /* 0x000fc800078efcff */
[----:B------:R-:W-:Y:S02]  /*2d60*/  PRMT R8, R0, 0x7610, R8 ;  /* 0x0000761000087816 */ /* 0x000fe40000000008 */
.L_x_11035:
[----:B------:R-:W-:Y:S05]  /*2d70*/  BSYNC B0 ;  /* 0x0000000000007941 */ /* 0x000fea0003800000 */
.L_x_11034:
[----:B------:R0:W-:Y:S01]  /*2d80*/  STG.E.U8 [R16.64], R8 ;  /* 0x0000000810007986 */ /* 0x0001e2000c101124 */
[----:B------:R-:W-:Y:S05]  /*2d90*/  BRA `(.L_x_11014) ;  /* 0x0000049000007947 */ /* 0x000fea0003800000 */
.L_x_11032:
        /* <DEDUP_REMOVED lines=17> */
.L_x_11039:
[----:B------:R-:W-:-:S04]  /*2eb0*/  LOP3.LUT R2, R3, 0x80000000, RZ, 0xc0, !PT ;  /* 0x8000000003027812 */ /* 0x000fc800078ec0ff */
[----:B------:R-:W-:-:S04]  /*2ec0*/  SHF.R.U32.HI R3, RZ, 0x18, R2 ;  /* 0x00000018ff037819 */ /* 0x000fc80000011602 */
[----:B------:R-:W-:-:S04]  /*2ed0*/  LOP3.LUT R0, R0, R3, RZ, 0xfc, !PT ;  /* 0x0000000300007212 */ /* 0x000fc800078efcff */
[----:B------:R-:W-:Y:S02]  /*2ee0*/  PRMT R8, R0, 0x7610, R8 ;  /* 0x0000761000087816 */ /* 0x000fe40000000008 */
.L_x_11038:
[----:B------:R-:W-:Y:S05]  /*2ef0*/  BSYNC B0 ;  /* 0x0000000000007941 */ /* 0x000fea0003800000 */
.L_x_11037:
[----:B------:R0:W-:Y:S01]  /*2f00*/  STG.E.U8 [R16.64], R8 ;  /* 0x0000000810007986 */ /* 0x0001e2000c101124 */
[----:B------:R-:W-:Y:S05]  /*2f10*/  BRA `(.L_x_11014) ;  /* 0x0000031000007947 */ /* 0x000fea0003800000 */
.L_x_11031:
        /* <DEDUP_REMOVED lines=22> */
.L_x_11013:
        /* <DEDUP_REMOVED lines=20> */
.L_x_11041:
[----:B------:R-:W-:-:S06]  /*31c0*/  HADD2.F32 R2, -RZ, R0.H0_H0 ;  /* 0x20000000ff027230 */ /* 0x000fcc0000004100 */
[----:B------:R-:W0:Y:S02]  /*31d0*/  F2I.U64.TRUNC R2, R2 ;  /* 0x0000000200027311 */ /* 0x000e24000020d800 */
[----:B0-----:R0:W-:Y:S01]  /*31e0*/  STG.E.64 [R16.64], R2 ;  /* 0x0000000210007986 */ /* 0x0011e2000c101b24 */
[----:B------:R-:W-:Y:S05]  /*31f0*/  BRA `(.L_x_11014) ;  /* 0x0000003000007947 */ /* 0x000fea0003800000 */
.L_x_11040:
[----:B------:R-:W-:-:S04]  /*3200*/  HADD2.F32 R0, -RZ, R0.H0_H0 ;  /* 0x20000000ff007230 */ /* 0x000fc80000004100 */
[----:B------:R-:W0:Y:S02]  /*3210*/  F2I.FTZ.U32.TRUNC.NTZ R3, R0 ;  /* 0x0000000000037305 */ /* 0x000e24000021f000 */
[----:B0-----:R0:W-:Y:S02]  /*3220*/  STG.E [R16.64], R3 ;  /* 0x0000000310007986 */ /* 0x0011e4000c101924 */
.L_x_11014:
[----:B------:R-:W-:-:S05]  /*3230*/  IMAD R18, R18, 0x200, R23 ;  /* 0x0000020012127824 */ /* 0x000fca00078e0217 */
[----:B------:R-:W-:Y:S02]  /*3240*/  IADD3 R19, R18, 0x80, RZ ;  /* 0x0000008012137810 */ /* 0x000fe40007ffe0ff */
.L_x_10970:
[----:B------:R-:W-:Y:S05]  /*3250*/  BSYNC B6 ;  /* 0x0000000000067941 */ /* 0x000fea0003800000 */
.L_x_10969:
        /* <DEDUP_REMOVED lines=231> */
.L_x_11044:
        /* <DEDUP_REMOVED lines=21> */
.L_x_11048:
[----:B------:R-:W2:Y:S02]  /*4220*/  LDG.E.U8 R2, [R2.64] ;  /* 0x0000002402027981 */ /* 0x000ea4000c1e1100 */
[----:B--2---:R-:W0:Y:S02]  /*4230*/  I2F.U16 R0, R2 ;  /* 0x0000000200007306 */ /* 0x004e240000101000 */
[----:B0-----:R-:W-:-:S04]  /*4240*/  F2FP.PACK_AB R0, RZ, R0 ;  /* 0x00000000ff00723e */ /* 0x001fc800000000ff */
[----:B------:R-:W-:Y:S01]  /*4250*/  PRMT R9, R0, 0x7610, R9 ;  /* 0x0000761000097816 */ /* 0x000fe20000000009 */
[----:B------:R-:W-:Y:S05]  /*4260*/  BRA `(.L_x_11050) ;  /* 0x00000ed000007947 */ /* 0x000fea0003800000 */
.L_x_11047:
        /* <DEDUP_REMOVED lines=11> */
.L_x_11052:
[----:B------:R-:W2:Y:S02]  /*4320*/  LDG.E R2, [R2.64] ;  /* 0x0000002402027981 */ /* 0x000ea4000c1e1900 */
[----:B--2---:R-:W0:Y:S02]  /*4330*/  I2F R0, R2 ;  /* 0x0000000200007306 */ /* 0x004e240000201400 */
[----:B0-----:R-:W-:-:S04]  /*4340*/  F2FP.PACK_AB R0, RZ, R0 ;  /* 0x00000000ff00723e */ /* 0x001fc800000000ff */
[----:B------:R-:W-:Y:S01]  /*4350*/  PRMT R9, R0, 0x7610, R9 ;  /* 0x0000761000097816 */ /* 0x000fe20000000009 */
[----:B------:R-:W-:Y:S05]  /*4360*/  BRA `(.L_x_11050) ;  /* 0x00000dd000007947 */ /* 0x000fea0003800000 */
.L_x_11051:
[----:B------:R-:W2:Y:S02]  /*4370*/  LDG.E.U16 R2, [R2.64] ;  /* 0x0000002402027981 */ /* 0x000ea4000c1e1500 */
[----:B--2---:R-:W0:Y:S02]  /*4380*/  I2F.S16 R0, R2 ;  /* 0x0000000200007306 */ /* 0x004e240000101400 */
[----:B0-----:R-:W-:-:S04]  /*4390*/  F2FP.PACK_AB R0, RZ, R0 ;  /* 0x00000000ff00723e */ /* 0x001fc800000000ff */
[----:B------:R-:W-:Y:S01]  /*43a0*/  PRMT R9, R0, 0x7610, R9 ;  /* 0x0000761000097816 */ /* 0x000fe20000000009 */
[----:B------:R-:W-:Y:S05]  /*43b0*/  BRA `(.L_x_11050) ;  /* 0x00000d8000007947 */ /* 0x000fea0003800000 */
.L_x_11046:
        /* <DEDUP_REMOVED lines=9> */
.L_x_11054:
[----:B------:R0:W5:Y:S01]  /*4450*/  LDG.E.U16 R9, [R2.64] ;  /* 0x0000002402097981 */ /* 0x000162000c1e1500 */
[----:B------:R-:W-:Y:S05]  /*4460*/  BRA `(.L_x_11050) ;  /* 0x00000cd000007947 */ /* 0x000fea0003800000 */
.L_x_11053:
        /* <DEDUP_REMOVED lines=9> */
.L_x_11056:
[----:B------:R0:W5:Y:S01]  /*4500*/  LDG.E.U16 R9, [R2.64] ;  /* 0x0000002402097981 */ /* 0x000162000c1e1500 */
[----:B------:R-:W-:Y:S05]  /*4510*/  BRA `(.L_x_11050) ;  /* 0x00000c2000007947 */ /* 0x000fea0003800000 */
.L_x_11055:
[----:B------:R-:W2:Y:S02]  /*4520*/  LDG.E.64 R2, [R2.64] ;  /* 0x0000002402027981 */ /* 0x000ea4000c1e1b00 */
[----:B--2---:R-:W0:Y:S01]  /*4530*/  F2F.F32.F64 R0, R2 ;  /* 0x0000000200007310 */ /* 0x004e220000301000 */
[----:B------:R-:W0:-:S14]  /*4540*/  DSETP.GEU.AND P0, PT, |R2|, c[0x2][0x0], PT ;  /* 0x008000000200762a */ /* 0x000e1c0003f0e200 */
[----:B0-----:R-:W-:-:S05]  /*4550*/  @!P0 FMUL R0, R0, 1.175494350822287508e-38 ;  /* 0x0080000000008820 */ /* 0x001fca0000400000 */
[----:B------:R-:W-:-:S04]  /*4560*/  F2FP.PACK_AB R0, RZ, R0 ;  /* 0x00000000ff00723e */ /* 0x000fc800000000ff */
[----:B------:R-:W-:Y:S01]  /*4570*/  PRMT R9, R0, 0x7610, R9 ;  /* 0x0000761000097816 */ /* 0x000fe20000000009 */
[----:B------:R-:W-:Y:S05]  /*4580*/  BRA `(.L_x_11050) ;  /* 0x00000bb000007947 */ /* 0x000fea0003800000 */
.L_x_11045:
        /* <DEDUP_REMOVED lines=14> */
.L_x_11059:
[----:B------:R-:W2:Y:S02]  /*4670*/  LDG.E.64 R2, [R2.64] ;  /* 0x0000002402027981 */ /* 0x000ea4000c1e1b00 */
[----:B--2---:R-:W0:Y:S01]  /*4680*/  F2F.F32.F64 R0, R2 ;  /* 0x0000000200007310 */ /* 0x004e220000301000 */
[----:B------:R-:W0:-:S14]  /*4690*/  DSETP.GEU.AND P0, PT, |R2|, c[0x2][0x0], PT ;  /* 0x008000000200762a */ /* 0x000e1c0003f0e200 */
[----:B0-----:R-:W-:-:S05]  /*46a0*/  @!P0 FMUL R0, R0, 1.175494350822287508e-38 ;  /* 0x0080000000008820 */ /* 0x001fca0000400000 */
[----:B------:R-:W-:-:S04]  /*46b0*/  F2FP.PACK_AB R0, RZ, R0 ;  /* 0x00000000ff00723e */ /* 0x000fc800000000ff */
[----:B------:R-:W-:Y:S01]  /*46c0*/  PRMT R9, R0, 0x7610, R9 ;  /* 0x0000761000097816 */ /* 0x000fe20000000009 */
[----:B------:R-:W-:Y:S05]  /*46d0*/  BRA `(.L_x_11050) ;  /* 0x00000a6000007947 */ /* 0x000fea0003800000 */
.L_x_11058:
        /* <DEDUP_REMOVED lines=28> */
.L_x_11061:
        /* <DEDUP_REMOVED lines=15> */
.L_x_11060:
[----:B------:R-:W2:Y:S02]  /*4990*/  LDG.E.U16 R0, [R2.64] ;  /* 0x0000002402007981 */ /* 0x000ea4000c1e1500 */
[----:B--2---:R-:W-:-:S04]  /*49a0*/  PRMT R0, RZ, 0x5410, R0 ;  /* 0x00005410ff007816 */ /* 0x004fc80000000000 */
[----:B------:R-:W-:-:S04]  /*49b0*/  F2FP.PACK_AB R0, RZ, R0 ;  /* 0x00000000ff00723e */ /* 0x000fc800000000ff */
[----:B------:R-:W-:Y:S01]  /*49c0*/  PRMT R9, R0, 0x7610, R9 ;  /* 0x0000761000097816 */ /* 0x000fe20000000009 */
[----:B------:R-:W-:Y:S05]  /*49d0*/  BRA `(.L_x_11050) ;  /* 0x0000076000007947 */ /* 0x000fea0003800000 */
.L_x_11057:
        /* <DEDUP_REMOVED lines=12> */
.L_x_11064:
        /* <DEDUP_REMOVED lines=21> */
.L_x_11068:
[----:B------:R-:W-:Y:S05]  /*4bf0*/  BSYNC B1 ;  /* 0x0000000000017941 */ /* 0x000fea0003800000 */
.L_x_11067:
[----:B------:R-:W-:Y:S01]  /*4c00*/  LEA R3, R0, 0x3b800000, 0x17 ;  /* 0x3b80000000037811 */ /* 0x000fe200078eb8ff */
[----:B------:R-:W-:-:S05]  /*4c10*/  IMAD.SHL.U32 R0, R2, 0x100000, RZ ;  /* 0x0010000002007824 */ /* 0x000fca00078e00ff */
[----:B------:R-:W-:Y:S02]  /*4c20*/  LOP3.LUT R0, R3, R0, R4, 0xfe, !PT ;  /* 0x0000000003007212 */ /* 0x000fe400078efe04 */
.L_x_11066:
[----:B------:R-:W-:Y:S05]  /*4c30*/  BSYNC B0 ;  /* 0x0000000000007941 */ /* 0x000fea0003800000 */
.L_x_11065:
[----:B------:R-:W-:-:S04]  /*4c40*/  F2FP.PACK_AB R0, RZ, R0 ;  /* 0x00000000ff00723e */ /* 0x000fc800000000ff */
[----:B------:R-:W-:Y:S01]  /*4c50*/  PRMT R9, R0, 0x7610, R9 ;  /* 0x0000761000097816 */ /* 0x000fe20000000009 */
[----:B------:R-:W-:Y:S05]  /*4c60*/  BRA `(.L_x_11050) ;  /* 0x000004d000007947 */ /* 0x000fea0003800000 */
.L_x_11063:
        /* <DEDUP_REMOVED lines=21> */
.L_x_11072:
[----:B------:R-:W-:Y:S05]  /*4dc0*/  BSYNC B1 ;  /* 0x0000000000017941 */ /* 0x000fea0003800000 */
.L_x_11071:
[----:B------:R-:W-:Y:S01]  /*4dd0*/  LEA R3, R0, 0x37800000, 0x17 ;  /* 0x3780000000037811 */ /* 0x000fe200078eb8ff */
[----:B------:R-:W-:-:S05]  /*4de0*/  IMAD.SHL.U32 R0, R2, 0x200000, RZ ;  /* 0x0020000002007824 */ /* 0x000fca00078e00ff */
[----:B------:R-:W-:Y:S02]  /*4df0*/  LOP3.LUT R0, R3, R0, R4, 0xfe, !PT ;  /* 0x0000000003007212 */ /* 0x000fe400078efe04 */
.L_x_11070:
[----:B------:R-:W-:Y:S05]  /*4e00*/  BSYNC B0 ;  /* 0x0000000000007941 */ /* 0x000fea0003800000 */
.L_x_11069:
[----:B------:R-:W-:-:S04]  /*4e10*/  F2FP.PACK_AB R0, RZ, R0 ;  /* 0x00000000ff00723e */ /* 0x000fc800000000ff */
[----:B------:R-:W-:Y:S01]  /*4e20*/  PRMT R9, R0, 0x7610, R9 ;  /* 0x0000761000097816 */ /* 0x000fe20000000009 */
[----:B------:R-:W-:Y:S05]  /*4e30*/  BRA `(.L_x_11050) ;  /* 0x0000030000007947 */ /* 0x000fea0003800000 */
.L_x_11062:
        /* <DEDUP_REMOVED lines=14> */
.L_x_11076:
[----:B------:R-:W-:Y:S05]  /*4f20*/  BSYNC B0 ;  /* 0x0000000000007941 */ /* 0x000fea0003800000 */
.L_x_11075:
[----:B------:R-:W-:-:S04]  /*4f30*/  F2FP.PACK_AB R0, RZ, R0 ;  /* 0x00000000ff00723e */ /* 0x000fc800000000ff */
[----:B------:R-:W-:Y:S01]  /*4f40*/  PRMT R9, R0, 0x7610, R9 ;  /* 0x0000761000097816 */ /* 0x000fe20000000009 */
[----:B------:R-:W-:Y:S05]  /*4f50*/  BRA `(.L_x_11050) ;  /* 0x000001e000007947 */ /* 0x000fea0003800000 */
.L_x_11049:
        /* <DEDUP_REMOVED lines=21> */
.L_x_11074:
[----:B------:R-:W2:Y:S02]  /*50b0*/  LDG.E.64 R2, [R2.64] ;  /* 0x0000002402027981 */ /* 0x000ea4000c1e1b00 */
[----:B--2---:R-:W0:Y:S02]  /*50c0*/  I2F.U64 R0, R2 ;  /* 0x0000000200007312 */ /* 0x004e240000301000 */
[----:B0-----:R-:W-:-:S04]  /*50d0*/  F2FP.PACK_AB R0, RZ, R0 ;  /* 0x00000000ff00723e */ /* 0x001fc800000000ff */
[----:B------:R-:W-:Y:S01]  /*50e0*/  PRMT R9, R0, 0x7610, R9 ;  /* 0x0000761000097816 */ /* 0x000fe20000000009 */
[----:B------:R-:W-:Y:S05]  /*50f0*/  BRA `(.L_x_11050) ;  /* 0x0000004000007947 */ /* 0x000fea0003800000 */
.L_x_11073:
[----:B------:R-:W2:Y:S02]  /*5100*/  LDG.E R2, [R2.64] ;  /* 0x0000002402027981 */ /* 0x000ea4000c1e1900 */
[----:B--2---:R-:W0:Y:S02]  /*5110*/  I2F.U32 R0, R2 ;  /* 0x0000000200007306 */ /* 0x004e240000201000 */
[----:B0-----:R-:W-:-:S04]  /*5120*/  F2FP.PACK_AB R0, RZ, R0 ;  /* 0x00000000ff00723e */ /* 0x001fc800000000ff */
[----:B------:R-:W-:-:S04]  /*5130*/  PRMT R9, R0, 0x7610, R9 ;  /* 0x0000761000097816 */ /* 0x000fc80000000009 */
.L_x_11050:
[----:B------:R-:W1:Y:S01]  /*5140*/  LDC.U16 R10, c[0x0][0x372] ;  /* 0x0000dc80ff0a7b82 */ /* 0x000e620000000400 */
[----:B-----5:R-:W-:Y:S01]  /*5150*/  HADD2.F32 R9, -RZ, R9.H0_H0 ;  /* 0x20000009ff097230 */ /* 0x020fe20000004100 */
[----:B------:R-:W-:Y:S04]  /*5160*/  BSSY B1, `(.L_x_11077) ;  /* 0x0000013000017945 */ /* 0x000fe80003800000 */
[----:B------:R-:W-:Y:S01]  /*5170*/  FADD.FTZ R0, |R9|, -RZ ;  /* 0x800000ff09007221 */ /* 0x000fe20000010200 */
[----:B-1----:R-:W-:-:S05]  /*5180*/  HADD2.F32 R10, -RZ, R10.H0_H0 ;  /* 0x2000000aff0a7230 */ /* 0x002fca0000004100 */
[C---:B------:R-:W-:Y:S01]  /*5190*/  FADD.FTZ R5, |R10|.reuse, -RZ ;  /* 0x800000ff0a057221 */ /* 0x040fe20000010200 */
        /* <DEDUP_REMOVED lines=15> */
.L_x_11078:
[----:B------:R-:W-:Y:S05]  /*5290*/  BSYNC B1 ;  /* 0x0000000000017941 */ /* 0x000fea0003800000 */
.L_x_11077:
        /* <DEDUP_REMOVED lines=18> */
.L_x_11080:
[----:B------:R-:W-:Y:S01]  /*53c0*/  ISETP.GE.AND P0, PT, R9, RZ, PT ;  /* 0x000000ff0900720c */ /* 0x000fe20003f06270 */
[----:B------:R-:W-:-:S12]  /*53d0*/  IMAD.MOV.U32 R3, RZ, RZ, 0x3fd774eb ;  /* 0x3fd774ebff037424 */ /* 0x000fd800078e00ff */
[----:B------:R-:W-:-:S04]  /*53e0*/  @P0 FFMA.FTZ R0, R3, 0.93318945169448852539, -R0 ;  /* 0x3f6ee58103000823 */ /* 0x000fc80000010800 */
[----:B------:R-:W-:Y:S02]  /*53f0*/  @!P0 FFMA.FTZ R0, R3, 0.93318945169448852539, R0 ;  /* 0x3f6ee58103008823 */ /* 0x000fe40000010000 */
.L_x_11081:
[----:B------:R-:W-:Y:S05]  /*5400*/  BSYNC B0 ;  /* 0x0000000000007941 */ /* 0x000fea0003800000 */
.L_x_11079:
        /* <DEDUP_REMOVED lines=27> */
.L_x_11085:
[----:B------:R-:W-:-:S06]  /*55c0*/  HADD2.F32 R3, -RZ, R0.H0_H0 ;  /* 0x20000000ff037230 */ /* 0x000fcc0000004100 */
[----:B------:R-:W0:Y:S02]  /*55d0*/  F2I.S64.TRUNC R2, R3 ;  /* 0x0000000300027311 */ /* 0x000e24000020d900 */
[----:B0-----:R0:W-:Y:S01]  /*55e0*/  STG.E.U8 [R16.64], R2 ;  /* 0x0000000210007986 */ /* 0x0011e2000c101124 */
[----:B------:R-:W-:Y:S05]  /*55f0*/  BRA `(.L_x_11087) ;  /* 0x00000e4000007947 */ /* 0x000fea0003800000 */
.L_x_11084:
        /* <DEDUP_REMOVED lines=10> */
.L_x_11089:
[----:B------:R-:W-:-:S04]  /*56a0*/  HADD2.F32 R0, -RZ, R0.H0_H0 ;  /* 0x20000000ff007230 */ /* 0x000fc80000004100 */
[----:B------:R-:W0:Y:S02]  /*56b0*/  F2I.FTZ.TRUNC.NTZ R3, R0 ;  /* 0x0000000000037305 */ /* 0x000e24000021f100 */
[----:B0-----:R0:W-:Y:S01]  /*56c0*/  STG.E [R16.64], R3 ;  /* 0x0000000310007986 */ /* 0x0011e2000c101924 */
[----:B------:R-:W-:Y:S05]  /*56d0*/  BRA `(.L_x_11087) ;  /* 0x00000d6000007947 */ /* 0x000fea0003800000 */
.L_x_11088:
[----:B------:R-:W-:-:S04]  /*56e0*/  HADD2.F32 R0, -RZ, R0.H0_H0 ;  /* 0x20000000ff007230 */ /* 0x000fc80000004100 */
[----:B------:R-:W0:Y:S02]  /*56f0*/  F2I.FTZ.TRUNC.NTZ R3, R0 ;  /* 0x0000000000037305 */ /* 0x000e24000021f100 */
[----:B0-----:R0:W-:Y:S01]  /*5700*/  STG.E.U16 [R16.64], R3 ;  /* 0x0000000310007986 */ /* 0x0011e2000c101524 */
[----:B------:R-:W-:Y:S05]  /*5710*/  BRA `(.L_x_11087) ;  /* 0x00000d2000007947 */ /* 0x000fea0003800000 */
.L_x_11083:
        /* <DEDUP_REMOVED lines=9> */
.L_x_11091:
[----:B------:R0:W-:Y:S01]  /*57b0*/  STG.E.U16 [R16.64], R0 ;  /* 0x0000000010007986 */ /* 0x0001e2000c101524 */
[----:B------:R-:W-:Y:S05]  /*57c0*/  BRA `(.L_x_11087) ;  /* 0x00000c7000007947 */ /* 0x000fea0003800000 */
.L_x_11090:
        /* <DEDUP_REMOVED lines=10> */
.L_x_11093:
[----:B------:R-:W-:-:S05]  /*5870*/  HADD2.F32 R0, -RZ, R0.H0_H0 ;  /* 0x20000000ff007230 */ /* 0x000fca0000004100 */
[----:B------:R-:W-:-:S04]  /*5880*/  F2FP.PACK_AB R0, RZ, R0 ;  /* 0x00000000ff00723e */ /* 0x000fc800000000ff */
[----:B------:R-:W-:-:S05]  /*5890*/  PRMT R0, R0, 0x5410, RZ ;  /* 0x0000541000007816 */ /* 0x000fca00000000ff */
[----:B------:R0:W-:Y:S01]  /*58a0*/  STG.E [R16.64], R0 ;  /* 0x0000000010007986 */ /* 0x0001e2000c101924 */
[----:B------:R-:W-:Y:S05]  /*58b0*/  BRA `(.L_x_11087) ;  /* 0x00000b8000007947 */ /* 0x000fea0003800000 */
.L_x_11092:
[----:B------:R-:W-:-:S05]  /*58c0*/  HADD2.F32 R2, -RZ, R0.H0_H0 ;  /* 0x20000000ff027230 */ /* 0x000fca0000004100 */
[----:B------:R-:W-:-:S06]  /*58d0*/  FMUL.FTZ R2, R2, 1 ;  /* 0x3f80000002027820 */ /* 0x000fcc0000410000 */
[----:B------:R-:W0:Y:S02]  /*58e0*/  F2F.F64.F32 R2, R2 ;  /* 0x0000000200027310 */ /* 0x000e240000201800 */
[----:B0-----:R0:W-:Y:S01]  /*58f0*/  STG.E.64 [R16.64], R2 ;  /* 0x0000000210007986 */ /* 0x0011e2000c101b24 */
[----:B------:R-:W-:Y:S05]  /*5900*/  BRA `(.L_x_11087) ;  /* 0x00000b3000007947 */ /* 0x000fea0003800000 */
.L_x_11082:
        /* <DEDUP_REMOVED lines=13> */
.L_x_11096:
[----:B------:R-:W-:Y:S01]  /*59e0*/  HADD2.F32 R0, -RZ, R0.H0_H0 ;  /* 0x20000000ff007230 */ /* 0x000fe20000004100 */
[----:B------:R-:W-:-:S04]  /*59f0*/  CS2R R6, SRZ ;  /* 0x0000000000067805 */ /* 0x000fc8000001ff00 */
[----:B------:R-:W-:-:S04]  /*5a00*/  FMUL.FTZ R0, R0, 1 ;  /* 0x3f80000000007820 */ /* 0x000fc80000410000 */
[----:B------:R-:W0:Y:S02]  /*5a10*/  F2F.F64.F32 R4, R0 ;  /* 0x0000000000047310 */ /* 0x000e240000201800 */
[----:B0-----:R0:W-:Y:S01]  /*5a20*/  STG.E.128 [R16.64], R4 ;  /* 0x0000000410007986 */ /* 0x0011e2000c101d24 */
[----:B------:R-:W-:Y:S05]  /*5a30*/  BRA `(.L_x_11087) ;  /* 0x00000a0000007947 */ /* 0x000fea0003800000 */
.L_x_11095:
        /* <DEDUP_REMOVED lines=21> */
.L_x_11100:
[----:B------:R-:W-:Y:S05]  /*5b90*/  BSYNC B0 ;  /* 0x0000000000007941 */ /* 0x000fea0003800000 */
.L_x_11099:
[----:B------:R-:W-:-:S05]  /*5ba0*/  LOP3.LUT R3, R0, R3, RZ, 0xfc, !PT ;  /* 0x0000000300037212 */ /* 0x000fca00078efcff */
[----:B------:R0:W-:Y:S01]  /*5bb0*/  STG.E.U8 [R16.64], R3 ;  /* 0x0000000310007986 */ /* 0x0001e2000c101124 */
[----:B------:R-:W-:Y:S05]  /*5bc0*/  BRA `(.L_x_11087) ;  /* 0x0000087000007947 */ /* 0x000fea0003800000 */
.L_x_11098:
        /* <DEDUP_REMOVED lines=13> */
.L_x_11102:
[----:B------:R-:W-:Y:S01]  /*5ca0*/  IMAD.MOV.U32 R0, RZ, RZ, 0x7f ;  /* 0x0000007fff007424 */ /* 0x000fe200078e00ff */
[----:B------:R-:W-:-:S04]  /*5cb0*/  ISETP.GT.U32.AND P0, PT, R2, 0x7f800000, PT ;  /* 0x7f8000000200780c */ /* 0x000fc80003f04070 */
[----:B------:R-:W-:-:S04]  /*5cc0*/  SEL R0, R0, 0x7c, P0 ;  /* 0x0000007c00007807 */ /* 0x000fc80000000000 */
.L_x_11103:
[----:B------:R-:W-:Y:S05]  /*5cd0*/  BSYNC B0 ;  /* 0x0000000000007941 */ /* 0x000fea0003800000 */
.L_x_11101:
[----:B------:R-:W-:-:S04]  /*5ce0*/  LOP3.LUT R2, R3, 0x80000000, RZ, 0xc0, !PT ;  /* 0x8000000003027812 */ /* 0x000fc800078ec0ff */
[----:B------:R-:W-:-:S04]  /*5cf0*/  SHF.R.U32.HI R3, RZ, 0x18, R2 ;  /* 0x00000018ff037819 */ /* 0x000fc80000011602 */
[----:B------:R-:W-:-:S05]  /*5d00*/  LOP3.LUT R3, R0, R3, RZ, 0xfc, !PT ;  /* 0x0000000300037212 */ /* 0x000fca00078efcff */
[----:B------:R0:W-:Y:S01]  /*5d10*/  STG.E.U8 [R16.64], R3 ;  /* 0x0000000310007986 */ /* 0x0001e2000c101124 */
[----:B------:R-:W-:Y:S05]  /*5d20*/  BRA `(.L_x_11087) ;  /* 0x0000071000007947 */ /* 0x000fea0003800000 */
.L_x_11097:
[----:B------:R-:W-:-:S05]  /*5d30*/  HADD2.F32 R0, -RZ, R0.H0_H0 ;  /* 0x20000000ff007230 */ /* 0x000fca0000004100 */
[----:B------:R-:W-:-:S05]  /*5d40*/  F2FP.BF16.PACK_AB R0, RZ, R0 ;  /* 0x00000000ff00723e */ /* 0x000fca00000010ff */
[----:B------:R0:W-:Y:S01]  /*5d50*/  STG.E.U16 [R16.64], R0 ;  /* 0x0000000010007986 */ /* 0x0001e2000c101524 */
[----:B------:R-:W-:Y:S05]  /*5d60*/  BRA `(.L_x_11087) ;  /* 0x000006d000007947 */ /* 0x000fea0003800000 */
.L_x_11094:
        /* <DEDUP_REMOVED lines=12> */
.L_x_11106:
        /* <DEDUP_REMOVED lines=17> */
.L_x_11109:
[----:B------:R-:W-:-:S04]  /*5f40*/  LOP3.LUT R2, R3, 0x80000000, RZ, 0xc0, !PT ;  /* 0x8000000003027812 */ /* 0x000fc800078ec0ff */
[----:B------:R-:W-:-:S04]  /*5f50*/  SHF.R.U32.HI R3, RZ, 0x18, R2 ;  /* 0x00000018ff037819 */ /* 0x000fc80000011602 */
[----:B------:R-:W-:-:S04]  /*5f60*/  LOP3.LUT R0, R0, R3, RZ, 0xfc, !PT ;  /* 0x0000000300007212 */ /* 0x000fc800078efcff */
[----:B------:R-:W-:Y:S02]  /*5f70*/  PRMT R8, R0, 0x7610, R8 ;  /* 0x0000761000087816 */ /* 0x000fe40000000008 */
.L_x_11108:
[----:B------:R-:W-:Y:S05]  /*5f80*/  BSYNC B0 ;  /* 0x0000000000007941 */ /* 0x000fea0003800000 */
.L_x_11107:
[----:B------:R0:W-:Y:S01]  /*5f90*/  STG.E.U8 [R16.64], R8 ;  /* 0x0000000810007986 */ /* 0x0001e2000c101124 */
[----:B------:R-:W-:Y:S05]  /*5fa0*/  BRA `(.L_x_11087) ;  /* 0x0000049000007947 */ /* 0x000fea0003800000 */
.L_x_11105:
        /* <DEDUP_REMOVED lines=17> */
.L_x_11112:
[----:B------:R-:W-:-:S04]  /*60c0*/  LOP3.LUT R2, R3, 0x80000000, RZ, 0xc0, !PT ;  /* 0x8000000003027812 */ /* 0x000fc800078ec0ff */
[----:B------:R-:W-:-:S04]  /*60d0*/  SHF.R.U32.HI R3, RZ, 0x18, R2 ;  /* 0x00000018ff037819 */ /* 0x000fc80000011602 */
[----:B------:R-:W-:-:S04]  /*60e0*/  LOP3.LUT R0, R0, R3, RZ, 0xfc, !PT ;  /* 0x0000000300007212 */ /* 0x000fc800078efcff */
[----:B------:R-:W-:Y:S02]  /*60f0*/  PRMT R8, R0, 0x7610, R8 ;  /* 0x0000761000087816 */ /* 0x000fe40000000008 */
.L_x_11111:
[----:B------:R-:W-:Y:S05]  /*6100*/  BSYNC B0 ;  /* 0x0000000000007941 */ /* 0x000fea0003800000 */
.L_x_11110:
[----:B------:R0:W-:Y:S01]  /*6110*/  STG.E.U8 [R16.64], R8 ;  /* 0x0000000810007986 */ /* 0x0001e2000c101124 */
[----:B------:R-:W-:Y:S05]  /*6120*/  BRA `(.L_x_11087) ;  /* 0x0000031000007947 */ /* 0x000fea0003800000 */
.L_x_11104:
        /* <DEDUP_REMOVED lines=22> */
.L_x_11086:
        /* <DEDUP_REMOVED lines=20> */
.L_x_11114:
[----:B------:R-:W-:-:S06]  /*63d0*/  HADD2.F32 R2, -RZ, R0.H0_H0 ;  /* 0x20000000ff027230 */ /* 0x000fcc0000004100 */
[----:B------:R-:W0:Y:S02]  /*63e0*/  F2I.U64.TRUNC R2, R2 ;  /* 0x0000000200027311 */ /* 0x000e24000020d800 */
[----:B0-----:R0:W-:Y:S01]  /*63f0*/  STG.E.64 [R16.64], R2 ;  /* 0x0000000210007986 */ /* 0x0011e2000c101b24 */
[----:B------:R-:W-:Y:S05]  /*6400*/  BRA `(.L_x_11087) ;  /* 0x0000003000007947 */ /* 0x000fea0003800000 */
.L_x_11113:
[----:B------:R-:W-:-:S04]  /*6410*/  HADD2.F32 R0, -RZ, R0.H0_H0 ;  /* 0x20000000ff007230 */ /* 0x000fc80000004100 */
[----:B------:R-:W0:Y:S02]  /*6420*/  F2I.FTZ.U32.TRUNC.NTZ R3, R0 ;  /* 0x0000000000037305 */ /* 0x000e24000021f000 */
[----:B0-----:R0:W-:Y:S02]  /*6430*/  STG.E [R16.64], R3 ;  /* 0x0000000310007986 */ /* 0x0011e4000c101924 */
.L_x_11087:
        /* <DEDUP_REMOVED lines=231> */
.L_x_11115:
        /* <DEDUP_REMOVED lines=21> */
.L_x_11119:
[----:B------:R-:W2:Y:S02]  /*7400*/  LDG.E.U8 R2, [R2.64] ;  /* 0x0000002402027981 */ /* 0x000ea4000c1e1100 */
[----:B--2---:R-:W0:Y:S02]  /*7410*/  I2F.U16 R0, R2 ;  /* 0x0000000200007306 */ /* 0x004e240000101000 */
[----:B0-----:R-:W-:-:S04]  /*7420*/  F2FP.PACK_AB R0, RZ, R0 ;  /* 0x00000000ff00723e */ /* 0x001fc800000000ff */
[----:B------:R-:W-:Y:S01]  /*7430*/  PRMT R9, R0, 0x7610, R9 ;  /* 0x0000761000097816 */ /* 0x000fe20000000009 */
[----:B------:R-:W-:Y:S05]  /*7440*/  BRA `(.L_x_11121) ;  /* 0x00000ed000007947 */ /* 0x000fea0003800000 */
.L_x_11118:
        /* <DEDUP_REMOVED lines=11> */
.L_x_11123:
[----:B------:R-:W2:Y:S02]  /*7500*/  LDG.E R2, [R2.64] ;  /* 0x0000002402027981 */ /* 0x000ea4000c1e1900 */
[----:B--2---:R-:W0:Y:S02]  /*7510*/  I2F R0, R2 ;  /* 0x0000000200007306 */ /* 0x004e240000201400 */
[----:B0-----:R-:W-:-:S04]  /*7520*/  F2FP.PACK_AB R0, RZ, R0 ;  /* 0x00000000ff00723e */ /* 0x001fc800000000ff */
[----:B------:R-:W-:Y:S01]  /*7530*/  PRMT R9, R0, 0x7610, R9 ;  /* 0x0000761000097816 */ /* 0x000fe20000000009 */
[----:B------:R-:W-:Y:S05]  /*7540*/  BRA `(.L_x_11121) ;  /* 0x00000dd000007947 */ /* 0x000fea0003800000 */
.L_x_11122:
[----:B------:R-:W2:Y:S02]  /*7550*/  LDG.E.U16 R2, [R2.64] ;  /* 0x0000002402027981 */ /* 0x000ea4000c1e1500 */
[----:B--2---:R-:W0:Y:S02]  /*7560*/  I2F.S16 R0, R2 ;  /* 0x0000000200007306 */ /* 0x004e240000101400 */
[----:B0-----:R-:W-:-:S04]  /*7570*/  F2FP.PACK_AB R0, RZ, R0 ;  /* 0x00000000ff00723e */ /* 0x001fc800000000ff */
[----:B------:R-:W-:Y:S01]  /*7580*/  PRMT R9, R0, 0x7610, R9 ;  /* 0x0000761000097816 */ /* 0x000fe20000000009 */
[----:B------:R-:W-:Y:S05]  /*7590*/  BRA `(.L_x_11121) ;  /* 0x00000d8000007947 */ /* 0x000fea0003800000 */
.L_x_11117:
        /* <DEDUP_REMOVED lines=9> */
.L_x_11125:
[----:B------:R0:W5:Y:S01]  /*7630*/  LDG.E.U16 R9, [R2.64] ;  /* 0x0000002402097981 */ /* 0x000162000c1e1500 */
[----:B------:R-:W-:Y:S05]  /*7640*/  BRA `(.L_x_11121) ;  /* 0x00000cd000007947 */ /* 0x000fea0003800000 */
.L_x_11124:
        /* <DEDUP_REMOVED lines=9> */
.L_x_11127:
[----:B------:R0:W5:Y:S01]  /*76e0*/  LDG.E.U16 R9, [R2.64] ;  /* 0x0000002402097981 */ /* 0x000162000c1e1500 */
[----:B------:R-:W-:Y:S05]  /*76f0*/  BRA `(.L_x_11121) ;  /* 0x00000c2000007947 */ /* 0x000fea0003800000 */
.L_x_11126:
[----:B------:R-:W2:Y:S02]  /*7700*/  LDG.E.64 R2, [R2.64] ;  /* 0x0000002402027981 */ /* 0x000ea4000c1e1b00 */
[----:B--2---:R-:W0:Y:S01]  /*7710*/  F2F.F32.F64 R0, R2 ;  /* 0x0000000200007310 */ /* 0x004e220000301000 */
[----:B------:R-:W0:-:S14]  /*7720*/  DSETP.GEU.AND P0, PT, |R2|, c[0x2][0x0], PT ;  /* 0x008000000200762a */ /* 0x000e1c0003f0e200 */
[----:B0-----:R-:W-:-:S05]  /*7730*/  @!P0 FMUL R0, R0, 1.175494350822287508e-38 ;  /* 0x0080000000008820 */ /* 0x001fca0000400000 */
[----:B------:R-:W-:-:S04]  /*7740*/  F2FP.PACK_AB R0, RZ, R0 ;  /* 0x00000000ff00723e */ /* 0x000fc800000000ff */
[----:B------:R-:W-:Y:S01]  /*7750*/  PRMT R9, R0, 0x7610, R9 ;  /* 0x0000761000097816 */ /* 0x000fe20000000009 */
[----:B------:R-:W-:Y:S05]  /*7760*/  BRA `(.L_x_11121) ;  /* 0x00000bb000007947 */ /* 0x000fea0003800000 */
.L_x_11116:
        /* <DEDUP_REMOVED lines=14> */
.L_x_11130:
[----:B------:R-:W2:Y:S02]  /*7850*/  LDG.E.64 R2, [R2.64] ;  /* 0x0000002402027981 */ /* 0x000ea4000c1e1b00 */
[----:B--2---:R-:W0:Y:S01]  /*7860*/  F2F.F32.F64 R0, R2 ;  /* 0x0000000200007310 */ /* 0x004e220000301000 */
[----:B------:R-:W0:-:S14]  /*7870*/  DSETP.GEU.AND P0, PT, |R2|, c[0x2][0x0], PT ;  /* 0x008000000200762a */ /* 0x000e1c0003f0e200 */
[----:B0-----:R-:W-:-:S05]  /*7880*/  @!P0 FMUL R0, R0, 1.175494350822287508e-38 ;  /* 0x0080000000008820 */ /* 0x001fca0000400000 */
[----:B------:R-:W-:-:S04]  /*7890*/  F2FP.PACK_AB R0, RZ, R0 ;  /* 0x00000000ff00723e */ /* 0x000fc800000000ff */
[----:B------:R-:W-:Y:S01]  /*78a0*/  PRMT R9, R0, 0x7610, R9 ;  /* 0x0000761000097816 */ /* 0x000fe20000000009 */
[----:B------:R-:W-:Y:S05]  /*78b0*/  BRA `(.L_x_11121) ;  /* 0x00000a6000007947 */ /* 0x000fea0003800000 */
.L_x_11129:
        /* <DEDUP_REMOVED lines=28> */
.L_x_11132:
        /* <DEDUP_REMOVED lines=15> */
.L_x_11131:
[----:B------:R-:W2:Y:S02]  /*7b70*/  LDG.E.U16 R0, [R2.64] ;  /* 0x0000002402007981 */ /* 0x000ea4000c1e1500 */
[----:B--2---:R-:W-:-:S04]  /*7b80*/  PRMT R0, RZ, 0x5410, R0 ;  /* 0x00005410ff007816 */ /* 0x004fc80000000000 */
[----:B------:R-:W-:-:S04]  /*7b90*/  F2FP.PACK_AB R0, RZ, R0 ;  /* 0x00000000ff00723e */ /* 0x000fc800000000ff */
[----:B------:R-:W-:Y:S01]  /*7ba0*/  PRMT R9, R0, 0x7610, R9 ;  /* 0x0000761000097816 */ /* 0x000fe20000000009 */
[----:B------:R-:W-:Y:S05]  /*7bb0*/  BRA `(.L_x_11121) ;  /* 0x0000076000007947 */ /* 0x000fea0003800000 */
.L_x_11128:
        /* <DEDUP_REMOVED lines=12> */
.L_x_11135:
        /* <DEDUP_REMOVED lines=21> */
.L_x_11139:
[----:B------:R-:W-:Y:S05]  /*7dd0*/  BSYNC B1 ;  /* 0x0000000000017941 */ /* 0x000fea0003800000 */
.L_x_11138:
[----:B------:R-:W-:Y:S01]  /*7de0*/  LEA R3, R0, 0x3b800000, 0x17 ;  /* 0x3b80000000037811 */ /* 0x000fe200078eb8ff */
[----:B------:R-:W-:-:S05]  /*7df0*/  IMAD.SHL.U32 R0, R2, 0x100000, RZ ;  /* 0x0010000002007824 */ /* 0x000fca00078e00ff */
[----:B------:R-:W-:Y:S02]  /*7e00*/  LOP3.LUT R0, R3, R0, R4, 0xfe, !PT ;  /* 0x0000000003007212 */ /* 0x000fe400078efe04 */
.L_x_11137:
[----:B------:R-:W-:Y:S05]  /*7e10*/  BSYNC B0 ;  /* 0x0000000000007941 */ /* 0x000fea0003800000 */
.L_x_11136:
[----:B------:R-:W-:-:S04]  /*7e20*/  F2FP.PACK_AB R0, RZ, R0 ;  /* 0x00000000ff00723e */ /* 0x000fc800000000ff */
[----:B------:R-:W-:Y:S01]  /*7e30*/  PRMT R9, R0, 0x7610, R9 ;  /* 0x0000761000097816 */ /* 0x000fe20000000009 */
[----:B------:R-:W-:Y:S05]  /*7e40*/  BRA `(.L_x_11121) ;  /* 0x000004d000007947 */ /* 0x000fea0003800000 */
.L_x_11134:
        /* <DEDUP_REMOVED lines=21> */
.L_x_11143:
[----:B------:R-:W-:Y:S05]  /*7fa0*/  BSYNC B1 ;  /* 0x0000000000017941 */ /* 0x000fea0003800000 */
.L_x_11142:
[----:B------:R-:W-:Y:S01]  /*7fb0*/  LEA R3, R0, 0x37800000, 0x17 ;  /* 0x3780000000037811 */ /* 0x000fe200078eb8ff */
[----:B------:R-:W-:-:S05]  /*7fc0*/  IMAD.SHL.U32 R0, R2, 0x200000, RZ ;  /* 0x0020000002007824 */ /* 0x000fca00078e00ff */
[----:B------:R-:W-:Y:S02]  /*7fd0*/  LOP3.LUT R0, R3, R0, R4, 0xfe, !PT ;  /* 0x0000000003007212 */ /* 0x000fe400078efe04 */
.L_x_11141:
[----:B------:R-:W-:Y:S05]  /*7fe0*/  BSYNC B0 ;  /* 0x0000000000007941 */ /* 0x000fea0003800000 */
.L_x_11140:
[----:B------:R-:W-:-:S04]  /*7ff0*/  F2FP.PACK_AB R0, RZ, R0 ;  /* 0x00000000ff00723e */ /* 0x000fc800000000ff */
[----:B------:R-:W-:Y:S01]  /*8000*/  PRMT R9, R0, 0x7610, R9 ;  /* 0x0000761000097816 */ /* 0x000fe20000000009 */
[----:B------:R-:W-:Y:S05]  /*8010*/  BRA `(.L_x_11121) ;  /* 0x0000030000007947 */ /* 0x000fea0003800000 */
.L_x_11133:
        /* <DEDUP_REMOVED lines=14> */
.L_x_11147:
[----:B------:R-:W-:Y:S05]  /*8100*/  BSYNC B0 ;  /* 0x0000000000007941 */ /* 0x000fea0003800000 */
.L_x_11146:
[----:B------:R-:W-:-:S04]  /*8110*/  F2FP.PACK_AB R0, RZ, R0 ;  /* 0x00000000ff00723e */ /* 0x000fc800000000ff */
[----:B------:R-:W-:Y:S01]  /*8120*/  PRMT R9, R0, 0x7610, R9 ;  /* 0x0000761000097816 */ /* 0x000fe20000000009 */
[----:B------:R-:W-:Y:S05]  /*8130*/  BRA `(.L_x_11121) ;  /* 0x000001e000007947 */ /* 0x000fea0003800000 */
.L_x_11120:
        /* <DEDUP_REMOVED lines=21> */
.L_x_11145:
[----:B------:R-:W2:Y:S02]  /*8290*/  LDG.E.64 R2, [R2.64] ;  /* 0x0000002402027981 */ /* 0x000ea4000c1e1b00 */
[----:B--2---:R-:W0:Y:S02]  /*82a0*/  I2F.U64 R0, R2 ;  /* 0x0000000200007312 */ /* 0x004e240000301000 */
[----:B0-----:R-:W-:-:S04]  /*82b0*/  F2FP.PACK_AB R0, RZ, R0 ;  /* 0x00000000ff00723e */ /* 0x001fc800000000ff */
[----:B------:R-:W-:Y:S01]  /*82c0*/  PRMT R9, R0, 0x7610, R9 ;  /* 0x0000761000097816 */ /* 0x000fe20000000009 */
[----:B------:R-:W-:Y:S05]  /*82d0*/  BRA `(.L_x_11121) ;  /* 0x0000004000007947 */ /* 0x000fea0003800000 */
.L_x_11144:
[----:B------:R-:W2:Y:S02]  /*82e0*/  LDG.E R2, [R2.64] ;  /* 0x0000002402027981 */ /* 0x000ea4000c1e1900 */
[----:B--2---:R-:W0:Y:S02]  /*82f0*/  I2F.U32 R0, R2 ;  /* 0x0000000200007306 */ /* 0x004e240000201000 */
[----:B0-----:R-:W-:-:S04]  /*8300*/  F2FP.PACK_AB R0, RZ, R0 ;  /* 0x00000000ff00723e */ /* 0x001fc800000000ff */
[----:B------:R-:W-:-:S04]  /*8310*/  PRMT R9, R0, 0x7610, R9 ;  /* 0x0000761000097816 */ /* 0x000fc80000000009 */
.L_x_11121:
        /* <DEDUP_REMOVED lines=21> */
.L_x_11149:
[----:B------:R-:W-:Y:S05]  /*8470*/  BSYNC B1 ;  /* 0x0000000000017941 */ /* 0x000fea0003800000 */
.L_x_11148:
        /* <DEDUP_REMOVED lines=18> */
.L_x_11151:
[----:B------:R-:W-:Y:S01]  /*85a0*/  ISETP.GE.AND P0, PT, R9, RZ, PT ;  /* 0x000000ff0900720c */ /* 0x000fe20003f06270 */
[----:B------:R-:W-:-:S12]  /*85b0*/  IMAD.MOV.U32 R3, RZ, RZ, 0x3fd774eb ;  /* 0x3fd774ebff037424 */ /* 0x000fd800078e00ff */
[----:B------:R-:W-:-:S04]  /*85c0*/  @P0 FFMA.FTZ R0, R3, 0.93318945169448852539, -R0 ;  /* 0x3f6ee58103000823 */ /* 0x000fc80000010800 */
[----:B------:R-:W-:Y:S02]  /*85d0*/  @!P0 FFMA.FTZ R0, R3, 0.93318945169448852539, R0 ;  /* 0x3f6ee58103008823 */ /* 0x000fe40000010000 */
.L_x_11152:
[----:B------:R-:W-:Y:S05]  /*85e0*/  BSYNC B0 ;  /* 0x0000000000007941 */ /* 0x000fea0003800000 */
.L_x_11150:
        /* <DEDUP_REMOVED lines=27> */
.L_x_11156:
[----:B------:R-:W-:-:S06]  /*87a0*/  HADD2.F32 R3, -RZ, R0.H0_H0 ;  /* 0x20000000ff037230 */ /* 0x000fcc0000004100 */
[----:B------:R-:W0:Y:S02]  /*87b0*/  F2I.S64.TRUNC R2, R3 ;  /* 0x0000000300027311 */ /* 0x000e24000020d900 */
[----:B0-----:R0:W-:Y:S01]  /*87c0*/  STG.E.U8 [R16.64], R2 ;  /* 0x0000000210007986 */ /* 0x0011e2000c101124 */
[----:B------:R-:W-:Y:S05]  /*87d0*/  BRA `(.L_x_11158) ;  /* 0x00000e4000007947 */ /* 0x000fea0003800000 */
.L_x_11155:
        /* <DEDUP_REMOVED lines=10> */
.L_x_11160:
[----:B------:R-:W-:-:S04]  /*8880*/  HADD2.F32 R0, -RZ, R0.H0_H0 ;  /* 0x20000000ff007230 */ /* 0x000fc80000004100 */
[----:B------:R-:W0:Y:S02]  /*8890*/  F2I.FTZ.TRUNC.NTZ R3, R0 ;  /* 0x0000000000037305 */ /* 0x000e24000021f100 */
[----:B0-----:R0:W-:Y:S01]  /*88a0*/  STG.E [R16.64], R3 ;  /* 0x0000000310007986 */ /* 0x0011e2000c101924 */
[----:B------:R-:W-:Y:S05]  /*88b0*/  BRA `(.L_x_11158) ;  /* 0x00000d6000007947 */ /* 0x000fea0003800000 */
.L_x_11159:
[----:B------:R-:W-:-:S04]  /*88c0*/  HADD2.F32 R0, -RZ, R0.H0_H0 ;  /* 0x20000000ff007230 */ /* 0x000fc80000004100 */
[----:B------:R-:W0:Y:S02]  /*88d0*/  F2I.FTZ.TRUNC.NTZ R3, R0 ;  /* 0x0000000000037305 */ /* 0x000e24000021f100 */
[----:B0-----:R0:W-:Y:S01]  /*88e0*/  STG.E.U16 [R16.64], R3 ;  /* 0x0000000310007986 */ /* 0x0011e2000c101524 */
[----:B------:R-:W-:Y:S05]  /*88f0*/  BRA `(.L_x_11158) ;  /* 0x00000d2000007947 */ /* 0x000fea0003800000 */
.L_x_11154:
        /* <DEDUP_REMOVED lines=9> */
.L_x_11162:
[----:B------:R0:W-:Y:S01]  /*8990*/  STG.E.U16 [R16.64], R0 ;  /* 0x0000000010007986 */ /* 0x0001e2000c101524 */
[----:B------:R-:W-:Y:S05]  /*89a0*/  BRA `(.L_x_11158) ;  /* 0x00000c7000007947 */ /* 0x000fea0003800000 */
.L_x_11161:
        /* <DEDUP_REMOVED lines=10> */
.L_x_11164:
[----:B------:R-:W-:-:S05]  /*8a50*/  HADD2.F32 R0, -RZ, R0.H0_H0 ;  /* 0x20000000ff007230 */ /* 0x000fca0000004100 */
[----:B------:R-:W-:-:S04]  /*8a60*/  F2FP.PACK_AB R0, RZ, R0 ;  /* 0x00000000ff00723e */ /* 0x000fc800000000ff */
[----:B------:R-:W-:-:S05]  /*8a70*/  PRMT R0, R0, 0x5410, RZ ;  /* 0x0000541000007816 */ /* 0x000fca00000000ff */
[----:B------:R0:W-:Y:S01]  /*8a80*/  STG.E [R16.64], R0 ;  /* 0x0000000010007986 */ /* 0x0001e2000c101924 */
[----:B------:R-:W-:Y:S05]  /*8a90*/  BRA `(.L_x_11158) ;  /* 0x00000b8000007947 */ /* 0x000fea0003800000 */
.L_x_11163:
[----:B------:R-:W-:-:S05]  /*8aa0*/  HADD2.F32 R2, -RZ, R0.H0_H0 ;  /* 0x20000000ff027230 */ /* 0x000fca0000004100 */
[----:B------:R-:W-:-:S06]  /*8ab0*/  FMUL.FTZ R2, R2, 1 ;  /* 0x3f80000002027820 */ /* 0x000fcc0000410000 */
[----:B------:R-:W0:Y:S02]  /*8ac0*/  F2F.F64.F32 R2, R2 ;  /* 0x0000000200027310 */ /* 0x000e240000201800 */
[----:B0-----:R0:W-:Y:S01]  /*8ad0*/  STG.E.64 [R16.64], R2 ;  /* 0x0000000210007986 */ /* 0x0011e2000c101b24 */
[----:B------:R-:W-:Y:S05]  /*8ae0*/  BRA `(.L_x_11158) ;  /* 0x00000b3000007947 */ /* 0x000fea0003800000 */
.L_x_11153:
        /* <DEDUP_REMOVED lines=13> */
.L_x_11167:
[----:B------:R-:W-:Y:S01]  /*8bc0*/  HADD2.F32 R0, -RZ, R0.H0_H0 ;  /* 0x20000000ff007230 */ /* 0x000fe20000004100 */
[----:B------:R-:W-:-:S04]  /*8bd0*/  CS2R R6, SRZ ;  /* 0x0000000000067805 */ /* 0x000fc8000001ff00 */
[----:B------:R-:W-:-:S04]  /*8be0*/  FMUL.FTZ R0, R0, 1 ;  /* 0x3f80000000007820 */ /* 0x000fc80000410000 */
[----:B------:R-:W0:Y:S02]  /*8bf0*/  F2F.F64.F32 R4, R0 ;  /* 0x0000000000047310 */ /* 0x000e240000201800 */
[----:B0-----:R0:W-:Y:S01]  /*8c00*/  STG.E.128 [R16.64], R4 ;  /* 0x0000000410007986 */ /* 0x0011e2000c101d24 */
[----:B------:R-:W-:Y:S05]  /*8c10*/  BRA `(.L_x_11158) ;  /* 0x00000a0000007947 */ /* 0x000fea0003800000 */
.L_x_11166:
        /* <DEDUP_REMOVED lines=21> */
.L_x_11171:
[----:B------:R-:W-:Y:S05]  /*8d70*/  BSYNC B0 ;  /* 0x0000000000007941 */ /* 0x000fea0003800000 */
.L_x_11170:
[----:B------:R-:W-:-:S05]  /*8d80*/  LOP3.LUT R3, R0, R3, RZ, 0xfc, !PT ;  /* 0x0000000300037212 */ /* 0x000fca00078efcff */
[----:B------:R0:W-:Y:S01]  /*8d90*/  STG.E.U8 [R16.64], R3 ;  /* 0x0000000310007986 */ /* 0x0001e2000c101124 */
[----:B------:R-:W-:Y:S05]  /*8da0*/  BRA `(.L_x_11158) ;  /* 0x0000087000007947 */ /* 0x000fea0003800000 */
.L_x_11169:
        /* <DEDUP_REMOVED lines=13> */
.L_x_11173:
[----:B------:R-:W-:Y:S01]  /*8e80*/  IMAD.MOV.U32 R0, RZ, RZ, 0x7f ;  /* 0x0000007fff007424 */ /* 0x000fe200078e00ff */
[----:B------:R-:W-:-:S04]  /*8e90*/  ISETP.GT.U32.AND P0, PT, R2, 0x7f800000, PT ;  /* 0x7f8000000200780c */ /* 0x000fc80003f04070 */
[----:B------:R-:W-:-:S04]  /*8ea0*/  SEL R0, R0, 0x7c, P0 ;  /* 0x0000007c00007807 */ /* 0x000fc80000000000 */
.L_x_11174:
[----:B------:R-:W-:Y:S05]  /*8eb0*/  BSYNC B0 ;  /* 0x0000000000007941 */ /* 0x000fea0003800000 */
.L_x_11172:
[----:B------:R-:W-:-:S04]  /*8ec0*/  LOP3.LUT R2, R3, 0x80000000, RZ, 0xc0, !PT ;  /* 0x8000000003027812 */ /* 0x000fc800078ec0ff */
[----:B------:R-:W-:-:S04]  /*8ed0*/  SHF.R.U32.HI R3, RZ, 0x18, R2 ;  /* 0x00000018ff037819 */ /* 0x000fc80000011602 */
[----:B------:R-:W-:-:S05]  /*8ee0*/  LOP3.LUT R3, R0, R3, RZ, 0xfc, !PT ;  /* 0x0000000300037212 */ /* 0x000fca00078efcff */
[----:B------:R0:W-:Y:S01]  /*8ef0*/  STG.E.U8 [R16.64], R3 ;  /* 0x0000000310007986 */ /* 0x0001e2000c101124 */
[----:B------:R-:W-:Y:S05]  /*8f00*/  BRA `(.L_x_11158) ;  /* 0x0000071000007947 */ /* 0x000fea0003800000 */
.L_x_11168:
[----:B------:R-:W-:-:S05]  /*8f10*/  HADD2.F32 R0, -RZ, R0.H0_H0 ;  /* 0x20000000ff007230 */ /* 0x000fca0000004100 */
[----:B------:R-:W-:-:S05]  /*8f20*/  F2FP.BF16.PACK_AB R0, RZ, R0 ;  /* 0x00000000ff00723e */ /* 0x000fca00000010ff */
[----:B------:R0:W-:Y:S01]  /*8f30*/  STG.E.U16 [R16.64], R0 ;  /* 0x0000000010007986 */ /* 0x0001e2000c101524 */
[----:B------:R-:W-:Y:S05]  /*8f40*/  BRA `(.L_x_11158) ;  /* 0x000006d000007947 */ /* 0x000fea0003800000 */
.L_x_11165:
        /* <DEDUP_REMOVED lines=12> */
.L_x_11177:
        /* <DEDUP_REMOVED lines=17> */
.L_x_11180:
[----:B------:R-:W-:-:S04]  /*9120*/  LOP3.LUT R2, R3, 0x80000000, RZ, 0xc0, !PT ;  /* 0x8000000003027812 */ /* 0x000fc800078ec0ff */
[----:B------:R-:W-:-:S04]  /*9130*/  SHF.R.U32.HI R3, RZ, 0x18, R2 ;  /* 0x00000018ff037819 */ /* 0x000fc80000011602 */
[----:B------:R-:W-:-:S04]  /*9140*/  LOP3.LUT R0, R0, R3, RZ, 0xfc, !PT ;  /* 0x0000000300007212 */ /* 0x000fc800078efcff */
[----:B------:R-:W-:Y:S02]  /*9150*/  PRMT R8, R0, 0x7610, R8 ;  /* 0x0000761000087816 */ /* 0x000fe40000000008 */
.L_x_11179:
[----:B------:R-:W-:Y:S05]  /*9160*/  BSYNC B0 ;  /* 0x0000000000007941 */ /* 0x000fea0003800000 */
.L_x_11178:
[----:B------:R0:W-:Y:S01]  /*9170*/  STG.E.U8 [R16.64], R8 ;  /* 0x0000000810007986 */ /* 0x0001e2000c101124 */
[----:B------:R-:W-:Y:S05]  /*9180*/  BRA `(.L_x_11158) ;  /* 0x0000049000007947 */ /* 0x000fea0003800000 */
.L_x_11176:
        /* <DEDUP_REMOVED lines=17> */
.L_x_11183:
[----:B------:R-:W-:-:S04]  /*92a0*/  LOP3.LUT R2, R3, 0x80000000, RZ, 0xc0, !PT ;  /* 0x8000000003027812 */ /* 0x000fc800078ec0ff */
[----:B------:R-:W-:-:S04]  /*92b0*/  SHF.R.U32.HI R3, RZ, 0x18, R2 ;  /* 0x00000018ff037819 */ /* 0x000fc80000011602 */
[----:B------:R-:W-:-:S04]  /*92c0*/  LOP3.LUT R0, R0, R3, RZ, 0xfc, !PT ;  /* 0x0000000300007212 */ /* 0x000fc800078efcff */
[----:B------:R-:W-:Y:S02]  /*92d0*/  PRMT R8, R0, 0x7610, R8 ;  /* 0x0000761000087816 */ /* 0x000fe40000000008 */
.L_x_11182:
[----:B------:R-:W-:Y:S05]  /*92e0*/  BSYNC B0 ;  /* 0x0000000000007941 */ /* 0x000fea0003800000 */
.L_x_11181:
[----:B------:R0:W-:Y:S01]  /*92f0*/  STG.E.U8 [R16.64], R8 ;  /* 0x0000000810007986 */ /* 0x0001e2000c101124 */
[----:B------:R-:W-:Y:S05]  /*9300*/  BRA `(.L_x_11158) ;  /* 0x0000031000007947 */ /* 0x000fea0003800000 */
.L_x_11175:
        /* <DEDUP_REMOVED lines=22> */
.L_x_11157:
        /* <DEDUP_REMOVED lines=20> */
.L_x_11185:
[----:B------:R-:W-:-:S06]  /*95b0*/  HADD2.F32 R2, -RZ, R0.H0_H0 ;  /* 0x20000000ff027230 */ /* 0x000fcc0000004100 */
[----:B------:R-:W0:Y:S02]  /*95c0*/  F2I.U64.TRUNC R2, R2 ;  /* 0x0000000200027311 */ /* 0x000e24000020d800 */
[----:B0-----:R0:W-:Y:S01]  /*95d0*/  STG.E.64 [R16.64], R2 ;  /* 0x0000000210007986 */ /* 0x0011e2000c101b24 */
[----:B------:R-:W-:Y:S05]  /*95e0*/  BRA `(.L_x_11158) ;  /* 0x0000003000007947 */ /* 0x000fea0003800000 */
.L_x_11184:
[----:B------:R-:W-:-:S04]  /*95f0*/  HADD2.F32 R0, -RZ, R0.H0_H0 ;  /* 0x20000000ff007230 */ /* 0x000fc80000004100 */
[----:B------:R-:W0:Y:S02]  /*9600*/  F2I.FTZ.U32.TRUNC.NTZ R3, R0 ;  /* 0x0000000000037305 */ /* 0x000e24000021f000 */
[----:B0-----:R0:W-:Y:S02]  /*9610*/  STG.E [R16.64], R3 ;  /* 0x0000000310007986 */ /* 0x0011e4000c101924 */
.L_x_11158:
[----:B------:R-:W-:Y:S02]  /*9620*/  IADD3 R19, R19, 0x80, RZ ;  /* 0x0000008013137810 */ /* 0x000fe40007ffe0ff */
.L_x_11043:
[----:B------:R-:W-:Y:S05]  /*9630*/  BSYNC B6 ;  /* 0x0000000000067941 */ /* 0x000fea0003800000 */
.L_x_11042:
        /* <DEDUP_REMOVED lines=230> */
.L_x_11186:
        /* <DEDUP_REMOVED lines=21> */
.L_x_11190:
[----:B------:R-:W2:Y:S02]  /*a5f0*/  LDG.E.U8 R2, [R2.64] ;  /* 0x0000002402027981 */ /* 0x000ea4000c1e1100 */
[----:B--2---:R-:W0:Y:S02]  /*a600*/  I2F.U16 R0, R2 ;  /* 0x0000000200007306 */ /* 0x004e240000101000 */
[----:B0-----:R-:W-:-:S04]  /*a610*/  F2FP.PACK_AB R0, RZ, R0 ;  /* 0x00000000ff00723e */ /* 0x001fc800000000ff */
[----:B------:R-:W-:Y:S01]  /*a620*/  PRMT R11, R0, 0x7610, R11 ;  /* 0x00007610000b7816 */ /* 0x000fe2000000000b */
[----:B------:R-:W-:Y:S05]  /*a630*/  BRA `(.L_x_11192) ;  /* 0x00000ed000007947 */ /* 0x000fea0003800000 */
.L_x_11189:
        /* <DEDUP_REMOVED lines=11> */
.L_x_11194:
[----:B------:R-:W2:Y:S02]  /*a6f0*/  LDG.E R2, [R2.64] ;  /* 0x0000002402027981 */ /* 0x000ea4000c1e1900 */
[----:B--2---:R-:W0:Y:S02]  /*a700*/  I2F R0, R2 ;  /* 0x0000000200007306 */ /* 0x004e240000201400 */
[----:B0-----:R-:W-:-:S04]  /*a710*/  F2FP.PACK_AB R0, RZ, R0 ;  /* 0x00000000ff00723e */ /* 0x001fc800000000ff */
[----:B------:R-:W-:Y:S01]  /*a720*/  PRMT R11, R0, 0x7610, R11 ;  /* 0x00007610000b7816 */ /* 0x000fe2000000000b */
[----:B------:R-:W-:Y:S05]  /*a730*/  BRA `(.L_x_11192) ;  /* 0x00000dd000007947 */ /* 0x000fea0003800000 */
.L_x_11193:
[----:B------:R-:W2:Y:S02]  /*a740*/  LDG.E.U16 R2, [R2.64] ;  /* 0x0000002402027981 */ /* 0x000ea4000c1e1500 */
[----:B--2---:R-:W0:Y:S02]  /*a750*/  I2F.S16 R0, R2 ;  /* 0x0000000200007306 */ /* 0x004e240000101400 */
[----:B0-----:R-:W-:-:S04]  /*a760*/  F2FP.PACK_AB R0, RZ, R0 ;  /* 0x00000000ff00723e */ /* 0x001fc800000000ff */
[----:B------:R-:W-:Y:S01]  /*a770*/  PRMT R11, R0, 0x7610, R11 ;  /* 0x00007610000b7816 */ /* 0x000fe2000000000b */
[----:B------:R-:W-:Y:S05]  /*a780*/  BRA `(.L_x_11192) ;  /* 0x00000d8000007947 */ /* 0x000fea0003800000 */
.L_x_11188:
        /* <DEDUP_REMOVED lines=9> */
.L_x_11196:
[----:B------:R0:W5:Y:S01]  /*a820*/  LDG.E.U16 R11, [R2.64] ;  /* 0x00000024020b7981 */ /* 0x000162000c1e1500 */
[----:B------:R-:W-:Y:S05]  /*a830*/  BRA `(.L_x_11192) ;  /* 0x00000cd000007947 */ /* 0x000fea0003800000 */
.L_x_11195:
        /* <DEDUP_REMOVED lines=9> */
.L_x_11198:
[----:B------:R0:W5:Y:S01]  /*a8d0*/  LDG.E.U16 R11, [R2.64] ;  /* 0x00000024020b7981 */ /* 0x000162000c1e1500 */
[----:B------:R-:W-:Y:S05]  /*a8e0*/  BRA `(.L_x_11192) ;  /* 0x00000c2000007947 */ /* 0x000fea0003800000 */
.L_x_11197:
[----:B------:R-:W2:Y:S02]  /*a8f0*/  LDG.E.64 R2, [R2.64] ;  /* 0x0000002402027981 */ /* 0x000ea4000c1e1b00 */
[----:B--2---:R-:W0:Y:S01]  /*a900*/  F2F.F32.F64 R0, R2 ;  /* 0x0000000200007310 */ /* 0x004e220000301000 */
[----:B------:R-:W0:-:S14]  /*a910*/  DSETP.GEU.AND P0, PT, |R2|, c[0x2][0x0], PT ;  /* 0x008000000200762a */ /* 0x000e1c0003f0e200 */
[----:B0-----:R-:W-:-:S05]  /*a920*/  @!P0 FMUL R0, R0, 1.175494350822287508e-38 ;  /* 0x0080000000008820 */ /* 0x001fca0000400000 */
[----:B------:R-:W-:-:S04]  /*a930*/  F2FP.PACK_AB R0, RZ, R0 ;  /* 0x00000000ff00723e */ /* 0x000fc800000000ff */
[----:B------:R-:W-:Y:S01]  /*a940*/  PRMT R11, R0, 0x7610, R11 ;  /* 0x00007610000b7816 */ /* 0x000fe2000000000b */
[----:B------:R-:W-:Y:S05]  /*a950*/  BRA `(.L_x_11192) ;  /* 0x00000bb000007947 */ /* 0x000fea0003800000 */
.L_x_11187:
        /* <DEDUP_REMOVED lines=14> */
.L_x_11201:
[----:B------:R-:W2:Y:S02]  /*aa40*/  LDG.E.64 R2, [R2.64] ;  /* 0x0000002402027981 */ /* 0x000ea4000c1e1b00 */
[----:B--2---:R-:W0:Y:S01]  /*aa50*/  F2F.F32.F64 R0, R2 ;  /* 0x0000000200007310 */ /* 0x004e220000301000 */
[----:B------:R-:W0:-:S14]  /*aa60*/  DSETP.GEU.AND P0, PT, |R2|, c[0x2][0x0], PT ;  /* 0x008000000200762a */ /* 0x000e1c0003f0e200 */
[----:B0-----:R-:W-:-:S05]  /*aa70*/  @!P0 FMUL R0, R0, 1.175494350822287508e-38 ;  /* 0x0080000000008820 */ /* 0x001fca0000400000 */
[----:B------:R-:W-:-:S04]  /*aa80*/  F2FP.PACK_AB R0, RZ, R0 ;  /* 0x00000000ff00723e */ /* 0x000fc800000000ff */
[----:B------:R-:W-:Y:S01]  /*aa90*/  PRMT R11, R0, 0x7610, R11 ;  /* 0x00007610000b7816 */ /* 0x000fe2000000000b */
[----:B------:R-:W-:Y:S05]  /*aaa0*/  BRA `(.L_x_11192) ;  /* 0x00000a6000007947 */ /* 0x000fea0003800000 */
.L_x_11200:
        /* <DEDUP_REMOVED lines=28> */
.L_x_11203:
        /* <DEDUP_REMOVED lines=15> */
.L_x_11202:
[----:B------:R-:W2:Y:S02]  /*ad60*/  LDG.E.U16 R0, [R2.64] ;  /* 0x0000002402007981 */ /* 0x000ea4000c1e1500 */
[----:B--2---:R-:W-:-:S04]  /*ad70*/  PRMT R0, RZ, 0x5410, R0 ;  /* 0x00005410ff007816 */ /* 0x004fc80000000000 */
[----:B------:R-:W-:-:S04]  /*ad80*/  F2FP.PACK_AB R0, RZ, R0 ;  /* 0x00000000ff00723e */ /* 0x000fc800000000ff */
[----:B------:R-:W-:Y:S01]  /*ad90*/  PRMT R11, R0, 0x7610, R11 ;  /* 0x00007610000b7816 */ /* 0x000fe2000000000b */
[----:B------:R-:W-:Y:S05]  /*ada0*/  BRA `(.L_x_11192) ;  /* 0x0000076000007947 */ /* 0x000fea0003800000 */
.L_x_11199:
        /* <DEDUP_REMOVED lines=12> */
.L_x_11206:
        /* <DEDUP_REMOVED lines=21> */
.L_x_11210:
[----:B------:R-:W-:Y:S05]  /*afc0*/  BSYNC B1 ;  /* 0x0000000000017941 */ /* 0x000fea0003800000 */
.L_x_11209:
[----:B------:R-:W-:Y:S01]  /*afd0*/  LEA R3, R0, 0x3b800000, 0x17 ;  /* 0x3b80000000037811 */ /* 0x000fe200078eb8ff */
[----:B------:R-:W-:-:S05]  /*afe0*/  IMAD.SHL.U32 R0, R2, 0x100000, RZ ;  /* 0x0010000002007824 */ /* 0x000fca00078e00ff */
[----:B------:R-:W-:Y:S02]  /*aff0*/  LOP3.LUT R0, R3, R0, R4, 0xfe, !PT ;  /* 0x0000000003007212 */ /* 0x000fe400078efe04 */
.L_x_11208:
[----:B------:R-:W-:Y:S05]  /*b000*/  BSYNC B0 ;  /* 0x0000000000007941 */ /* 0x000fea0003800000 */
.L_x_11207:
[----:B------:R-:W-:-:S04]  /*b010*/  F2FP.PACK_AB R0, RZ, R0 ;  /* 0x00000000ff00723e */ /* 0x000fc800000000ff */
[----:B------:R-:W-:Y:S01]  /*b020*/  PRMT R11, R0, 0x7610, R11 ;  /* 0x00007610000b7816 */ /* 0x000fe2000000000b */
[----:B------:R-:W-:Y:S05]  /*b030*/  BRA `(.L_x_11192) ;  /* 0x000004d000007947 */ /* 0x000fea0003800000 */
.L_x_11205:
        /* <DEDUP_REMOVED lines=21> */
.L_x_11214:
[----:B------:R-:W-:Y:S05]  /*b190*/  BSYNC B1 ;  /* 0x0000000000017941 */ /* 0x000fea0003800000 */
.L_x_11213:
[----:B------:R-:W-:Y:S01]  /*b1a0*/  LEA R3, R0, 0x37800000, 0x17 ;  /* 0x3780000000037811 */ /* 0x000fe200078eb8ff */
[----:B------:R-:W-:-:S05]  /*b1b0*/  IMAD.SHL.U32 R0, R2, 0x200000, RZ ;  /* 0x0020000002007824 */ /* 0x000fca00078e00ff */
[----:B------:R-:W-:Y:S02]  /*b1c0*/  LOP3.LUT R0, R3, R0, R4, 0xfe, !PT ;  /* 0x0000000003007212 */ /* 0x000fe400078efe04 */
.L_x_11212:
[----:B------:R-:W-:Y:S05]  /*b1d0*/  BSYNC B0 ;  /* 0x0000000000007941 */ /* 0x000fea0003800000 */
.L_x_11211:
[----:B------:R-:W-:-:S04]  /*b1e0*/  F2FP.PACK_AB R0, RZ, R0 ;  /* 0x00000000ff00723e */ /* 0x000fc800000000ff */
[----:B------:R-:W-:Y:S01]  /*b1f0*/  PRMT R11, R0, 0x7610, R11 ;  /* 0x00007610000b7816 */ /* 0x000fe2000000000b */
[----:B------:R-:W-:Y:S05]  /*b200*/  BRA `(.L_x_11192) ;  /* 0x0000030000007947 */ /* 0x000fea0003800000 */
.L_x_11204:
        /* <DEDUP_REMOVED lines=14> */
.L_x_11218:
[----:B------:R-:W-:Y:S05]  /*b2f0*/  BSYNC B0 ;  /* 0x0000000000007941 */ /* 0x000fea0003800000 */
.L_x_11217:
[----:B------:R-:W-:-:S04]  /*b300*/  F2FP.PACK_AB R0, RZ, R0 ;  /* 0x00000000ff00723e */ /* 0x000fc800000000ff */
[----:B------:R-:W-:Y:S01]  /*b310*/  PRMT R11, R0, 0x7610, R11 ;  /* 0x00007610000b7816 */ /* 0x000fe2000000000b */
[----:B------:R-:W-:Y:S05]  /*b320*/  BRA `(.L_x_11192) ;  /* 0x000001e000007947 */ /* 0x000fea0003800000 */
.L_x_11191:
        /* <DEDUP_REMOVED lines=21> */
.L_x_11216:
[----:B------:R-:W2:Y:S02]  /*b480*/  LDG.E.64 R2, [R2.64] ;  /* 0x0000002402027981 */ /* 0x000ea4000c1e1b00 */
[----:B--2---:R-:W0:Y:S02]  /*b490*/  I2F.U64 R0, R2 ;  /* 0x0000000200007312 */ /* 0x004e240000301000 */
[----:B0-----:R-:W-:-:S04]  /*b4a0*/  F2FP.PACK_AB R0, RZ, R0 ;  /* 0x00000000ff00723e */ /* 0x001fc800000000ff */
[----:B------:R-:W-:Y:S01]  /*b4b0*/  PRMT R11, R0, 0x7610, R11 ;  /* 0x00007610000b7816 */ /* 0x000fe2000000000b */
[----:B------:R-:W-:Y:S05]  /*b4c0*/  BRA `(.L_x_11192) ;  /* 0x0000004000007947 */ /* 0x000fea0003800000 */
.L_x_11215:
[----:B------:R-:W2:Y:S02]  /*b4d0*/  LDG.E R2, [R2.64] ;  /* 0x0000002402027981 */ /* 0x000ea4000c1e1900 */
[----:B--2---:R-:W0:Y:S02]  /*b4e0*/  I2F.U32 R0, R2 ;  /* 0x0000000200007306 */ /* 0x004e240000201000 */
[----:B0-----:R-:W-:-:S04]  /*b4f0*/  F2FP.PACK_AB R0, RZ, R0 ;  /* 0x00000000ff00723e */ /* 0x001fc800000000ff */
[----:B------:R-:W-:-:S04]  /*b500*/  PRMT R11, R0, 0x7610, R11 ;  /* 0x00007610000b7816 */ /* 0x000fc8000000000b */
.L_x_11192:
        /* <DEDUP_REMOVED lines=21> */
.L_x_11220:
[----:B------:R-:W-:Y:S05]  /*b660*/  BSYNC B1 ;  /* 0x0000000000017941 */ /* 0x000fea0003800000 */
.L_x_11219:
        /* <DEDUP_REMOVED lines=18> */
.L_x_11222:
[----:B------:R-:W-:Y:S01]  /*b790*/  ISETP.GE.AND P0, PT, R11, RZ, PT ;  /* 0x000000ff0b00720c */ /* 0x000fe20003f06270 */
[----:B------:R-:W-:-:S12]  /*b7a0*/  IMAD.MOV.U32 R3, RZ, RZ, 0x3fd774eb ;  /* 0x3fd774ebff037424 */ /* 0x000fd800078e00ff */
[----:B------:R-:W-:-:S04]  /*b7b0*/  @P0 FFMA.FTZ R0, R3, 0.93318945169448852539, -R0 ;  /* 0x3f6ee58103000823 */ /* 0x000fc80000010800 */
[----:B------:R-:W-:Y:S02]  /*b7c0*/  @!P0 FFMA.FTZ R0, R3, 0.93318945169448852539, R0 ;  /* 0x3f6ee58103008823 */ /* 0x000fe40000010000 */
.L_x_11223:
[----:B------:R-:W-:Y:S05]  /*b7d0*/  BSYNC B0 ;  /* 0x0000000000007941 */ /* 0x000fea0003800000 */
.L_x_11221:
        /* <DEDUP_REMOVED lines=27> */
.L_x_11227:
[----:B------:R-:W-:-:S06]  /*b990*/  HADD2.F32 R3, -RZ, R0.H0_H0 ;  /* 0x20000000ff037230 */ /* 0x000fcc0000004100 */
[----:B------:R-:W0:Y:S02]  /*b9a0*/  F2I.S64.TRUNC R2, R3 ;  /* 0x0000000300027311 */ /* 0x000e24000020d900 */
[----:B0-----:R-:W-:Y:S01]  /*b9b0*/  STG.E.U8 [R16.64], R2 ;  /* 0x0000000210007986 */ /* 0x001fe2000c101124 */
[----:B------:R-:W-:Y:S05]  /*b9c0*/  EXIT ;  /* 0x000000000000794d */ /* 0x000fea0003800000 */
.L_x_11226:
        /* <DEDUP_REMOVED lines=10> */
.L_x_11230:
[----:B------:R-:W-:-:S04]  /*ba70*/  HADD2.F32 R0, -RZ, R0.H0_H0 ;  /* 0x20000000ff007230 */ /* 0x000fc80000004100 */
[----:B------:R-:W0:Y:S02]  /*ba80*/  F2I.FTZ.TRUNC.NTZ R3, R0 ;  /* 0x0000000000037305 */ /* 0x000e24000021f100 */
[----:B0-----:R-:W-:Y:S01]  /*ba90*/  STG.E [R16.64], R3 ;  /* 0x0000000310007986 */ /* 0x001fe2000c101924 */
[----:B------:R-:W-:Y:S05]  /*baa0*/  EXIT ;  /* 0x000000000000794d */ /* 0x000fea0003800000 */
.L_x_11229:
[----:B------:R-:W-:-:S04]  /*bab0*/  HADD2.F32 R0, -RZ, R0.H0_H0 ;  /* 0x20000000ff007230 */ /* 0x000fc80000004100 */
[----:B------:R-:W0:Y:S02]  /*bac0*/  F2I.FTZ.TRUNC.NTZ R3, R0 ;  /* 0x0000000000037305 */ /* 0x000e24000021f100 */
[----:B0-----:R-:W-:Y:S01]  /*bad0*/  STG.E.U16 [R16.64], R3 ;  /* 0x0000000310007986 */ /* 0x001fe2000c101524 */
[----:B------:R-:W-:Y:S05]  /*bae0*/  EXIT ;  /* 0x000000000000794d */ /* 0x000fea0003800000 */
.L_x_11225:
        /* <DEDUP_REMOVED lines=9> */
.L_x_11232:
[----:B------:R-:W-:Y:S01]  /*bb80*/  STG.E.U16 [R16.64], R0 ;  /* 0x0000000010007986 */ /* 0x000fe2000c101524 */
[----:B------:R-:W-:Y:S05]  /*bb90*/  EXIT ;  /* 0x000000000000794d */ /* 0x000fea0003800000 */
.L_x_11231:
        /* <DEDUP_REMOVED lines=10> */
.L_x_11234:
[----:B------:R-:W-:-:S05]  /*bc40*/  HADD2.F32 R0, -RZ, R0.H0_H0 ;  /* 0x20000000ff007230 */ /* 0x000fca0000004100 */
[----:B------:R-:W-:-:S04]  /*bc50*/  F2FP.PACK_AB R0, RZ, R0 ;  /* 0x00000000ff00723e */ /* 0x000fc800000000ff */
[----:B------:R-:W-:-:S05]  /*bc60*/  PRMT R0, R0, 0x5410, RZ ;  /* 0x0000541000007816 */ /* 0x000fca00000000ff */
[----:B------:R-:W-:Y:S01]  /*bc70*/  STG.E [R16.64], R0 ;  /* 0x0000000010007986 */ /* 0x000fe2000c101924 */
[----:B------:R-:W-:Y:S05]  /*bc80*/  EXIT ;  /* 0x000000000000794d */ /* 0x000fea0003800000 */
.L_x_11233:
[----:B------:R-:W-:-:S05]  /*bc90*/  HADD2.F32 R2, -RZ, R0.H0_H0 ;  /* 0x20000000ff027230 */ /* 0x000fca0000004100 */
[----:B------:R-:W-:-:S06]  /*bca0*/  FMUL.FTZ R2, R2, 1 ;  /* 0x3f80000002027820 */ /* 0x000fcc0000410000 */
[----:B------:R-:W0:Y:S02]  /*bcb0*/  F2F.F64.F32 R2, R2 ;  /* 0x0000000200027310 */ /* 0x000e240000201800 */
[----:B0-----:R-:W-:Y:S01]  /*bcc0*/  STG.E.64 [R16.64], R2 ;  /* 0x0000000210007986 */ /* 0x001fe2000c101b24 */
[----:B------:R-:W-:Y:S05]  /*bcd0*/  EXIT ;  /* 0x000000000000794d */ /* 0x000fea0003800000 */
.L_x_11224:
        /* <DEDUP_REMOVED lines=13> */
.L_x_11237:
[----:B------:R-:W-:Y:S01]  /*bdb0*/  HADD2.F32 R0, -RZ, R0.H0_H0 ;  /* 0x20000000ff007230 */ /* 0x000fe20000004100 */
[----:B------:R-:W-:-:S04]  /*bdc0*/  CS2R R6, SRZ ;  /* 0x0000000000067805 */ /* 0x000fc8000001ff00 */
[----:B------:R-:W-:-:S04]  /*bdd0*/  FMUL.FTZ R0, R0, 1 ;  /* 0x3f80000000007820 */ /* 0x000fc80000410000 */
[----:B------:R-:W0:Y:S02]  /*bde0*/  F2F.F64.F32 R4, R0 ;  /* 0x0000000000047310 */ /* 0x000e240000201800 */
[----:B0-----:R-:W-:Y:S01]  /*bdf0*/  STG.E.128 [R16.64], R4 ;  /* 0x0000000410007986 */ /* 0x001fe2000c101d24 */
[----:B------:R-:W-:Y:S05]  /*be00*/  EXIT ;  /* 0x000000000000794d */ /* 0x000fea0003800000 */
.L_x_11236:
        /* <DEDUP_REMOVED lines=21> */
.L_x_11241:
[----:B------:R-:W-:Y:S05]  /*bf60*/  BSYNC B0 ;  /* 0x0000000000007941 */ /* 0x000fea0003800000 */
.L_x_11240:
[----:B------:R-:W-:-:S05]  /*bf70*/  LOP3.LUT R3, R0, R3, RZ, 0xfc, !PT ;  /* 0x0000000300037212 */ /* 0x000fca00078efcff */
[----:B------:R-:W-:Y:S01]  /*bf80*/  STG.E.U8 [R16.64], R3 ;  /* 0x0000000310007986 */ /* 0x000fe2000c101124 */
[----:B------:R-:W-:Y:S05]  /*bf90*/  EXIT ;  /* 0x000000000000794d */ /* 0x000fea0003800000 */
.L_x_11239:
        /* <DEDUP_REMOVED lines=13> */
.L_x_11243:
[----:B------:R-:W-:Y:S01]  /*c070*/  IMAD.MOV.U32 R0, RZ, RZ, 0x7f ;  /* 0x0000007fff007424 */ /* 0x000fe200078e00ff */
[----:B------:R-:W-:-:S04]  /*c080*/  ISETP.GT.U32.AND P0, PT, R2, 0x7f800000, PT ;  /* 0x7f8000000200780c */ /* 0x000fc80003f04070 */
[----:B------:R-:W-:-:S04]  /*c090*/  SEL R0, R0, 0x7c, P0 ;  /* 0x0000007c00007807 */ /* 0x000fc80000000000 */
.L_x_11244:
[----:B------:R-:W-:Y:S05]  /*c0a0*/  BSYNC B0 ;  /* 0x0000000000007941 */ /* 0x000fea0003800000 */
.L_x_11242:
[----:B------:R-:W-:-:S04]  /*c0b0*/  LOP3.LUT R2, R3, 0x80000000, RZ, 0xc0, !PT ;  /* 0x8000000003027812 */ /* 0x000fc800078ec0ff */
[----:B------:R-:W-:-:S04]  /*c0c0*/  SHF.R.U32.HI R3, RZ, 0x18, R2 ;  /* 0x00000018ff037819 */ /* 0x000fc80000011602 */
[----:B------:R-:W-:-:S05]  /*c0d0*/  LOP3.LUT R3, R0, R3, RZ, 0xfc, !PT ;  /* 0x0000000300037212 */ /* 0x000fca00078efcff */
[----:B------:R-:W-:Y:S01]  /*c0e0*/  STG.E.U8 [R16.64], R3 ;  /* 0x0000000310007986 */ /* 0x000fe2000c101124 */
[----:B------:R-:W-:Y:S05]  /*c0f0*/  EXIT ;  /* 0x000000000000794d */ /* 0x000fea0003800000 */
.L_x_11238:
[----:B------:R-:W-:-:S05]  /*c100*/  HADD2.F32 R0, -RZ, R0.H0_H0 ;  /* 0x20000000ff007230 */ /* 0x000fca0000004100 */
[----:B------:R-:W-:-:S05]  /*c110*/  F2FP.BF16.PACK_AB R0, RZ, R0 ;  /* 0x00000000ff00723e */ /* 0x000fca00000010ff */
[----:B------:R-:W-:Y:S01]  /*c120*/  STG.E.U16 [R16.64], R0 ;  /* 0x0000000010007986 */ /* 0x000fe2000c101524 */
[----:B------:R-:W-:Y:S05]  /*c130*/  EXIT ;  /* 0x000000000000794d */ /* 0x000fea0003800000 */
.L_x_11235:
        /* <DEDUP_REMOVED lines=12> */
.L_x_11247:
        /* <DEDUP_REMOVED lines=17> */
.L_x_11250:
[----:B------:R-:W-:-:S04]  /*c310*/  LOP3.LUT R2, R3, 0x80000000, RZ, 0xc0, !PT ;  /* 0x8000000003027812 */ /* 0x000fc800078ec0ff */
[----:B------:R-:W-:-:S04]  /*c320*/  SHF.R.U32.HI R3, RZ, 0x18, R2 ;  /* 0x00000018ff037819 */ /* 0x000fc80000011602 */
[----:B------:R-:W-:-:S04]  /*c330*/  LOP3.LUT R0, R0, R3, RZ, 0xfc, !PT ;  /* 0x0000000300007212 */ /* 0x000fc800078efcff */
[----:B------:R-:W-:Y:S02]  /*c340*/  PRMT R8, R0, 0x7610, R8 ;  /* 0x0000761000087816 */ /* 0x000fe40000000008 */
.L_x_11249:
[----:B------:R-:W-:Y:S05]  /*c350*/  BSYNC B0 ;  /* 0x0000000000007941 */ /* 0x000fea0003800000 */
.L_x_11248:
[----:B------:R-:W-:Y:S01]  /*c360*/  STG.E.U8 [R16.64], R8 ;  /* 0x0000000810007986 */ /* 0x000fe2000c101124 */
[----:B------:R-:W-:Y:S05]  /*c370*/  EXIT ;  /* 0x000000000000794d */ /* 0x000fea0003800000 */
.L_x_11246:
        /* <DEDUP_REMOVED lines=17> */
.L_x_11253:
[----:B------:R-:W-:-:S04]  /*c490*/  LOP3.LUT R2, R3, 0x80000000, RZ, 0xc0, !PT ;  /* 0x8000000003027812 */ /* 0x000fc800078ec0ff */
[----:B------:R-:W-:-:S04]  /*c4a0*/  SHF.R.U32.HI R3, RZ, 0x18, R2 ;  /* 0x00000018ff037819 */ /* 0x000fc80000011602 */
[----:B------:R-:W-:-:S04]  /*c4b0*/  LOP3.LUT R0, R0, R3, RZ, 0xfc, !PT ;  /* 0x0000000300007212 */ /* 0x000fc800078efcff */
[----:B------:R-:W-:Y:S02]  /*c4c0*/  PRMT R8, R0, 0x7610, R8 ;  /* 0x0000761000087816 */ /* 0x000fe40000000008 */
.L_x_11252:
[----:B------:R-:W-:Y:S05]  /*c4d0*/  BSYNC B0 ;  /* 0x0000000000007941 */ /* 0x000fea0003800000 */
.L_x_11251:
[----:B------:R-:W-:Y:S01]  /*c4e0*/  STG.E.U8 [R16.64], R8 ;  /* 0x0000000810007986 */ /* 0x000fe2000c101124 */
[----:B------:R-:W-:Y:S05]  /*c4f0*/  EXIT ;  /* 0x000000000000794d */ /* 0x000fea0003800000 */
.L_x_11245:
        /* <DEDUP_REMOVED lines=22> */
.L_x_11228:
        /* <DEDUP_REMOVED lines=20> */
.L_x_11255:
[----:B------:R-:W-:-:S06]  /*c7a0*/  HADD2.F32 R2, -RZ, R0.H0_H0 ;  /* 0x20000000ff027230 */ /* 0x000fcc0000004100 */
[----:B------:R-:W0:Y:S02]  /*c7b0*/  F2I.U64.TRUNC R2, R2 ;  /* 0x0000000200027311 */ /* 0x000e24000020d800 */
[----:B0-----:R-:W-:Y:S01]  /*c7c0*/  STG.E.64 [R16.64], R2 ;  /* 0x0000000210007986 */ /* 0x001fe2000c101b24 */
[----:B------:R-:W-:Y:S05]  /*c7d0*/  EXIT ;  /* 0x000000000000794d */ /* 0x000fea0003800000 */
.L_x_11254:
[----:B------:R-:W-:-:S04]  /*c7e0*/  HADD2.F32 R0, -RZ, R0.H0_H0 ;  /* 0x20000000ff007230 */ /* 0x000fc80000004100 */
[----:B------:R-:W0:Y:S02]  /*c7f0*/  F2I.FTZ.U32.TRUNC.NTZ R3, R0 ;  /* 0x0000000000037305 */ /* 0x000e24000021f000 */
[----:B0-----:R-:W-:Y:S01]  /*c800*/  STG.E [R16.64], R3 ;  /* 0x0000000310007986 */ /* 0x001fe2000c101924 */
[----:B------:R-:W-:Y:S05]  /*c810*/  EXIT ;  /* 0x000000000000794d */ /* 0x000fea0003800000 */
        .weak           $__internal_30_$__cuda_sm3x_div_rn_ftz_f32_slowpath
        .type           $__internal_30_$__cuda_sm3x_div_rn_ftz_f32_slowpath,@function
        .size           $__internal_30_$__cuda_sm3x_div_rn_ftz_f32_slowpath,(.L_x_17684 - $__internal_30_$__cuda_sm3x_div_rn_ftz_f32_slowpath)
$__internal_30_$__cuda_sm3x_div_rn_ftz_f32_slowpath:
        /* <DEDUP_REMOVED lines=32> */
.L_x_11258:
[----:B------:R-:W-:Y:S05]  /*ca20*/  BSYNC B2 ;  /* 0x0000000000027941 */ /* 0x000fea0003800000 */
.L_x_11257:
        /* <DEDUP_REMOVED lines=27> */
.L_x_11264:
[----:B------:R-:W-:Y:S02]  /*cbe0*/  IMAD R7, R2, 0x800000, R7 ;  /* 0x0080000002077824 */ /* 0x000fe400078e0207 */
.L_x_11265:
[----:B------:R-:W-:Y:S05]  /*cbf0*/  BSYNC B2 ;  /* 0x0000000000027941 */ /* 0x000fea0003800000 */
.L_x_11263:
[----:B------:R-:W-:Y:S05]  /*cc00*/  BRA `(.L_x_11266) ;  /* 0x0000008000007947 */ /* 0x000fea0003800000 */
.L_x_11262:
[----:B------:R-:W-:-:S04]  /*cc10*/  LOP3.LUT R4, R7, 0x80000000, R4, 0x48, !PT ;  /* 0x8000000007047812 */ /* 0x000fc800078e4804 */
[----:B------:R-:W-:Y:S01]  /*cc20*/  LOP3.LUT R7, R4, 0x7f800000, RZ, 0xfc, !PT ;  /* 0x7f80000004077812 */ /* 0x000fe200078efcff */
[----:B------:R-:W-:Y:S05]  /*cc30*/  BRA `(.L_x_11266) ;  /* 0x0000005000007947 */ /* 0x000fea0003800000 */
.L_x_11261:
[----:B------:R-:W-:Y:S01]  /*cc40*/  LOP3.LUT R7, R7, 0x80000000, R4, 0x48, !PT ;  /* 0x8000000007077812 */ /* 0x000fe200078e4804 */
[----:B------:R-:W-:Y:S05]  /*cc50*/  BRA `(.L_x_11266) ;  /* 0x0000003000007947 */ /* 0x000fea0003800000 */
.L_x_11260:
[----:B------:R-:W0:Y:S01]  /*cc60*/  MUFU.RSQ R7, -QNAN ;  /* 0xffc0000000077908 */ /* 0x000e220000001400 */
[----:B------:R-:W-:Y:S05]  /*cc70*/  BRA `(.L_x_11266) ;  /* 0x0000001000007947 */ /* 0x000fea0003800000 */
.L_x_11259:
[----:B------:R-:W-:Y:S02]  /*cc80*/  FADD.FTZ R7, R4, R7 ;  /* 0x0000000704077221 */ /* 0x000fe40000010000 */
.L_x_11266:
[----:B------:R-:W-:Y:S05]  /*cc90*/  BSYNC B0 ;  /* 0x0000000000007941 */ /* 0x000fea0003800000 */
.L_x_11256:
[----:B------:R-:W-:Y:S02]  /*cca0*/  IMAD.MOV.U32 R2, RZ, RZ, R0 ;  /* 0x000000ffff027224 */ /* 0x000fe400078e0000 */
[----:B------:R-:W-:-:S04]  /*ccb0*/  IMAD.MOV.U32 R3, RZ, RZ, 0x0 ;  /* 0x00000000ff037424 */ /* 0x000fc800078e00ff */
[----:B------:R-:W-:Y:S05]  /*ccc0*/  RET.REL.NODEC R2 `(_ZN2at6native18elementwise_kernelILi128ELi4EZNS0_15gpu_kernel_implINS0_13AUnaryFunctorIN3c104HalfES5_S5_ZZZNS0_17atan2_kernel_cudaERNS_18TensorIteratorBaseEENKUlvE_clEvENKUlvE1_clEvEUlS5_S5_E_EEEEvS7_RKT_EUliE_EEviT1_) ;  /* 0xffff333002007950 */ /* 0x000fea0003c3ffff */
.L_x_11267:
        /* <DEDUP_REMOVED lines=11> */
.L_x_17684:


//--------------------- .text._ZN2at6native27unrolled_elementwise_kernelINS0_13AUnaryFunctorIN3c104HalfES4_S4_ZZZNS0_17atan2_kernel_cudaERNS_18TensorIteratorBaseEENKUlvE_clEvENKUlvE1_clEvEUlS4_S4_E_EESt5arrayIPcLm2EELi4E23TrivialOffsetCalculatorILi1EjESF_NS0_6memory12LoadWithCastILi1EEENSG_13StoreWithCastILi1EEEEEviT_T0_T2_T3_T4_T5_ --------------------------
	.section	.text._ZN2at6native27unrolled_elementwise_kernelINS0_13AUnaryFunctorIN3c104HalfES4_S4_ZZZNS0_17atan2_kernel_cudaERNS_18TensorIteratorBaseEENKUlvE_clEvENKUlvE1_clEvEUlS4_S4_E_EESt5arrayIPcLm2EELi4E23TrivialOffsetCalculatorILi1EjESF_NS0_6memory12LoadWithCastILi1EEENSG_13StoreWithCastILi1EEEEEviT_T0_T2_T3_T4_T5_,"ax",@progbits
	.sectioninfo	@"SHI_REGISTERS=28"
	.align	128
        .global         _ZN2at6native27unrolled_elementwise_kernelINS0_13AUnaryFunctorIN3c104HalfES4_S4_ZZZNS0_17atan2_kernel_cudaERNS_18TensorIteratorBaseEENKUlvE_clEvENKUlvE1_clEvEUlS4_S4_E_EESt5arrayIPcLm2EELi4E23TrivialOffsetCalculatorILi1EjESF_NS0_6memory12LoadWithCastILi1EEENSG_13StoreWithCastILi1EEEEEviT_T0_T2_T3_T4_T5_
        .type           _ZN2at6native27unrolled_elementwise_kernelINS0_13AUnaryFunctorIN3c104HalfES4_S4_ZZZNS0_17atan2_kernel_cudaERNS_18TensorIteratorBaseEENKUlvE_clEvENKUlvE1_clEvEUlS4_S4_E_EESt5arrayIPcLm2EELi4E23TrivialOffsetCalculatorILi1EjESF_NS0_6memory12LoadWithCastILi1EEENSG_13StoreWithCastILi1EEEEEviT_T0_T2_T3_T4_T5_,@function
        .size           _ZN2at6native27unrolled_elementwise_kernelINS0_13AUnaryFunctorIN3c104HalfES4_S4_ZZZNS0_17atan2_kernel_cudaERNS_18TensorIteratorBaseEENKUlvE_clEvENKUlvE1_clEvEUlS4_S4_E_EESt5arrayIPcLm2EELi4E23TrivialOffsetCalculatorILi1EjESF_NS0_6memory12LoadWithCastILi1EEENSG_13StoreWithCastILi1EEEEEviT_T0_T2_T3_T4_T5_,(.L_x_17685 - _ZN2at6native27unrolled_elementwise_kernelINS0_13AUnaryFunctorIN3c104HalfES4_S4_ZZZNS0_17atan2_kernel_cudaERNS_18TensorIteratorBaseEENKUlvE_clEvENKUlvE1_clEvEUlS4_S4_E_EESt5arrayIPcLm2EELi4E23TrivialOffsetCalculatorILi1EjESF_NS0_6memory12LoadWithCastILi1EEENSG_13StoreWithCastILi1EEEEEviT_T0_T2_T3_T4_T5_)
        .other          _ZN2at6native27unrolled_elementwise_kernelINS0_13AUnaryFunctorIN3c104HalfES4_S4_ZZZNS0_17atan2_kernel_cudaERNS_18TensorIteratorBaseEENKUlvE_clEvENKUlvE1_clEvEUlS4_S4_E_EESt5arrayIPcLm2EELi4E23TrivialOffsetCalculatorILi1EjESF_NS0_6memory12LoadWithCastILi1EEENSG_13StoreWithCastILi1EEEEEviT_T0_T2_T3_T4_T5_,@"STO_CUDA_ENTRY STV_DEFAULT"
_ZN2at6native27unrolled_elementwise_kernelINS0_13AUnaryFunctorIN3c104HalfES4_S4_ZZZNS0_17atan2_kernel_cudaERNS_18TensorIteratorBaseEENKUlvE_clEvENKUlvE1_clEvEUlS4_S4_E_EESt5arrayIPcLm2EELi4E23TrivialOffsetCalculatorILi1EjESF_NS0_6memory12LoadWithCastILi1EEENSG_13StoreWithCastILi1EEEEEviT_T0_T2_T3_T4_T5_:
.text._ZN2at6native27unrolled_elementwise_kernelINS0_13AUnaryFunctorIN3c104HalfES4_S4_ZZZNS0_17atan2_kernel_cudaERNS_18TensorIteratorBaseEENKUlvE_clEvENKUlvE1_clEvEUlS4_S4_E_EESt5arrayIPcLm2EELi4E23TrivialOffsetCalculatorILi1EjESF_NS0_6memory12LoadWithCastILi1EEENSG_13StoreWithCastILi1EEEEEviT_T0_T2_T3_T4_T5_:
        /* <DEDUP_REMOVED lines=32> */
.L_x_11273:
[----:B------:R-:W2:Y:S02]  /*0200*/  LDG.E.U8 R2, [R2.64] ;  /* 0x0000002402027981 */ /* 0x000ea4000c1e1100 */
[----:B--2---:R-:W0:Y:S02]  /*0210*/  I2F.U16 R0, R2 ;  /* 0x0000000200007306 */ /* 0x004e240000101000 */
[----:B0-----:R-:W-:-:S04]  /*0220*/  F2FP.PACK_AB R0, RZ, R0 ;  /* 0x00000000ff00723e */ /* 0x001fc800000000ff */
[----:B------:R-:W-:Y:S01]  /*0230*/  PRMT R23, R0, 0x7610, R23 ;  /* 0x0000761000177816 */ /* 0x000fe20000000017 */
[----:B------:R-:W-:Y:S05]  /*0240*/  BRA `(.L_x_11275) ;  /* 0x00000ed000007947 */ /* 0x000fea0003800000 */
.L_x_11272:
        /* <DEDUP_REMOVED lines=11> */
.L_x_11277:
[----:B------:R-:W2:Y:S02]  /*0300*/  LDG.E R2, [R2.64] ;  /* 0x0000002402027981 */ /* 0x000ea4000c1e1900 */
[----:B--2---:R-:W0:Y:S02]  /*0310*/  I2F R0, R2 ;  /* 0x0000000200007306 */ /* 0x004e240000201400 */
[----:B0-----:R-:W-:-:S04]  /*0320*/  F2FP.PACK_AB R0, RZ, R0 ;  /* 0x00000000ff00723e */ /* 0x001fc800000000ff */
[----:B------:R-:W-:Y:S01]  /*0330*/  PRMT R23, R0, 0x7610, R23 ;  /* 0x0000761000177816 */ /* 0x000fe20000000017 */
[----:B------:R-:W-:Y:S05]  /*0340*/  BRA `(.L_x_11275) ;  /* 0x00000dd000007947 */ /* 0x000fea0003800000 */
.L_x_11276:
[----:B------:R-:W2:Y:S02]  /*0350*/  LDG.E.U16 R2, [R2.64] ;  /* 0x0000002402027981 */ /* 0x000ea4000c1e1500 */
[----:B--2---:R-:W0:Y:S02]  /*0360*/  I2F.S16 R0, R2 ;  /* 0x0000000200007306 */ /* 0x004e240000101400 */
[----:B0-----:R-:W-:-:S04]  /*0370*/  F2FP.PACK_AB R0, RZ, R0 ;  /* 0x00000000ff00723e */ /* 0x001fc800000000ff */
[----:B------:R-:W-:Y:S01]  /*0380*/  PRMT R23, R0, 0x7610, R23 ;  /* 0x0000761000177816 */ /* 0x000fe20000000017 */
[----:B------:R-:W-:Y:S05]  /*0390*/  BRA `(.L_x_11275) ;  /* 0x00000d8000007947 */ /* 0x000fea0003800000 */
.L_x_11271:
        /* <DEDUP_REMOVED lines=9> */
.L_x_11279:
[----:B------:R0:W5:Y:S01]  /*0430*/  LDG.E.U16 R23, [R2.64] ;  /* 0x0000002402177981 */ /* 0x000162000c1e1500 */
[----:B------:R-:W-:Y:S05]  /*0440*/  BRA `(.L_x_11275) ;  /* 0x00000cd000007947 */ /* 0x000fea0003800000 */
.L_x_11278:
        /* <DEDUP_REMOVED lines=9> */
.L_x_11281:
[----:B------:R0:W5:Y:S01]  /*04e0*/  LDG.E.U16 R23, [R2.64] ;  /* 0x0000002402177981 */ /* 0x000162000c1e1500 */
[----:B------:R-:W-:Y:S05]  /*04f0*/  BRA `(.L_x_11275) ;  /* 0x00000c2000007947 */ /* 0x000fea0003800000 */
.L_x_11280:
[----:B------:R-:W2:Y:S02]  /*0500*/  LDG.E.64 R2, [R2.64] ;  /* 0x0000002402027981 */ /* 0x000ea4000c1e1b00 */
[----:B--2---:R-:W0:Y:S01]  /*0510*/  F2F.F32.F64 R0, R2 ;  /* 0x0000000200007310 */ /* 0x004e220000301000 */
[----:B------:R-:W0:-:S14]  /*0520*/  DSETP.GEU.AND P0, PT, |R2|, c[0x2][0x0], PT ;  /* 0x008000000200762a */ /* 0x000e1c0003f0e200 */
[----:B0-----:R-:W-:-:S05]  /*0530*/  @!P0 FMUL R0, R0, 1.175494350822287508e-38 ;  /* 0x0080000000008820 */ /* 0x001fca0000400000 */
[----:B------:R-:W-:-:S04]  /*0540*/  F2FP.PACK_AB R0, RZ, R0 ;  /* 0x00000000ff00723e */ /* 0x000fc800000000ff */
[----:B------:R-:W-:Y:S01]  /*0550*/  PRMT R23, R0, 0x7610, R23 ;  /* 0x0000761000177816 */ /* 0x000fe20000000017 */
[----:B------:R-:W-:Y:S05]  /*0560*/  BRA `(.L_x_11275) ;  /* 0x00000bb000007947 */ /* 0x000fea0003800000 */
.L_x_11270:
        /* <DEDUP_REMOVED lines=14> */
.L_x_11284:
[----:B------:R-:W2:Y:S02]  /*0650*/  LDG.E.64 R2, [R2.64] ;  /* 0x0000002402027981 */ /* 0x000ea4000c1e1b00 */
[----:B--2---:R-:W0:Y:S01]  /*0660*/  F2F.F32.F64 R0, R2 ;  /* 0x0000000200007310 */ /* 0x004e220000301000 */
[----:B------:R-:W0:-:S14]  /*0670*/  DSETP.GEU.AND P0, PT, |R2|, c[0x2][0x0], PT ;  /* 0x008000000200762a */ /* 0x000e1c0003f0e200 */
[----:B0-----:R-:W-:-:S05]  /*0680*/  @!P0 FMUL R0, R0, 1.175494350822287508e-38 ;  /* 0x0080000000008820 */ /* 0x001fca0000400000 */
[----:B------:R-:W-:-:S04]  /*0690*/  F2FP.PACK_AB R0, RZ, R0 ;  /* 0x00000000ff00723e */ /* 0x000fc800000000ff */
[----:B------:R-:W-:Y:S01]  /*06a0*/  PRMT R23, R0, 0x7610, R23 ;  /* 0x0000761000177816 */ /* 0x000fe20000000017 */
[----:B------:R-:W-:Y:S05]  /*06b0*/  BRA `(.L_x_11275) ;  /* 0x00000a6000007947 */ /* 0x000fea0003800000 */
.L_x_11283:
        /* <DEDUP_REMOVED lines=28> */
.L_x_11286:
        /* <DEDUP_REMOVED lines=15> */
.L_x_11285:
[----:B------:R-:W2:Y:S02]  /*0970*/  LDG.E.U16 R0, [R2.64] ;  /* 0x0000002402007981 */ /* 0x000ea4000c1e1500 */
[----:B--2---:R-:W-:-:S04]  /*0980*/  PRMT R0, RZ, 0x5410, R0 ;  /* 0x00005410ff007816 */ /* 0x004fc80000000000 */
[----:B------:R-:W-:-:S04]  /*0990*/  F2FP.PACK_AB R0, RZ, R0 ;  /* 0x00000000ff00723e */ /* 0x000fc800000000ff */
[----:B------:R-:W-:Y:S01]  /*09a0*/  PRMT R23, R0, 0x7610, R23 ;  /* 0x0000761000177816 */ /* 0x000fe20000000017 */
[----:B------:R-:W-:Y:S05]  /*09b0*/  BRA `(.L_x_11275) ;  /* 0x0000076000007947 */ /* 0x000fea0003800000 */
.L_x_11282:
        /* <DEDUP_REMOVED lines=12> */
.L_x_11289:
        /* <DEDUP_REMOVED lines=21> */
.L_x_11293:
[----:B------:R-:W-:Y:S05]  /*0bd0*/  BSYNC B1 ;  /* 0x0000000000017941 */ /* 0x000fea0003800000 */
.L_x_11292:
[----:B------:R-:W-:Y:S01]  /*0be0*/  LEA R3, R0, 0x3b800000, 0x17 ;  /* 0x3b80000000037811 */ /* 0x000fe200078eb8ff */
[----:B------:R-:W-:-:S05]  /*0bf0*/  IMAD.SHL.U32 R0, R2, 0x100000, RZ ;  /* 0x0010000002007824 */ /* 0x000fca00078e00ff */
[----:B------:R-:W-:Y:S02]  /*0c00*/  LOP3.LUT R0, R3, R0, R4, 0xfe, !PT ;  /* 0x0000000003007212 */ /* 0x000fe400078efe04 */
.L_x_11291:
[----:B------:R-:W-:Y:S05]  /*0c10*/  BSYNC B0 ;  /* 0x0000000000007941 */ /* 0x000fea0003800000 */
.L_x_11290:
[----:B------:R-:W-:-:S04]  /*0c20*/  F2FP.PACK_AB R0, RZ, R0 ;  /* 0x00000000ff00723e */ /* 0x000fc800000000ff */
[----:B------:R-:W-:Y:S01]  /*0c30*/  PRMT R23, R0, 0x7610, R23 ;  /* 0x0000761000177816 */ /* 0x000fe20000000017 */
[----:B------:R-:W-:Y:S05]  /*0c40*/  BRA `(.L_x_11275) ;  /* 0x000004d000007947 */ /* 0x000fea0003800000 */
.L_x_11288:
        /* <DEDUP_REMOVED lines=21> */
.L_x_11297:
[----:B------:R-:W-:Y:S05]  /*0da0*/  BSYNC B1 ;  /* 0x0000000000017941 */ /* 0x000fea0003800000 */
.L_x_11296:
[----:B------:R-:W-:Y:S01]  /*0db0*/  LEA R3, R0, 0x37800000, 0x17 ;  /* 0x3780000000037811 */ /* 0x000fe200078eb8ff */
[----:B------:R-:W-:-:S05]  /*0dc0*/  IMAD.SHL.U32 R0, R2, 0x200000, RZ ;  /* 0x0020000002007824 */ /* 0x000fca00078e00ff */
[----:B------:R-:W-:Y:S02]  /*0dd0*/  LOP3.LUT R0, R3, R0, R4, 0xfe, !PT ;  /* 0x0000000003007212 */ /* 0x000fe400078efe04 */
.L_x_11295:
[----:B------:R-:W-:Y:S05]  /*0de0*/  BSYNC B0 ;  /* 0x0000000000007941 */ /* 0x000fea0003800000 */
.L_x_11294:
[----:B------:R-:W-:-:S04]  /*0df0*/  F2FP.PACK_AB R0, RZ, R0 ;  /* 0x00000000ff00723e */ /* 0x000fc800000000ff */
[----:B------:R-:W-:Y:S01]  /*0e00*/  PRMT R23, R0, 0x7610, R23 ;  /* 0x0000761000177816 */ /* 0x000fe20000000017 */
[----:B------:R-:W-:Y:S05]  /*0e10*/  BRA `(.L_x_11275) ;  /* 0x0000030000007947 */ /* 0x000fea0003800000 */
.L_x_11287:
        /* <DEDUP_REMOVED lines=14> */
.L_x_11301:
[----:B------:R-:W-:Y:S05]  /*0f00*/  BSYNC B0 ;  /* 0x0000000000007941 */ /* 0x000fea0003800000 */
.L_x_11300:
[----:B------:R-:W-:-:S04]  /*0f10*/  F2FP.PACK_AB R0, RZ, R0 ;  /* 0x00000000ff00723e */ /* 0x000fc800000000ff */
[----:B------:R-:W-:Y:S01]  /*0f20*/  PRMT R23, R0, 0x7610, R23 ;  /* 0x0000761000177816 */ /* 0x000fe20000000017 */
[----:B------:R-:W-:Y:S05]  /*0f30*/  BRA `(.L_x_11275) ;  /* 0x000001e000007947 */ /* 0x000fea0003800000 */
.L_x_11274:
        /* <DEDUP_REMOVED lines=21> */
.L_x_11299:
[----:B------:R-:W2:Y:S02]  /*1090*/  LDG.E.64 R2, [R2.64] ;  /* 0x0000002402027981 */ /* 0x000ea4000c1e1b00 */
[----:B--2---:R-:W0:Y:S02]  /*10a0*/  I2F.U64 R0, R2 ;  /* 0x0000000200007312 */ /* 0x004e240000301000 */
[----:B0-----:R-:W-:-:S04]  /*10b0*/  F2FP.PACK_AB R0, RZ, R0 ;  /* 0x00000000ff00723e */ /* 0x001fc800000000ff */
[----:B------:R-:W-:Y:S01]  /*10c0*/  PRMT R23, R0, 0x7610, R23 ;  /* 0x0000761000177816 */ /* 0x000fe20000000017 */
[----:B------:R-:W-:Y:S05]  /*10d0*/  BRA `(.L_x_11275) ;  /* 0x0000004000007947 */ /* 0x000fea0003800000 */
.L_x_11298:
[----:B------:R-:W2:Y:S02]  /*10e0*/  LDG.E R2, [R2.64] ;  /* 0x0000002402027981 */ /* 0x000ea4000c1e1900 */
[----:B--2---:R-:W0:Y:S02]  /*10f0*/  I2F.U32 R0, R2 ;  /* 0x0000000200007306 */ /* 0x004e240000201000 */
[----:B0-----:R-:W-:-:S04]  /*1100*/  F2FP.PACK_AB R0, RZ, R0 ;  /* 0x00000000ff00723e */ /* 0x001fc800000000ff */
[----:B------:R-:W-:Y:S02]  /*1110*/  PRMT R23, R0, 0x7610, R23 ;  /* 0x0000761000177816 */ /* 0x000fe40000000017 */
.L_x_11275:
[----:B------:R-:W1:Y:S02]  /*1120*/  S2R R24, SR_TID.X ;  /* 0x0000000000187919 */ /* 0x000e640000002100 */
[----:B-1----:R-:W-:-:S03]  /*1130*/  IADD3 R24, R24, 0x80, RZ ;  /* 0x0000008018187810 */ /* 0x002fc60007ffe0ff */
.L_x_11269:
[----:B-1----:R-:W-:Y:S05]  /*1140*/  BSYNC B6 ;  /* 0x0000000000067941 */ /* 0x002fea0003800000 */
.L_x_11268:
        /* <DEDUP_REMOVED lines=24> */
.L_x_11307:
[----:B------:R-:W2:Y:S02]  /*12d0*/  LDG.E.U8 R2, [R2.64] ;  /* 0x0000002402027981 */ /* 0x000ea4000c1e1100 */
[----:B--2---:R-:W0:Y:S02]  /*12e0*/  I2F.U16 R0, R2 ;  /* 0x0000000200007306 */ /* 0x004e240000101000 */
[----:B0-----:R-:W-:-:S04]  /*12f0*/  F2FP.PACK_AB R0, RZ, R0 ;  /* 0x00000000ff00723e */ /* 0x001fc800000000ff */
[----:B------:R-:W-:Y:S01]  /*1300*/  PRMT R19, R0, 0x7610, R19 ;  /* 0x0000761000137816 */ /* 0x000fe20000000013 */
[----:B------:R-:W-:Y:S05]  /*1310*/  BRA `(.L_x_11309) ;  /* 0x00000ed000007947 */ /* 0x000fea0003800000 */
.L_x_11306:
        /* <DEDUP_REMOVED lines=11> */
.L_x_11311:
[----:B------:R-:W2:Y:S02]  /*13d0*/  LDG.E R2, [R2.64] ;  /* 0x0000002402027981 */ /* 0x000ea4000c1e1900 */
[----:B--2---:R-:W0:Y:S02]  /*13e0*/  I2F R0, R2 ;  /* 0x0000000200007306 */ /* 0x004e240000201400 */
[----:B0-----:R-:W-:-:S04]  /*13f0*/  F2FP.PACK_AB R0, RZ, R0 ;  /* 0x00000000ff00723e */ /* 0x001fc800000000ff */
[----:B------:R-:W-:Y:S01]  /*1400*/  PRMT R19, R0, 0x7610, R19 ;  /* 0x0000761000137816 */ /* 0x000fe20000000013 */
[----:B------:R-:W-:Y:S05]  /*1410*/  BRA `(.L_x_11309) ;  /* 0x00000dd000007947 */ /* 0x000fea0003800000 */
.L_x_11310:
[----:B------:R-:W2:Y:S02]  /*1420*/  LDG.E.U16 R2, [R2.64] ;  /* 0x0000002402027981 */ /* 0x000ea4000c1e1500 */
[----:B--2---:R-:W0:Y:S02]  /*1430*/  I2F.S16 R0, R2 ;  /* 0x0000000200007306 */ /* 0x004e240000101400 */
[----:B0-----:R-:W-:-:S04]  /*1440*/  F2FP.PACK_AB R0, RZ, R0 ;  /* 0x00000000ff00723e */ /* 0x001fc800000000ff */
[----:B------:R-:W-:Y:S01]  /*1450*/  PRMT R19, R0, 0x7610, R19 ;  /* 0x0000761000137816 */ /* 0x000fe20000000013 */
[----:B------:R-:W-:Y:S05]  /*1460*/  BRA `(.L_x_11309) ;  /* 0x00000d8000007947 */ /* 0x000fea0003800000 */
.L_x_11305:
        /* <DEDUP_REMOVED lines=9> */
.L_x_11313:
[----:B------:R0:W5:Y:S01]  /*1500*/  LDG.E.U16 R19, [R2.64] ;  /* 0x0000002402137981 */ /* 0x000162000c1e1500 */
[----:B------:R-:W-:Y:S05]  /*1510*/  BRA `(.L_x_11309) ;  /* 0x00000cd000007947 */ /* 0x000fea0003800000 */
.L_x_11312:
        /* <DEDUP_REMOVED lines=9> */
.L_x_11315:
[----:B------:R0:W5:Y:S01]  /*15b0*/  LDG.E.U16 R19, [R2.64] ;  /* 0x0000002402137981 */ /* 0x000162000c1e1500 */
[----:B------:R-:W-:Y:S05]  /*15c0*/  BRA `(.L_x_11309) ;  /* 0x00000c2000007947 */ /* 0x000fea0003800000 */
.L_x_11314:
[----:B------:R-:W2:Y:S02]  /*15d0*/  LDG.E.64 R2, [R2.64] ;  /* 0x0000002402027981 */ /* 0x000ea4000c1e1b00 */
[----:B--2---:R-:W0:Y:S01]  /*15e0*/  F2F.F32.F64 R0, R2 ;  /* 0x0000000200007310 */ /* 0x004e220000301000 */
[----:B------:R-:W0:-:S14]  /*15f0*/  DSETP.GEU.AND P0, PT, |R2|, c[0x2][0x0], PT ;  /* 0x008000000200762a */ /* 0x000e1c0003f0e200 */
[----:B0-----:R-:W-:-:S05]  /*1600*/  @!P0 FMUL R0, R0, 1.175494350822287508e-38 ;  /* 0x0080000000008820 */ /* 0x001fca0000400000 */
[----:B------:R-:W-:-:S04]  /*1610*/  F2FP.PACK_AB R0, RZ, R0 ;  /* 0x00000000ff00723e */ /* 0x000fc800000000ff */
[----:B------:R-:W-:Y:S01]  /*1620*/  PRMT R19, R0, 0x7610, R19 ;  /* 0x0000761000137816 */ /* 0x000fe20000000013 */
[----:B------:R-:W-:Y:S05]  /*1630*/  BRA `(.L_x_11309) ;  /* 0x00000bb000007947 */ /* 0x000fea0003800000 */
.L_x_11304:
        /* <DEDUP_REMOVED lines=14> */
.L_x_11318:
[----:B------:R-:W2:Y:S02]  /*1720*/  LDG.E.64 R2, [R2.64] ;  /* 0x0000002402027981 */ /* 0x000ea4000c1e1b00 */
[----:B--2---:R-:W0:Y:S01]  /*1730*/  F2F.F32.F64 R0, R2 ;  /* 0x0000000200007310 */ /* 0x004e220000301000 */
[----:B------:R-:W0:-:S14]  /*1740*/  DSETP.GEU.AND P0, PT, |R2|, c[0x2][0x0], PT ;  /* 0x008000000200762a */ /* 0x000e1c0003f0e200 */
[----:B0-----:R-:W-:-:S05]  /*1750*/  @!P0 FMUL R0, R0, 1.175494350822287508e-38 ;  /* 0x0080000000008820 */ /* 0x001fca0000400000 */
[----:B------:R-:W-:-:S04]  /*1760*/  F2FP.PACK_AB R0, RZ, R0 ;  /* 0x00000000ff00723e */ /* 0x000fc800000000ff */
[----:B------:R-:W-:Y:S01]  /*1770*/  PRMT R19, R0, 0x7610, R19 ;  /* 0x0000761000137816 */ /* 0x000fe20000000013 */
[----:B------:R-:W-:Y:S05]  /*1780*/  BRA `(.L_x_11309) ;  /* 0x00000a6000007947 */ /* 0x000fea0003800000 */
.L_x_11317:
        /* <DEDUP_REMOVED lines=28> */
.L_x_11320:
        /* <DEDUP_REMOVED lines=15> */
.L_x_11319:
[----:B------:R-:W2:Y:S02]  /*1a40*/  LDG.E.U16 R0, [R2.64] ;  /* 0x0000002402007981 */ /* 0x000ea4000c1e1500 */
[----:B--2---:R-:W-:-:S04]  /*1a50*/  PRMT R0, RZ, 0x5410, R0 ;  /* 0x00005410ff007816 */ /* 0x004fc80000000000 */
[----:B------:R-:W-:-:S04]  /*1a60*/  F2FP.PACK_AB R0, RZ, R0 ;  /* 0x00000000ff00723e */ /* 0x000fc800000000ff */
[----:B------:R-:W-:Y:S01]  /*1a70*/  PRMT R19, R0, 0x7610, R19 ;  /* 0x0000761000137816 */ /* 0x000fe20000000013 */
[----:B------:R-:W-:Y:S05]  /*1a80*/  BRA `(.L_x_11309) ;  /* 0x0000076000007947 */ /* 0x000fea0003800000 */
.L_x_11316:
        /* <DEDUP_REMOVED lines=12> */
.L_x_11323:
        /* <DEDUP_REMOVED lines=21> */
.L_x_11327:
[----:B------:R-:W-:Y:S05]  /*1ca0*/  BSYNC B1 ;  /* 0x0000000000017941 */ /* 0x000fea0003800000 */
.L_x_11326:
[----:B------:R-:W-:Y:S01]  /*1cb0*/  LEA R3, R0, 0x3b800000, 0x17 ;  /* 0x3b80000000037811 */ /* 0x000fe200078eb8ff */
[----:B------:R-:W-:-:S05]  /*1cc0*/  IMAD.SHL.U32 R0, R2, 0x100000, RZ ;  /* 0x0010000002007824 */ /* 0x000fca00078e00ff */
[----:B------:R-:W-:Y:S02]  /*1cd0*/  LOP3.LUT R0, R3, R0, R4, 0xfe, !PT ;  /* 0x0000000003007212 */ /* 0x000fe400078efe04 */
.L_x_11325:
[----:B------:R-:W-:Y:S05]  /*1ce0*/  BSYNC B0 ;  /* 0x0000000000007941 */ /* 0x000fea0003800000 */
.L_x_11324:
[----:B------:R-:W-:-:S04]  /*1cf0*/  F2FP.PACK_AB R0, RZ, R0 ;  /* 0x00000000ff00723e */ /* 0x000fc800000000ff */
[----:B------:R-:W-:Y:S01]  /*1d00*/  PRMT R19, R0, 0x7610, R19 ;  /* 0x0000761000137816 */ /* 0x000fe20000000013 */
[----:B------:R-:W-:Y:S05]  /*1d10*/  BRA `(.L_x_11309) ;  /* 0x000004d000007947 */ /* 0x000fea0003800000 */
.L_x_11322:
        /* <DEDUP_REMOVED lines=21> */
.L_x_11331:
[----:B------:R-:W-:Y:S05]  /*1e70*/  BSYNC B1 ;  /* 0x0000000000017941 */ /* 0x000fea0003800000 */
.L_x_11330:
[----:B------:R-:W-:Y:S01]  /*1e80*/  LEA R3, R0, 0x37800000, 0x17 ;  /* 0x3780000000037811 */ /* 0x000fe200078eb8ff */
[----:B------:R-:W-:-:S05]  /*1e90*/  IMAD.SHL.U32 R0, R2, 0x200000, RZ ;  /* 0x0020000002007824 */ /* 0x000fca00078e00ff */
[----:B------:R-:W-:Y:S02]  /*1ea0*/  LOP3.LUT R0, R3, R0, R4, 0xfe, !PT ;  /* 0x0000000003007212 */ /* 0x000fe400078efe04 */
.L_x_11329:
[----:B------:R-:W-:Y:S05]  /*1eb0*/  BSYNC B0 ;  /* 0x0000000000007941 */ /* 0x000fea0003800000 */
.L_x_11328:
[----:B------:R-:W-:-:S04]  /*1ec0*/  F2FP.PACK_AB R0, RZ, R0 ;  /* 0x00000000ff00723e */ /* 0x000fc800000000ff */
[----:B------:R-:W-:Y:S01]  /*1ed0*/  PRMT R19, R0, 0x7610, R19 ;  /* 0x0000761000137816 */ /* 0x000fe20000000013 */
[----:B------:R-:W-:Y:S05]  /*1ee0*/  BRA `(.L_x_11309) ;  /* 0x0000030000007947 */ /* 0x000fea0003800000 */
.L_x_11321:
        /* <DEDUP_REMOVED lines=14> */
.L_x_11335:
[----:B------:R-:W-:Y:S05]  /*1fd0*/  BSYNC B0 ;  /* 0x0000000000007941 */ /* 0x000fea0003800000 */
.L_x_11334:
[----:B------:R-:W-:-:S04]  /*1fe0*/  F2FP.PACK_AB R0, RZ, R0 ;  /* 0x00000000ff00723e */ /* 0x000fc800000000ff */
[----:B------:R-:W-:Y:S01]  /*1ff0*/  PRMT R19, R0, 0x7610, R19 ;  /* 0x0000761000137816 */ /* 0x000fe20000000013 */
[----:B------:R-:W-:Y:S05]  /*2000*/  BRA `(.L_x_11309) ;  /* 0x000001e000007947 */ /* 0x000fea0003800000 */
.L_x_11308:
        /* <DEDUP_REMOVED lines=21> */
.L_x_11333:
[----:B------:R-:W2:Y:S02]  /*2160*/  LDG.E.64 R2, [R2.64] ;  /* 0x0000002402027981 */ /* 0x000ea4000c1e1b00 */
[----:B--2---:R-:W0:Y:S02]  /*2170*/  I2F.U64 R0, R2 ;  /* 0x0000000200007312 */ /* 0x004e240000301000 */
[----:B0-----:R-:W-:-:S04]  /*2180*/  F2FP.PACK_AB R0, RZ, R0 ;  /* 0x00000000ff00723e */ /* 0x001fc800000000ff */
[----:B------:R-:W-:Y:S01]  /*2190*/  PRMT R19, R0, 0x7610, R19 ;  /* 0x0000761000137816 */ /* 0x000fe20000000013 */
[----:B------:R-:W-:Y:S05]  /*21a0*/  BRA `(.L_x_11309) ;  /* 0x0000004000007947 */ /* 0x000fea0003800000 */
.L_x_11332:
[----:B------:R-:W2:Y:S02]  /*21b0*/  LDG.E R2, [R2.64] ;  /* 0x0000002402027981 */ /* 0x000ea4000c1e1900 */
[----:B--2---:R-:W0:Y:S02]  /*21c0*/  I2F.U32 R0, R2 ;  /* 0x0000000200007306 */ /* 0x004e240000201000 */
[----:B0-----:R-:W-:-:S04]  /*21d0*/  F2FP.PACK_AB R0, RZ, R0 ;  /* 0x00000000ff00723e */ /* 0x001fc800000000ff */
[----:B------:R-:W-:Y:S02]  /*21e0*/  PRMT R19, R0, 0x7610, R19 ;  /* 0x0000761000137816 */ /* 0x000fe40000000013 */
.L_x_11309:
[----:B------:R-:W-:-:S05]  /*21f0*/  IADD3 R24, R24, 0x80, RZ ;  /* 0x0000008018187810 */ /* 0x000fca0007ffe0ff */
.L_x_11303:
[----:B------:R-:W-:Y:S05]  /*2200*/  BSYNC B6 ;  /* 0x0000000000067941 */ /* 0x000fea0003800000 */
.L_x_11302:
        /* <DEDUP_REMOVED lines=26> */
.L_x_11341:
[----:B------:R-:W2:Y:S02]  /*23b0*/  LDG.E.U8 R2, [R2.64] ;  /* 0x0000002402027981 */ /* 0x000ea4000c1e1100 */
[----:B--2---:R-:W0:Y:S02]  /*23c0*/  I2F.U16 R0, R2 ;  /* 0x0000000200007306 */ /* 0x004e240000101000 */
[----:B0-----:R-:W-:-:S04]  /*23d0*/  F2FP.PACK_AB R0, RZ, R0 ;  /* 0x00000000ff00723e */ /* 0x001fc800000000ff */
[----:B------:R-:W-:Y:S01]  /*23e0*/  PRMT R25, R0, 0x7610, R25 ;  /* 0x0000761000197816 */ /* 0x000fe20000000019 */
[----:B------:R-:W-:Y:S05]  /*23f0*/  BRA `(.L_x_11343) ;  /* 0x00000ed000007947 */ /* 0x000fea0003800000 */
.L_x_11340:
        /* <DEDUP_REMOVED lines=11> */
.L_x_11345:
[----:B------:R-:W2:Y:S02]  /*24b0*/  LDG.E R2, [R2.64] ;  /* 0x0000002402027981 */ /* 0x000ea4000c1e1900 */
[----:B--2---:R-:W0:Y:S02]  /*24c0*/  I2F R0, R2 ;  /* 0x0000000200007306 */ /* 0x004e240000201400 */
[----:B0-----:R-:W-:-:S04]  /*24d0*/  F2FP.PACK_AB R0, RZ, R0 ;  /* 0x00000000ff00723e */ /* 0x001fc800000000ff */
[----:B------:R-:W-:Y:S01]  /*24e0*/  PRMT R25, R0, 0x7610, R25 ;  /* 0x0000761000197816 */ /* 0x000fe20000000019 */
[----:B------:R-:W-:Y:S05]  /*24f0*/  BRA `(.L_x_11343) ;  /* 0x00000dd000007947 */ /* 0x000fea0003800000 */
.L_x_11344:
[----:B------:R-:W2:Y:S02]  /*2500*/  LDG.E.U16 R2, [R2.64] ;  /* 0x0000002402027981 */ /* 0x000ea4000c1e1500 */
[----:B--2---:R-:W0:Y:S02]  /*2510*/  I2F.S16 R0, R2 ;  /* 0x0000000200007306 */ /* 0x004e240000101400 */
[----:B0-----:R-:W-:-:S04]  /*2520*/  F2FP.PACK_AB R0, RZ, R0 ;  /* 0x00000000ff00723e */ /* 0x001fc800000000ff */
[----:B------:R-:W-:Y:S01]  /*2530*/  PRMT R25, R0, 0x7610, R25 ;  /* 0x0000761000197816 */ /* 0x000fe20000000019 */
[----:B------:R-:W-:Y:S05]  /*2540*/  BRA `(.L_x_11343) ;  /* 0x00000d8000007947 */ /* 0x000fea0003800000 */
.L_x_11339:
        /* <DEDUP_REMOVED lines=9> */
.L_x_11347:
[----:B------:R0:W5:Y:S01]  /*25e0*/  LDG.E.U16 R25, [R2.64] ;  /* 0x0000002402197981 */ /* 0x000162000c1e1500 */
[----:B------:R-:W-:Y:S05]  /*25f0*/  BRA `(.L_x_11343) ;  /* 0x00000cd000007947 */ /* 0x000fea0003800000 */
.L_x_11346:
        /* <DEDUP_REMOVED lines=9> */
.L_x_11349:
[----:B------:R0:W5:Y:S01]  /*2690*/  LDG.E.U16 R25, [R2.64] ;  /* 0x0000002402197981 */ /* 0x000162000c1e1500 */
[----:B------:R-:W-:Y:S05]  /*26a0*/  BRA `(.L_x_11343) ;  /* 0x00000c2000007947 */ /* 0x000fea0003800000 */
.L_x_11348:
[----:B------:R-:W2:Y:S02]  /*26b0*/  LDG.E.64 R2, [R2.64] ;  /* 0x0000002402027981 */ /* 0x000ea4000c1e1b00 */
[----:B--2---:R-:W0:Y:S01]  /*26c0*/  F2F.F32.F64 R0, R2 ;  /* 0x0000000200007310 */ /* 0x004e220000301000 */
[----:B------:R-:W0:-:S14]  /*26d0*/  DSETP.GEU.AND P0, PT, |R2|, c[0x2][0x0], PT ;  /* 0x008000000200762a */ /* 0x000e1c0003f0e200 */
[----:B0-----:R-:W-:-:S05]  /*26e0*/  @!P0 FMUL R0, R0, 1.175494350822287508e-38 ;  /* 0x0080000000008820 */ /* 0x001fca0000400000 */
[----:B------:R-:W-:-:S04]  /*26f0*/  F2FP.PACK_AB R0, RZ, R0 ;  /* 0x00000000ff00723e */ /* 0x000fc800000000ff */
[----:B------:R-:W-:Y:S01]  /*2700*/  PRMT R25, R0, 0x7610, R25 ;  /* 0x0000761000197816 */ /* 0x000fe20000000019 */
[----:B------:R-:W-:Y:S05]  /*2710*/  BRA `(.L_x_11343) ;  /* 0x00000bb000007947 */ /* 0x000fea0003800000 */
.L_x_11338:
        /* <DEDUP_REMOVED lines=14> */
.L_x_11352:
[----:B------:R-:W2:Y:S02]  /*2800*/  LDG.E.64 R2, [R2.64] ;  /* 0x0000002402027981 */ /* 0x000ea4000c1e1b00 */
[----:B--2---:R-:W0:Y:S01]  /*2810*/  F2F.F32.F64 R0, R2 ;  /* 0x0000000200007310 */ /* 0x004e220000301000 */
[----:B------:R-:W0:-:S14]  /*2820*/  DSETP.GEU.AND P0, PT, |R2|, c[0x2][0x0], PT ;  /* 0x008000000200762a */ /* 0x000e1c0003f0e200 */
[----:B0-----:R-:W-:-:S05]  /*2830*/  @!P0 FMUL R0, R0, 1.175494350822287508e-38 ;  /* 0x0080000000008820 */ /* 0x001fca0000400000 */
[----:B------:R-:W-:-:S04]  /*2840*/  F2FP.PACK_AB R0, RZ, R0 ;  /* 0x00000000ff00723e */ /* 0x000fc800000000ff */
[----:B------:R-:W-:Y:S01]  /*2850*/  PRMT R25, R0, 0x7610, R25 ;  /* 0x0000761000197816 */ /* 0x000fe20000000019 */
[----:B------:R-:W-:Y:S05]  /*2860*/  BRA `(.L_x_11343) ;  /* 0x00000a6000007947 */ /* 0x000fea0003800000 */
.L_x_11351:
        /* <DEDUP_REMOVED lines=28> */
.L_x_11354:
        /* <DEDUP_REMOVED lines=15> */
.L_x_11353:
[----:B------:R-:W2:Y:S02]  /*2b20*/  LDG.E.U16 R0, [R2.64] ;  /* 0x0000002402007981 */ /* 0x000ea4000c1e1500 */
[----:B--2---:R-:W-:-:S04]  /*2b30*/  PRMT R0, RZ, 0x5410, R0 ;  /* 0x00005410ff007816 */ /* 0x004fc80000000000 */
[----:B------:R-:W-:-:S04]  /*2b40*/  F2FP.PACK_AB R0, RZ, R0 ;  /* 0x00000000ff00723e */ /* 0x000fc800000000ff */
[----:B------:R-:W-:Y:S01]  /*2b50*/  PRMT R25, R0, 0x7610, R25 ;  /* 0x0000761000197816 */ /* 0x000fe20000000019 */
[----:B------:R-:W-:Y:S05]  /*2b60*/  BRA `(.L_x_11343) ;  /* 0x0000076000007947 */ /* 0x000fea0003800000 */
.L_x_11350:
        /* <DEDUP_REMOVED lines=12> */
.L_x_11357:
        /* <DEDUP_REMOVED lines=21> */
.L_x_11361:
[----:B------:R-:W-:Y:S05]  /*2d80*/  BSYNC B1 ;  /* 0x0000000000017941 */ /* 0x000fea0003800000 */
.L_x_11360:
[----:B------:R-:W-:Y:S01]  /*2d90*/  LEA R3, R0, 0x3b800000, 0x17 ;  /* 0x3b80000000037811 */ /* 0x000fe200078eb8ff */
[----:B------:R-:W-:-:S05]  /*2da0*/  IMAD.SHL.U32 R0, R2, 0x100000, RZ ;  /* 0x0010000002007824 */ /* 0x000fca00078e00ff */
[----:B------:R-:W-:Y:S02]  /*2db0*/  LOP3.LUT R0, R3, R0, R4, 0xfe, !PT ;  /* 0x0000000003007212 */ /* 0x000fe400078efe04 */
.L_x_11359:
[----:B------:R-:W-:Y:S05]  /*2dc0*/  BSYNC B0 ;  /* 0x0000000000007941 */ /* 0x000fea0003800000 */
.L_x_11358:
[----:B------:R-:W-:-:S04]  /*2dd0*/  F2FP.PACK_AB R0, RZ, R0 ;  /* 0x00000000ff00723e */ /* 0x000fc800000000ff */
[----:B------:R-:W-:Y:S01]  /*2de0*/  PRMT R25, R0, 0x7610, R25 ;  /* 0x0000761000197816 */ /* 0x000fe20000000019 */
[----:B------:R-:W-:Y:S05]  /*2df0*/  BRA `(.L_x_11343) ;  /* 0x000004d000007947 */ /* 0x000fea0003800000 */
.L_x_11356:
        /* <DEDUP_REMOVED lines=21> */
.L_x_11365:
[----:B------:R-:W-:Y:S05]  /*2f50*/  BSYNC B1 ;  /* 0x0000000000017941 */ /* 0x000fea0003800000 */
.L_x_11364:
[----:B------:R-:W-:Y:S01]  /*2f60*/  LEA R3, R0, 0x37800000, 0x17 ;  /* 0x3780000000037811 */ /* 0x000fe200078eb8ff */
[----:B------:R-:W-:-:S05]  /*2f70*/  IMAD.SHL.U32 R0, R2, 0x200000, RZ ;  /* 0x0020000002007824 */ /* 0x000fca00078e00ff */
[----:B------:R-:W-:Y:S02]  /*2f80*/  LOP3.LUT R0, R3, R0, R4, 0xfe, !PT ;  /* 0x0000000003007212 */ /* 0x000fe400078efe04 */
.L_x_11363:
[----:B------:R-:W-:Y:S05]  /*2f90*/  BSYNC B0 ;  /* 0x0000000000007941 */ /* 0x000fea0003800000 */
.L_x_11362:
[----:B------:R-:W-:-:S04]  /*2fa0*/  F2FP.PACK_AB R0, RZ, R0 ;  /* 0x00000000ff00723e */ /* 0x000fc800000000ff */
[----:B------:R-:W-:Y:S01]  /*2fb0*/  PRMT R25, R0, 0x7610, R25 ;  /* 0x0000761000197816 */ /* 0x000fe20000000019 */
[----:B------:R-:W-:Y:S05]  /*2fc0*/  BRA `(.L_x_11343) ;  /* 0x0000030000007947 */ /* 0x000fea0003800000 */
.L_x_11355:
        /* <DEDUP_REMOVED lines=14> */
.L_x_11369:
[----:B------:R-:W-:Y:S05]  /*30b0*/  BSYNC B0 ;  /* 0x0000000000007941 */ /* 0x000fea0003800000 */
.L_x_11368:
[----:B------:R-:W-:-:S04]  /*30c0*/  F2FP.PACK_AB R0, RZ, R0 ;  /* 0x00000000ff00723e */ /* 0x000fc800000000ff */
[----:B------:R-:W-:Y:S01]  /*30d0*/  PRMT R25, R0, 0x7610, R25 ;  /* 0x0000761000197816 */ /* 0x000fe20000000019 */
[----:B------:R-:W-:Y:S05]  /*30e0*/  BRA `(.L_x_11343) ;  /* 0x000001e000007947 */ /* 0x000fea0003800000 */
.L_x_11342:
        /* <DEDUP_REMOVED lines=21> */
.L_x_11367:
[----:B------:R-:W2:Y:S02]  /*3240*/  LDG.E.64 R2, [R2.64] ;  /* 0x0000002402027981 */ /* 0x000ea4000c1e1b00 */
[----:B--2---:R-:W0:Y:S02]  /*3250*/  I2F.U64 R0, R2 ;  /* 0x0000000200007312 */ /* 0x004e240000301000 */
[----:B0-----:R-:W-:-:S04]  /*3260*/  F2FP.PACK_AB R0, RZ, R0 ;  /* 0x00000000ff00723e */ /* 0x001fc800000000ff */
[----:B------:R-:W-:Y:S01]  /*3270*/  PRMT R25, R0, 0x7610, R25 ;  /* 0x0000761000197816 */ /* 0x000fe20000000019 */
[----:B------:R-:W-:Y:S05]  /*3280*/  BRA `(.L_x_11343) ;  /* 0x0000004000007947 */ /* 0x000fea0003800000 */
.L_x_11366:
[----:B------:R-:W2:Y:S02]  /*3290*/  LDG.E R2, [R2.64] ;  /* 0x0000002402027981 */ /* 0x000ea4000c1e1900 */
[----:B--2---:R-:W0:Y:S02]  /*32a0*/  I2F.U32 R0, R2 ;  /* 0x0000000200007306 */ /* 0x004e240000201000 */
[----:B0-----:R-:W-:-:S04]  /*32b0*/  F2FP.PACK_AB R0, RZ, R0 ;  /* 0x00000000ff00723e */ /* 0x001fc800000000ff */
[----:B------:R-:W-:Y:S02]  /*32c0*/  PRMT R25, R0, 0x7610, R25 ;  /* 0x0000761000197816 */ /* 0x000fe40000000019 */
.L_x_11343:
[----:B------:R-:W-:-:S05]  /*32d0*/  IADD3 R24, R24, 0x80, RZ ;  /* 0x0000008018187810 */ /* 0x000fca0007ffe0ff */
.L_x_11337:
[----:B------:R-:W-:Y:S05]  /*32e0*/  BSYNC B6 ;  /* 0x0000000000067941 */ /* 0x000fea0003800000 */
.L_x_11336:
        /* <DEDUP_REMOVED lines=23> */
.L_x_11375:
[----:B------:R-:W2:Y:S02]  /*3460*/  LDG.E.U8 R2, [R2.64] ;  /* 0x0000002402027981 */ /* 0x000ea4000c1e1100 */
[----:B--2---:R-:W0:Y:S02]  /*3470*/  I2F.U16 R0, R2 ;  /* 0x0000000200007306 */ /* 0x004e240000101000 */
[----:B0-----:R-:W-:-:S04]  /*3480*/  F2FP.PACK_AB R0, RZ, R0 ;  /* 0x00000000ff00723e */ /* 0x001fc800000000ff */
[----:B------:R-:W-:Y:S01]  /*3490*/  PRMT R18, R0, 0x7610, R18 ;  /* 0x0000761000127816 */ /* 0x000fe20000000012 */
[----:B------:R-:W-:Y:S05]  /*34a0*/  BRA `(.L_x_11371) ;  /* 0x00000ed000007947 */ /* 0x000fea0003800000 */
.L_x_11374:
        /* <DEDUP_REMOVED lines=11> */
.L_x_11378:
[----:B------:R-:W2:Y:S02]  /*3560*/  LDG.E R2, [R2.64] ;  /* 0x0000002402027981 */ /* 0x000ea4000c1e1900 */
[----:B--2---:R-:W0:Y:S02]  /*3570*/  I2F R0, R2 ;  /* 0x0000000200007306 */ /* 0x004e240000201400 */
[----:B0-----:R-:W-:-:S04]  /*3580*/  F2FP.PACK_AB R0, RZ, R0 ;  /* 0x00000000ff00723e */ /* 0x001fc800000000ff */
[----:B------:R-:W-:Y:S01]  /*3590*/  PRMT R18, R0, 0x7610, R18 ;  /* 0x0000761000127816 */ /* 0x000fe20000000012 */
[----:B------:R-:W-:Y:S05]  /*35a0*/  BRA `(.L_x_11371) ;  /* 0x00000dd000007947 */ /* 0x000fea0003800000 */
.L_x_11377:
[----:B------:R-:W2:Y:S02]  /*35b0*/  LDG.E.U16 R2, [R2.64] ;  /* 0x0000002402027981 */ /* 0x000ea4000c1e1500 */
[----:B--2---:R-:W0:Y:S02]  /*35c0*/  I2F.S16 R0, R2 ;  /* 0x0000000200007306 */ /* 0x004e240000101400 */
[----:B0-----:R-:W-:-:S04]  /*35d0*/  F2FP.PACK_AB R0, RZ, R0 ;  /* 0x00000000ff00723e */ /* 0x001fc800000000ff */
[----:B------:R-:W-:Y:S01]  /*35e0*/  PRMT R18, R0, 0x7610, R18 ;  /* 0x0000761000127816 */ /* 0x000fe20000000012 */
[----:B------:R-:W-:Y:S05]  /*35f0*/  BRA `(.L_x_11371) ;  /* 0x00000d8000007947 */ /* 0x000fea0003800000 */
.L_x_11373:
        /* <DEDUP_REMOVED lines=9> */
.L_x_11380:
[----:B------:R0:W5:Y:S01]  /*3690*/  LDG.E.U16 R18, [R2.64] ;  /* 0x0000002402127981 */ /* 0x000162000c1e1500 */
[----:B------:R-:W-:Y:S05]  /*36a0*/  BRA `(.L_x_11371) ;  /* 0x00000cd000007947 */ /* 0x000fea0003800000 */
.L_x_11379:
        /* <DEDUP_REMOVED lines=9> */
.L_x_11382:
[----:B------:R0:W5:Y:S01]  /*3740*/  LDG.E.U16 R18, [R2.64] ;  /* 0x0000002402127981 */ /* 0x000162000c1e1500 */
[----:B------:R-:W-:Y:S05]  /*3750*/  BRA `(.L_x_11371) ;  /* 0x00000c2000007947 */ /* 0x000fea0003800000 */
.L_x_11381:
[----:B------:R-:W2:Y:S02]  /*3760*/  LDG.E.64 R2, [R2.64] ;  /* 0x0000002402027981 */ /* 0x000ea4000c1e1b00 */
[----:B--2---:R-:W0:Y:S01]  /*3770*/  F2F.F32.F64 R0, R2 ;  /* 0x0000000200007310 */ /* 0x004e220000301000 */
[----:B------:R-:W0:-:S14]  /*3780*/  DSETP.GEU.AND P0, PT, |R2|, c[0x2][0x0], PT ;  /* 0x008000000200762a */ /* 0x000e1c0003f0e200 */
[----:B0-----:R-:W-:-:S05]  /*3790*/  @!P0 FMUL R0, R0, 1.175494350822287508e-38 ;  /* 0x0080000000008820 */ /* 0x001fca0000400000 */
[----:B------:R-:W-:-:S04]  /*37a0*/  F2FP.PACK_AB R0, RZ, R0 ;  /* 0x00000000ff00723e */ /* 0x000fc800000000ff */
[----:B------:R-:W-:Y:S01]  /*37b0*/  PRMT R18, R0, 0x7610, R18 ;  /* 0x0000761000127816 */ /* 0x000fe20000000012 */
[----:B------:R-:W-:Y:S05]  /*37c0*/  BRA `(.L_x_11371) ;  /* 0x00000bb000007947 */ /* 0x000fea0003800000 */
.L_x_11372:
        /* <DEDUP_REMOVED lines=14> */
.L_x_11385:
[----:B------:R-:W2:Y:S02]  /*38b0*/  LDG.E.64 R2, [R2.64] ;  /* 0x0000002402027981 */ /* 0x000ea4000c1e1b00 */
[----:B--2---:R-:W0:Y:S01]  /*38c0*/  F2F.F32.F64 R0, R2 ;  /* 0x0000000200007310 */ /* 0x004e220000301000 */
[----:B------:R-:W0:-:S14]  /*38d0*/  DSETP.GEU.AND P0, PT, |R2|, c[0x2][0x0], PT ;  /* 0x008000000200762a */ /* 0x000e1c0003f0e200 */
[----:B0-----:R-:W-:-:S05]  /*38e0*/  @!P0 FMUL R0, R0, 1.175494350822287508e-38 ;  /* 0x0080000000008820 */ /* 0x001fca0000400000 */
[----:B------:R-:W-:-:S04]  /*38f0*/  F2FP.PACK_AB R0, RZ, R0 ;  /* 0x00000000ff00723e */ /* 0x000fc800000000ff */
[----:B------:R-:W-:Y:S01]  /*3900*/  PRMT R18, R0, 0x7610, R18 ;  /* 0x0000761000127816 */ /* 0x000fe20000000012 */
[----:B------:R-:W-:Y:S05]  /*3910*/  BRA `(.L_x_11371) ;  /* 0x00000a6000007947 */ /* 0x000fea0003800000 */
.L_x_11384:
        /* <DEDUP_REMOVED lines=28> */
.L_x_11387:
        /* <DEDUP_REMOVED lines=15> */
.L_x_11386:
[----:B------:R-:W2:Y:S02]  /*3bd0*/  LDG.E.U16 R0, [R2.64] ;  /* 0x0000002402007981 */ /* 0x000ea4000c1e1500 */
[----:B--2---:R-:W-:-:S04]  /*3be0*/  PRMT R0, RZ, 0x5410, R0 ;  /* 0x00005410ff007816 */ /* 0x004fc80000000000 */
[----:B------:R-:W-:-:S04]  /*3bf0*/  F2FP.PACK_AB R0, RZ, R0 ;  /* 0x00000000ff00723e */ /* 0x000fc800000000ff */
[----:B------:R-:W-:Y:S01]  /*3c00*/  PRMT R18, R0, 0x7610, R18 ;  /* 0x0000761000127816 */ /* 0x000fe20000000012 */
[----:B------:R-:W-:Y:S05]  /*3c10*/  BRA `(.L_x_11371) ;  /* 0x0000076000007947 */ /* 0x000fea0003800000 */
.L_x_11383:
        /* <DEDUP_REMOVED lines=12> */
.L_x_11390:
        /* <DEDUP_REMOVED lines=21> */
.L_x_11394:
[----:B------:R-:W-:Y:S05]  /*3e30*/  BSYNC B1 ;  /* 0x0000000000017941 */ /* 0x000fea0003800000 */
.L_x_11393:
[----:B------:R-:W-:Y:S01]  /*3e40*/  LEA R3, R0, 0x3b800000, 0x17 ;  /* 0x3b80000000037811 */ /* 0x000fe200078eb8ff */
[----:B------:R-:W-:-:S05]  /*3e50*/  IMAD.SHL.U32 R0, R2, 0x100000, RZ ;  /* 0x0010000002007824 */ /* 0x000fca00078e00ff */
[----:B------:R-:W-:Y:S02]  /*3e60*/  LOP3.LUT R0, R3, R0, R4, 0xfe, !PT ;  /* 0x0000000003007212 */ /* 0x000fe400078efe04 */
.L_x_11392:
[----:B------:R-:W-:Y:S05]  /*3e70*/  BSYNC B0 ;  /* 0x0000000000007941 */ /* 0x000fea0003800000 */
.L_x_11391:
[----:B------:R-:W-:-:S04]  /*3e80*/  F2FP.PACK_AB R0, RZ, R0 ;  /* 0x00000000ff00723e */ /* 0x000fc800000000ff */
[----:B------:R-:W-:Y:S01]  /*3e90*/  PRMT R18, R0, 0x7610, R18 ;  /* 0x0000761000127816 */ /* 0x000fe20000000012 */
[----:B------:R-:W-:Y:S05]  /*3ea0*/  BRA `(.L_x_11371) ;  /* 0x000004d000007947 */ /* 0x000fea0003800000 */
.L_x_11389:
        /* <DEDUP_REMOVED lines=21> */
.L_x_11398:
[----:B------:R-:W-:Y:S05]  /*4000*/  BSYNC B1 ;  /* 0x0000000000017941 */ /* 0x000fea0003800000 */
.L_x_11397:
[----:B------:R-:W-:Y:S01]  /*4010*/  LEA R3, R0, 0x37800000, 0x17 ;  /* 0x3780000000037811 */ /* 0x000fe200078eb8ff */
[----:B------:R-:W-:-:S05]  /*4020*/  IMAD.SHL.U32 R0, R2, 0x200000, RZ ;  /* 0x0020000002007824 */ /* 0x000fca00078e00ff */
[----:B------:R-:W-:Y:S02]  /*4030*/  LOP3.LUT R0, R3, R0, R4, 0xfe, !PT ;  /* 0x0000000003007212 */ /* 0x000fe400078efe04 */
.L_x_11396:
[----:B------:R-:W-:Y:S05]  /*4040*/  BSYNC B0 ;  /* 0x0000000000007941 */ /* 0x000fea0003800000 */
.L_x_11395:
[----:B------:R-:W-:-:S04]  /*4050*/  F2FP.PACK_AB R0, RZ, R0 ;  /* 0x00000000ff00723e */ /* 0x000fc800000000ff */
[----:B------:R-:W-:Y:S01]  /*4060*/  PRMT R18, R0, 0x7610, R18 ;  /* 0x0000761000127816 */ /* 0x000fe20000000012 */
[----:B------:R-:W-:Y:S05]  /*4070*/  BRA `(.L_x_11371) ;  /* 0x0000030000007947 */ /* 0x000fea0003800000 */
.L_x_11388:
        /* <DEDUP_REMOVED lines=14> */
.L_x_11402:
[----:B------:R-:W-:Y:S05]  /*4160*/  BSYNC B0 ;  /* 0x0000000000007941 */ /* 0x000fea0003800000 */
.L_x_11401:
[----:B------:R-:W-:-:S04]  /*4170*/  F2FP.PACK_AB R0, RZ, R0 ;  /* 0x00000000ff00723e */ /* 0x000fc800000000ff */
[----:B------:R-:W-:Y:S01]  /*4180*/  PRMT R18, R0, 0x7610, R18 ;  /* 0x0000761000127816 */ /* 0x000fe20000000012 */
[----:B------:R-:W-:Y:S05]  /*4190*/  BRA `(.L_x_11371) ;  /* 0x000001e000007947 */ /* 0x000fea0003800000 */
.L_x_11376:
        /* <DEDUP_REMOVED lines=21> */
.L_x_11400:
[----:B------:R-:W2:Y:S02]  /*42f0*/  LDG.E.64 R2, [R2.64] ;  /* 0x0000002402027981 */ /* 0x000ea4000c1e1b00 */
[----:B--2---:R-:W0:Y:S02]  /*4300*/  I2F.U64 R0, R2 ;  /* 0x0000000200007312 */ /* 0x004e240000301000 */
[----:B0-----:R-:W-:-:S04]  /*4310*/  F2FP.PACK_AB R0, RZ, R0 ;  /* 0x00000000ff00723e */ /* 0x001fc800000000ff */
[----:B------:R-:W-:Y:S01]  /*4320*/  PRMT R18, R0, 0x7610, R18 ;  /* 0x0000761000127816 */ /* 0x000fe20000000012 */
[----:B------:R-:W-:Y:S05]  /*4330*/  BRA `(.L_x_11371) ;  /* 0x0000004000007947 */ /* 0x000fea0003800000 */
.L_x_11399:
[----:B------:R-:W2:Y:S02]  /*4340*/  LDG.E R2, [R2.64] ;  /* 0x0000002402027981 */ /* 0x000ea4000c1e1900 */
[----:B--2---:R-:W0:Y:S02]  /*4350*/  I2F.U32 R0, R2 ;  /* 0x0000000200007306 */ /* 0x004e240000201000 */
[----:B0-----:R-:W-:-:S04]  /*4360*/  F2FP.PACK_AB R0, RZ, R0 ;  /* 0x00000000ff00723e */ /* 0x001fc800000000ff */
[----:B------:R-:W-:Y:S02]  /*4370*/  PRMT R18, R0, 0x7610, R18 ;  /* 0x0000761000127816 */ /* 0x000fe40000000012 */
.L_x_11371:
[----:B------:R-:W-:Y:S05]  /*4380*/  BSYNC B6 ;  /* 0x0000000000067941 */ /* 0x000fea0003800000 */
.L_x_11370:
        /* <DEDUP_REMOVED lines=23> */
[----:B------:R-:W-:Y:S05]  /*4500*/  CALL.REL.NOINC `($__internal_31_$__cuda_sm3x_div_rn_ftz_f32_slowpath) ;  /* 0x00004ef000007944 */ /* 0x000fea0003c00000 */
[----:B0-----:R-:W-:Y:S02]  /*4510*/  IMAD.MOV.U32 R2, RZ, RZ, R10 ;  /* 0x000000ffff027224 */ /* 0x001fe400078e000a */
.L_x_11406:
[----:B------:R-:W-:Y:S05]  /*4520*/  BSYNC B2 ;  /* 0x0000000000027941 */ /* 0x000fea0003800000 */
.L_x_11405:
        /* <DEDUP_REMOVED lines=18> */
.L_x_11408:
[----:B------:R-:W-:Y:S01]  /*4650*/  ISETP.GE.AND P0, PT, R23, RZ, PT ;  /* 0x000000ff1700720c */ /* 0x000fe20003f06270 */
[----:B------:R-:W-:-:S12]  /*4660*/  IMAD.MOV.U32 R3, RZ, RZ, 0x3fd774eb ;  /* 0x3fd774ebff037424 */ /* 0x000fd800078e00ff */
[----:B------:R-:W-:-:S04]  /*4670*/  @P0 FFMA.FTZ R2, R3, 0.93318945169448852539, -R2 ;  /* 0x3f6ee58103020823 */ /* 0x000fc80000010802 */
[----:B------:R-:W-:Y:S02]  /*4680*/  @!P0 FFMA.FTZ R2, R3, 0.93318945169448852539, R2 ;  /* 0x3f6ee58103028823 */ /* 0x000fe40000010002 */
.L_x_11409:
[----:B------:R-:W-:Y:S05]  /*4690*/  BSYNC B0 ;  /* 0x0000000000007941 */ /* 0x000fea0003800000 */
.L_x_11407:
        /* <DEDUP_REMOVED lines=11> */
.L_x_11404:
[----:B------:R-:W-:Y:S05]  /*4750*/  BSYNC B1 ;  /* 0x0000000000017941 */ /* 0x000fea0003800000 */
.L_x_11403:
        /* <DEDUP_REMOVED lines=25> */
.L_x_11413:
[----:B------:R-:W-:Y:S05]  /*48f0*/  BSYNC B2 ;  /* 0x0000000000027941 */ /* 0x000fea0003800000 */
.L_x_11412:
        /* <DEDUP_REMOVED lines=18> */
.L_x_11415:
[----:B------:R-:W-:Y:S01]  /*4a20*/  ISETP.GE.AND P0, PT, R19, RZ, PT ;  /* 0x000000ff1300720c */ /* 0x000fe20003f06270 */
[----:B------:R-:W-:-:S12]  /*4a30*/  IMAD.MOV.U32 R3, RZ, RZ, 0x3fd774eb ;  /* 0x3fd774ebff037424 */ /* 0x000fd800078e00ff */
[----:B------:R-:W-:-:S04]  /*4a40*/  @P0 FFMA.FTZ R2, R3, 0.93318945169448852539, -R2 ;  /* 0x3f6ee58103020823 */ /* 0x000fc80000010802 */
[----:B------:R-:W-:Y:S02]  /*4a50*/  @!P0 FFMA.FTZ R2, R3, 0.93318945169448852539, R2 ;  /* 0x3f6ee58103028823 */ /* 0x000fe40000010002 */
.L_x_11416:
[----:B------:R-:W-:Y:S05]  /*4a60*/  BSYNC B0 ;  /* 0x0000000000007941 */ /* 0x000fea0003800000 */
.L_x_11414:
        /* <DEDUP_REMOVED lines=11> */
.L_x_11411:
[----:B------:R-:W-:Y:S05]  /*4b20*/  BSYNC B1 ;  /* 0x0000000000017941 */ /* 0x000fea0003800000 */
.L_x_11410:
        /* <DEDUP_REMOVED lines=25> */
.L_x_11420:
[----:B------:R-:W-:Y:S05]  /*4cc0*/  BSYNC B2 ;  /* 0x0000000000027941 */ /* 0x000fea0003800000 */
.L_x_11419:
        /* <DEDUP_REMOVED lines=18> */
.L_x_11422:
[----:B------:R-:W-:Y:S01]  /*4df0*/  ISETP.GE.AND P0, PT, R25, RZ, PT ;  /* 0x000000ff1900720c */ /* 0x000fe20003f06270 */
[----:B------:R-:W-:-:S12]  /*4e00*/  IMAD.MOV.U32 R3, RZ, RZ, 0x3fd774eb ;  /* 0x3fd774ebff037424 */ /* 0x000fd800078e00ff */
[----:B------:R-:W-:-:S04]  /*4e10*/  @P0 FFMA.FTZ R2, R3, 0.93318945169448852539, -R2 ;  /* 0x3f6ee58103020823 */ /* 0x000fc80000010802 */
[----:B------:R-:W-:Y:S02]  /*4e20*/  @!P0 FFMA.FTZ R2, R3, 0.93318945169448852539, R2 ;  /* 0x3f6ee58103028823 */ /* 0x000fe40000010002 */
.L_x_11423:
[----:B------:R-:W-:Y:S05]  /*4e30*/  BSYNC B0 ;  /* 0x0000000000007941 */ /* 0x000fea0003800000 */
.L_x_11421:
        /* <DEDUP_REMOVED lines=11> */
.L_x_11418:
[----:B------:R-:W-:Y:S05]  /*4ef0*/  BSYNC B1 ;  /* 0x0000000000017941 */ /* 0x000fea0003800000 */
.L_x_11417:
        /* <DEDUP_REMOVED lines=22> */
[----:B------:R-:W-:Y:S05]  /*5060*/  CALL.REL.NOINC `($__internal_31_$__cuda_sm3x_div_rn_ftz_f32_slowpath) ;  /* 0x0000439000007944 */ /* 0x000fea0003c00000 */
[----:B0-----:R-:W-:Y:S02]  /*5070*/  IMAD.MOV.U32 R2, RZ, RZ, R10 ;  /* 0x000000ffff027224 */ /* 0x001fe400078e000a */
.L_x_11427:
[----:B------:R-:W-:Y:S05]  /*5080*/  BSYNC B2 ;  /* 0x0000000000027941 */ /* 0x000fea0003800000 */
.L_x_11426:
        /* <DEDUP_REMOVED lines=18> */
.L_x_11429:
[----:B------:R-:W-:Y:S01]  /*51b0*/  ISETP.GE.AND P0, PT, R18, RZ, PT ;  /* 0x000000ff1200720c */ /* 0x000fe20003f06270 */
[----:B------:R-:W-:-:S12]  /*51c0*/  IMAD.MOV.U32 R3, RZ, RZ, 0x3fd774eb ;  /* 0x3fd774ebff037424 */ /* 0x000fd800078e00ff */
[----:B------:R-:W-:-:S04]  /*51d0*/  @P0 FFMA.FTZ R2, R3, 0.93318945169448852539, -R2 ;  /* 0x3f6ee58103020823 */ /* 0x000fc80000010802 */
[----:B------:R-:W-:Y:S02]  /*51e0*/  @!P0 FFMA.FTZ R2, R3, 0.93318945169448852539, R2 ;  /* 0x3f6ee58103028823 */ /* 0x000fe40000010002 */
.L_x_11430:
[----:B------:R-:W-:Y:S05]  /*51f0*/  BSYNC B0 ;  /* 0x0000000000007941 */ /* 0x000fea0003800000 */
.L_x_11428:
        /* <DEDUP_REMOVED lines=11> */
.L_x_11425:
[----:B------:R-:W-:Y:S05]  /*52b0*/  BSYNC B1 ;  /* 0x0000000000017941 */ /* 0x000fea0003800000 */
.L_x_11424:
        /* <DEDUP_REMOVED lines=24> */
.L_x_11436:
[----:B------:R-:W-:Y:S01]  /*5440*/  HADD2.F32 R5, -RZ, R0.H0_H0 ;  /* 0x20000000ff057230 */ /* 0x000fe20000004100 */
[----:B------:R-:W-:-:S05]  /*5450*/  IADD3 R22, R25, 0x80, RZ ;  /* 0x0000008019167810 */ /* 0x000fca0007ffe0ff */
[----:B------:R-:W0:Y:S02]  /*5460*/  F2I.S64.TRUNC R4, R5 ;  /* 0x0000000500047311 */ /* 0x000e24000020d900 */
[----:B0-----:R0:W-:Y:S01]  /*5470*/  STG.E.U8 [R2.64], R4 ;  /* 0x0000000402007986 */ /* 0x0011e2000c101124 */
[----:B------:R-:W-:Y:S05]  /*5480*/  BRA `(.L_x_11432) ;  /* 0x00000f8000007947 */ /* 0x000fea0003800000 */
.L_x_11435:
        /* <DEDUP_REMOVED lines=11> */
.L_x_11439:
[----:B------:R-:W-:Y:S01]  /*5540*/  HADD2.F32 R0, -RZ, R0.H0_H0 ;  /* 0x20000000ff007230 */ /* 0x000fe20000004100 */
[----:B------:R-:W-:-:S03]  /*5550*/  IADD3 R22, R25, 0x80, RZ ;  /* 0x0000008019167810 */ /* 0x000fc60007ffe0ff */
[----:B------:R-:W0:Y:S02]  /*5560*/  F2I.FTZ.TRUNC.NTZ R5, R0 ;  /* 0x0000000000057305 */ /* 0x000e24000021f100 */
[----:B0-----:R0:W-:Y:S01]  /*5570*/  STG.E [R2.64], R5 ;  /* 0x0000000502007986 */ /* 0x0011e2000c101924 */
[----:B------:R-:W-:Y:S05]  /*5580*/  BRA `(.L_x_11432) ;  /* 0x00000e8000007947 */ /* 0x000fea0003800000 */
.L_x_11438:
[----:B------:R-:W-:Y:S01]  /*5590*/  HADD2.F32 R0, -RZ, R0.H0_H0 ;  /* 0x20000000ff007230 */ /* 0x000fe20000004100 */
[----:B------:R-:W-:-:S03]  /*55a0*/  IADD3 R22, R25, 0x80, RZ ;  /* 0x0000008019167810 */ /* 0x000fc60007ffe0ff */
[----:B------:R-:W0:Y:S02]  /*55b0*/  F2I.FTZ.TRUNC.NTZ R5, R0 ;  /* 0x0000000000057305 */ /* 0x000e24000021f100 */
[----:B0-----:R0:W-:Y:S01]  /*55c0*/  STG.E.U16 [R2.64], R5 ;  /* 0x0000000502007986 */ /* 0x0011e2000c101524 */
[----:B------:R-:W-:Y:S05]  /*55d0*/  BRA `(.L_x_11432) ;  /* 0x00000e3000007947 */ /* 0x000fea0003800000 */
.L_x_11434:
        /* <DEDUP_REMOVED lines=10> */
.L_x_11441:
[----:B------:R0:W-:Y:S01]  /*5680*/  STG.E.U16 [R2.64], R0 ;  /* 0x0000000002007986 */ /* 0x0001e2000c101524 */
[----:B------:R-:W-:Y:S01]  /*5690*/  IADD3 R22, R25, 0x80, RZ ;  /* 0x0000008019167810 */ /* 0x000fe20007ffe0ff */
[----:B------:R-:W-:Y:S05]  /*56a0*/  BRA `(.L_x_11432) ;  /* 0x00000d6000007947 */ /* 0x000fea0003800000 */
.L_x_11440:
        /* <DEDUP_REMOVED lines=11> */
.L_x_11443:
[----:B------:R-:W-:Y:S01]  /*5760*/  HADD2.F32 R0, -RZ, R0.H0_H0 ;  /* 0x20000000ff007230 */ /* 0x000fe20000004100 */
[----:B------:R-:W-:-:S04]  /*5770*/  IADD3 R22, R25, 0x80, RZ ;  /* 0x0000008019167810 */ /* 0x000fc80007ffe0ff */
[----:B------:R-:W-:-:S04]  /*5780*/  F2FP.PACK_AB R0, RZ, R0 ;  /* 0x00000000ff00723e */ /* 0x000fc800000000ff */
[----:B------:R-:W-:-:S05]  /*5790*/  PRMT R0, R0, 0x5410, RZ ;  /* 0x0000541000007816 */ /* 0x000fca00000000ff */
[----:B------:R0:W-:Y:S01]  /*57a0*/  STG.E [R2.64], R0 ;  /* 0x0000000002007986 */ /* 0x0001e2000c101924 */
[----:B------:R-:W-:Y:S05]  /*57b0*/  BRA `(.L_x_11432) ;  /* 0x00000c5000007947 */ /* 0x000fea0003800000 */
.L_x_11442:
[----:B------:R-:W-:Y:S01]  /*57c0*/  HADD2.F32 R4, -RZ, R0.H0_H0 ;  /* 0x20000000ff047230 */ /* 0x000fe20000004100 */
[----:B------:R-:W-:-:S04]  /*57d0*/  IADD3 R22, R25, 0x80, RZ ;  /* 0x0000008019167810 */ /* 0x000fc80007ffe0ff */
[----:B------:R-:W-:-:S06]  /*57e0*/  FMUL.FTZ R4, R4, 1 ;  /* 0x3f80000004047820 */ /* 0x000fcc0000410000 */
[----:B------:R-:W0:Y:S02]  /*57f0*/  F2F.F64.F32 R4, R4 ;  /* 0x0000000400047310 */ /* 0x000e240000201800 */
[----:B0-----:R0:W-:Y:S01]  /*5800*/  STG.E.64 [R2.64], R4 ;  /* 0x0000000402007986 */ /* 0x0011e2000c101b24 */
[----:B------:R-:W-:Y:S05]  /*5810*/  BRA `(.L_x_11432) ;  /* 0x00000bf000007947 */ /* 0x000fea0003800000 */
.L_x_11433:
        /* <DEDUP_REMOVED lines=14> */
.L_x_11446:
[----:B------:R-:W-:Y:S01]  /*5900*/  HADD2.F32 R0, -RZ, R0.H0_H0 ;  /* 0x20000000ff007230 */ /* 0x000fe20000004100 */
[----:B------:R-:W-:Y:S01]  /*5910*/  CS2R R6, SRZ ;  /* 0x0000000000067805 */ /* 0x000fe2000001ff00 */
[----:B------:R-:W-:-:S03]  /*5920*/  IADD3 R22, R25, 0x80, RZ ;  /* 0x0000008019167810 */ /* 0x000fc60007ffe0ff */
[----:B------:R-:W-:-:S04]  /*5930*/  FMUL.FTZ R0, R0, 1 ;  /* 0x3f80000000007820 */ /* 0x000fc80000410000 */
[----:B------:R-:W0:Y:S02]  /*5940*/  F2F.F64.F32 R4, R0 ;  /* 0x0000000000047310 */ /* 0x000e240000201800 */
[----:B0-----:R0:W-:Y:S01]  /*5950*/  STG.E.128 [R2.64], R4 ;  /* 0x0000000402007986 */ /* 0x0011e2000c101d24 */
[----:B------:R-:W-:Y:S05]  /*5960*/  BRA `(.L_x_11432) ;  /* 0x00000aa000007947 */ /* 0x000fea0003800000 */
.L_x_11445:
        /* <DEDUP_REMOVED lines=21> */
.L_x_11450:
[----:B------:R-:W-:Y:S05]  /*5ac0*/  BSYNC B0 ;  /* 0x0000000000007941 */ /* 0x000fea0003800000 */
.L_x_11449:
[----:B------:R-:W-:Y:S02]  /*5ad0*/  LOP3.LUT R5, R0, R5, RZ, 0xfc, !PT ;  /* 0x0000000500057212 */ /* 0x000fe400078efcff */
[----:B------:R-:W-:-:S03]  /*5ae0*/  IADD3 R22, R25, 0x80, RZ ;  /* 0x0000008019167810 */ /* 0x000fc60007ffe0ff */
[----:B------:R0:W-:Y:S01]  /*5af0*/  STG.E.U8 [R2.64], R5 ;  /* 0x0000000502007986 */ /* 0x0001e2000c101124 */
[----:B------:R-:W-:Y:S05]  /*5b00*/  BRA `(.L_x_11432) ;  /* 0x0000090000007947 */ /* 0x000fea0003800000 */
.L_x_11448:
        /* <DEDUP_REMOVED lines=13> */
.L_x_11452:
[----:B------:R-:W-:Y:S01]  /*5be0*/  IMAD.MOV.U32 R0, RZ, RZ, 0x7f ;  /* 0x0000007fff007424 */ /* 0x000fe200078e00ff */
[----:B------:R-:W-:-:S04]  /*5bf0*/  ISETP.GT.U32.AND P0, PT, R4, 0x7f800000, PT ;  /* 0x7f8000000400780c */ /* 0x000fc80003f04070 */
[----:B------:R-:W-:-:S04]  /*5c00*/  SEL R0, R0, 0x7c, P0 ;  /* 0x0000007c00007807 */ /* 0x000fc80000000000 */
.L_x_11453:
[----:B------:R-:W-:Y:S05]  /*5c10*/  BSYNC B0 ;  /* 0x0000000000007941 */ /* 0x000fea0003800000 */
.L_x_11451:
[----:B------:R-:W-:Y:S02]  /*5c20*/  LOP3.LUT R4, R5, 0x80000000, RZ, 0xc0, !PT ;  /* 0x8000000005047812 */ /* 0x000fe400078ec0ff */
[----:B------:R-:W-:Y:S02]  /*5c30*/  IADD3 R22, R25, 0x80, RZ ;  /* 0x0000008019167810 */ /* 0x000fe40007ffe0ff */
[----:B------:R-:W-:-:S04]  /*5c40*/  SHF.R.U32.HI R5, RZ, 0x18, R4 ;  /* 0x00000018ff057819 */ /* 0x000fc80000011604 */
[----:B------:R-:W-:-:S05]  /*5c50*/  LOP3.LUT R5, R0, R5, RZ, 0xfc, !PT ;  /* 0x0000000500057212 */ /* 0x000fca00078efcff */
[----:B------:R0:W-:Y:S01]  /*5c60*/  STG.E.U8 [R2.64], R5 ;  /* 0x0000000502007986 */ /* 0x0001e2000c101124 */
[----:B------:R-:W-:Y:S05]  /*5c70*/  BRA `(.L_x_11432) ;  /* 0x0000079000007947 */ /* 0x000fea0003800000 */
.L_x_11447:
[----:B------:R-:W-:Y:S01]  /*5c80*/  HADD2.F32 R0, -RZ, R0.H0_H0 ;  /* 0x20000000ff007230 */ /* 0x000fe20000004100 */
[----:B------:R-:W-:-:S04]  /*5c90*/  IADD3 R22, R25, 0x80, RZ ;  /* 0x0000008019167810 */ /* 0x000fc80007ffe0ff */
[----:B------:R-:W-:-:S05]  /*5ca0*/  F2FP.BF16.PACK_AB R0, RZ, R0 ;  /* 0x00000000ff00723e */ /* 0x000fca00000010ff */
[----:B------:R0:W-:Y:S01]  /*5cb0*/  STG.E.U16 [R2.64], R0 ;  /* 0x0000000002007986 */ /* 0x0001e2000c101524 */
[----:B------:R-:W-:Y:S05]  /*5cc0*/  BRA `(.L_x_11432) ;  /* 0x0000074000007947 */ /* 0x000fea0003800000 */
.L_x_11444:
        /* <DEDUP_REMOVED lines=13> */
.L_x_11456:
        /* <DEDUP_REMOVED lines=17> */
.L_x_11459:
[----:B------:R-:W-:-:S04]  /*5eb0*/  LOP3.LUT R0, R7, 0x80000000, RZ, 0xc0, !PT ;  /* 0x8000000007007812 */ /* 0x000fc800078ec0ff */
[----:B------:R-:W-:-:S04]  /*5ec0*/  SHF.R.U32.HI R5, RZ, 0x18, R0 ;  /* 0x00000018ff057819 */ /* 0x000fc80000011600 */
[----:B------:R-:W-:-:S04]  /*5ed0*/  LOP3.LUT R4, R4, R5, RZ, 0xfc, !PT ;  /* 0x0000000504047212 */ /* 0x000fc800078efcff */
[----:B------:R-:W-:Y:S02]  /*5ee0*/  PRMT R0, R4, 0x7610, R0 ;  /* 0x0000761004007816 */ /* 0x000fe40000000000 */
.L_x_11458:
[----:B------:R-:W-:Y:S05]  /*5ef0*/  BSYNC B0 ;  /* 0x0000000000007941 */ /* 0x000fea0003800000 */
.L_x_11457:
[----:B------:R0:W-:Y:S01]  /*5f00*/  STG.E.U8 [R2.64], R0 ;  /* 0x0000000002007986 */ /* 0x0001e2000c101124 */
[----:B------:R-:W-:Y:S01]  /*5f10*/  IADD3 R22, R25, 0x80, RZ ;  /* 0x0000008019167810 */ /* 0x000fe20007ffe0ff */
[----:B------:R-:W-:Y:S05]  /*5f20*/  BRA `(.L_x_11432) ;  /* 0x000004e000007947 */ /* 0x000fea0003800000 */
.L_x_11455:
        /* <DEDUP_REMOVED lines=17> */
.L_x_11462:
[----:B------:R-:W-:-:S04]  /*6040*/  LOP3.LUT R0, R7, 0x80000000, RZ, 0xc0, !PT ;  /* 0x8000000007007812 */ /* 0x000fc800078ec0ff */
[----:B------:R-:W-:-:S04]  /*6050*/  SHF.R.U32.HI R5, RZ, 0x18, R0 ;  /* 0x00000018ff057819 */ /* 0x000fc80000011600 */
[----:B------:R-:W-:-:S04]  /*6060*/  LOP3.LUT R4, R4, R5, RZ, 0xfc, !PT ;  /* 0x0000000504047212 */ /* 0x000fc800078efcff */
[----:B------:R-:W-:Y:S02]  /*6070*/  PRMT R0, R4, 0x7610, R0 ;  /* 0x0000761004007816 */ /* 0x000fe40000000000 */
.L_x_11461:
[----:B------:R-:W-:Y:S05]  /*6080*/  BSYNC B0 ;  /* 0x0000000000007941 */ /* 0x000fea0003800000 */
.L_x_11460:
[----:B------:R0:W-:Y:S01]  /*6090*/  STG.E.U8 [R2.64], R0 ;  /* 0x0000000002007986 */ /* 0x0001e2000c101124 */
[----:B------:R-:W-:Y:S01]  /*60a0*/  IADD3 R22, R25, 0x80, RZ ;  /* 0x0000008019167810 */ /* 0x000fe20007ffe0ff */
[----:B------:R-:W-:Y:S05]  /*60b0*/  BRA `(.L_x_11432) ;  /* 0x0000035000007947 */ /* 0x000fea0003800000 */
.L_x_11454:
        /* <DEDUP_REMOVED lines=23> */
.L_x_11437:
        /* <DEDUP_REMOVED lines=21> */
.L_x_11464:
[----:B------:R-:W-:Y:S01]  /*6380*/  HADD2.F32 R4, -RZ, R0.H0_H0 ;  /* 0x20000000ff047230 */ /* 0x000fe20000004100 */
[----:B------:R-:W-:-:S05]  /*6390*/  IADD3 R22, R25, 0x80, RZ ;  /* 0x0000008019167810 */ /* 0x000fca0007ffe0ff */
[----:B------:R-:W0:Y:S02]  /*63a0*/  F2I.U64.TRUNC R4, R4 ;  /* 0x0000000400047311 */ /* 0x000e24000020d800 */
[----:B0-----:R0:W-:Y:S01]  /*63b0*/  STG.E.64 [R2.64], R4 ;  /* 0x0000000402007986 */ /* 0x0011e2000c101b24 */
[----:B------:R-:W-:Y:S05]  /*63c0*/  BRA `(.L_x_11432) ;  /* 0x0000004000007947 */ /* 0x000fea0003800000 */
.L_x_11463:
[----:B------:R-:W-:Y:S01]  /*63d0*/  HADD2.F32 R0, -RZ, R0.H0_H0 ;  /* 0x20000000ff007230 */ /* 0x000fe20000004100 */
[----:B------:R-:W-:-:S03]  /*63e0*/  IADD3 R22, R25, 0x80, RZ ;  /* 0x0000008019167810 */ /* 0x000fc60007ffe0ff */
[----:B------:R-:W0:Y:S02]  /*63f0*/  F2I.FTZ.U32.TRUNC.NTZ R5, R0 ;  /* 0x0000000000057305 */ /* 0x000e24000021f000 */
[----:B0-----:R0:W-:Y:S02]  /*6400*/  STG.E [R2.64], R5 ;  /* 0x0000000502007986 */ /* 0x0011e4000c101924 */
.L_x_11432:
[----:B------:R-:W-:Y:S05]  /*6410*/  BSYNC B6 ;  /* 0x0000000000067941 */ /* 0x000fea0003800000 */
.L_x_11431:
        /* <DEDUP_REMOVED lines=23> */
.L_x_11470:
[----:B------:R-:W-:-:S06]  /*6590*/  HADD2.F32 R5, -RZ, R24.H0_H0 ;  /* 0x20000018ff057230 */ /* 0x000fcc0000004100 */
[----:B------:R-:W0:Y:S02]  /*65a0*/  F2I.S64.TRUNC R4, R5 ;  /* 0x0000000500047311 */ /* 0x000e24000020d900 */
[----:B0-----:R0:W-:Y:S01]  /*65b0*/  STG.E.U8 [R2.64], R4 ;  /* 0x0000000402007986 */ /* 0x0011e2000c101124 */
[----:B------:R-:W-:Y:S05]  /*65c0*/  BRA `(.L_x_11472) ;  /* 0x00000e4000007947 */ /* 0x000fea0003800000 */
.L_x_11469:
        /* <DEDUP_REMOVED lines=10> */
.L_x_11474:
[----:B------:R-:W-:-:S04]  /*6670*/  HADD2.F32 R24, -RZ, R24.H0_H0 ;  /* 0x20000018ff187230 */ /* 0x000fc80000004100 */
[----:B------:R-:W0:Y:S02]  /*6680*/  F2I.FTZ.TRUNC.NTZ R5, R24 ;  /* 0x0000001800057305 */ /* 0x000e24000021f100 */
[----:B0-----:R0:W-:Y:S01]  /*6690*/  STG.E [R2.64], R5 ;  /* 0x0000000502007986 */ /* 0x0011e2000c101924 */
[----:B------:R-:W-:Y:S05]  /*66a0*/  BRA `(.L_x_11472) ;  /* 0x00000d6000007947 */ /* 0x000fea0003800000 */
.L_x_11473:
[----:B------:R-:W-:-:S04]  /*66b0*/  HADD2.F32 R24, -RZ, R24.H0_H0 ;  /* 0x20000018ff187230 */ /* 0x000fc80000004100 */
[----:B------:R-:W0:Y:S02]  /*66c0*/  F2I.FTZ.TRUNC.NTZ R5, R24 ;  /* 0x0000001800057305 */ /* 0x000e24000021f100 */
[----:B0-----:R0:W-:Y:S01]  /*66d0*/  STG.E.U16 [R2.64], R5 ;  /* 0x0000000502007986 */ /* 0x0011e2000c101524 */
[----:B------:R-:W-:Y:S05]  /*66e0*/  BRA `(.L_x_11472) ;  /* 0x00000d2000007947 */ /* 0x000fea0003800000 */
.L_x_11468:
        /* <DEDUP_REMOVED lines=9> */
.L_x_11476:
[----:B------:R0:W-:Y:S01]  /*6780*/  STG.E.U16 [R2.64], R24 ;  /* 0x0000001802007986 */ /* 0x0001e2000c101524 */
[----:B------:R-:W-:Y:S05]  /*6790*/  BRA `(.L_x_11472) ;  /* 0x00000c7000007947 */ /* 0x000fea0003800000 */
.L_x_11475:
        /* <DEDUP_REMOVED lines=10> */
.L_x_11478:
[----:B------:R-:W-:-:S05]  /*6840*/  HADD2.F32 R0, -RZ, R24.H0_H0 ;  /* 0x20000018ff007230 */ /* 0x000fca0000004100 */
[----:B------:R-:W-:-:S04]  /*6850*/  F2FP.PACK_AB R0, RZ, R0 ;  /* 0x00000000ff00723e */ /* 0x000fc800000000ff */
[----:B------:R-:W-:-:S05]  /*6860*/  PRMT R0, R0, 0x5410, RZ ;  /* 0x0000541000007816 */ /* 0x000fca00000000ff */
[----:B------:R0:W-:Y:S01]  /*6870*/  STG.E [R2.64], R0 ;  /* 0x0000000002007986 */ /* 0x0001e2000c101924 */
[----:B------:R-:W-:Y:S05]  /*6880*/  BRA `(.L_x_11472) ;  /* 0x00000b8000007947 */ /* 0x000fea0003800000 */
.L_x_11477:
[----:B------:R-:W-:-:S05]  /*6890*/  HADD2.F32 R4, -RZ, R24.H0_H0 ;  /* 0x20000018ff047230 */ /* 0x000fca0000004100 */
[----:B------:R-:W-:-:S06]  /*68a0*/  FMUL.FTZ R4, R4, 1 ;  /* 0x3f80000004047820 */ /* 0x000fcc0000410000 */
[----:B------:R-:W0:Y:S02]  /*68b0*/  F2F.F64.F32 R4, R4 ;  /* 0x0000000400047310 */ /* 0x000e240000201800 */
[----:B0-----:R0:W-:Y:S01]  /*68c0*/  STG.E.64 [R2.64], R4 ;  /* 0x0000000402007986 */ /* 0x0011e2000c101b24 */
[----:B------:R-:W-:Y:S05]  /*68d0*/  BRA `(.L_x_11472) ;  /* 0x00000b3000007947 */ /* 0x000fea0003800000 */
.L_x_11467:
        /* <DEDUP_REMOVED lines=13> */
.L_x_11481:
[----:B------:R-:W-:Y:S01]  /*69b0*/  HADD2.F32 R24, -RZ, R24.H0_H0 ;  /* 0x20000018ff187230 */ /* 0x000fe20000004100 */
[----:B------:R-:W-:-:S04]  /*69c0*/  CS2R R6, SRZ ;  /* 0x0000000000067805 */ /* 0x000fc8000001ff00 */
[----:B------:R-:W-:-:S06]  /*69d0*/  FMUL.FTZ R4, R24, 1 ;  /* 0x3f80000018047820 */ /* 0x000fcc0000410000 */
[----:B------:R-:W0:Y:S02]  /*69e0*/  F2F.F64.F32 R4, R4 ;  /* 0x0000000400047310 */ /* 0x000e240000201800 */
[----:B0-----:R0:W-:Y:S01]  /*69f0*/  STG.E.128 [R2.64], R4 ;  /* 0x0000000402007986 */ /* 0x0011e2000c101d24 */
[----:B------:R-:W-:Y:S05]  /*6a00*/  BRA `(.L_x_11472) ;  /* 0x00000a0000007947 */ /* 0x000fea0003800000 */
.L_x_11480:
        /* <DEDUP_REMOVED lines=21> */
.L_x_11485:
[----:B------:R-:W-:Y:S05]  /*6b60*/  BSYNC B0 ;  /* 0x0000000000007941 */ /* 0x000fea0003800000 */
.L_x_11484:
[----:B------:R-:W-:-:S05]  /*6b70*/  LOP3.LUT R5, R0, R5, RZ, 0xfc, !PT ;  /* 0x0000000500057212 */ /* 0x000fca00078efcff */
[----:B------:R0:W-:Y:S01]  /*6b80*/  STG.E.U8 [R2.64], R5 ;  /* 0x0000000502007986 */ /* 0x0001e2000c101124 */
[----:B------:R-:W-:Y:S05]  /*6b90*/  BRA `(.L_x_11472) ;  /* 0x0000087000007947 */ /* 0x000fea0003800000 */
.L_x_11483:
        /* <DEDUP_REMOVED lines=13> */
.L_x_11487:
[----:B------:R-:W-:Y:S01]  /*6c70*/  IMAD.MOV.U32 R0, RZ, RZ, 0x7f ;  /* 0x0000007fff007424 */ /* 0x000fe200078e00ff */
[----:B------:R-:W-:-:S04]  /*6c80*/  ISETP.GT.U32.AND P0, PT, R4, 0x7f800000, PT ;  /* 0x7f8000000400780c */ /* 0x000fc80003f04070 */
[----:B------:R-:W-:-:S04]  /*6c90*/  SEL R0, R0, 0x7c, P0 ;  /* 0x0000007c00007807 */ /* 0x000fc80000000000 */
.L_x_11488:
[----:B------:R-:W-:Y:S05]  /*6ca0*/  BSYNC B0 ;  /* 0x0000000000007941 */ /* 0x000fea0003800000 */
.L_x_11486:
[----:B------:R-:W-:-:S04]  /*6cb0*/  LOP3.LUT R4, R5, 0x80000000, RZ, 0xc0, !PT ;  /* 0x8000000005047812 */ /* 0x000fc800078ec0ff */
[----:B------:R-:W-:-:S04]  /*6cc0*/  SHF.R.U32.HI R5, RZ, 0x18, R4 ;  /* 0x00000018ff057819 */ /* 0x000fc80000011604 */
[----:B------:R-:W-:-:S05]  /*6cd0*/  LOP3.LUT R5, R0, R5, RZ, 0xfc, !PT ;  /* 0x0000000500057212 */ /* 0x000fca00078efcff */
[----:B------:R0:W-:Y:S01]  /*6ce0*/  STG.E.U8 [R2.64], R5 ;  /* 0x0000000502007986 */ /* 0x0001e2000c101124 */
[----:B------:R-:W-:Y:S05]  /*6cf0*/  BRA `(.L_x_11472) ;  /* 0x0000071000007947 */ /* 0x000fea0003800000 */
.L_x_11482:
[----:B------:R-:W-:-:S05]  /*6d00*/  HADD2.F32 R0, -RZ, R24.H0_H0 ;  /* 0x20000018ff007230 */ /* 0x000fca0000004100 */
[----:B------:R-:W-:-:S05]  /*6d10*/  F2FP.BF16.PACK_AB R0, RZ, R0 ;  /* 0x00000000ff00723e */ /* 0x000fca00000010ff */
[----:B------:R0:W-:Y:S01]  /*6d20*/  STG.E.U16 [R2.64], R0 ;  /* 0x0000000002007986 */ /* 0x0001e2000c101524 */
[----:B------:R-:W-:Y:S05]  /*6d30*/  BRA `(.L_x_11472) ;  /* 0x000006d000007947 */ /* 0x000fea0003800000 */
.L_x_11479:
        /* <DEDUP_REMOVED lines=12> */
.L_x_11491:
        /* <DEDUP_REMOVED lines=17> */
.L_x_11494:
[----:B------:R-:W-:-:S04]  /*6f10*/  LOP3.LUT R0, R7, 0x80000000, RZ, 0xc0, !PT ;  /* 0x8000000007007812 */ /* 0x000fc800078ec0ff */
[----:B------:R-:W-:-:S04]  /*6f20*/  SHF.R.U32.HI R5, RZ, 0x18, R0 ;  /* 0x00000018ff057819 */ /* 0x000fc80000011600 */
[----:B------:R-:W-:-:S04]  /*6f30*/  LOP3.LUT R4, R4, R5, RZ, 0xfc, !PT ;  /* 0x0000000504047212 */ /* 0x000fc800078efcff */
[----:B------:R-:W-:Y:S02]  /*6f40*/  PRMT R0, R4, 0x7610, R0 ;  /* 0x0000761004007816 */ /* 0x000fe40000000000 */
.L_x_11493:
[----:B------:R-:W-:Y:S05]  /*6f50*/  BSYNC B0 ;  /* 0x0000000000007941 */ /* 0x000fea0003800000 */
.L_x_11492:
[----:B------:R0:W-:Y:S01]  /*6f60*/  STG.E.U8 [R2.64], R0 ;  /* 0x0000000002007986 */ /* 0x0001e2000c101124 */
[----:B------:R-:W-:Y:S05]  /*6f70*/  BRA `(.L_x_11472) ;  /* 0x0000049000007947 */ /* 0x000fea0003800000 */
.L_x_11490:
        /* <DEDUP_REMOVED lines=17> */
.L_x_11497:
[----:B------:R-:W-:-:S04]  /*7090*/  LOP3.LUT R0, R7, 0x80000000, RZ, 0xc0, !PT ;  /* 0x8000000007007812 */ /* 0x000fc800078ec0ff */
[----:B------:R-:W-:-:S04]  /*70a0*/  SHF.R.U32.HI R5, RZ, 0x18, R0 ;  /* 0x00000018ff057819 */ /* 0x000fc80000011600 */
[----:B------:R-:W-:-:S04]  /*70b0*/  LOP3.LUT R4, R4, R5, RZ, 0xfc, !PT ;  /* 0x0000000504047212 */ /* 0x000fc800078efcff */
[----:B------:R-:W-:Y:S02]  /*70c0*/  PRMT R0, R4, 0x7610, R0 ;  /* 0x0000761004007816 */ /* 0x000fe40000000000 */
.L_x_11496:
[----:B------:R-:W-:Y:S05]  /*70d0*/  BSYNC B0 ;  /* 0x0000000000007941 */ /* 0x000fea0003800000 */
.L_x_11495:
[----:B------:R0:W-:Y:S01]  /*70e0*/  STG.E.U8 [R2.64], R0 ;  /* 0x0000000002007986 */ /* 0x0001e2000c101124 */
[----:B------:R-:W-:Y:S05]  /*70f0*/  BRA `(.L_x_11472) ;  /* 0x0000031000007947 */ /* 0x000fea0003800000 */
.L_x_11489:
        /* <DEDUP_REMOVED lines=22> */
.L_x_11471:
        /* <DEDUP_REMOVED lines=20> */
.L_x_11499:
[----:B------:R-:W-:-:S06]  /*73a0*/  HADD2.F32 R4, -RZ, R24.H0_H0 ;  /* 0x20000018ff047230 */ /* 0x000fcc0000004100 */
[----:B------:R-:W0:Y:S02]  /*73b0*/  F2I.U64.TRUNC R4, R4 ;  /* 0x0000000400047311 */ /* 0x000e24000020d800 */
[----:B0-----:R0:W-:Y:S01]  /*73c0*/  STG.E.64 [R2.64], R4 ;  /* 0x0000000402007986 */ /* 0x0011e2000c101b24 */
[----:B------:R-:W-:Y:S05]  /*73d0*/  BRA `(.L_x_11472) ;  /* 0x0000003000007947 */ /* 0x000fea0003800000 */
.L_x_11498:
[----:B------:R-:W-:-:S04]  /*73e0*/  HADD2.F32 R24, -RZ, R24.H0_H0 ;  /* 0x20000018ff187230 */ /* 0x000fc80000004100 */
[----:B------:R-:W0:Y:S02]  /*73f0*/  F2I.FTZ.U32.TRUNC.NTZ R5, R24 ;  /* 0x0000001800057305 */ /* 0x000e24000021f000 */
[----:B0-----:R0:W-:Y:S02]  /*7400*/  STG.E [R2.64], R5 ;  /* 0x0000000502007986 */ /* 0x0011e4000c101924 */
.L_x_11472:
        /* <DEDUP_REMOVED lines=23> */
.L_x_11503:
[----:B------:R-:W-:-:S06]  /*7580*/  HADD2.F32 R5, -RZ, R23.H0_H0 ;  /* 0x20000017ff057230 */ /* 0x000fcc0000004100 */
[----:B------:R-:W0:Y:S02]  /*7590*/  F2I.S64.TRUNC R4, R5 ;  /* 0x0000000500047311 */ /* 0x000e24000020d900 */
[----:B0-----:R0:W-:Y:S01]  /*75a0*/  STG.E.U8 [R2.64], R4 ;  /* 0x0000000402007986 */ /* 0x0011e2000c101124 */
[----:B------:R-:W-:Y:S05]  /*75b0*/  BRA `(.L_x_11505) ;  /* 0x00000e4000007947 */ /* 0x000fea0003800000 */
.L_x_11502:
        /* <DEDUP_REMOVED lines=10> */
.L_x_11507:
[----:B------:R-:W-:-:S06]  /*7660*/  HADD2.F32 R23, -RZ, R23.H0_H0 ;  /* 0x20000017ff177230 */ /* 0x000fcc0000004100 */
[----:B------:R-:W0:Y:S02]  /*7670*/  F2I.FTZ.TRUNC.NTZ R23, R23 ;  /* 0x0000001700177305 */ /* 0x000e24000021f100 */
[----:B0-----:R0:W-:Y:S01]  /*7680*/  STG.E [R2.64], R23 ;  /* 0x0000001702007986 */ /* 0x0011e2000c101924 */
[----:B------:R-:W-:Y:S05]  /*7690*/  BRA `(.L_x_11505) ;  /* 0x00000d6000007947 */ /* 0x000fea0003800000 */
.L_x_11506:
[----:B------:R-:W-:-:S06]  /*76a0*/  HADD2.F32 R23, -RZ, R23.H0_H0 ;  /* 0x20000017ff177230 */ /* 0x000fcc0000004100 */
[----:B------:R-:W0:Y:S02]  /*76b0*/  F2I.FTZ.TRUNC.NTZ R23, R23 ;  /* 0x0000001700177305 */ /* 0x000e24000021f100 */
[----:B0-----:R0:W-:Y:S01]  /*76c0*/  STG.E.U16 [R2.64], R23 ;  /* 0x0000001702007986 */ /* 0x0011e2000c101524 */
[----:B------:R-:W-:Y:S05]  /*76d0*/  BRA `(.L_x_11505) ;  /* 0x00000d2000007947 */ /* 0x000fea0003800000 */
.L_x_11501:
        /* <DEDUP_REMOVED lines=9> */
.L_x_11509:
[----:B------:R0:W-:Y:S01]  /*7770*/  STG.E.U16 [R2.64], R23 ;  /* 0x0000001702007986 */ /* 0x0001e2000c101524 */
[----:B------:R-:W-:Y:S05]  /*7780*/  BRA `(.L_x_11505) ;  /* 0x00000c7000007947 */ /* 0x000fea0003800000 */
.L_x_11508:
        /* <DEDUP_REMOVED lines=10> */
.L_x_11511:
[----:B------:R-:W-:-:S05]  /*7830*/  HADD2.F32 R0, -RZ, R23.H0_H0 ;  /* 0x20000017ff007230 */ /* 0x000fca0000004100 */
[----:B------:R-:W-:-:S04]  /*7840*/  F2FP.PACK_AB R0, RZ, R0 ;  /* 0x00000000ff00723e */ /* 0x000fc800000000ff */
[----:B------:R-:W-:-:S05]  /*7850*/  PRMT R0, R0, 0x5410, RZ ;  /* 0x0000541000007816 */ /* 0x000fca00000000ff */
[----:B------:R0:W-:Y:S01]  /*7860*/  STG.E [R2.64], R0 ;  /* 0x0000000002007986 */ /* 0x0001e2000c101924 */
[----:B------:R-:W-:Y:S05]  /*7870*/  BRA `(.L_x_11505) ;  /* 0x00000b8000007947 */ /* 0x000fea0003800000 */
.L_x_11510:
[----:B------:R-:W-:-:S05]  /*7880*/  HADD2.F32 R4, -RZ, R23.H0_H0 ;  /* 0x20000017ff047230 */ /* 0x000fca0000004100 */
[----:B------:R-:W-:-:S06]  /*7890*/  FMUL.FTZ R4, R4, 1 ;  /* 0x3f80000004047820 */ /* 0x000fcc0000410000 */
[----:B------:R-:W0:Y:S02]  /*78a0*/  F2F.F64.F32 R4, R4 ;  /* 0x0000000400047310 */ /* 0x000e240000201800 */
[----:B0-----:R0:W-:Y:S01]  /*78b0*/  STG.E.64 [R2.64], R4 ;  /* 0x0000000402007986 */ /* 0x0011e2000c101b24 */
[----:B------:R-:W-:Y:S05]  /*78c0*/  BRA `(.L_x_11505) ;  /* 0x00000b3000007947 */ /* 0x000fea0003800000 */
.L_x_11500:
        /* <DEDUP_REMOVED lines=13> */
.L_x_11514:
[----:B------:R-:W-:Y:S01]  /*79a0*/  HADD2.F32 R23, -RZ, R23.H0_H0 ;  /* 0x20000017ff177230 */ /* 0x000fe20000004100 */
[----:B------:R-:W-:-:S04]  /*79b0*/  CS2R R6, SRZ ;  /* 0x0000000000067805 */ /* 0x000fc8000001ff00 */
[----:B------:R-:W-:-:S06]  /*79c0*/  FMUL.FTZ R4, R23, 1 ;  /* 0x3f80000017047820 */ /* 0x000fcc0000410000 */
[----:B------:R-:W0:Y:S02]  /*79d0*/  F2F.F64.F32 R4, R4 ;  /* 0x0000000400047310 */ /* 0x000e240000201800 */
[----:B0-----:R0:W-:Y:S01]  /*79e0*/  STG.E.128 [R2.64], R4 ;  /* 0x0000000402007986 */ /* 0x0011e2000c101d24 */
[----:B------:R-:W-:Y:S05]  /*79f0*/  BRA `(.L_x_11505) ;  /* 0x00000a0000007947 */ /* 0x000fea0003800000 */
.L_x_11513:
        /* <DEDUP_REMOVED lines=21> */
.L_x_11518:
[----:B------:R-:W-:Y:S05]  /*7b50*/  BSYNC B0 ;  /* 0x0000000000007941 */ /* 0x000fea0003800000 */
.L_x_11517:
[----:B------:R-:W-:-:S05]  /*7b60*/  LOP3.LUT R5, R0, R5, RZ, 0xfc, !PT ;  /* 0x0000000500057212 */ /* 0x000fca00078efcff */
[----:B------:R0:W-:Y:S01]  /*7b70*/  STG.E.U8 [R2.64], R5 ;  /* 0x0000000502007986 */ /* 0x0001e2000c101124 */
[----:B------:R-:W-:Y:S05]  /*7b80*/  BRA `(.L_x_11505) ;  /* 0x0000087000007947 */ /* 0x000fea0003800000 */
.L_x_11516:
        /* <DEDUP_REMOVED lines=13> */
.L_x_11520:
[----:B------:R-:W-:Y:S01]  /*7c60*/  IMAD.MOV.U32 R0, RZ, RZ, 0x7f ;  /* 0x0000007fff007424 */ /* 0x000fe200078e00ff */
[----:B------:R-:W-:-:S04]  /*7c70*/  ISETP.GT.U32.AND P0, PT, R4, 0x7f800000, PT ;  /* 0x7f8000000400780c */ /* 0x000fc80003f04070 */
[----:B------:R-:W-:-:S04]  /*7c80*/  SEL R0, R0, 0x7c, P0 ;  /* 0x0000007c00007807 */ /* 0x000fc80000000000 */
.L_x_11521:
[----:B------:R-:W-:Y:S05]  /*7c90*/  BSYNC B0 ;  /* 0x0000000000007941 */ /* 0x000fea0003800000 */
.L_x_11519:
[----:B------:R-:W-:-:S04]  /*7ca0*/  LOP3.LUT R4, R23, 0x80000000, RZ, 0xc0, !PT ;  /* 0x8000000017047812 */ /* 0x000fc800078ec0ff */
[----:B------:R-:W-:-:S04]  /*7cb0*/  SHF.R.U32.HI R5, RZ, 0x18, R4 ;  /* 0x00000018ff057819 */ /* 0x000fc80000011604 */
[----:B------:R-:W-:-:S05]  /*7cc0*/  LOP3.LUT R5, R0, R5, RZ, 0xfc, !PT ;  /* 0x0000000500057212 */ /* 0x000fca00078efcff */
[----:B------:R0:W-:Y:S01]  /*7cd0*/  STG.E.U8 [R2.64], R5 ;  /* 0x0000000502007986 */ /* 0x0001e2000c101124 */
[----:B------:R-:W-:Y:S05]  /*7ce0*/  BRA `(.L_x_11505) ;  /* 0x0000071000007947 */ /* 0x000fea0003800000 */
.L_x_11515:
[----:B------:R-:W-:-:S05]  /*7cf0*/  HADD2.F32 R0, -RZ, R23.H0_H0 ;  /* 0x20000017ff007230 */ /* 0x000fca0000004100 */
[----:B------:R-:W-:-:S05]  /*7d00*/  F2FP.BF16.PACK_AB R0, RZ, R0 ;  /* 0x00000000ff00723e */ /* 0x000fca00000010ff */
[----:B------:R0:W-:Y:S01]  /*7d10*/  STG.E.U16 [R2.64], R0 ;  /* 0x0000000002007986 */ /* 0x0001e2000c101524 */
[----:B------:R-:W-:Y:S05]  /*7d20*/  BRA `(.L_x_11505) ;  /* 0x000006d000007947 */ /* 0x000fea0003800000 */
.L_x_11512:
        /* <DEDUP_REMOVED lines=12> */
.L_x_11524:
        /* <DEDUP_REMOVED lines=17> */
.L_x_11527:
[----:B------:R-:W-:-:S04]  /*7f00*/  LOP3.LUT R0, R23, 0x80000000, RZ, 0xc0, !PT ;  /* 0x8000000017007812 */ /* 0x000fc800078ec0ff */
[----:B------:R-:W-:-:S04]  /*7f10*/  SHF.R.U32.HI R5, RZ, 0x18, R0 ;  /* 0x00000018ff057819 */ /* 0x000fc80000011600 */
[----:B------:R-:W-:-:S04]  /*7f20*/  LOP3.LUT R4, R4, R5, RZ, 0xfc, !PT ;  /* 0x0000000504047212 */ /* 0x000fc800078efcff */
[----:B------:R-:W-:Y:S02]  /*7f30*/  PRMT R0, R4, 0x7610, R0 ;  /* 0x0000761004007816 */ /* 0x000fe40000000000 */
.L_x_11526:
[----:B------:R-:W-:Y:S05]  /*7f40*/  BSYNC B0 ;  /* 0x0000000000007941 */ /* 0x000fea0003800000 */
.L_x_11525:
[----:B------:R0:W-:Y:S01]  /*7f50*/  STG.E.U8 [R2.64], R0 ;  /* 0x0000000002007986 */ /* 0x0001e2000c101124 */
[----:B------:R-:W-:Y:S05]  /*7f60*/  BRA `(.L_x_11505) ;  /* 0x0000049000007947 */ /* 0x000fea0003800000 */
.L_x_11523:
        /* <DEDUP_REMOVED lines=17> */
.L_x_11530:
[----:B------:R-:W-:-:S04]  /*8080*/  LOP3.LUT R0, R23, 0x80000000, RZ, 0xc0, !PT ;  /* 0x8000000017007812 */ /* 0x000fc800078ec0ff */
[----:B------:R-:W-:-:S04]  /*8090*/  SHF.R.U32.HI R5, RZ, 0x18, R0 ;  /* 0x00000018ff057819 */ /* 0x000fc80000011600 */
[----:B------:R-:W-:-:S04]  /*80a0*/  LOP3.LUT R4, R4, R5, RZ, 0xfc, !PT ;  /* 0x0000000504047212 */ /* 0x000fc800078efcff */
[----:B------:R-:W-:Y:S02]  /*80b0*/  PRMT R0, R4, 0x7610, R0 ;  /* 0x0000761004007816 */ /* 0x000fe40000000000 */
.L_x_11529:
[----:B------:R-:W-:Y:S05]  /*80c0*/  BSYNC B0 ;  /* 0x0000000000007941 */ /* 0x000fea0003800000 */
.L_x_11528:
[----:B------:R0:W-:Y:S01]  /*80d0*/  STG.E.U8 [R2.64], R0 ;  /* 0x0000000002007986 */ /* 0x0001e2000c101124 */
[----:B------:R-:W-:Y:S05]  /*80e0*/  BRA `(.L_x_11505) ;  /* 0x0000031000007947 */ /* 0x000fea0003800000 */
.L_x_11522:
        /* <DEDUP_REMOVED lines=22> */
.L_x_11504:
        /* <DEDUP_REMOVED lines=20> */
.L_x_11532:
[----:B------:R-:W-:-:S06]  /*8390*/  HADD2.F32 R4, -RZ, R23.H0_H0 ;  /* 0x20000017ff047230 */ /* 0x000fcc0000004100 */
[----:B------:R-:W0:Y:S02]  /*83a0*/  F2I.U64.TRUNC R4, R4 ;  /* 0x0000000400047311 */ /* 0x000e24000020d800 */
[----:B0-----:R0:W-:Y:S01]  /*83b0*/  STG.E.64 [R2.64], R4 ;  /* 0x0000000402007986 */ /* 0x0011e2000c101b24 */
[----:B------:R-:W-:Y:S05]  /*83c0*/  BRA `(.L_x_11505) ;  /* 0x0000003000007947 */ /* 0x000fea0003800000 */
.L_x_11531:
[----:B------:R-:W-:-:S06]  /*83d0*/  HADD2.F32 R23, -RZ, R23.H0_H0 ;  /* 0x20000017ff177230 */ /* 0x000fcc0000004100 */
[----:B------:R-:W0:Y:S02]  /*83e0*/  F2I.FTZ.U32.TRUNC.NTZ R23, R23 ;  /* 0x0000001700177305 */ /* 0x000e24000021f000 */
[----:B0-----:R0:W-:Y:S02]  /*83f0*/  STG.E [R2.64], R23 ;  /* 0x0000001702007986 */ /* 0x0011e4000c101924 */
.L_x_11505:
[----:B------:R-:W-:Y:S02]  /*8400*/  IADD3 R22, R22, 0x80, RZ ;  /* 0x0000008016167810 */ /* 0x000fe40007ffe0ff */
.L_x_11466:
[----:B------:R-:W-:Y:S05]  /*8410*/  BSYNC B6 ;  /* 0x0000000000067941 */ /* 0x000fea0003800000 */
.L_x_11465:
        /* <DEDUP_REMOVED lines=21> */
.L_x_11536:
[----:B------:R-:W-:-:S06]  /*8570*/  HADD2.F32 R5, -RZ, R19.H0_H0 ;  /* 0x20000013ff057230 */ /* 0x000fcc0000004100 */
[----:B------:R-:W0:Y:S02]  /*8580*/  F2I.S64.TRUNC R4, R5 ;  /* 0x0000000500047311 */ /* 0x000e24000020d900 */
[----:B0-----:R-:W-:Y:S01]  /*8590*/  STG.E.U8 [R2.64], R4 ;  /* 0x0000000402007986 */ /* 0x001fe2000c101124 */
[----:B------:R-:W-:Y:S05]  /*85a0*/  EXIT ;  /* 0x000000000000794d */ /* 0x000fea0003800000 */
.L_x_11535:
        /* <DEDUP_REMOVED lines=10> */
.L_x_11539:
[----:B------:R-:W-:-:S06]  /*8650*/  HADD2.F32 R19, -RZ, R19.H0_H0 ;  /* 0x20000013ff137230 */ /* 0x000fcc0000004100 */
[----:B------:R-:W0:Y:S02]  /*8660*/  F2I.FTZ.TRUNC.NTZ R19, R19 ;  /* 0x0000001300137305 */ /* 0x000e24000021f100 */
[----:B0-----:R-:W-:Y:S01]  /*8670*/  STG.E [R2.64], R19 ;  /* 0x0000001302007986 */ /* 0x001fe2000c101924 */
[----:B------:R-:W-:Y:S05]  /*8680*/  EXIT ;  /* 0x000000000000794d */ /* 0x000fea0003800000 */
.L_x_11538:
[----:B------:R-:W-:-:S06]  /*8690*/  HADD2.F32 R19, -RZ, R19.H0_H0 ;  /* 0x20000013ff137230 */ /* 0x000fcc0000004100 */
[----:B------:R-:W0:Y:S02]  /*86a0*/  F2I.FTZ.TRUNC.NTZ R19, R19 ;  /* 0x0000001300137305 */ /* 0x000e24000021f100 */
[----:B0-----:R-:W-:Y:S01]  /*86b0*/  STG.E.U16 [R2.64], R19 ;  /* 0x0000001302007986 */ /* 0x001fe2000c101524 */
[----:B------:R-:W-:Y:S05]  /*86c0*/  EXIT ;  /* 0x000000000000794d */ /* 0x000fea0003800000 */
.L_x_11534:
        /* <DEDUP_REMOVED lines=9> */
.L_x_11541:
[----:B------:R-:W-:Y:S01]  /*8760*/  STG.E.U16 [R2.64], R19 ;  /* 0x0000001302007986 */ /* 0x000fe2000c101524 */
[----:B------:R-:W-:Y:S05]  /*8770*/  EXIT ;  /* 0x000000000000794d */ /* 0x000fea0003800000 */
.L_x_11540:
        /* <DEDUP_REMOVED lines=10> */
.L_x_11543:
[----:B------:R-:W-:-:S05]  /*8820*/  HADD2.F32 R0, -RZ, R19.H0_H0 ;  /* 0x20000013ff007230 */ /* 0x000fca0000004100 */
[----:B------:R-:W-:-:S04]  /*8830*/  F2FP.PACK_AB R0, RZ, R0 ;  /* 0x00000000ff00723e */ /* 0x000fc800000000ff */
[----:B------:R-:W-:-:S05]  /*8840*/  PRMT R0, R0, 0x5410, RZ ;  /* 0x0000541000007816 */ /* 0x000fca00000000ff */
[----:B------:R-:W-:Y:S01]  /*8850*/  STG.E [R2.64], R0 ;  /* 0x0000000002007986 */ /* 0x000fe2000c101924 */
[----:B------:R-:W-:Y:S05]  /*8860*/  EXIT ;  /* 0x000000000000794d */ /* 0x000fea0003800000 */
.L_x_11542:
[----:B------:R-:W-:-:S05]  /*8870*/  HADD2.F32 R4, -RZ, R19.H0_H0 ;  /* 0x20000013ff047230 */ /* 0x000fca0000004100 */
[----:B------:R-:W-:-:S06]  /*8880*/  FMUL.FTZ R4, R4, 1 ;  /* 0x3f80000004047820 */ /* 0x000fcc0000410000 */
[----:B------:R-:W0:Y:S02]  /*8890*/  F2F.F64.F32 R4, R4 ;  /* 0x0000000400047310 */ /* 0x000e240000201800 */
[----:B0-----:R-:W-:Y:S01]  /*88a0*/  STG.E.64 [R2.64], R4 ;  /* 0x0000000402007986 */ /* 0x001fe2000c101b24 */
[----:B------:R-:W-:Y:S05]  /*88b0*/  EXIT ;  /* 0x000000000000794d */ /* 0x000fea0003800000 */
.L_x_11533:
        /* <DEDUP_REMOVED lines=13> */
.L_x_11546:
[----:B------:R-:W-:Y:S01]  /*8990*/  HADD2.F32 R19, -RZ, R19.H0_H0 ;  /* 0x20000013ff137230 */ /* 0x000fe20000004100 */
[----:B------:R-:W-:-:S04]  /*89a0*/  CS2R R6, SRZ ;  /* 0x0000000000067805 */ /* 0x000fc8000001ff00 */
[----:B------:R-:W-:-:S06]  /*89b0*/  FMUL.FTZ R4, R19, 1 ;  /* 0x3f80000013047820 */ /* 0x000fcc0000410000 */
[----:B------:R-:W0:Y:S02]  /*89c0*/  F2F.F64.F32 R4, R4 ;  /* 0x0000000400047310 */ /* 0x000e240000201800 */
[----:B0-----:R-:W-:Y:S01]  /*89d0*/  STG.E.128 [R2.64], R4 ;  /* 0x0000000402007986 */ /* 0x001fe2000c101d24 */
[----:B------:R-:W-:Y:S05]  /*89e0*/  EXIT ;  /* 0x000000000000794d */ /* 0x000fea0003800000 */
.L_x_11545:
        /* <DEDUP_REMOVED lines=21> */
.L_x_11550:
[----:B------:R-:W-:Y:S05]  /*8b40*/  BSYNC B0 ;  /* 0x0000000000007941 */ /* 0x000fea0003800000 */
.L_x_11549:
[----:B------:R-:W-:-:S05]  /*8b50*/  LOP3.LUT R5, R0, R5, RZ, 0xfc, !PT ;  /* 0x0000000500057212 */ /* 0x000fca00078efcff */
[----:B------:R-:W-:Y:S01]  /*8b60*/  STG.E.U8 [R2.64], R5 ;  /* 0x0000000502007986 */ /* 0x000fe2000c101124 */
[----:B------:R-:W-:Y:S05]  /*8b70*/  EXIT ;  /* 0x000000000000794d */ /* 0x000fea0003800000 */
.L_x_11548:
        /* <DEDUP_REMOVED lines=13> */
.L_x_11552:
[----:B------:R-:W-:Y:S01]  /*8c50*/  IMAD.MOV.U32 R0, RZ, RZ, 0x7f ;  /* 0x0000007fff007424 */ /* 0x000fe200078e00ff */
[----:B------:R-:W-:-:S04]  /*8c60*/  ISETP.GT.U32.AND P0, PT, R4, 0x7f800000, PT ;  /* 0x7f8000000400780c */ /* 0x000fc80003f04070 */
[----:B------:R-:W-:-:S04]  /*8c70*/  SEL R0, R0, 0x7c, P0 ;  /* 0x0000007c00007807 */ /* 0x000fc80000000000 */
.L_x_11553:
[----:B------:R-:W-:Y:S05]  /*8c80*/  BSYNC B0 ;  /* 0x0000000000007941 */ /* 0x000fea0003800000 */
.L_x_11551:
[----:B------:R-:W-:-:S04]  /*8c90*/  LOP3.LUT R4, R19, 0x80000000, RZ, 0xc0, !PT ;  /* 0x8000000013047812 */ /* 0x000fc800078ec0ff */
[----:B------:R-:W-:-:S04]  /*8ca0*/  SHF.R.U32.HI R5, RZ, 0x18, R4 ;  /* 0x00000018ff057819 */ /* 0x000fc80000011604 */
[----:B------:R-:W-:-:S05]  /*8cb0*/  LOP3.LUT R5, R0, R5, RZ, 0xfc, !PT ;  /* 0x0000000500057212 */ /* 0x000fca00078efcff */
[----:B------:R-:W-:Y:S01]  /*8cc0*/  STG.E.U8 [R2.64], R5 ;  /* 0x0000000502007986 */ /* 0x000fe2000c101124 */
[----:B------:R-:W-:Y:S05]  /*8cd0*/  EXIT ;  /* 0x000000000000794d */ /* 0x000fea0003800000 */
.L_x_11547:
[----:B------:R-:W-:-:S05]  /*8ce0*/  HADD2.F32 R0, -RZ, R19.H0_H0 ;  /* 0x20000013ff007230 */ /* 0x000fca0000004100 */
[----:B------:R-:W-:-:S05]  /*8cf0*/  F2FP.BF16.PACK_AB R0, RZ, R0 ;  /* 0x00000000ff00723e */ /* 0x000fca00000010ff */
[----:B------:R-:W-:Y:S01]  /*8d00*/  STG.E.U16 [R2.64], R0 ;  /* 0x0000000002007986 */ /* 0x000fe2000c101524 */
[----:B------:R-:W-:Y:S05]  /*8d10*/  EXIT ;  /* 0x000000000000794d */ /* 0x000fea0003800000 */
.L_x_11544:
        /* <DEDUP_REMOVED lines=12> */
.L_x_11556:
        /* <DEDUP_REMOVED lines=17> */
.L_x_11559:
[----:B------:R-:W-:-:S04]  /*8ef0*/  LOP3.LUT R0, R19, 0x80000000, RZ, 0xc0, !PT ;  /* 0x8000000013007812 */ /* 0x000fc800078ec0ff */
[----:B------:R-:W-:-:S04]  /*8f00*/  SHF.R.U32.HI R5, RZ, 0x18, R0 ;  /* 0x00000018ff057819 */ /* 0x000fc80000011600 */
[----:B------:R-:W-:-:S04]  /*8f10*/  LOP3.LUT R4, R4, R5, RZ, 0xfc, !PT ;  /* 0x0000000504047212 */ /* 0x000fc800078efcff */
[----:B------:R-:W-:Y:S02]  /*8f20*/  PRMT R0, R4, 0x7610, R0 ;  /* 0x0000761004007816 */ /* 0x000fe40000000000 */
.L_x_11558:
[----:B------:R-:W-:Y:S05]  /*8f30*/  BSYNC B0 ;  /* 0x0000000000007941 */ /* 0x000fea0003800000 */
.L_x_11557:
[----:B------:R-:W-:Y:S01]  /*8f40*/  STG.E.U8 [R2.64], R0 ;  /* 0x0000000002007986 */ /* 0x000fe2000c101124 */
[----:B------:R-:W-:Y:S05]  /*8f50*/  EXIT ;  /* 0x000000000000794d */ /* 0x000fea0003800000 */
.L_x_11555:
        /* <DEDUP_REMOVED lines=17> */
.L_x_11562:
[----:B------:R-:W-:-:S04]  /*9070*/  LOP3.LUT R0, R19, 0x80000000, RZ, 0xc0, !PT ;  /* 0x8000000013007812 */ /* 0x000fc800078ec0ff */
[----:B------:R-:W-:-:S04]  /*9080*/  SHF.R.U32.HI R5, RZ, 0x18, R0 ;  /* 0x00000018ff057819 */ /* 0x000fc80000011600 */
[----:B------:R-:W-:-:S04]  /*9090*/  LOP3.LUT R4, R4, R5, RZ, 0xfc, !PT ;  /* 0x0000000504047212 */ /* 0x000fc800078efcff */
[----:B------:R-:W-:Y:S02]  /*90a0*/  PRMT R0, R4, 0x7610, R0 ;  /* 0x0000761004007816 */ /* 0x000fe40000000000 */
.L_x_11561:
[----:B------:R-:W-:Y:S05]  /*90b0*/  BSYNC B0 ;  /* 0x0000000000007941 */ /* 0x000fea0003800000 */
.L_x_11560:
[----:B------:R-:W-:Y:S01]  /*90c0*/  STG.E.U8 [R2.64], R0 ;  /* 0x0000000002007986 */ /* 0x000fe2000c101124 */
[----:B------:R-:W-:Y:S05]  /*90d0*/  EXIT ;  /* 0x000000000000794d */ /* 0x000fea0003800000 */
.L_x_11554:
        /* <DEDUP_REMOVED lines=22> */
.L_x_11537:
        /* <DEDUP_REMOVED lines=20> */
.L_x_11564:
[----:B------:R-:W-:-:S06]  /*9380*/  HADD2.F32 R4, -RZ, R19.H0_H0 ;  /* 0x20000013ff047230 */ /* 0x000fcc0000004100 */
[----:B------:R-:W0:Y:S02]  /*9390*/  F2I.U64.TRUNC R4, R4 ;  /* 0x0000000400047311 */ /* 0x000e24000020d800 */
[----:B0-----:R-:W-:Y:S01]  /*93a0*/  STG.E.64 [R2.64], R4 ;  /* 0x0000000402007986 */ /* 0x001fe2000c101b24 */
[----:B------:R-:W-:Y:S05]  /*93b0*/  EXIT ;  /* 0x000000000000794d */ /* 0x000fea0003800000 */
.L_x_11563:
[----:B------:R-:W-:-:S06]  /*93c0*/  HADD2.F32 R19, -RZ, R19.H0_H0 ;  /* 0x20000013ff137230 */ /* 0x000fcc0000004100 */
[----:B------:R-:W0:Y:S02]  /*93d0*/  F2I.FTZ.U32.TRUNC.NTZ R19, R19 ;  /* 0x0000001300137305 */ /* 0x000e24000021f000 */
[----:B0-----:R-:W-:Y:S01]  /*93e0*/  STG.E [R2.64], R19 ;  /* 0x0000001302007986 */ /* 0x001fe2000c101924 */
[----:B------:R-:W-:Y:S05]  /*93f0*/  EXIT ;  /* 0x000000000000794d */ /* 0x000fea0003800000 */
        .weak           $__internal_31_$__cuda_sm3x_div_rn_ftz_f32_slowpath
        .type           $__internal_31_$__cuda_sm3x_div_rn_ftz_f32_slowpath,@function
        .size           $__internal_31_$__cuda_sm3x_div_rn_ftz_f32_slowpath,(.L_x_17685 - $__internal_31_$__cuda_sm3x_div_rn_ftz_f32_slowpath)
$__internal_31_$__cuda_sm3x_div_rn_ftz_f32_slowpath:
        /* <DEDUP_REMOVED lines=33> */
.L_x_11567:
[----:B------:R-:W-:Y:S05]  /*9610*/  BSYNC B3 ;  /* 0x0000000000037941 */ /* 0x000fea0003800000 */
.L_x_11566:
        /* <DEDUP_REMOVED lines=27> */
.L_x_11573:
[----:B------:R-:W-:Y:S02]  /*97d0*/  IMAD R10, R3, 0x800000, R10 ;  /* 0x00800000030a7824 */ /* 0x000fe400078e020a */
.L_x_11574:
[----:B------:R-:W-:Y:S05]  /*97e0*/  BSYNC B3 ;  /* 0x0000000000037941 */ /* 0x000fea0003800000 */
.L_x_11572:
[----:B------:R-:W-:Y:S05]  /*97f0*/  BRA `(.L_x_11575) ;  /* 0x0000008000007947 */ /* 0x000fea0003800000 */
.L_x_11571:
[----:B------:R-:W-:-:S04]  /*9800*/  LOP3.LUT R9, R7, 0x80000000, R9, 0x48, !PT ;  /* 0x8000000007097812 */ /* 0x000fc800078e4809 */
[----:B------:R-:W-:Y:S01]  /*9810*/  LOP3.LUT R10, R9, 0x7f800000, RZ, 0xfc, !PT ;  /* 0x7f800000090a7812 */ /* 0x000fe200078efcff */
[----:B------:R-:W-:Y:S05]  /*9820*/  BRA `(.L_x_11575) ;  /* 0x0000005000007947 */ /* 0x000fea0003800000 */
.L_x_11570:
[----:B------:R-:W-:Y:S01]  /*9830*/  LOP3.LUT R10, R7, 0x80000000, R9, 0x48, !PT ;  /* 0x80000000070a7812 */ /* 0x000fe200078e4809 */
[----:B------:R-:W-:Y:S05]  /*9840*/  BRA `(.L_x_11575) ;  /* 0x0000003000007947 */ /* 0x000fea0003800000 */
.L_x_11569:
[----:B------:R-:W0:Y:S01]  /*9850*/  MUFU.RSQ R10, -QNAN ;  /* 0xffc00000000a7908 */ /* 0x000e220000001400 */
[----:B------:R-:W-:Y:S05]  /*9860*/  BRA `(.L_x_11575) ;  /* 0x0000001000007947 */ /* 0x000fea0003800000 */
.L_x_11568:
[----:B------:R-:W-:Y:S02]  /*9870*/  FADD.FTZ R10, R9, R7 ;  /* 0x00000007090a7221 */ /* 0x000fe40000010000 */
.L_x_11575:
[----:B------:R-:W-:Y:S05]  /*9880*/  BSYNC B0 ;  /* 0x0000000000007941 */ /* 0x000fea0003800000 */
.L_x_11565:
[----:B------:R-:W-:-:S04]  /*9890*/  IMAD.MOV.U32 R3, RZ, RZ, 0x0 ;  /* 0x00000000ff037424 */ /* 0x000fc800078e00ff */
[----:B------:R-:W-:Y:S05]  /*98a0*/  RET.REL.NODEC R2 `(_ZN2at6native27unrolled_elementwise_kernelINS0_13AUnaryFunctorIN3c104HalfES4_S4_ZZZNS0_17atan2_kernel_cudaERNS_18TensorIteratorBaseEENKUlvE_clEvENKUlvE1_clEvEUlS4_S4_E_EESt5arrayIPcLm2EELi4E23TrivialOffsetCalculatorILi1EjESF_NS0_6memory12LoadWithCastILi1EEENSG_13StoreWithCastILi1EEEEEviT_T0_T2_T3_T4_T5_) ;  /* 0xffff675002007950 */ /* 0x000fea0003c3ffff */
.L_x_11576:
        /* <DEDUP_REMOVED lines=13> */
.L_x_17685:


//--------------------- .text._ZN2at6native18elementwise_kernelILi128ELi4EZNS0_22gpu_kernel_impl_nocastINS0_13AUnaryFunctorIN3c104HalfES5_S5_ZZZNS0_17atan2_kernel_cudaERNS_18TensorIteratorBaseEENKUlvE_clEvENKUlvE1_clEvEUlS5_S5_E_EEEEvS7_RKT_EUliE_EEviT1_ --------------------------
	.section	.text._ZN2at6native18elementwise_kernelILi128ELi4EZNS0_22gpu_kernel_impl_nocastINS0_13AUnaryFunctorIN3c104HalfES5_S5_ZZZNS0_17atan2_kernel_cudaERNS_18TensorIteratorBaseEENKUlvE_clEvENKUlvE1_clEvEUlS5_S5_E_EEEEvS7_RKT_EUliE_EEviT1_,"ax",@progbits
	.sectioninfo	@"SHI_REGISTERS=19"
	.align	128
        .global         _ZN2at6native18elementwise_kernelILi128ELi4EZNS0_22gpu_kernel_impl_nocastINS0_13AUnaryFunctorIN3c104HalfES5_S5_ZZZNS0_17atan2_kernel_cudaERNS_18TensorIteratorBaseEENKUlvE_clEvENKUlvE1_clEvEUlS5_S5_E_EEEEvS7_RKT_EUliE_EEviT1_
        .type           _ZN2at6native18elementwise_kernelILi128ELi4EZNS0_22gpu_kernel_impl_nocastINS0_13AUnaryFunctorIN3c104HalfES5_S5_ZZZNS0_17atan2_kernel_cudaERNS_18TensorIteratorBaseEENKUlvE_clEvENKUlvE1_clEvEUlS5_S5_E_EEEEvS7_RKT_EUliE_EEviT1_,@function
        .size           _ZN2at6native18elementwise_kernelILi128ELi4EZNS0_22gpu_kernel_impl_nocastINS0_13AUnaryFunctorIN3c104HalfES5_S5_ZZZNS0_17atan2_kernel_cudaERNS_18TensorIteratorBaseEENKUlvE_clEvENKUlvE1_clEvEUlS5_S5_E_EEEEvS7_RKT_EUliE_EEviT1_,(.L_x_17686 - _ZN2at6native18elementwise_kernelILi128ELi4EZNS0_22gpu_kernel_impl_nocastINS0_13AUnaryFunctorIN3c104HalfES5_S5_ZZZNS0_17atan2_kernel_cudaERNS_18TensorIteratorBaseEENKUlvE_clEvENKUlvE1_clEvEUlS5_S5_E_EEEEvS7_RKT_EUliE_EEviT1_)
        .other          _ZN2at6native18elementwise_kernelILi128ELi4EZNS0_22gpu_kernel_impl_nocastINS0_13AUnaryFunctorIN3c104HalfES5_S5_ZZZNS0_17atan2_kernel_cudaERNS_18TensorIteratorBaseEENKUlvE_clEvENKUlvE1_clEvEUlS5_S5_E_EEEEvS7_RKT_EUliE_EEviT1_,@"STO_CUDA_ENTRY STV_DEFAULT"
_ZN2at6native18elementwise_kernelILi128ELi4EZNS0_22gpu_kernel_impl_nocastINS0_13AUnaryFunctorIN3c104HalfES5_S5_ZZZNS0_17atan2_kernel_cudaERNS_18TensorIteratorBaseEENKUlvE_clEvENKUlvE1_clEvEUlS5_S5_E_EEEEvS7_RKT_EUliE_EEviT1_:
.text._ZN2at6native18elementwise_kernelILi128ELi4EZNS0_22gpu_kernel_impl_nocastINS0_13AUnaryFunctorIN3c104HalfES5_S5_ZZZNS0_17atan2_kernel_cudaERNS_18TensorIteratorBaseEENKUlvE_clEvENKUlvE1_clEvEUlS5_S5_E_EEEEvS7_RKT_EUliE_EEviT1_:
        /* <DEDUP_REMOVED lines=235> */
.L_x_11579:
        /* <DEDUP_REMOVED lines=23> */
[----:B------:R-:W-:Y:S05]  /*1020*/  CALL.REL.NOINC `($__internal_32_$__cuda_sm3x_div_rn_ftz_f32_slowpath) ;  /* 0x0000397000007944 */ /* 0x000fea0003c00000 */
[----:B0-----:R-:W-:Y:S02]  /*1030*/  MOV R0, R8 ;  /* 0x0000000800007202 */ /* 0x001fe40000000f00 */
.L_x_11581:
[----:B------:R-:W-:Y:S05]  /*1040*/  BSYNC B2 ;  /* 0x0000000000027941 */ /* 0x000fea0003800000 */
.L_x_11580:
        /* <DEDUP_REMOVED lines=18> */
.L_x_11583:
[----:B------:R-:W-:Y:S02]  /*1170*/  ISETP.GE.AND P0, PT, R14, RZ, PT ;  /* 0x000000ff0e00720c */ /* 0x000fe40003f06270 */
[----:B------:R-:W-:-:S11]  /*1180*/  MOV R7, 0x3fd774eb ;  /* 0x3fd774eb00077802 */ /* 0x000fd60000000f00 */
[----:B------:R-:W-:-:S04]  /*1190*/  @P0 FFMA.FTZ R0, R7, 0.93318945169448852539, -R0 ;  /* 0x3f6ee58107000823 */ /* 0x000fc80000010800 */
[----:B------:R-:W-:Y:S02]  /*11a0*/  @!P0 FFMA.FTZ R0, R7, 0.93318945169448852539, R0 ;  /* 0x3f6ee58107008823 */ /* 0x000fe40000010000 */
.L_x_11584:
[----:B------:R-:W-:Y:S05]  /*11b0*/  BSYNC B0 ;  /* 0x0000000000007941 */ /* 0x000fea0003800000 */
.L_x_11582:
        /* <DEDUP_REMOVED lines=11> */
[----:B------:R-:W-:Y:S01]  /*1270*/  PRMT R0, R5, 0x7610, R0 ;  /* 0x0000761005007816 */ /* 0x000fe20000000000 */
[----:B------:R-:W-:-:S04]  /*1280*/  IMAD R5, R12, 0x200, R13 ;  /* 0x000002000c057824 */ /* 0x000fc800078e020d */
[----:B------:R0:W-:Y:S01]  /*1290*/  STG.E.U16 [R2.64], R0 ;  /* 0x0000000002007986 */ /* 0x0001e2000c101504 */
[----:B------:R-:W-:-:S03]  /*12a0*/  IADD3 R5, R5, 0x80, RZ ;  /* 0x0000008005057810 */ /* 0x000fc60007ffe0ff */
.L_x_11578:
[----:B------:R-:W-:Y:S05]  /*12b0*/  BSYNC B1 ;  /* 0x0000000000017941 */ /* 0x000fea0003800000 */
.L_x_11577:
        /* <DEDUP_REMOVED lines=230> */
.L_x_11587:
        /* <DEDUP_REMOVED lines=24> */
[----:B------:R-:W-:Y:S05]  /*22a0*/  CALL.REL.NOINC `($__internal_32_$__cuda_sm3x_div_rn_ftz_f32_slowpath) ;  /* 0x000026f000007944 */ /* 0x000fea0003c00000 */
[----:B0-----:R-:W-:Y:S02]  /*22b0*/  MOV R0, R8 ;  /* 0x0000000800007202 */ /* 0x001fe40000000f00 */
.L_x_11589:
[----:B------:R-:W-:Y:S05]  /*22c0*/  BSYNC B2 ;  /* 0x0000000000027941 */ /* 0x000fea0003800000 */
.L_x_11588:
        /* <DEDUP_REMOVED lines=18> */
.L_x_11591:
[----:B------:R-:W-:Y:S02]  /*23f0*/  ISETP.GE.AND P0, PT, R13, RZ, PT ;  /* 0x000000ff0d00720c */ /* 0x000fe40003f06270 */
[----:B------:R-:W-:-:S11]  /*2400*/  MOV R7, 0x3fd774eb ;  /* 0x3fd774eb00077802 */ /* 0x000fd60000000f00 */
[----:B------:R-:W-:-:S04]  /*2410*/  @P0 FFMA.FTZ R0, R7, 0.93318945169448852539, -R0 ;  /* 0x3f6ee58107000823 */ /* 0x000fc80000010800 */
[----:B------:R-:W-:Y:S02]  /*2420*/  @!P0 FFMA.FTZ R0, R7, 0.93318945169448852539, R0 ;  /* 0x3f6ee58107008823 */ /* 0x000fe40000010000 */
.L_x_11592:
[----:B------:R-:W-:Y:S05]  /*2430*/  BSYNC B0 ;  /* 0x0000000000007941 */ /* 0x000fea0003800000 */
.L_x_11590:
[C---:B------:R-:W-:Y:S01]  /*2440*/  FSETP.NEU.FTZ.AND P1, PT, |R13|.reuse, |R12|, PT ;  /* 0x4000000c0d00720b */ /* 0x040fe20003f3d200 */
[----:B------:R-:W-:Y:S01]  /*2450*/  IMAD.MOV.U32 R4, RZ, RZ, 0x4016cbe4 ;  /* 0x4016cbe4ff047424 */ /* 0x000fe200078e00ff */
        /* <DEDUP_REMOVED lines=240> */
.L_x_11593:
        /* <DEDUP_REMOVED lines=24> */
[----:B------:R-:W-:Y:S05]  /*34e0*/  CALL.REL.NOINC `($__internal_32_$__cuda_sm3x_div_rn_ftz_f32_slowpath) ;  /* 0x000014b000007944 */ /* 0x000fea0003c00000 */
[----:B0-----:R-:W-:Y:S02]  /*34f0*/  MOV R0, R8 ;  /* 0x0000000800007202 */ /* 0x001fe40000000f00 */
.L_x_11595:
[----:B------:R-:W-:Y:S05]  /*3500*/  BSYNC B2 ;  /* 0x0000000000027941 */ /* 0x000fea0003800000 */
.L_x_11594:
        /* <DEDUP_REMOVED lines=18> */
.L_x_11597:
[----:B------:R-:W-:Y:S02]  /*3630*/  ISETP.GE.AND P0, PT, R13, RZ, PT ;  /* 0x000000ff0d00720c */ /* 0x000fe40003f06270 */
[----:B------:R-:W-:-:S11]  /*3640*/  MOV R7, 0x3fd774eb ;  /* 0x3fd774eb00077802 */ /* 0x000fd60000000f00 */
[----:B------:R-:W-:-:S04]  /*3650*/  @P0 FFMA.FTZ R0, R7, 0.93318945169448852539, -R0 ;  /* 0x3f6ee58107000823 */ /* 0x000fc80000010800 */
[----:B------:R-:W-:Y:S02]  /*3660*/  @!P0 FFMA.FTZ R0, R7, 0.93318945169448852539, R0 ;  /* 0x3f6ee58107008823 */ /* 0x000fe40000010000 */
.L_x_11598:
[----:B------:R-:W-:Y:S05]  /*3670*/  BSYNC B0 ;  /* 0x0000000000007941 */ /* 0x000fea0003800000 */
.L_x_11596:
        /* <DEDUP_REMOVED lines=13> */
.L_x_11586:
[----:B------:R-:W-:Y:S05]  /*3750*/  BSYNC B1 ;  /* 0x0000000000017941 */ /* 0x000fea0003800000 */
.L_x_11585:
        /* <DEDUP_REMOVED lines=229> */
.L_x_11599:
        /* <DEDUP_REMOVED lines=26> */
.L_x_11601:
[----:B------:R-:W-:Y:S05]  /*4750*/  BSYNC B1 ;  /* 0x0000000000017941 */ /* 0x000fea0003800000 */
.L_x_11600:
        /* <DEDUP_REMOVED lines=18> */
.L_x_11603:
[----:B------:R-:W-:Y:S02]  /*4880*/  ISETP.GE.AND P0, PT, R12, RZ, PT ;  /* 0x000000ff0c00720c */ /* 0x000fe40003f06270 */
[----:B------:R-:W-:-:S11]  /*4890*/  MOV R7, 0x3fd774eb ;  /* 0x3fd774eb00077802 */ /* 0x000fd60000000f00 */
[----:B------:R-:W-:-:S04]  /*48a0*/  @P0 FFMA.FTZ R0, R7, 0.93318945169448852539, -R0 ;  /* 0x3f6ee58107000823 */ /* 0x000fc80000010800 */
[----:B------:R-:W-:Y:S02]  /*48b0*/  @!P0 FFMA.FTZ R0, R7, 0.93318945169448852539, R0 ;  /* 0x3f6ee58107008823 */ /* 0x000fe40000010000 */
.L_x_11604:
[----:B------:R-:W-:Y:S05]  /*48c0*/  BSYNC B0 ;  /* 0x0000000000007941 */ /* 0x000fea0003800000 */
.L_x_11602:
        /* <DEDUP_REMOVED lines=13> */
        .weak           $__internal_32_$__cuda_sm3x_div_rn_ftz_f32_slowpath
        .type           $__internal_32_$__cuda_sm3x_div_rn_ftz_f32_slowpath,@function
        .size           $__internal_32_$__cuda_sm3x_div_rn_ftz_f32_slowpath,(.L_x_17686 - $__internal_32_$__cuda_sm3x_div_rn_ftz_f32_slowpath)
$__internal_32_$__cuda_sm3x_div_rn_ftz_f32_slowpath:
        /* <DEDUP_REMOVED lines=32> */
.L_x_11607:
[----:B------:R-:W-:Y:S05]  /*4ba0*/  BSYNC B3 ;  /* 0x0000000000037941 */ /* 0x000fea0003800000 */
.L_x_11606:
        /* <DEDUP_REMOVED lines=27> */
.L_x_11613:
[----:B------:R-:W-:Y:S02]  /*4d60*/  LEA R8, R7, R8, 0x17 ;  /* 0x0000000807087211 */ /* 0x000fe400078eb8ff */
.L_x_11614:
[----:B------:R-:W-:Y:S05]  /*4d70*/  BSYNC B3 ;  /* 0x0000000000037941 */ /* 0x000fea0003800000 */
.L_x_11612:
[----:B------:R-:W-:Y:S05]  /*4d80*/  BRA `(.L_x_11615) ;  /* 0x0000008000007947 */ /* 0x000fea0003800000 */
.L_x_11611:
[----:B------:R-:W-:-:S04]  /*4d90*/  LOP3.LUT R8, R15, 0x80000000, R8, 0x48, !PT ;  /* 0x800000000f087812 */ /* 0x000fc800078e4808 */
[----:B------:R-:W-:Y:S01]  /*4da0*/  LOP3.LUT R8, R8, 0x7f800000, RZ, 0xfc, !PT ;  /* 0x7f80000008087812 */ /* 0x000fe200078efcff */
[----:B------:R-:W-:Y:S05]  /*4db0*/  BRA `(.L_x_11615) ;  /* 0x0000005000007947 */ /* 0x000fea0003800000 */
.L_x_11610:
[----:B------:R-:W-:Y:S01]  /*4dc0*/  LOP3.LUT R8, R15, 0x80000000, R8, 0x48, !PT ;  /* 0x800000000f087812 */ /* 0x000fe200078e4808 */
[----:B------:R-:W-:Y:S05]  /*4dd0*/  BRA `(.L_x_11615) ;  /* 0x0000003000007947 */ /* 0x000fea0003800000 */
.L_x_11609:
[----:B------:R-:W0:Y:S01]  /*4de0*/  MUFU.RSQ R8, -QNAN ;  /* 0xffc0000000087908 */ /* 0x000e220000001400 */
[----:B------:R-:W-:Y:S05]  /*4df0*/  BRA `(.L_x_11615) ;  /* 0x0000001000007947 */ /* 0x000fea0003800000 */
.L_x_11608:
[----:B------:R-:W-:Y:S02]  /*4e00*/  FADD.FTZ R8, R8, R15 ;  /* 0x0000000f08087221 */ /* 0x000fe40000010000 */
.L_x_11615:
[----:B------:R-:W-:Y:S05]  /*4e10*/  BSYNC B0 ;  /* 0x0000000000007941 */ /* 0x000fea0003800000 */
.L_x_11605:
[----:B------:R-:W-:Y:S01]  /*4e20*/  HFMA2.MMA R7, -RZ, RZ, 0, 0 ;  /* 0x00000000ff077435 */ /* 0x000fe200000001ff */
[----:B------:R-:W-:-:S05]  /*4e30*/  MOV R6, R0 ;  /* 0x0000000000067202 */ /* 0x000fca0000000f00 */
[----:B------:R-:W-:Y:S05]  /*4e40*/  RET.REL.NODEC R6 `(_ZN2at6native18elementwise_kernelILi128ELi4EZNS0_22gpu_kernel_impl_nocastINS0_13AUnaryFunctorIN3c104HalfES5_S5_ZZZNS0_17atan2_kernel_cudaERNS_18TensorIteratorBaseEENKUlvE_clEvENKUlvE1_clEvEUlS5_S5_E_EEEEvS7_RKT_EUliE_EEviT1_) ;  /* 0xffffb1b006007950 */ /* 0x000fea0003c3ffff */
.L_x_11616:
        /* <DEDUP_REMOVED lines=11> */
.L_x_17686:


//--------------------- .text._ZN2at6native27unrolled_elementwise_kernelINS0_13AUnaryFunctorIN3c104HalfES4_S4_ZZZNS0_17atan2_kernel_cudaERNS_18TensorIteratorBaseEENKUlvE_clEvENKUlvE1_clEvEUlS4_S4_E_EESt5arrayIPcLm2EELi4E23TrivialOffsetCalculatorILi1EjESF_NS0_6memory15LoadWithoutCastENSG_16StoreWithoutCastEEEviT_T0_T2_T3_T4_T5_ --------------------------
	.section	.text._ZN2at6native27unrolled_elementwise_kernelINS0_13AUnaryFunctorIN3c104HalfES4_S4_ZZZNS0_17atan2_kernel_cudaERNS_18TensorIteratorBaseEENKUlvE_clEvENKUlvE1_clEvEUlS4_S4_E_EESt5arrayIPcLm2EELi4E23TrivialOffsetCalculatorILi1EjESF_NS0_6memory15LoadWithoutCastENSG_16StoreWithoutCastEEEviT_T0_T2_T3_T4_T5_,"ax",@progbits
	.sectioninfo	@"SHI_REGISTERS=21"
	.align	128
        .global         _ZN2at6native27unrolled_elementwise_kernelINS0_13AUnaryFunctorIN3c104HalfES4_S4_ZZZNS0_17atan2_kernel_cudaERNS_18TensorIteratorBaseEENKUlvE_clEvENKUlvE1_clEvEUlS4_S4_E_EESt5arrayIPcLm2EELi4E23TrivialOffsetCalculatorILi1EjESF_NS0_6memory15LoadWithoutCastENSG_16StoreWithoutCastEEEviT_T0_T2_T3_T4_T5_
        .type           _ZN2at6native27unrolled_elementwise_kernelINS0_13AUnaryFunctorIN3c104HalfES4_S4_ZZZNS0_17atan2_kernel_cudaERNS_18TensorIteratorBaseEENKUlvE_clEvENKUlvE1_clEvEUlS4_S4_E_EESt5arrayIPcLm2EELi4E23TrivialOffsetCalculatorILi1EjESF_NS0_6memory15LoadWithoutCastENSG_16StoreWithoutCastEEEviT_T0_T2_T3_T4_T5_,@function
        .size           _ZN2at6native27unrolled_elementwise_kernelINS0_13AUnaryFunctorIN3c104HalfES4_S4_ZZZNS0_17atan2_kernel_cudaERNS_18TensorIteratorBaseEENKUlvE_clEvENKUlvE1_clEvEUlS4_S4_E_EESt5arrayIPcLm2EELi4E23TrivialOffsetCalculatorILi1EjESF_NS0_6memory15LoadWithoutCastENSG_16StoreWithoutCastEEEviT_T0_T2_T3_T4_T5_,(.L_x_17687 - _ZN2at6native27unrolled_elementwise_kernelINS0_13AUnaryFunctorIN3c104HalfES4_S4_ZZZNS0_17atan2_kernel_cudaERNS_18TensorIteratorBaseEENKUlvE_clEvENKUlvE1_clEvEUlS4_S4_E_EESt5arrayIPcLm2EELi4E23TrivialOffsetCalculatorILi1EjESF_NS0_6memory15LoadWithoutCastENSG_16StoreWithoutCastEEEviT_T0_T2_T3_T4_T5_)
        .other          _ZN2at6native27unrolled_elementwise_kernelINS0_13AUnaryFunctorIN3c104HalfES4_S4_ZZZNS0_17atan2_kernel_cudaERNS_18TensorIteratorBaseEENKUlvE_clEvENKUlvE1_clEvEUlS4_S4_E_EESt5arrayIPcLm2EELi4E23TrivialOffsetCalculatorILi1EjESF_NS0_6memory15LoadWithoutCastENSG_16StoreWithoutCastEEEviT_T0_T2_T3_T4_T5_,@"STO_CUDA_ENTRY STV_DEFAULT"
_ZN2at6native27unrolled_elementwise_kernelINS0_13AUnaryFunctorIN3c104HalfES4_S4_ZZZNS0_17atan2_kernel_cudaERNS_18TensorIteratorBaseEENKUlvE_clEvENKUlvE1_clEvEUlS4_S4_E_EESt5arrayIPcLm2EELi4E23TrivialOffsetCalculatorILi1EjESF_NS0_6memory15LoadWithoutCastENSG_16StoreWithoutCastEEEviT_T0_T2_T3_T4_T5_:
.text._ZN2at6native27unrolled_elementwise_kernelINS0_13AUnaryFunctorIN3c104HalfES4_S4_ZZZNS0_17atan2_kernel_cudaERNS_18TensorIteratorBaseEENKUlvE_clEvENKUlvE1_clEvEUlS4_S4_E_EESt5arrayIPcLm2EELi4E23TrivialOffsetCalculatorILi1EjESF_NS0_6memory15LoadWithoutCastENSG_16StoreWithoutCastEEEviT_T0_T2_T3_T4_T5_:
        /* <DEDUP_REMOVED lines=54> */
[----:B------:R-:W-:Y:S05]  /*0360*/  CALL.REL.NOINC `($__internal_33_$__cuda_sm3x_div_rn_ftz_f32_slowpath) ;  /* 0x00000ff000007944 */ /* 0x000fea0003c00000 */
[----:B0-----:R-:W-:Y:S02]  /*0370*/  MOV R2, R14 ;  /* 0x0000000e00027202 */ /* 0x001fe40000000f00 */
.L_x_11620:
[----:B------:R-:W-:Y:S05]  /*0380*/  BSYNC B2 ;  /* 0x0000000000027941 */ /* 0x000fea0003800000 */
.L_x_11619:
        /* <DEDUP_REMOVED lines=18> */
.L_x_11622:
[----:B------:R-:W-:Y:S01]  /*04b0*/  ISETP.GE.AND P0, PT, R12, RZ, PT ;  /* 0x000000ff0c00720c */ /* 0x000fe20003f06270 */
[----:B------:R-:W-:-:S12]  /*04c0*/  HFMA2.MMA R3, -RZ, RZ, 1.9599609375, 20144 ;  /* 0x3fd774ebff037435 */ /* 0x000fd800000001ff */
[----:B------:R-:W-:-:S04]  /*04d0*/  @P0 FFMA.FTZ R2, R3, 0.93318945169448852539, -R2 ;  /* 0x3f6ee58103020823 */ /* 0x000fc80000010802 */
[----:B------:R-:W-:Y:S02]  /*04e0*/  @!P0 FFMA.FTZ R2, R3, 0.93318945169448852539, R2 ;  /* 0x3f6ee58103028823 */ /* 0x000fe40000010002 */
.L_x_11623:
[----:B------:R-:W-:Y:S05]  /*04f0*/  BSYNC B0 ;  /* 0x0000000000007941 */ /* 0x000fea0003800000 */
.L_x_11621:
        /* <DEDUP_REMOVED lines=11> */
.L_x_11618:
[----:B------:R-:W-:Y:S05]  /*05b0*/  BSYNC B1 ;  /* 0x0000000000017941 */ /* 0x000fea0003800000 */
.L_x_11617:
        /* <DEDUP_REMOVED lines=26> */
.L_x_11627:
[----:B------:R-:W-:Y:S05]  /*0760*/  BSYNC B2 ;  /* 0x0000000000027941 */ /* 0x000fea0003800000 */
.L_x_11626:
        /* <DEDUP_REMOVED lines=18> */
.L_x_11629:
[----:B------:R-:W-:Y:S01]  /*0890*/  ISETP.GE.AND P0, PT, R13, RZ, PT ;  /* 0x000000ff0d00720c */ /* 0x000fe20003f06270 */
[----:B------:R-:W-:-:S12]  /*08a0*/  HFMA2.MMA R3, -RZ, RZ, 1.9599609375, 20144 ;  /* 0x3fd774ebff037435 */ /* 0x000fd800000001ff */
[----:B------:R-:W-:-:S04]  /*08b0*/  @P0 FFMA.FTZ R2, R3, 0.93318945169448852539, -R2 ;  /* 0x3f6ee58103020823 */ /* 0x000fc80000010802 */
[----:B------:R-:W-:Y:S02]  /*08c0*/  @!P0 FFMA.FTZ R2, R3, 0.93318945169448852539, R2 ;  /* 0x3f6ee58103028823 */ /* 0x000fe40000010002 */
.L_x_11630:
[----:B------:R-:W-:Y:S05]  /*08d0*/  BSYNC B0 ;  /* 0x0000000000007941 */ /* 0x000fea0003800000 */
.L_x_11628:
        /* <DEDUP_REMOVED lines=11> */
.L_x_11625:
[----:B------:R-:W-:Y:S05]  /*0990*/  BSYNC B1 ;  /* 0x0000000000017941 */ /* 0x000fea0003800000 */
.L_x_11624:
        /* <DEDUP_REMOVED lines=25> */
.L_x_11634:
[----:B------:R-:W-:Y:S05]  /*0b30*/  BSYNC B2 ;  /* 0x0000000000027941 */ /* 0x000fea0003800000 */
.L_x_11633:
        /* <DEDUP_REMOVED lines=18> */
.L_x_11636:
[----:B------:R-:W-:Y:S01]  /*0c60*/  ISETP.GE.AND P0, PT, R13, RZ, PT ;  /* 0x000000ff0d00720c */ /* 0x000fe20003f06270 */
[----:B------:R-:W-:-:S12]  /*0c70*/  HFMA2.MMA R3, -RZ, RZ, 1.9599609375, 20144 ;  /* 0x3fd774ebff037435 */ /* 0x000fd800000001ff */
[----:B------:R-:W-:-:S04]  /*0c80*/  @P0 FFMA.FTZ R2, R3, 0.93318945169448852539, -R2 ;  /* 0x3f6ee58103020823 */ /* 0x000fc80000010802 */
[----:B------:R-:W-:Y:S02]  /*0c90*/  @!P0 FFMA.FTZ R2, R3, 0.93318945169448852539, R2 ;  /* 0x3f6ee58103028823 */ /* 0x000fe40000010002 */
.L_x_11637:
[----:B------:R-:W-:Y:S05]  /*0ca0*/  BSYNC B0 ;  /* 0x0000000000007941 */ /* 0x000fea0003800000 */
.L_x_11635:
        /* <DEDUP_REMOVED lines=11> */
.L_x_11632:
[----:B------:R-:W-:Y:S05]  /*0d60*/  BSYNC B1 ;  /* 0x0000000000017941 */ /* 0x000fea0003800000 */
.L_x_11631:
        /* <DEDUP_REMOVED lines=25> */
.L_x_11641:
[----:B------:R-:W-:Y:S05]  /*0f00*/  BSYNC B2 ;  /* 0x0000000000027941 */ /* 0x000fea0003800000 */
.L_x_11640:
        /* <DEDUP_REMOVED lines=18> */
.L_x_11643:
[----:B------:R-:W-:Y:S01]  /*1030*/  ISETP.GE.AND P0, PT, R13, RZ, PT ;  /* 0x000000ff0d00720c */ /* 0x000fe20003f06270 */
[----:B------:R-:W-:-:S12]  /*1040*/  IMAD.MOV.U32 R3, RZ, RZ, 0x3fd774eb ;  /* 0x3fd774ebff037424 */ /* 0x000fd800078e00ff */
[----:B------:R-:W-:-:S04]  /*1050*/  @P0 FFMA.FTZ R2, R3, 0.93318945169448852539, -R2 ;  /* 0x3f6ee58103020823 */ /* 0x000fc80000010802 */
[----:B------:R-:W-:Y:S02]  /*1060*/  @!P0 FFMA.FTZ R2, R3, 0.93318945169448852539, R2 ;  /* 0x3f6ee58103028823 */ /* 0x000fe40000010002 */
.L_x_11644:
[----:B------:R-:W-:Y:S05]  /*1070*/  BSYNC B0 ;  /* 0x0000000000007941 */ /* 0x000fea0003800000 */
.L_x_11642:
        /* <DEDUP_REMOVED lines=11> */
.L_x_11639:
[----:B------:R-:W-:Y:S05]  /*1130*/  BSYNC B1 ;  /* 0x0000000000017941 */ /* 0x000fea0003800000 */
.L_x_11638:
        /* <DEDUP_REMOVED lines=18> */
.L_x_11647:
[----:B------:R-:W-:Y:S05]  /*1260*/  BSYNC B1 ;  /* 0x0000000000017941 */ /* 0x000fea0003800000 */
.L_x_11646:
[----:B------:R-:W-:-:S13]  /*1270*/  ISETP.GE.AND P0, PT, R7, R0, PT ;  /* 0x000000000700720c */ /* 0x000fda0003f06270 */
[----:B0-----:R-:W-:Y:S01]  /*1280*/  @!P0 MOV R3, 0x2 ;  /* 0x0000000200038802 */ /* 0x001fe20000000f00 */
[----:B------:R-:W-:Y:S01]  /*1290*/  @!P0 IMAD R2, R4, 0x200, R7 ;  /* 0x0000020004028824 */ /* 0x000fe200078e0207 */
[----:B------:R-:W-:-:S03]  /*12a0*/  @!P0 IADD3 R7, R7, 0x80, RZ ;  /* 0x0000008007078810 */ /* 0x000fc60007ffe0ff */
[----:B------:R-:W-:-:S05]  /*12b0*/  @!P0 IMAD.WIDE.U32 R2, R2, R3, c[0x0][0x168] ;  /* 0x00005a0002028625 */ /* 0x000fca00078e0003 */
[----:B-----5:R0:W-:Y:S02]  /*12c0*/  @!P0 STG.E.U16 [R2.64], R9 ;  /* 0x0000000902008986 */ /* 0x0201e4000c101504 */
.L_x_11648:
[----:B------:R-:W-:Y:S05]  /*12d0*/  BSYNC B0 ;  /* 0x0000000000007941 */ /* 0x000fea0003800000 */
.L_x_11645:
[----:B------:R-:W-:Y:S01]  /*12e0*/  WARPSYNC 0xffffffff ;  /* 0xffffffff00007948 */ /* 0x000fe20003800000 */
[----:B------:R-:W-:-:S13]  /*12f0*/  ISETP.GE.AND P0, PT, R7, R0, PT ;  /* 0x000000000700720c */ /* 0x000fda0003f06270 */
[----:B------:R-:W-:Y:S05]  /*1300*/  @P0 EXIT ;  /* 0x000000000000094d */ /* 0x000fea0003800000 */
[----:B0-----:R-:W-:Y:S01]  /*1310*/  HFMA2.MMA R3, -RZ, RZ, 0, 1.1920928955078125e-07 ;  /* 0x00000002ff037435 */ /* 0x001fe200000001ff */
[----:B------:R-:W-:-:S09]  /*1320*/  IMAD R2, R4, 0x200, R7 ;  /* 0x0000020004027824 */ /* 0x000fd200078e0207 */
[----:B------:R-:W-:-:S05]  /*1330*/  IMAD.WIDE.U32 R2, R2, R3, c[0x0][0x168] ;  /* 0x00005a0002027625 */ /* 0x000fca00078e0003 */
[----:B-----5:R-:W-:Y:S01]  /*1340*/  STG.E.U16 [R2.64], R5 ;  /* 0x0000000502007986 */ /* 0x020fe2000c101504 */
[----:B------:R-:W-:Y:S05]  /*1350*/  EXIT ;  /* 0x000000000000794d */ /* 0x000fea0003800000 */
        .weak           $__internal_33_$__cuda_sm3x_div_rn_ftz_f32_slowpath
        .type           $__internal_33_$__cuda_sm3x_div_rn_ftz_f32_slowpath,@function
        .size           $__internal_33_$__cuda_sm3x_div_rn_ftz_f32_slowpath,(.L_x_17687 - $__internal_33_$__cuda_sm3x_div_rn_ftz_f32_slowpath)
$__internal_33_$__cuda_sm3x_div_rn_ftz_f32_slowpath:
        /* <DEDUP_REMOVED lines=32> */
.L_x_11651:
[----:B------:R-:W-:Y:S05]  /*1560*/  BSYNC B3 ;  /* 0x0000000000037941 */ /* 0x000fea0003800000 */
.L_x_11650:
        /* <DEDUP_REMOVED lines=27> */
.L_x_11657:
[----:B------:R-:W-:Y:S02]  /*1720*/  IMAD R14, R3, 0x800000, R14 ;  /* 0x00800000030e7824 */ /* 0x000fe400078e020e */
.L_x_11658:
[----:B------:R-:W-:Y:S05]  /*1730*/  BSYNC B3 ;  /* 0x0000000000037941 */ /* 0x000fea0003800000 */
.L_x_11656:
[----:B------:R-:W-:Y:S05]  /*1740*/  BRA `(.L_x_11659) ;  /* 0x0000008000007947 */ /* 0x000fea0003800000 */
.L_x_11655:
[----:B------:R-:W-:-:S04]  /*1750*/  LOP3.LUT R14, R8, 0x80000000, R15, 0x48, !PT ;  /* 0x80000000080e7812 */ /* 0x000fc800078e480f */
[----:B------:R-:W-:Y:S01]  /*1760*/  LOP3.LUT R14, R14, 0x7f800000, RZ, 0xfc, !PT ;  /* 0x7f8000000e0e7812 */ /* 0x000fe200078efcff */
[----:B------:R-:W-:Y:S05]  /*1770*/  BRA `(.L_x_11659) ;  /* 0x0000005000007947 */ /* 0x000fea0003800000 */
.L_x_11654:
[----:B------:R-:W-:Y:S01]  /*1780*/  LOP3.LUT R14, R8, 0x80000000, R15, 0x48, !PT ;  /* 0x80000000080e7812 */ /* 0x000fe200078e480f */
[----:B------:R-:W-:Y:S05]  /*1790*/  BRA `(.L_x_11659) ;  /* 0x0000003000007947 */ /* 0x000fea0003800000 */
.L_x_11653:
[----:B------:R-:W0:Y:S01]  /*17a0*/  MUFU.RSQ R14, -QNAN ;  /* 0xffc00000000e7908 */ /* 0x000e220000001400 */
[----:B------:R-:W-:Y:S05]  /*17b0*/  BRA `(.L_x_11659) ;  /* 0x0000001000007947 */ /* 0x000fea0003800000 */
.L_x_11652:
[----:B------:R-:W-:Y:S02]  /*17c0*/  FADD.FTZ R14, R15, R8 ;  /* 0x000000080f0e7221 */ /* 0x000fe40000010000 */
.L_x_11659:
[----:B------:R-:W-:Y:S05]  /*17d0*/  BSYNC B0 ;  /* 0x0000000000007941 */ /* 0x000fea0003800000 */
.L_x_11649:
[----:B------:R-:W-:-:S04]  /*17e0*/  MOV R3, 0x0 ;  /* 0x0000000000037802 */ /* 0x000fc80000000f00 */
[----:B------:R-:W-:Y:S05]  /*17f0*/  RET.REL.NODEC R2 `(_ZN2at6native27unrolled_elementwise_kernelINS0_13AUnaryFunctorIN3c104HalfES4_S4_ZZZNS0_17atan2_kernel_cudaERNS_18TensorIteratorBaseEENKUlvE_clEvENKUlvE1_clEvEUlS4_S4_E_EESt5arrayIPcLm2EELi4E23TrivialOffsetCalculatorILi1EjESF_NS0_6memory15LoadWithoutCastENSG_16StoreWithoutCastEEEviT_T0_T2_T3_T4_T5_) ;  /* 0xffffe80002007950 */ /* 0x000fea0003c3ffff */
.L_x_11660:
        /* <DEDUP_REMOVED lines=16> */
.L_x_17687:


//--------------------- .text._ZN2at6native29vectorized_elementwise_kernelILi2ENS0_13AUnaryFunctorIN3c104HalfES4_S4_ZZZNS0_17atan2_kernel_cudaERNS_18TensorIteratorBaseEENKUlvE_clEvENKUlvE1_clEvEUlS4_S4_E_EESt5arrayIPcLm2EEEEviT0_T1_ --------------------------
	.section	.text._ZN2at6native29vectorized_elementwise_kernelILi2ENS0_13AUnaryFunctorIN3c104HalfES4_S4_ZZZNS0_17atan2_kernel_cudaERNS_18TensorIteratorBaseEENKUlvE_clEvENKUlvE1_clEvEUlS4_S4_E_EESt5arrayIPcLm2EEEEviT0_T1_,"ax",@progbits
	.sectioninfo	@"SHI_REGISTERS=31"
	.align	128
        .global         _ZN2at6native29vectorized_elementwise_kernelILi2ENS0_13AUnaryFunctorIN3c104HalfES4_S4_ZZZNS0_17atan2_kernel_cudaERNS_18TensorIteratorBaseEENKUlvE_clEvENKUlvE1_clEvEUlS4_S4_E_EESt5arrayIPcLm2EEEEviT0_T1_
        .type           _ZN2at6native29vectorized_elementwise_kernelILi2ENS0_13AUnaryFunctorIN3c104HalfES4_S4_ZZZNS0_17atan2_kernel_cudaERNS_18TensorIteratorBaseEENKUlvE_clEvENKUlvE1_clEvEUlS4_S4_E_EESt5arrayIPcLm2EEEEviT0_T1_,@function
        .size           _ZN2at6native29vectorized_elementwise_kernelILi2ENS0_13AUnaryFunctorIN3c104HalfES4_S4_ZZZNS0_17atan2_kernel_cudaERNS_18TensorIteratorBaseEENKUlvE_clEvENKUlvE1_clEvEUlS4_S4_E_EESt5arrayIPcLm2EEEEviT0_T1_,(.L_x_17688 - _ZN2at6native29vectorized_elementwise_kernelILi2ENS0_13AUnaryFunctorIN3c104HalfES4_S4_ZZZNS0_17atan2_kernel_cudaERNS_18TensorIteratorBaseEENKUlvE_clEvENKUlvE1_clEvEUlS4_S4_E_EESt5arrayIPcLm2EEEEviT0_T1_)
        .other          _ZN2at6native29vectorized_elementwise_kernelILi2ENS0_13AUnaryFunctorIN3c104HalfES4_S4_ZZZNS0_17atan2_kernel_cudaERNS_18TensorIteratorBaseEENKUlvE_clEvENKUlvE1_clEvEUlS4_S4_E_EESt5arrayIPcLm2EEEEviT0_T1_,@"STO_CUDA_ENTRY STV_DEFAULT"
_ZN2at6native29vectorized_elementwise_kernelILi2ENS0_13AUnaryFunctorIN3c104HalfES4_S4_ZZZNS0_17atan2_kernel_cudaERNS_18TensorIteratorBaseEENKUlvE_clEvENKUlvE1_clEvEUlS4_S4_E_EESt5arrayIPcLm2EEEEviT0_T1_:
.text._ZN2at6native29vectorized_elementwise_kernelILi2ENS0_13AUnaryFunctorIN3c104HalfES4_S4_ZZZNS0_17atan2_kernel_cudaERNS_18TensorIteratorBaseEENKUlvE_clEvENKUlvE1_clEvEUlS4_S4_E_EESt5arrayIPcLm2EEEEviT0_T1_:
        /* <DEDUP_REMOVED lines=33> */
[----:B-----5:R-:W-:Y:S05]  /*0210*/  CALL.REL.NOINC `($__internal_34_$__cuda_sm3x_div_rn_ftz_f32_slowpath) ;  /* 0x00003f7000007944 */ /* 0x020fea0003c00000 */
.L_x_11663:
[----:B0-----:R-:W-:Y:S05]  /*0220*/  BSYNC B2 ;  /* 0x0000000000027941 */ /* 0x001fea0003800000 */
.L_x_11662:
        /* <DEDUP_REMOVED lines=18> */
.L_x_11665:
[----:B------:R-:W-:Y:S01]  /*0350*/  ISETP.GE.AND P0, PT, R4, RZ, PT ;  /* 0x000000ff0400720c */ /* 0x000fe20003f06270 */
[----:B------:R-:W-:-:S12]  /*0360*/  IMAD.MOV.U32 R5, RZ, RZ, 0x3fd774eb ;  /* 0x3fd774ebff057424 */ /* 0x000fd800078e00ff */
[----:B------:R-:W-:-:S04]  /*0370*/  @P0 FFMA.FTZ R12, R5, 0.93318945169448852539, -R12 ;  /* 0x3f6ee581050c0823 */ /* 0x000fc8000001080c */
[----:B------:R-:W-:Y:S02]  /*0380*/  @!P0 FFMA.FTZ R12, R5, 0.93318945169448852539, R12 ;  /* 0x3f6ee581050c8823 */ /* 0x000fe4000001000c */
.L_x_11666:
[----:B------:R-:W-:Y:S05]  /*0390*/  BSYNC B0 ;  /* 0x0000000000007941 */ /* 0x000fea0003800000 */
.L_x_11664:
        /* <DEDUP_REMOVED lines=29> */
[----:B-----5:R-:W-:Y:S05]  /*0570*/  CALL.REL.NOINC `($__internal_34_$__cuda_sm3x_div_rn_ftz_f32_slowpath) ;  /* 0x00003c1000007944 */ /* 0x020fea0003c00000 */
.L_x_11668:
[----:B------:R-:W-:Y:S05]  /*0580*/  BSYNC B2 ;  /* 0x0000000000027941 */ /* 0x000fea0003800000 */
.L_x_11667:
        /* <DEDUP_REMOVED lines=18> */
.L_x_11670:
[----:B------:R-:W-:Y:S01]  /*06b0*/  ISETP.GE.AND P0, PT, R8, RZ, PT ;  /* 0x000000ff0800720c */ /* 0x000fe20003f06270 */
[----:B------:R-:W-:-:S12]  /*06c0*/  HFMA2.MMA R9, -RZ, RZ, 1.9599609375, 20144 ;  /* 0x3fd774ebff097435 */ /* 0x000fd800000001ff */
[----:B------:R-:W-:-:S04]  /*06d0*/  @P0 FFMA.FTZ R12, R9, 0.93318945169448852539, -R12 ;  /* 0x3f6ee581090c0823 */ /* 0x000fc8000001080c */
[----:B------:R-:W-:Y:S02]  /*06e0*/  @!P0 FFMA.FTZ R12, R9, 0.93318945169448852539, R12 ;  /* 0x3f6ee581090c8823 */ /* 0x000fe4000001000c */
.L_x_11671:
[----:B------:R-:W-:Y:S05]  /*06f0*/  BSYNC B0 ;  /* 0x0000000000007941 */ /* 0x000fea0003800000 */
.L_x_11669:
[----:B------:R-:W0:Y:S01]  /*0700*/  LDC.U16 R6, c[0x0][0x166] ;  /* 0x00005980ff067b82 */ /* 0x000e220000000400 */
[----:B-----5:R-:W-:Y:S01]  /*0710*/  HADD2.F32 R9, -RZ, R10.H0_H0 ;  /* 0x2000000aff097230 */ /* 0x020fe20000004100 */
[C---:B------:R-:W-:Y:S01]  /*0720*/  FSETP.NEU.FTZ.AND P0, PT, |R8|.reuse, |R5|, PT ;  /* 0x400000050800720b */ /* 0x040fe20003f1d200 */
[----:B------:R-:W-:Y:S01]  /*0730*/  IMAD.MOV.U32 R13, RZ, RZ, 0x4016cbe4 ;  /* 0x4016cbe4ff0d7424 */ /* 0x000fe200078e00ff */
        /* <DEDUP_REMOVED lines=24> */
[----:B------:R-:W-:Y:S05]  /*08c0*/  CALL.REL.NOINC `($__internal_34_$__cuda_sm3x_div_rn_ftz_f32_slowpath) ;  /* 0x000038c000007944 */ /* 0x000fea0003c00000 */
.L_x_11673:
[----:B------:R-:W-:Y:S05]  /*08d0*/  BSYNC B2 ;  /* 0x0000000000027941 */ /* 0x000fea0003800000 */
.L_x_11672:
        /* <DEDUP_REMOVED lines=18> */
.L_x_11675:
[----:B------:R-:W-:Y:S01]  /*0a00*/  ISETP.GE.AND P0, PT, R9, RZ, PT ;  /* 0x000000ff0900720c */ /* 0x000fe20003f06270 */
[----:B------:R-:W-:-:S12]  /*0a10*/  IMAD.MOV.U32 R7, RZ, RZ, 0x3fd774eb ;  /* 0x3fd774ebff077424 */ /* 0x000fd800078e00ff */
[----:B------:R-:W-:-:S04]  /*0a20*/  @P0 FFMA.FTZ R12, R7, 0.93318945169448852539, -R12 ;  /* 0x3f6ee581070c0823 */ /* 0x000fc8000001080c */
[----:B------:R-:W-:Y:S02]  /*0a30*/  @!P0 FFMA.FTZ R12, R7, 0.93318945169448852539, R12 ;  /* 0x3f6ee581070c8823 */ /* 0x000fe4000001000c */
.L_x_11676:
[----:B------:R-:W-:Y:S05]  /*0a40*/  BSYNC B0 ;  /* 0x0000000000007941 */ /* 0x000fea0003800000 */
.L_x_11674:
        /* <DEDUP_REMOVED lines=29> */
[----:B------:R-:W-:Y:S05]  /*0c20*/  CALL.REL.NOINC `($__internal_34_$__cuda_sm3x_div_rn_ftz_f32_slowpath) ;  /* 0x0000356000007944 */ /* 0x000fea0003c00000 */
.L_x_11678:
[----:B------:R-:W-:Y:S05]  /*0c30*/  BSYNC B2 ;  /* 0x0000000000027941 */ /* 0x000fea0003800000 */
.L_x_11677:
        /* <DEDUP_REMOVED lines=18> */
.L_x_11680:
[----:B------:R-:W-:Y:S01]  /*0d60*/  ISETP.GE.AND P0, PT, R10, RZ, PT ;  /* 0x000000ff0a00720c */ /* 0x000fe20003f06270 */
[----:B------:R-:W-:-:S12]  /*0d70*/  HFMA2.MMA R9, -RZ, RZ, 1.9599609375, 20144 ;  /* 0x3fd774ebff097435 */ /* 0x000fd800000001ff */
[----:B------:R-:W-:-:S04]  /*0d80*/  @P0 FFMA.FTZ R12, R9, 0.93318945169448852539, -R12 ;  /* 0x3f6ee581090c0823 */ /* 0x000fc8000001080c */
[----:B------:R-:W-:Y:S02]  /*0d90*/  @!P0 FFMA.FTZ R12, R9, 0.93318945169448852539, R12 ;  /* 0x3f6ee581090c8823 */ /* 0x000fe4000001000c */
.L_x_11681:
[----:B------:R-:W-:Y:S05]  /*0da0*/  BSYNC B0 ;  /* 0x0000000000007941 */ /* 0x000fea0003800000 */
.L_x_11679:
        /* <DEDUP_REMOVED lines=29> */
.L_x_11683:
[----:B------:R-:W-:Y:S05]  /*0f80*/  BSYNC B2 ;  /* 0x0000000000027941 */ /* 0x000fea0003800000 */
.L_x_11682:
        /* <DEDUP_REMOVED lines=18> */
.L_x_11685:
[----:B------:R-:W-:Y:S01]  /*10b0*/  ISETP.GE.AND P0, PT, R9, RZ, PT ;  /* 0x000000ff0900720c */ /* 0x000fe20003f06270 */
[----:B------:R-:W-:-:S12]  /*10c0*/  IMAD.MOV.U32 R13, RZ, RZ, 0x3fd774eb ;  /* 0x3fd774ebff0d7424 */ /* 0x000fd800078e00ff */
[----:B------:R-:W-:-:S04]  /*10d0*/  @P0 FFMA.FTZ R12, R13, 0.93318945169448852539, -R12 ;  /* 0x3f6ee5810d0c0823 */ /* 0x000fc8000001080c */
[----:B------:R-:W-:Y:S02]  /*10e0*/  @!P0 FFMA.FTZ R12, R13, 0.93318945169448852539, R12 ;  /* 0x3f6ee5810d0c8823 */ /* 0x000fe4000001000c */
.L_x_11686:
[----:B------:R-:W-:Y:S05]  /*10f0*/  BSYNC B0 ;  /* 0x0000000000007941 */ /* 0x000fea0003800000 */
.L_x_11684:
[----:B------:R-:W0:Y:S01]  /*1100*/  LDC.U16 R17, c[0x0][0x166] ;  /* 0x00005980ff117b82 */ /* 0x000e220000000400 */
[----:B------:R-:W-:Y:S01]  /*1110*/  HADD2.F32 R16, -RZ, R16.H1_H1 ;  /* 0x30000010ff107230 */ /* 0x000fe20000004100 */
[----:B------:R-:W-:Y:S01]  /*1120*/  FSETP.NEU.FTZ.AND P0, PT, |R9|, |R8|, PT ;  /* 0x400000080900720b */ /* 0x000fe20003f1d200 */
[----:B------:R-:W-:Y:S01]  /*1130*/  BSSY B2, `(.L_x_11687) ;  /* 0x000001b000027945 */ /* 0x000fe20003800000 */
[----:B------:R-:W-:Y:S01]  /*1140*/  FSETP.NEU.FTZ.AND P1, PT, R11, RZ, PT ;  /* 0x000000ff0b00720b */ /* 0x000fe20003f3d000 */
[----:B------:R-:W-:Y:S01]  /*1150*/  HFMA2.MMA R11, -RZ, RZ, 2.04296875, -15.78125 ;  /* 0x4016cbe4ff0b7435 */ /* 0x000fe200000001ff */
        /* <DEDUP_REMOVED lines=24> */
.L_x_11688:
[----:B------:R-:W-:Y:S05]  /*12e0*/  BSYNC B2 ;  /* 0x0000000000027941 */ /* 0x000fea0003800000 */
.L_x_11687:
        /* <DEDUP_REMOVED lines=18> */
.L_x_11690:
[----:B------:R-:W-:Y:S01]  /*1410*/  ISETP.GE.AND P0, PT, R16, RZ, PT ;  /* 0x000000ff1000720c */ /* 0x000fe20003f06270 */
[----:B------:R-:W-:-:S12]  /*1420*/  HFMA2.MMA R9, -RZ, RZ, 1.9599609375, 20144 ;  /* 0x3fd774ebff097435 */ /* 0x000fd800000001ff */
[----:B------:R-:W-:-:S04]  /*1430*/  @P0 FFMA.FTZ R12, R9, 0.93318945169448852539, -R12 ;  /* 0x3f6ee581090c0823 */ /* 0x000fc8000001080c */
[----:B------:R-:W-:Y:S02]  /*1440*/  @!P0 FFMA.FTZ R12, R9, 0.93318945169448852539, R12 ;  /* 0x3f6ee581090c8823 */ /* 0x000fe4000001000c */
.L_x_11691:
[----:B------:R-:W-:Y:S05]  /*1450*/  BSYNC B0 ;  /* 0x0000000000007941 */ /* 0x000fea0003800000 */
.L_x_11689:
        /* <DEDUP_REMOVED lines=29> */
.L_x_11693:
[----:B------:R-:W-:Y:S05]  /*1630*/  BSYNC B2 ;  /* 0x0000000000027941 */ /* 0x000fea0003800000 */
.L_x_11692:
        /* <DEDUP_REMOVED lines=18> */
.L_x_11695:
[----:B------:R-:W-:Y:S01]  /*1760*/  ISETP.GE.AND P0, PT, R9, RZ, PT ;  /* 0x000000ff0900720c */ /* 0x000fe20003f06270 */
[----:B------:R-:W-:-:S12]  /*1770*/  IMAD.MOV.U32 R13, RZ, RZ, 0x3fd774eb ;  /* 0x3fd774ebff0d7424 */ /* 0x000fd800078e00ff */
[----:B------:R-:W-:-:S04]  /*1780*/  @P0 FFMA.FTZ R12, R13, 0.93318945169448852539, -R12 ;  /* 0x3f6ee5810d0c0823 */ /* 0x000fc8000001080c */
[----:B------:R-:W-:Y:S02]  /*1790*/  @!P0 FFMA.FTZ R12, R13, 0.93318945169448852539, R12 ;  /* 0x3f6ee5810d0c8823 */ /* 0x000fe4000001000c */
.L_x_11696:
[----:B------:R-:W-:Y:S05]  /*17a0*/  BSYNC B0 ;  /* 0x0000000000007941 */ /* 0x000fea0003800000 */
.L_x_11694:
        /* <DEDUP_REMOVED lines=30> */
.L_x_11698:
[----:B------:R-:W-:Y:S05]  /*1990*/  BSYNC B2 ;  /* 0x0000000000027941 */ /* 0x000fea0003800000 */
.L_x_11697:
        /* <DEDUP_REMOVED lines=18> */
.L_x_11700:
[----:B------:R-:W-:Y:S01]  /*1ac0*/  ISETP.GE.AND P0, PT, R15, RZ, PT ;  /* 0x000000ff0f00720c */ /* 0x000fe20003f06270 */
[----:B------:R-:W-:-:S12]  /*1ad0*/  HFMA2.MMA R0, -RZ, RZ, 1.9599609375, 20144 ;  /* 0x3fd774ebff007435 */ /* 0x000fd800000001ff */
[----:B------:R-:W-:-:S04]  /*1ae0*/  @P0 FFMA.FTZ R11, R0, 0.93318945169448852539, -R11 ;  /* 0x3f6ee581000b0823 */ /* 0x000fc8000001080b */
[----:B------:R-:W-:Y:S02]  /*1af0*/  @!P0 FFMA.FTZ R11, R0, 0.93318945169448852539, R11 ;  /* 0x3f6ee581000b8823 */ /* 0x000fe4000001000b */
.L_x_11701:
[----:B------:R-:W-:Y:S05]  /*1b00*/  BSYNC B0 ;  /* 0x0000000000007941 */ /* 0x000fea0003800000 */
.L_x_11699:
[C---:B------:R-:W-:Y:S01]  /*1b10*/  FSETP.NEU.FTZ.AND P0, PT, |R15|.reuse, |R16|, PT ;  /* 0x400000100f00720b */ /* 0x040fe20003f1d200 */
[----:B------:R-:W-:Y:S01]  /*1b20*/  IMAD.MOV.U32 R13, RZ, RZ, R11 ;  /* 0x000000ffff0d7224 */ /* 0x000fe200078e000b */
[----:B------:R-:W-:Y:S01]  /*1b30*/  FSETP.NEU.FTZ.AND P1, PT, R18, RZ, PT ;  /* 0x000000ff1200720b */ /* 0x000fe20003f3d000 */
[----:B------:R-:W-:Y:S01]  /*1b40*/  HFMA2.MMA R11, -RZ, RZ, 0, 1.1920928955078125e-07 ;  /* 0x00000002ff0b7435 */ /* 0x000fe200000001ff */
[----:B------:R-:W-:Y:S01]  /*1b50*/  ISETP.GE.AND P2, PT, R15, RZ, PT ;  /* 0x000000ff0f00720c */ /* 0x000fe20003f46270 */
[----:B------:R-:W-:Y:S01]  /*1b60*/  FADD.FTZ R15, |R16|, |R15| ;  /* 0x4000000f100f7221 */ /* 0x000fe20000010200 */
[----:B------:R-:W-:Y:S02]  /*1b70*/  MOV R0, 0x4016cbe4 ;  /* 0x4016cbe400007802 */ /* 0x000fe40000000f00 */
[----:B------:R-:W-:Y:S02]  /*1b80*/  F2FP.PACK_AB R5, R5, R4 ;  /* 0x000000040505723e */ /* 0x000fe400000000ff */
[----:B------:R-:W-:-:S02]  /*1b90*/  F2FP.PACK_AB R7, R7, R6 ;  /* 0x000000060707723e */ /* 0x000fc400000000ff */
[----:B------:R-:W-:Y:S01]  /*1ba0*/  F2FP.PACK_AB R17, R17, R8 ;  /* 0x000000081111723e */ /* 0x000fe200000000ff */
[----:B------:R-:W-:Y:S01]  /*1bb0*/  IMAD.WIDE.U32 R10, R2, R11, c[0x0][0x168] ;  /* 0x00005a00020a7625 */ /* 0x000fe200078e000b */
        /* <DEDUP_REMOVED lines=12> */
.L_x_11661:
        /* <DEDUP_REMOVED lines=77> */
.L_x_11705:
[----:B------:R-:W-:Y:S05]  /*2150*/  BSYNC B3 ;  /* 0x0000000000037941 */ /* 0x000fea0003800000 */
.L_x_11704:
        /* <DEDUP_REMOVED lines=18> */
.L_x_11707:
[----:B------:R-:W-:Y:S01]  /*2280*/  ISETP.GE.AND P0, PT, R10, RZ, PT ;  /* 0x000000ff0a00720c */ /* 0x000fe20003f06270 */
[----:B------:R-:W-:-:S12]  /*2290*/  IMAD.MOV.U32 R0, RZ, RZ, 0x3fd774eb ;  /* 0x3fd774ebff007424 */ /* 0x000fd800078e00ff */
[----:B------:R-:W-:-:S04]  /*22a0*/  @P0 FFMA.FTZ R5, R0, 0.93318945169448852539, -R5 ;  /* 0x3f6ee58100050823 */ /* 0x000fc80000010805 */
[----:B------:R-:W-:Y:S02]  /*22b0*/  @!P0 FFMA.FTZ R5, R0, 0.93318945169448852539, R5 ;  /* 0x3f6ee58100058823 */ /* 0x000fe40000010005 */
.L_x_11708:
[----:B------:R-:W-:Y:S05]  /*22c0*/  BSYNC B0 ;  /* 0x0000000000007941 */ /* 0x000fea0003800000 */
.L_x_11706:
[C---:B------:R-:W-:Y:S01]  /*22d0*/  FSETP.NEU.FTZ.AND P1, PT, |R10|.reuse, |R3|, PT ;  /* 0x400000030a00720b */ /* 0x040fe20003f3d200 */
        /* <DEDUP_REMOVED lines=10> */
.L_x_11703:
[----:B------:R-:W-:Y:S05]  /*2380*/  BSYNC B2 ;  /* 0x0000000000027941 */ /* 0x000fea0003800000 */
.L_x_11702:
        /* <DEDUP_REMOVED lines=24> */
.L_x_11712:
[----:B------:R-:W-:Y:S05]  /*2510*/  BSYNC B3 ;  /* 0x0000000000037941 */ /* 0x000fea0003800000 */
.L_x_11711:
        /* <DEDUP_REMOVED lines=18> */
.L_x_11714:
[----:B------:R-:W-:Y:S02]  /*2640*/  ISETP.GE.AND P0, PT, R28, RZ, PT ;  /* 0x000000ff1c00720c */ /* 0x000fe40003f06270 */
[----:B------:R-:W-:-:S11]  /*2650*/  MOV R0, 0x3fd774eb ;  /* 0x3fd774eb00007802 */ /* 0x000fd60000000f00 */
[----:B------:R-:W-:-:S04]  /*2660*/  @P0 FFMA.FTZ R5, R0, 0.93318945169448852539, -R5 ;  /* 0x3f6ee58100050823 */ /* 0x000fc80000010805 */
[----:B------:R-:W-:Y:S02]  /*2670*/  @!P0 FFMA.FTZ R5, R0, 0.93318945169448852539, R5 ;  /* 0x3f6ee58100058823 */ /* 0x000fe40000010005 */
.L_x_11715:
[----:B------:R-:W-:Y:S05]  /*2680*/  BSYNC B0 ;  /* 0x0000000000007941 */ /* 0x000fea0003800000 */
.L_x_11713:
        /* <DEDUP_REMOVED lines=11> */
.L_x_11710:
[----:B------:R-:W-:Y:S05]  /*2740*/  BSYNC B2 ;  /* 0x0000000000027941 */ /* 0x000fea0003800000 */
.L_x_11709:
        /* <DEDUP_REMOVED lines=23> */
.L_x_11719:
[----:B------:R-:W-:Y:S05]  /*28c0*/  BSYNC B3 ;  /* 0x0000000000037941 */ /* 0x000fea0003800000 */
.L_x_11718:
        /* <DEDUP_REMOVED lines=18> */
.L_x_11721:
[----:B------:R-:W-:Y:S02]  /*29f0*/  ISETP.GE.AND P0, PT, R8, RZ, PT ;  /* 0x000000ff0800720c */ /* 0x000fe40003f06270 */
[----:B------:R-:W-:-:S11]  /*2a00*/  MOV R0, 0x3fd774eb ;  /* 0x3fd774eb00007802 */ /* 0x000fd60000000f00 */
[----:B------:R-:W-:-:S04]  /*2a10*/  @P0 FFMA.FTZ R5, R0, 0.93318945169448852539, -R5 ;  /* 0x3f6ee58100050823 */ /* 0x000fc80000010805 */
[----:B------:R-:W-:Y:S02]  /*2a20*/  @!P0 FFMA.FTZ R5, R0, 0.93318945169448852539, R5 ;  /* 0x3f6ee58100058823 */ /* 0x000fe40000010005 */
.L_x_11722:
[----:B------:R-:W-:Y:S05]  /*2a30*/  BSYNC B0 ;  /* 0x0000000000007941 */ /* 0x000fea0003800000 */
.L_x_11720:
        /* <DEDUP_REMOVED lines=11> */
.L_x_11717:
[----:B------:R-:W-:Y:S05]  /*2af0*/  BSYNC B2 ;  /* 0x0000000000027941 */ /* 0x000fea0003800000 */
.L_x_11716:
        /* <DEDUP_REMOVED lines=23> */
.L_x_11726:
[----:B------:R-:W-:Y:S05]  /*2c70*/  BSYNC B3 ;  /* 0x0000000000037941 */ /* 0x000fea0003800000 */
.L_x_11725:
        /* <DEDUP_REMOVED lines=18> */
.L_x_11728:
[----:B------:R-:W-:Y:S01]  /*2da0*/  ISETP.GE.AND P0, PT, R26, RZ, PT ;  /* 0x000000ff1a00720c */ /* 0x000fe20003f06270 */
[----:B------:R-:W-:-:S12]  /*2db0*/  IMAD.MOV.U32 R0, RZ, RZ, 0x3fd774eb ;  /* 0x3fd774ebff007424 */ /* 0x000fd800078e00ff */
[----:B------:R-:W-:-:S04]  /*2dc0*/  @P0 FFMA.FTZ R5, R0, 0.93318945169448852539, -R5 ;  /* 0x3f6ee58100050823 */ /* 0x000fc80000010805 */
[----:B------:R-:W-:Y:S02]  /*2dd0*/  @!P0 FFMA.FTZ R5, R0, 0.93318945169448852539, R5 ;  /* 0x3f6ee58100058823 */ /* 0x000fe40000010005 */
.L_x_11729:
[----:B------:R-:W-:Y:S05]  /*2de0*/  BSYNC B0 ;  /* 0x0000000000007941 */ /* 0x000fea0003800000 */
.L_x_11727:
        /* <DEDUP_REMOVED lines=11> */
.L_x_11724:
[----:B------:R-:W-:Y:S05]  /*2ea0*/  BSYNC B2 ;  /* 0x0000000000027941 */ /* 0x000fea0003800000 */
.L_x_11723:
        /* <DEDUP_REMOVED lines=23> */
.L_x_11733:
[----:B------:R-:W-:Y:S05]  /*3020*/  BSYNC B3 ;  /* 0x0000000000037941 */ /* 0x000fea0003800000 */
.L_x_11732:
        /* <DEDUP_REMOVED lines=18> */
.L_x_11735:
[----:B------:R-:W-:Y:S02]  /*3150*/  ISETP.GE.AND P0, PT, R6, RZ, PT ;  /* 0x000000ff0600720c */ /* 0x000fe40003f06270 */
[----:B------:R-:W-:-:S11]  /*3160*/  MOV R0, 0x3fd774eb ;  /* 0x3fd774eb00007802 */ /* 0x000fd60000000f00 */
[----:B------:R-:W-:-:S04]  /*3170*/  @P0 FFMA.FTZ R5, R0, 0.93318945169448852539, -R5 ;  /* 0x3f6ee58100050823 */ /* 0x000fc80000010805 */
[----:B------:R-:W-:Y:S02]  /*3180*/  @!P0 FFMA.FTZ R5, R0, 0.93318945169448852539, R5 ;  /* 0x3f6ee58100058823 */ /* 0x000fe40000010005 */
.L_x_11736:
[----:B------:R-:W-:Y:S05]  /*3190*/  BSYNC B0 ;  /* 0x0000000000007941 */ /* 0x000fea0003800000 */
.L_x_11734:
        /* <DEDUP_REMOVED lines=11> */
.L_x_11731:
[----:B------:R-:W-:Y:S05]  /*3250*/  BSYNC B2 ;  /* 0x0000000000027941 */ /* 0x000fea0003800000 */
.L_x_11730:
        /* <DEDUP_REMOVED lines=23> */
.L_x_11740:
[----:B------:R-:W-:Y:S05]  /*33d0*/  BSYNC B3 ;  /* 0x0000000000037941 */ /* 0x000fea0003800000 */
.L_x_11739:
        /* <DEDUP_REMOVED lines=18> */
.L_x_11742:
[----:B------:R-:W-:Y:S02]  /*3500*/  ISETP.GE.AND P0, PT, R24, RZ, PT ;  /* 0x000000ff1800720c */ /* 0x000fe40003f06270 */
[----:B------:R-:W-:-:S11]  /*3510*/  MOV R0, 0x3fd774eb ;  /* 0x3fd774eb00007802 */ /* 0x000fd60000000f00 */
[----:B------:R-:W-:-:S04]  /*3520*/  @P0 FFMA.FTZ R5, R0, 0.93318945169448852539, -R5 ;  /* 0x3f6ee58100050823 */ /* 0x000fc80000010805 */
[----:B------:R-:W-:Y:S02]  /*3530*/  @!P0 FFMA.FTZ R5, R0, 0.93318945169448852539, R5 ;  /* 0x3f6ee58100058823 */ /* 0x000fe40000010005 */
.L_x_11743:
[----:B------:R-:W-:Y:S05]  /*3540*/  BSYNC B0 ;  /* 0x0000000000007941 */ /* 0x000fea0003800000 */
.L_x_11741:
        /* <DEDUP_REMOVED lines=11> */
.L_x_11738:
[----:B------:R-:W-:Y:S05]  /*3600*/  BSYNC B2 ;  /* 0x0000000000027941 */ /* 0x000fea0003800000 */
.L_x_11737:
        /* <DEDUP_REMOVED lines=23> */
.L_x_11747:
[----:B------:R-:W-:Y:S05]  /*3780*/  BSYNC B3 ;  /* 0x0000000000037941 */ /* 0x000fea0003800000 */
.L_x_11746:
        /* <DEDUP_REMOVED lines=18> */
.L_x_11749:
[----:B------:R-:W-:Y:S01]  /*38b0*/  ISETP.GE.AND P0, PT, R4, RZ, PT ;  /* 0x000000ff0400720c */ /* 0x000fe20003f06270 */
[----:B------:R-:W-:-:S12]  /*38c0*/  IMAD.MOV.U32 R13, RZ, RZ, 0x3fd774eb ;  /* 0x3fd774ebff0d7424 */ /* 0x000fd800078e00ff */
[----:B------:R-:W-:-:S04]  /*38d0*/  @P0 FFMA.FTZ R12, R13, 0.93318945169448852539, -R12 ;  /* 0x3f6ee5810d0c0823 */ /* 0x000fc8000001080c */
[----:B------:R-:W-:Y:S02]  /*38e0*/  @!P0 FFMA.FTZ R12, R13, 0.93318945169448852539, R12 ;  /* 0x3f6ee5810d0c8823 */ /* 0x000fe4000001000c */
.L_x_11750:
[----:B------:R-:W-:Y:S05]  /*38f0*/  BSYNC B0 ;  /* 0x0000000000007941 */ /* 0x000fea0003800000 */
.L_x_11748:
        /* <DEDUP_REMOVED lines=11> */
.L_x_11745:
[----:B------:R-:W-:Y:S05]  /*39b0*/  BSYNC B2 ;  /* 0x0000000000027941 */ /* 0x000fea0003800000 */
.L_x_11744:
        /* <DEDUP_REMOVED lines=23> */
.L_x_11754:
[----:B------:R-:W-:Y:S05]  /*3b30*/  BSYNC B3 ;  /* 0x0000000000037941 */ /* 0x000fea0003800000 */
.L_x_11753:
        /* <DEDUP_REMOVED lines=18> */
.L_x_11756:
[----:B------:R-:W-:Y:S02]  /*3c60*/  ISETP.GE.AND P0, PT, R16, RZ, PT ;  /* 0x000000ff1000720c */ /* 0x000fe40003f06270 */
[----:B------:R-:W-:-:S11]  /*3c70*/  MOV R13, 0x3fd774eb ;  /* 0x3fd774eb000d7802 */ /* 0x000fd60000000f00 */
[----:B------:R-:W-:-:S04]  /*3c80*/  @P0 FFMA.FTZ R12, R13, 0.93318945169448852539, -R12 ;  /* 0x3f6ee5810d0c0823 */ /* 0x000fc8000001080c */
[----:B------:R-:W-:Y:S02]  /*3c90*/  @!P0 FFMA.FTZ R12, R13, 0.93318945169448852539, R12 ;  /* 0x3f6ee5810d0c8823 */ /* 0x000fe4000001000c */
.L_x_11757:
[----:B------:R-:W-:Y:S05]  /*3ca0*/  BSYNC B0 ;  /* 0x0000000000007941 */ /* 0x000fea0003800000 */
.L_x_11755:
        /* <DEDUP_REMOVED lines=11> */
.L_x_11752:
[----:B------:R-:W-:Y:S05]  /*3d60*/  BSYNC B2 ;  /* 0x0000000000027941 */ /* 0x000fea0003800000 */
.L_x_11751:
        /* <DEDUP_REMOVED lines=18> */
.L_x_11760:
        /* <DEDUP_REMOVED lines=8> */
.L_x_11761:
[----:B------:R-:W-:-:S13]  /*3f10*/  ISETP.GE.AND P0, PT, R15, R18, PT ;  /* 0x000000120f00720c */ /* 0x000fda0003f06270 */
[----:B------:R-:W-:Y:S05]  /*3f20*/  @P0 BRA `(.L_x_11763) ;  /* 0x000000d000000947 */ /* 0x000fea0003800000 */
[----:B0-----:R-:W-:Y:S01]  /*3f30*/  MOV R9, 0x2 ;  /* 0x0000000200097802 */ /* 0x001fe20000000f00 */
[----:B-----5:R-:W-:Y:S01]  /*3f40*/  IMAD.IADD R8, R2, 0x1, R15 ;  /* 0x0000000102087824 */ /* 0x020fe200078e020f */
[----:B------:R-:W-:-:S03]  /*3f50*/  IADD3 R15, R15, 0x80, RZ ;  /* 0x000000800f0f7810 */ /* 0x000fc60007ffe0ff */
[----:B------:R-:W-:-:S05]  /*3f60*/  IMAD.WIDE.U32 R8, R8, R9, c[0x0][0x168] ;  /* 0x00005a0008087625 */ /* 0x000fca00078e0009 */
[----:B------:R0:W-:Y:S02]  /*3f70*/  STG.E.U16 [R8.64], R7 ;  /* 0x0000000708007986 */ /* 0x0001e4000c101504 */
.L_x_11762:
        /* <DEDUP_REMOVED lines=8> */
.L_x_11763:
        /* <DEDUP_REMOVED lines=8> */
.L_x_11764:
[----:B------:R-:W-:Y:S05]  /*4080*/  BSYNC B1 ;  /* 0x0000000000017941 */ /* 0x000fea0003800000 */
.L_x_11759:
[----:B------:R-:W-:Y:S02]  /*4090*/  ISETP.GE.AND P0, PT, R15, R18, PT ;  /* 0x000000120f00720c */ /* 0x000fe40003f06270 */
[----:B-----5:R-:W-:-:S11]  /*40a0*/  PRMT R3, R4, 0x7610, R3 ;  /* 0x0000761004037816 */ /* 0x020fd60000000003 */
[----:B0-----:R-:W-:Y:S02]  /*40b0*/  @!P0 IADD3 R5, R2, R15, RZ ;  /* 0x0000000f02058210 */ /* 0x001fe40007ffe0ff */
[----:B------:R-:W-:Y:S02]  /*40c0*/  @!P0 MOV R6, 0x2 ;  /* 0x0000000200068802 */ /* 0x000fe40000000f00 */
[----:B------:R-:W-:-:S03]  /*40d0*/  @!P0 IADD3 R15, R15, 0x80, RZ ;  /* 0x000000800f0f8810 */ /* 0x000fc60007ffe0ff */
[----:B------:R-:W-:-:S05]  /*40e0*/  @!P0 IMAD.WIDE.U32 R4, R5, R6, c[0x0][0x168] ;  /* 0x00005a0005048625 */ /* 0x000fca00078e0006 */
[----:B------:R0:W-:Y:S02]  /*40f0*/  @!P0 STG.E.U16 [R4.64], R3 ;  /* 0x0000000304008986 */ /* 0x0001e4000c101504 */
.L_x_11765:
[----:B------:R-:W-:Y:S05]  /*4100*/  BSYNC B0 ;  /* 0x0000000000007941 */ /* 0x000fea0003800000 */
.L_x_11758:
        /* <DEDUP_REMOVED lines=8> */
        .weak           $__internal_34_$__cuda_sm3x_div_rn_ftz_f32_slowpath
        .type           $__internal_34_$__cuda_sm3x_div_rn_ftz_f32_slowpath,@function
        .size           $__internal_34_$__cuda_sm3x_div_rn_ftz_f32_slowpath,(.L_x_17688 - $__internal_34_$__cuda_sm3x_div_rn_ftz_f32_slowpath)
$__internal_34_$__cuda_sm3x_div_rn_ftz_f32_slowpath:
        /* <DEDUP_REMOVED lines=32> */
.L_x_11768:
[----:B------:R-:W-:Y:S05]  /*4390*/  BSYNC B1 ;  /* 0x0000000000017941 */ /* 0x000fea0003800000 */
.L_x_11767:
        /* <DEDUP_REMOVED lines=27> */
.L_x_11774:
[----:B------:R-:W-:Y:S02]  /*4550*/  IMAD R14, R13, 0x800000, R14 ;  /* 0x008000000d0e7824 */ /* 0x000fe400078e020e */
.L_x_11775:
[----:B------:R-:W-:Y:S05]  /*4560*/  BSYNC B1 ;  /* 0x0000000000017941 */ /* 0x000fea0003800000 */
.L_x_11773:
[----:B------:R-:W-:Y:S01]  /*4570*/  MOV R12, R14 ;  /* 0x0000000e000c7202 */ /* 0x000fe20000000f00 */
[----:B------:R-:W-:Y:S05]  /*4580*/  BRA `(.L_x_11776) ;  /* 0x0000008000007947 */ /* 0x000fea0003800000 */
.L_x_11772:
[----:B------:R-:W-:-:S04]  /*4590*/  LOP3.LUT R19, R11, 0x80000000, R19, 0x48, !PT ;  /* 0x800000000b137812 */ /* 0x000fc800078e4813 */
[----:B------:R-:W-:Y:S01]  /*45a0*/  LOP3.LUT R12, R19, 0x7f800000, RZ, 0xfc, !PT ;  /* 0x7f800000130c7812 */ /* 0x000fe200078efcff */
[----:B------:R-:W-:Y:S05]  /*45b0*/  BRA `(.L_x_11776) ;  /* 0x0000005000007947 */ /* 0x000fea0003800000 */
.L_x_11771:
[----:B------:R-:W-:Y:S01]  /*45c0*/  LOP3.LUT R12, R11, 0x80000000, R19, 0x48, !PT ;  /* 0x800000000b0c7812 */ /* 0x000fe200078e4813 */
[----:B------:R-:W-:Y:S05]  /*45d0*/  BRA `(.L_x_11776) ;  /* 0x0000003000007947 */ /* 0x000fea0003800000 */
.L_x_11770:
[----:B------:R-:W0:Y:S01]  /*45e0*/  MUFU.RSQ R12, -QNAN ;  /* 0xffc00000000c7908 */ /* 0x000e220000001400 */
[----:B------:R-:W-:Y:S05]  /*45f0*/  BRA `(.L_x_11776) ;  /* 0x0000001000007947 */ /* 0x000fea0003800000 */
.L_x_11769:
[----:B------:R-:W-:Y:S02]  /*4600*/  FADD.FTZ R12, R19, R11 ;  /* 0x0000000b130c7221 */ /* 0x000fe40000010000 */
.L_x_11776:
[----:B------:R-:W-:Y:S05]  /*4610*/  BSYNC B0 ;  /* 0x0000000000007941 */ /* 0x000fea0003800000 */
.L_x_11766:
[----:B------:R-:W-:Y:S01]  /*4620*/  HFMA2.MMA R21, -RZ, RZ, 0, 0 ;  /* 0x00000000ff157435 */ /* 0x000fe200000001ff */
[----:B------:R-:W-:-:S05]  /*4630*/  MOV R20, R0 ;  /* 0x0000000000147202 */ /* 0x000fca0000000f00 */
[----:B------:R-:W-:Y:S05]  /*4640*/  RET.REL.NODEC R20 `(_ZN2at6native29vectorized_elementwise_kernelILi2ENS0_13AUnaryFunctorIN3c104HalfES4_S4_ZZZNS0_17atan2_kernel_cudaERNS_18TensorIteratorBaseEENKUlvE_clEvENKUlvE1_clEvEUlS4_S4_E_EESt5arrayIPcLm2EEEEviT0_T1_) ;  /* 0xffffb9b014007950 */ /* 0x000fea0003c3ffff */
.L_x_11777:
        /* <DEDUP_REMOVED lines=11> */
.L_x_17688:


//--------------------- .text._ZN2at6native29vectorized_elementwise_kernelILi4ENS0_13AUnaryFunctorIN3c104HalfES4_S4_ZZZNS0_17atan2_kernel_cudaERNS_18TensorIteratorBaseEENKUlvE_clEvENKUlvE1_clEvEUlS4_S4_E_EESt5arrayIPcLm2EEEEviT0_T1_ --------------------------
	.section	.text._ZN2at6native29vectorized_elementwise_kernelILi4ENS0_13AUnaryFunctorIN3c104HalfES4_S4_ZZZNS0_17atan2_kernel_cudaERNS_18TensorIteratorBaseEENKUlvE_clEvENKUlvE1_clEvEUlS4_S4_E_EESt5arrayIPcLm2EEEEviT0_T1_,"ax",@progbits
	.sectioninfo	@"SHI_REGISTERS=32"
	.align	128
        .global         _ZN2at6native29vectorized_elementwise_kernelILi4ENS0_13AUnaryFunctorIN3c104HalfES4_S4_ZZZNS0_17atan2_kernel_cudaERNS_18TensorIteratorBaseEENKUlvE_clEvENKUlvE1_clEvEUlS4_S4_E_EESt5arrayIPcLm2EEEEviT0_T1_
        .type           _ZN2at6native29vectorized_elementwise_kernelILi4ENS0_13AUnaryFunctorIN3c104HalfES4_S4_ZZZNS0_17atan2_kernel_cudaERNS_18TensorIteratorBaseEENKUlvE_clEvENKUlvE1_clEvEUlS4_S4_E_EESt5arrayIPcLm2EEEEviT0_T1_,@function
        .size           _ZN2at6native29vectorized_elementwise_kernelILi4ENS0_13AUnaryFunctorIN3c104HalfES4_S4_ZZZNS0_17atan2_kernel_cudaERNS_18TensorIteratorBaseEENKUlvE_clEvENKUlvE1_clEvEUlS4_S4_E_EESt5arrayIPcLm2EEEEviT0_T1_,(.L_x_17689 - _ZN2at6native29vectorized_elementwise_kernelILi4ENS0_13AUnaryFunctorIN3c104HalfES4_S4_ZZZNS0_17atan2_kernel_cudaERNS_18TensorIteratorBaseEENKUlvE_clEvENKUlvE1_clEvEUlS4_S4_E_EESt5arrayIPcLm2EEEEviT0_T1_)
        .other          _ZN2at6native29vectorized_elementwise_kernelILi4ENS0_13AUnaryFunctorIN3c104HalfES4_S4_ZZZNS0_17atan2_kernel_cudaERNS_18TensorIteratorBaseEENKUlvE_clEvENKUlvE1_clEvEUlS4_S4_E_EESt5arrayIPcLm2EEEEviT0_T1_,@"STO_CUDA_ENTRY STV_DEFAULT"
_ZN2at6native29vectorized_elementwise_kernelILi4ENS0_13AUnaryFunctorIN3c104HalfES4_S4_ZZZNS0_17atan2_kernel_cudaERNS_18TensorIteratorBaseEENKUlvE_clEvENKUlvE1_clEvEUlS4_S4_E_EESt5arrayIPcLm2EEEEviT0_T1_:
.text._ZN2at6native29vectorized_elementwise_kernelILi4ENS0_13AUnaryFunctorIN3c104HalfES4_S4_ZZZNS0_17atan2_kernel_cudaERNS_18TensorIteratorBaseEENKUlvE_clEvENKUlvE1_clEvEUlS4_S4_E_EESt5arrayIPcLm2EEEEviT0_T1_:
        /* <DEDUP_REMOVED lines=32> */
[----:B-----5:R-:W-:Y:S05]  /*0200*/  CALL.REL.NOINC `($__internal_35_$__cuda_sm3x_div_rn_ftz_f32_slowpath) ;  /* 0x00003f2000007944 */ /* 0x020fea0003c00000 */
.L_x_11780:
[----:B------:R-:W-:Y:S05]  /*0210*/  BSYNC B2 ;  /* 0x0000000000027941 */ /* 0x000fea0003800000 */
.L_x_11779:
        /* <DEDUP_REMOVED lines=18> */
.L_x_11782:
[----:B------:R-:W-:Y:S02]  /*0340*/  ISETP.GE.AND P0, PT, R10, RZ, PT ;  /* 0x000000ff0a00720c */ /* 0x000fe40003f06270 */
[----:B------:R-:W-:-:S11]  /*0350*/  MOV R4, 0x3fd774eb ;  /* 0x3fd774eb00047802 */ /* 0x000fd60000000f00 */
[----:B------:R-:W-:-:S04]  /*0360*/  @P0 FFMA.FTZ R3, R4, 0.93318945169448852539, -R3 ;  /* 0x3f6ee58104030823 */ /* 0x000fc80000010803 */
[----:B------:R-:W-:Y:S02]  /*0370*/  @!P0 FFMA.FTZ R3, R4, 0.93318945169448852539, R3 ;  /* 0x3f6ee58104038823 */ /* 0x000fe40000010003 */
.L_x_11783:
[----:B------:R-:W-:Y:S05]  /*0380*/  BSYNC B0 ;  /* 0x0000000000007941 */ /* 0x000fea0003800000 */
.L_x_11781:
        /* <DEDUP_REMOVED lines=28> */
[----:B-----5:R-:W-:Y:S05]  /*0550*/  CALL.REL.NOINC `($__internal_35_$__cuda_sm3x_div_rn_ftz_f32_slowpath) ;  /* 0x00003bd000007944 */ /* 0x020fea0003c00000 */
.L_x_11785:
[----:B------:R-:W-:Y:S05]  /*0560*/  BSYNC B2 ;  /* 0x0000000000027941 */ /* 0x000fea0003800000 */
.L_x_11784:
        /* <DEDUP_REMOVED lines=18> */
.L_x_11787:
[----:B------:R-:W-:Y:S01]  /*0690*/  ISETP.GE.AND P0, PT, R20, RZ, PT ;  /* 0x000000ff1400720c */ /* 0x000fe20003f06270 */
[----:B------:R-:W-:-:S12]  /*06a0*/  HFMA2.MMA R4, -RZ, RZ, 1.9599609375, 20144 ;  /* 0x3fd774ebff047435 */ /* 0x000fd800000001ff */
[----:B------:R-:W-:-:S04]  /*06b0*/  @P0 FFMA.FTZ R3, R4, 0.93318945169448852539, -R3 ;  /* 0x3f6ee58104030823 */ /* 0x000fc80000010803 */
[----:B------:R-:W-:Y:S02]  /*06c0*/  @!P0 FFMA.FTZ R3, R4, 0.93318945169448852539, R3 ;  /* 0x3f6ee58104038823 */ /* 0x000fe40000010003 */
.L_x_11788:
[----:B------:R-:W-:Y:S05]  /*06d0*/  BSYNC B0 ;  /* 0x0000000000007941 */ /* 0x000fea0003800000 */
.L_x_11786:
[----:B------:R-:W0:Y:S01]  /*06e0*/  LDC.U16 R10, c[0x0][0x166] ;  /* 0x00005980ff0a7b82 */ /* 0x000e220000000400 */
[----:B------:R-:W-:Y:S01]  /*06f0*/  HADD2.F32 R15, -RZ, R9.H0_H0 ;  /* 0x20000009ff0f7230 */ /* 0x000fe20000004100 */
[----:B------:R-:W-:Y:S01]  /*0700*/  FSETP.NEU.FTZ.AND P0, PT, |R20|, |R7|, PT ;  /* 0x400000071400720b */ /* 0x000fe20003f1d200 */
        /* <DEDUP_REMOVED lines=26> */
[----:B-----5:R-:W-:Y:S05]  /*08b0*/  CALL.REL.NOINC `($__internal_35_$__cuda_sm3x_div_rn_ftz_f32_slowpath) ;  /* 0x0000387000007944 */ /* 0x020fea0003c00000 */
.L_x_11790:
[----:B------:R-:W-:Y:S05]  /*08c0*/  BSYNC B2 ;  /* 0x0000000000027941 */ /* 0x000fea0003800000 */
.L_x_11789:
        /* <DEDUP_REMOVED lines=18> */
.L_x_11792:
[----:B------:R-:W-:Y:S02]  /*09f0*/  ISETP.GE.AND P0, PT, R15, RZ, PT ;  /* 0x000000ff0f00720c */ /* 0x000fe40003f06270 */
[----:B------:R-:W-:-:S11]  /*0a00*/  MOV R4, 0x3fd774eb ;  /* 0x3fd774eb00047802 */ /* 0x000fd60000000f00 */
[----:B------:R-:W-:-:S04]  /*0a10*/  @P0 FFMA.FTZ R3, R4, 0.93318945169448852539, -R3 ;  /* 0x3f6ee58104030823 */ /* 0x000fc80000010803 */
[----:B------:R-:W-:Y:S02]  /*0a20*/  @!P0 FFMA.FTZ R3, R4, 0.93318945169448852539, R3 ;  /* 0x3f6ee58104038823 */ /* 0x000fe40000010003 */
.L_x_11793:
[----:B------:R-:W-:Y:S05]  /*0a30*/  BSYNC B0 ;  /* 0x0000000000007941 */ /* 0x000fea0003800000 */
.L_x_11791:
[----:B------:R-:W0:Y:S01]  /*0a40*/  LDC.U16 R4, c[0x0][0x166] ;  /* 0x00005980ff047b82 */ /* 0x000e220000000400 */
[----:B------:R-:W-:Y:S01]  /*0a50*/  HADD2.F32 R20, -RZ, R9.H1_H1 ;  /* 0x30000009ff147230 */ /* 0x000fe20000004100 */
[C---:B------:R-:W-:Y:S01]  /*0a60*/  FSETP.NEU.FTZ.AND P0, PT, |R15|.reuse, |R10|, PT ;  /* 0x4000000a0f00720b */ /* 0x040fe20003f1d200 */
[----:B------:R-:W-:Y:S01]  /*0a70*/  HFMA2.MMA R11, -RZ, RZ, 2.04296875, -15.78125 ;  /* 0x4016cbe4ff0b7435 */ /* 0x000fe200000001ff */
[----:B------:R-:W-:Y:S01]  /*0a80*/  FSETP.NEU.FTZ.AND P1, PT, R18, RZ, PT ;  /* 0x000000ff1200720b */ /* 0x000fe20003f3d000 */
[----:B------:R-:W-:Y:S01]  /*0a90*/  BSSY B2, `(.L_x_11794) ;  /* 0x0000018000027945 */ /* 0x000fe20003800000 */
[----:B------:R-:W-:Y:S01]  /*0aa0*/  ISETP.GE.AND P3, PT, R15, RZ, PT ;  /* 0x000000ff0f00720c */ /* 0x000fe20003f66270 */
        /* <DEDUP_REMOVED lines=22> */
.L_x_11795:
[----:B------:R-:W-:Y:S05]  /*0c10*/  BSYNC B2 ;  /* 0x0000000000027941 */ /* 0x000fea0003800000 */
.L_x_11794:
        /* <DEDUP_REMOVED lines=18> */
.L_x_11797:
[----:B------:R-:W-:Y:S01]  /*0d40*/  ISETP.GE.AND P0, PT, R20, RZ, PT ;  /* 0x000000ff1400720c */ /* 0x000fe20003f06270 */
[----:B------:R-:W-:-:S12]  /*0d50*/  HFMA2.MMA R4, -RZ, RZ, 1.9599609375, 20144 ;  /* 0x3fd774ebff047435 */ /* 0x000fd800000001ff */
[----:B------:R-:W-:-:S04]  /*0d60*/  @P0 FFMA.FTZ R3, R4, 0.93318945169448852539, -R3 ;  /* 0x3f6ee58104030823 */ /* 0x000fc80000010803 */
[----:B------:R-:W-:Y:S02]  /*0d70*/  @!P0 FFMA.FTZ R3, R4, 0.93318945169448852539, R3 ;  /* 0x3f6ee58104038823 */ /* 0x000fe40000010003 */
.L_x_11798:
[----:B------:R-:W-:Y:S05]  /*0d80*/  BSYNC B0 ;  /* 0x0000000000007941 */ /* 0x000fea0003800000 */
.L_x_11796:
[----:B------:R-:W0:Y:S01]  /*0d90*/  LDC.U16 R18, c[0x0][0x166] ;  /* 0x00005980ff127b82 */ /* 0x000e220000000400 */
[----:B-----5:R-:W-:Y:S01]  /*0da0*/  HADD2.F32 R19, -RZ, R16.H0_H0 ;  /* 0x20000010ff137230 */ /* 0x020fe20000004100 */
        /* <DEDUP_REMOVED lines=27> */
[----:B------:R-:W-:Y:S05]  /*0f60*/  CALL.REL.NOINC `($__internal_35_$__cuda_sm3x_div_rn_ftz_f32_slowpath) ;  /* 0x000031c000007944 */ /* 0x000fea0003c00000 */
.L_x_11800:
[----:B------:R-:W-:Y:S05]  /*0f70*/  BSYNC B2 ;  /* 0x0000000000027941 */ /* 0x000fea0003800000 */
.L_x_11799:
        /* <DEDUP_REMOVED lines=18> */
.L_x_11802:
[----:B------:R-:W-:Y:S02]  /*10a0*/  ISETP.GE.AND P0, PT, R19, RZ, PT ;  /* 0x000000ff1300720c */ /* 0x000fe40003f06270 */
[----:B------:R-:W-:-:S11]  /*10b0*/  MOV R4, 0x3fd774eb ;  /* 0x3fd774eb00047802 */ /* 0x000fd60000000f00 */
[----:B------:R-:W-:-:S04]  /*10c0*/  @P0 FFMA.FTZ R3, R4, 0.93318945169448852539, -R3 ;  /* 0x3f6ee58104030823 */ /* 0x000fc80000010803 */
[----:B------:R-:W-:Y:S02]  /*10d0*/  @!P0 FFMA.FTZ R3, R4, 0.93318945169448852539, R3 ;  /* 0x3f6ee58104038823 */ /* 0x000fe40000010003 */
.L_x_11803:
[----:B------:R-:W-:Y:S05]  /*10e0*/  BSYNC B0 ;  /* 0x0000000000007941 */ /* 0x000fea0003800000 */
.L_x_11801:
        /* <DEDUP_REMOVED lines=28> */
[----:B------:R-:W-:Y:S05]  /*12b0*/  CALL.REL.NOINC `($__internal_35_$__cuda_sm3x_div_rn_ftz_f32_slowpath) ;  /* 0x00002e7000007944 */ /* 0x000fea0003c00000 */
.L_x_11805:
[----:B------:R-:W-:Y:S05]  /*12c0*/  BSYNC B2 ;  /* 0x0000000000027941 */ /* 0x000fea0003800000 */
.L_x_11804:
        /* <DEDUP_REMOVED lines=18> */
.L_x_11807:
[----:B------:R-:W-:Y:S01]  /*13f0*/  ISETP.GE.AND P0, PT, R20, RZ, PT ;  /* 0x000000ff1400720c */ /* 0x000fe20003f06270 */
[----:B------:R-:W-:-:S12]  /*1400*/  HFMA2.MMA R4, -RZ, RZ, 1.9599609375, 20144 ;  /* 0x3fd774ebff047435 */ /* 0x000fd800000001ff */
[----:B------:R-:W-:-:S04]  /*1410*/  @P0 FFMA.FTZ R3, R4, 0.93318945169448852539, -R3 ;  /* 0x3f6ee58104030823 */ /* 0x000fc80000010803 */
[----:B------:R-:W-:Y:S02]  /*1420*/  @!P0 FFMA.FTZ R3, R4, 0.93318945169448852539, R3 ;  /* 0x3f6ee58104038823 */ /* 0x000fe40000010003 */
.L_x_11808:
[----:B------:R-:W-:Y:S05]  /*1430*/  BSYNC B0 ;  /* 0x0000000000007941 */ /* 0x000fea0003800000 */
.L_x_11806:
        /* <DEDUP_REMOVED lines=30> */
.L_x_11810:
[----:B------:R-:W-:Y:S05]  /*1620*/  BSYNC B2 ;  /* 0x0000000000027941 */ /* 0x000fea0003800000 */
.L_x_11809:
        /* <DEDUP_REMOVED lines=18> */
.L_x_11812:
[----:B------:R-:W-:Y:S02]  /*1750*/  ISETP.GE.AND P0, PT, R19, RZ, PT ;  /* 0x000000ff1300720c */ /* 0x000fe40003f06270 */
[----:B------:R-:W-:-:S11]  /*1760*/  MOV R4, 0x3fd774eb ;  /* 0x3fd774eb00047802 */ /* 0x000fd60000000f00 */
[----:B------:R-:W-:-:S04]  /*1770*/  @P0 FFMA.FTZ R3, R4, 0.93318945169448852539, -R3 ;  /* 0x3f6ee58104030823 */ /* 0x000fc80000010803 */
[----:B------:R-:W-:Y:S02]  /*1780*/  @!P0 FFMA.FTZ R3, R4, 0.93318945169448852539, R3 ;  /* 0x3f6ee58104038823 */ /* 0x000fe40000010003 */
.L_x_11813:
[----:B------:R-:W-:Y:S05]  /*1790*/  BSYNC B0 ;  /* 0x0000000000007941 */ /* 0x000fea0003800000 */
.L_x_11811:
[----:B------:R-:W0:Y:S01]  /*17a0*/  LDC.U16 R20, c[0x0][0x166] ;  /* 0x00005980ff147b82 */ /* 0x000e220000000400 */
[----:B------:R-:W-:Y:S01]  /*17b0*/  HADD2.F32 R23, -RZ, R17.H1_H1 ;  /* 0x30000011ff177230 */ /* 0x000fe20000004100 */
[----:B------:R-:W-:Y:S01]  /*17c0*/  FSETP.NEU.FTZ.AND P0, PT, |R19|, |R16|, PT ;  /* 0x400000101300720b */ /* 0x000fe20003f1d200 */
[----:B------:R-:W-:Y:S01]  /*17d0*/  HFMA2.MMA R11, -RZ, RZ, 2.04296875, -15.78125 ;  /* 0x4016cbe4ff0b7435 */ /* 0x000fe200000001ff */
[----:B------:R-:W-:Y:S01]  /*17e0*/  FSETP.NEU.FTZ.AND P1, PT, R15, RZ, PT ;  /* 0x000000ff0f00720b */ /* 0x000fe20003f3d000 */
[----:B------:R-:W-:Y:S01]  /*17f0*/  FADD.FTZ R15, |R16|, |R19| ;  /* 0x40000013100f7221 */ /* 0x000fe20000010200 */
[----:B------:R-:W-:Y:S01]  /*1800*/  ISETP.GE.AND P3, PT, R19, RZ, PT ;  /* 0x000000ff1300720c */ /* 0x000fe20003f66270 */
[----:B------:R-:W-:Y:S01]  /*1810*/  FADD.FTZ R4, |R23|, -RZ ;  /* 0x800000ff17047221 */ /* 0x000fe20000010200 */
[----:B------:R-:W-:Y:S07]  /*1820*/  BSSY B2, `(.L_x_11814) ;  /* 0x0000016000027945 */ /* 0x000fee0003800000 */
[----:B------:R-:W-:-:S02]  /*1830*/  @!P0 FSEL R3, R11, 0.78539818525314331055, !P3 ;  /* 0x3f490fdb0b038808 */ /* 0x000fc40005800000 */
        /* <DEDUP_REMOVED lines=19> */
[----:B------:R-:W-:Y:S05]  /*1970*/  CALL.REL.NOINC `($__internal_35_$__cuda_sm3x_div_rn_ftz_f32_slowpath) ;  /* 0x000027b000007944 */ /* 0x000fea0003c00000 */
.L_x_11815:
[----:B------:R-:W-:Y:S05]  /*1980*/  BSYNC B2 ;  /* 0x0000000000027941 */ /* 0x000fea0003800000 */
.L_x_11814:
        /* <DEDUP_REMOVED lines=18> */
.L_x_11817:
[----:B------:R-:W-:Y:S01]  /*1ab0*/  ISETP.GE.AND P0, PT, R23, RZ, PT ;  /* 0x000000ff1700720c */ /* 0x000fe20003f06270 */
[----:B------:R-:W-:-:S12]  /*1ac0*/  IMAD.MOV.U32 R4, RZ, RZ, 0x3fd774eb ;  /* 0x3fd774ebff047424 */ /* 0x000fd800078e00ff */
[----:B------:R-:W-:-:S04]  /*1ad0*/  @P0 FFMA.FTZ R3, R4, 0.93318945169448852539, -R3 ;  /* 0x3f6ee58104030823 */ /* 0x000fc80000010803 */
[----:B------:R-:W-:Y:S02]  /*1ae0*/  @!P0 FFMA.FTZ R3, R4, 0.93318945169448852539, R3 ;  /* 0x3f6ee58104038823 */ /* 0x000fe40000010003 */
.L_x_11818:
[----:B------:R-:W-:Y:S05]  /*1af0*/  BSYNC B0 ;  /* 0x0000000000007941 */ /* 0x000fea0003800000 */
.L_x_11816:
[----:B------:R-:W-:Y:S02]  /*1b00*/  FSETP.NEU.FTZ.AND P0, PT, |R23|, |R20|, PT ;  /* 0x400000141700720b */ /* 0x000fe40003f1d200 */
        /* <DEDUP_REMOVED lines=20> */
.L_x_11778:
        /* <DEDUP_REMOVED lines=77> */
.L_x_11822:
[----:B------:R-:W-:Y:S05]  /*2120*/  BSYNC B3 ;  /* 0x0000000000037941 */ /* 0x000fea0003800000 */
.L_x_11821:
        /* <DEDUP_REMOVED lines=18> */
.L_x_11824:
[----:B------:R-:W-:Y:S02]  /*2250*/  ISETP.GE.AND P0, PT, R19, RZ, PT ;  /* 0x000000ff1300720c */ /* 0x000fe40003f06270 */
[----:B------:R-:W-:-:S11]  /*2260*/  MOV R4, 0x3fd774eb ;  /* 0x3fd774eb00047802 */ /* 0x000fd60000000f00 */
[----:B------:R-:W-:-:S04]  /*2270*/  @P0 FFMA.FTZ R3, R4, 0.93318945169448852539, -R3 ;  /* 0x3f6ee58104030823 */ /* 0x000fc80000010803 */
[----:B------:R-:W-:Y:S02]  /*2280*/  @!P0 FFMA.FTZ R3, R4, 0.93318945169448852539, R3 ;  /* 0x3f6ee58104038823 */ /* 0x000fe40000010003 */
.L_x_11825:
[----:B------:R-:W-:Y:S05]  /*2290*/  BSYNC B0 ;  /* 0x0000000000007941 */ /* 0x000fea0003800000 */
.L_x_11823:
        /* <DEDUP_REMOVED lines=11> */
.L_x_11820:
[----:B------:R-:W-:Y:S05]  /*2350*/  BSYNC B2 ;  /* 0x0000000000027941 */ /* 0x000fea0003800000 */
.L_x_11819:
        /* <DEDUP_REMOVED lines=24> */
.L_x_11829:
[----:B------:R-:W-:Y:S05]  /*24e0*/  BSYNC B3 ;  /* 0x0000000000037941 */ /* 0x000fea0003800000 */
.L_x_11828:
        /* <DEDUP_REMOVED lines=18> */
.L_x_11831:
[----:B------:R-:W-:Y:S02]  /*2610*/  ISETP.GE.AND P0, PT, R15, RZ, PT ;  /* 0x000000ff0f00720c */ /* 0x000fe40003f06270 */
[----:B------:R-:W-:-:S11]  /*2620*/  MOV R4, 0x3fd774eb ;  /* 0x3fd774eb00047802 */ /* 0x000fd60000000f00 */
[----:B------:R-:W-:-:S04]  /*2630*/  @P0 FFMA.FTZ R3, R4, 0.93318945169448852539, -R3 ;  /* 0x3f6ee58104030823 */ /* 0x000fc80000010803 */
[----:B------:R-:W-:Y:S02]  /*2640*/  @!P0 FFMA.FTZ R3, R4, 0.93318945169448852539, R3 ;  /* 0x3f6ee58104038823 */ /* 0x000fe40000010003 */
.L_x_11832:
[----:B------:R-:W-:Y:S05]  /*2650*/  BSYNC B0 ;  /* 0x0000000000007941 */ /* 0x000fea0003800000 */
.L_x_11830:
        /* <DEDUP_REMOVED lines=11> */
.L_x_11827:
[----:B------:R-:W-:Y:S05]  /*2710*/  BSYNC B2 ;  /* 0x0000000000027941 */ /* 0x000fea0003800000 */
.L_x_11826:
        /* <DEDUP_REMOVED lines=23> */
.L_x_11836:
[----:B------:R-:W-:Y:S05]  /*2890*/  BSYNC B3 ;  /* 0x0000000000037941 */ /* 0x000fea0003800000 */
.L_x_11835:
        /* <DEDUP_REMOVED lines=18> */
.L_x_11838:
[----:B------:R-:W-:Y:S01]  /*29c0*/  ISETP.GE.AND P0, PT, R23, RZ, PT ;  /* 0x000000ff1700720c */ /* 0x000fe20003f06270 */
[----:B------:R-:W-:-:S12]  /*29d0*/  IMAD.MOV.U32 R4, RZ, RZ, 0x3fd774eb ;  /* 0x3fd774ebff047424 */ /* 0x000fd800078e00ff */
[----:B------:R-:W-:-:S04]  /*29e0*/  @P0 FFMA.FTZ R3, R4, 0.93318945169448852539, -R3 ;  /* 0x3f6ee58104030823 */ /* 0x000fc80000010803 */
[----:B------:R-:W-:Y:S02]  /*29f0*/  @!P0 FFMA.FTZ R3, R4, 0.93318945169448852539, R3 ;  /* 0x3f6ee58104038823 */ /* 0x000fe40000010003 */
.L_x_11839:
[----:B------:R-:W-:Y:S05]  /*2a00*/  BSYNC B0 ;  /* 0x0000000000007941 */ /* 0x000fea0003800000 */
.L_x_11837:
        /* <DEDUP_REMOVED lines=11> */
.L_x_11834:
[----:B------:R-:W-:Y:S05]  /*2ac0*/  BSYNC B2 ;  /* 0x0000000000027941 */ /* 0x000fea0003800000 */
.L_x_11833:
        /* <DEDUP_REMOVED lines=23> */
.L_x_11843:
[----:B------:R-:W-:Y:S05]  /*2c40*/  BSYNC B3 ;  /* 0x0000000000037941 */ /* 0x000fea0003800000 */
.L_x_11842:
        /* <DEDUP_REMOVED lines=18> */
.L_x_11845:
[----:B------:R-:W-:Y:S02]  /*2d70*/  ISETP.GE.AND P0, PT, R9, RZ, PT ;  /* 0x000000ff0900720c */ /* 0x000fe40003f06270 */
[----:B------:R-:W-:-:S11]  /*2d80*/  MOV R4, 0x3fd774eb ;  /* 0x3fd774eb00047802 */ /* 0x000fd60000000f00 */
[----:B------:R-:W-:-:S04]  /*2d90*/  @P0 FFMA.FTZ R3, R4, 0.93318945169448852539, -R3 ;  /* 0x3f6ee58104030823 */ /* 0x000fc80000010803 */
[----:B------:R-:W-:Y:S02]  /*2da0*/  @!P0 FFMA.FTZ R3, R4, 0.93318945169448852539, R3 ;  /* 0x3f6ee58104038823 */ /* 0x000fe40000010003 */
.L_x_11846:
[----:B------:R-:W-:Y:S05]  /*2db0*/  BSYNC B0 ;  /* 0x0000000000007941 */ /* 0x000fea0003800000 */
.L_x_11844:
        /* <DEDUP_REMOVED lines=11> */
.L_x_11841:
[----:B------:R-:W-:Y:S05]  /*2e70*/  BSYNC B2 ;  /* 0x0000000000027941 */ /* 0x000fea0003800000 */
.L_x_11840:
        /* <DEDUP_REMOVED lines=23> */
.L_x_11850:
[----:B------:R-:W-:Y:S05]  /*2ff0*/  BSYNC B3 ;  /* 0x0000000000037941 */ /* 0x000fea0003800000 */
.L_x_11849:
        /* <DEDUP_REMOVED lines=18> */
.L_x_11852:
[----:B------:R-:W-:Y:S02]  /*3120*/  ISETP.GE.AND P0, PT, R21, RZ, PT ;  /* 0x000000ff1500720c */ /* 0x000fe40003f06270 */
[----:B------:R-:W-:-:S11]  /*3130*/  MOV R4, 0x3fd774eb ;  /* 0x3fd774eb00047802 */ /* 0x000fd60000000f00 */
[----:B------:R-:W-:-:S04]  /*3140*/  @P0 FFMA.FTZ R3, R4, 0.93318945169448852539, -R3 ;  /* 0x3f6ee58104030823 */ /* 0x000fc80000010803 */
[----:B------:R-:W-:Y:S02]  /*3150*/  @!P0 FFMA.FTZ R3, R4, 0.93318945169448852539, R3 ;  /* 0x3f6ee58104038823 */ /* 0x000fe40000010003 */
.L_x_11853:
[----:B------:R-:W-:Y:S05]  /*3160*/  BSYNC B0 ;  /* 0x0000000000007941 */ /* 0x000fea0003800000 */
.L_x_11851:
        /* <DEDUP_REMOVED lines=11> */
.L_x_11848:
[----:B------:R-:W-:Y:S05]  /*3220*/  BSYNC B2 ;  /* 0x0000000000027941 */ /* 0x000fea0003800000 */
.L_x_11847:
        /* <DEDUP_REMOVED lines=23> */
.L_x_11857:
[----:B------:R-:W-:Y:S05]  /*33a0*/  BSYNC B3 ;  /* 0x0000000000037941 */ /* 0x000fea0003800000 */
.L_x_11856:
        /* <DEDUP_REMOVED lines=18> */
.L_x_11859:
[----:B------:R-:W-:Y:S01]  /*34d0*/  ISETP.GE.AND P0, PT, R7, RZ, PT ;  /* 0x000000ff0700720c */ /* 0x000fe20003f06270 */
[----:B------:R-:W-:-:S12]  /*34e0*/  IMAD.MOV.U32 R4, RZ, RZ, 0x3fd774eb ;  /* 0x3fd774ebff047424 */ /* 0x000fd800078e00ff */
[----:B------:R-:W-:-:S04]  /*34f0*/  @P0 FFMA.FTZ R3, R4, 0.93318945169448852539, -R3 ;  /* 0x3f6ee58104030823 */ /* 0x000fc80000010803 */
[----:B------:R-:W-:Y:S02]  /*3500*/  @!P0 FFMA.FTZ R3, R4, 0.93318945169448852539, R3 ;  /* 0x3f6ee58104038823 */ /* 0x000fe40000010003 */
.L_x_11860:
[----:B------:R-:W-:Y:S05]  /*3510*/  BSYNC B0 ;  /* 0x0000000000007941 */ /* 0x000fea0003800000 */
.L_x_11858:
        /* <DEDUP_REMOVED lines=11> */
.L_x_11855:
[----:B------:R-:W-:Y:S05]  /*35d0*/  BSYNC B2 ;  /* 0x0000000000027941 */ /* 0x000fea0003800000 */
.L_x_11854:
        /* <DEDUP_REMOVED lines=23> */
.L_x_11864:
[----:B------:R-:W-:Y:S05]  /*3750*/  BSYNC B3 ;  /* 0x0000000000037941 */ /* 0x000fea0003800000 */
.L_x_11863:
        /* <DEDUP_REMOVED lines=18> */
.L_x_11866:
[----:B------:R-:W-:Y:S02]  /*3880*/  ISETP.GE.AND P0, PT, R17, RZ, PT ;  /* 0x000000ff1100720c */ /* 0x000fe40003f06270 */
[----:B------:R-:W-:-:S11]  /*3890*/  MOV R4, 0x3fd774eb ;  /* 0x3fd774eb00047802 */ /* 0x000fd60000000f00 */
[----:B------:R-:W-:-:S04]  /*38a0*/  @P0 FFMA.FTZ R3, R4, 0.93318945169448852539, -R3 ;  /* 0x3f6ee58104030823 */ /* 0x000fc80000010803 */
[----:B------:R-:W-:Y:S02]  /*38b0*/  @!P0 FFMA.FTZ R3, R4, 0.93318945169448852539, R3 ;  /* 0x3f6ee58104038823 */ /* 0x000fe40000010003 */
.L_x_11867:
[----:B------:R-:W-:Y:S05]  /*38c0*/  BSYNC B0 ;  /* 0x0000000000007941 */ /* 0x000fea0003800000 */
.L_x_11865:
        /* <DEDUP_REMOVED lines=11> */
.L_x_11862:
[----:B------:R-:W-:Y:S05]  /*3980*/  BSYNC B2 ;  /* 0x0000000000027941 */ /* 0x000fea0003800000 */
.L_x_11861:
        /* <DEDUP_REMOVED lines=23> */
.L_x_11871:
[----:B------:R-:W-:Y:S05]  /*3b00*/  BSYNC B3 ;  /* 0x0000000000037941 */ /* 0x000fea0003800000 */
.L_x_11870:
        /* <DEDUP_REMOVED lines=18> */
.L_x_11873:
[----:B------:R-:W-:Y:S02]  /*3c30*/  ISETP.GE.AND P0, PT, R18, RZ, PT ;  /* 0x000000ff1200720c */ /* 0x000fe40003f06270 */
[----:B------:R-:W-:-:S11]  /*3c40*/  MOV R4, 0x3fd774eb ;  /* 0x3fd774eb00047802 */ /* 0x000fd60000000f00 */
[----:B------:R-:W-:-:S04]  /*3c50*/  @P0 FFMA.FTZ R3, R4, 0.93318945169448852539, -R3 ;  /* 0x3f6ee58104030823 */ /* 0x000fc80000010803 */
[----:B------:R-:W-:Y:S02]  /*3c60*/  @!P0 FFMA.FTZ R3, R4, 0.93318945169448852539, R3 ;  /* 0x3f6ee58104038823 */ /* 0x000fe40000010003 */
.L_x_11874:
[----:B------:R-:W-:Y:S05]  /*3c70*/  BSYNC B0 ;  /* 0x0000000000007941 */ /* 0x000fea0003800000 */
.L_x_11872:
        /* <DEDUP_REMOVED lines=11> */
.L_x_11869:
[----:B------:R-:W-:Y:S05]  /*3d30*/  BSYNC B2 ;  /* 0x0000000000027941 */ /* 0x000fea0003800000 */
.L_x_11868:
        /* <DEDUP_REMOVED lines=17> */
.L_x_11877:
[----:B------:R-:W-:-:S13]  /*3e50*/  ISETP.GE.AND P0, PT, R19, R20, PT ;  /* 0x000000141300720c */ /* 0x000fda0003f06270 */
[----:B------:R-:W-:Y:S05]  /*3e60*/  @P0 BRA `(.L_x_11879) ;  /* 0x000000c000000947 */ /* 0x000fea0003800000 */
[----:B0-2---:R-:W-:Y:S01]  /*3e70*/  IADD3 R4, R2, R19, RZ ;  /* 0x0000001302047210 */ /* 0x005fe20007ffe0ff */
[----:B------:R-:W-:Y:S01]  /*3e80*/  IMAD.MOV.U32 R5, RZ, RZ, 0x2 ;  /* 0x00000002ff057424 */ /* 0x000fe200078e00ff */
[----:B------:R-:W-:-:S03]  /*3e90*/  IADD3 R19, R19, 0x80, RZ ;  /* 0x0000008013137810 */ /* 0x000fc60007ffe0ff */
[----:B------:R-:W-:-:S05]  /*3ea0*/  IMAD.WIDE.U32 R4, R4, R5, c[0x0][0x168] ;  /* 0x00005a0004047625 */ /* 0x000fca00078e0005 */
[----:B------:R0:W-:Y:S02]  /*3eb0*/  STG.E.U16 [R4.64], R10 ;  /* 0x0000000a04007986 */ /* 0x0001e4000c101504 */
.L_x_11878:
[----:B------:R-:W-:-:S13]  /*3ec0*/  ISETP.GE.AND P0, PT, R19, R20, PT ;  /* 0x000000141300720c */ /* 0x000fda0003f06270 */
[----:B------:R-:W-:Y:S05]  /*3ed0*/  @P0 BRA `(.L_x_11880) ;  /* 0x000000c000000947 */ /* 0x000fea0003800000 */
[----:B0-----:R-:W-:Y:S02]  /*3ee0*/  IADD3 R4, R2, R19, RZ ;  /* 0x0000001302047210 */ /* 0x001fe40007ffe0ff */
[----:B------:R-:W-:Y:S02]  /*3ef0*/  MOV R5, 0x2 ;  /* 0x0000000200057802 */ /* 0x000fe40000000f00 */
[----:B------:R-:W-:-:S03]  /*3f00*/  IADD3 R19, R19, 0x80, RZ ;  /* 0x0000008013137810 */ /* 0x000fc60007ffe0ff */
[----:B------:R-:W-:-:S05]  /*3f10*/  IMAD.WIDE.U32 R4, R4, R5, c[0x0][0x168] ;  /* 0x00005a0004047625 */ /* 0x000fca00078e0005 */
[----:B------:R0:W-:Y:S02]  /*3f20*/  STG.E.U16 [R4.64], R9 ;  /* 0x0000000904007986 */ /* 0x0001e4000c101504 */
.L_x_11879:
[----:B------:R-:W-:-:S13]  /*3f30*/  ISETP.GE.AND P0, PT, R19, R20, PT ;  /* 0x000000141300720c */ /* 0x000fda0003f06270 */
[----:B------:R-:W-:Y:S05]  /*3f40*/  @P0 BRA `(.L_x_11881) ;  /* 0x000000d000000947 */ /* 0x000fea0003800000 */
[----:B0-2---:R-:W-:Y:S01]  /*3f50*/  IADD3 R4, R2, R19, RZ ;  /* 0x0000001302047210 */ /* 0x005fe20007ffe0ff */
[----:B------:R-:W-:Y:S01]  /*3f60*/  IMAD.MOV.U32 R5, RZ, RZ, 0x2 ;  /* 0x00000002ff057424 */ /* 0x000fe200078e00ff */
[----:B------:R-:W-:-:S03]  /*3f70*/  IADD3 R19, R19, 0x80, RZ ;  /* 0x0000008013137810 */ /* 0x000fc60007ffe0ff */
[----:B------:R-:W-:-:S05]  /*3f80*/  IMAD.WIDE.U32 R4, R4, R5, c[0x0][0x168] ;  /* 0x00005a0004047625 */ /* 0x000fca00078e0005 */
[----:B------:R0:W-:Y:S02]  /*3f90*/  STG.E.U16 [R4.64], R8 ;  /* 0x0000000804007986 */ /* 0x0001e4000c101504 */
.L_x_11880:
        /* <DEDUP_REMOVED lines=8> */
.L_x_11881:
[----:B------:R-:W-:Y:S05]  /*4020*/  BSYNC B1 ;  /* 0x0000000000017941 */ /* 0x000fea0003800000 */
.L_x_11876:
[----:B------:R-:W-:-:S13]  /*4030*/  ISETP.GE.AND P0, PT, R19, R20, PT ;  /* 0x000000141300720c */ /* 0x000fda0003f06270 */
[----:B0-2---:R-:W-:Y:S01]  /*4040*/  @!P0 IADD3 R4, R2, R19, RZ ;  /* 0x0000001302048210 */ /* 0x005fe20007ffe0ff */
[----:B------:R-:W-:Y:S01]  /*4050*/  @!P0 IMAD.MOV.U32 R5, RZ, RZ, 0x2 ;  /* 0x00000002ff058424 */ /* 0x000fe200078e00ff */
[----:B------:R-:W-:-:S03]  /*4060*/  @!P0 IADD3 R19, R19, 0x80, RZ ;  /* 0x0000008013138810 */ /* 0x000fc60007ffe0ff */
[----:B------:R-:W-:-:S05]  /*4070*/  @!P0 IMAD.WIDE.U32 R4, R4, R5, c[0x0][0x168] ;  /* 0x00005a0004048625 */ /* 0x000fca00078e0005 */
[----:B------:R0:W-:Y:S02]  /*4080*/  @!P0 STG.E.U16 [R4.64], R0 ;  /* 0x0000000004008986 */ /* 0x0001e4000c101504 */
.L_x_11882:
[----:B------:R-:W-:Y:S05]  /*4090*/  BSYNC B0 ;  /* 0x0000000000007941 */ /* 0x000fea0003800000 */
.L_x_11875:
        /* <DEDUP_REMOVED lines=9> */
        .weak           $__internal_35_$__cuda_sm3x_div_rn_ftz_f32_slowpath
        .type           $__internal_35_$__cuda_sm3x_div_rn_ftz_f32_slowpath,@function
        .size           $__internal_35_$__cuda_sm3x_div_rn_ftz_f32_slowpath,(.L_x_17689 - $__internal_35_$__cuda_sm3x_div_rn_ftz_f32_slowpath)
$__internal_35_$__cuda_sm3x_div_rn_ftz_f32_slowpath:
        /* <DEDUP_REMOVED lines=32> */
.L_x_11885:
[----:B------:R-:W-:Y:S05]  /*4330*/  BSYNC B1 ;  /* 0x0000000000017941 */ /* 0x000fea0003800000 */
.L_x_11884:
        /* <DEDUP_REMOVED lines=27> */
.L_x_11891:
[----:B------:R-:W-:Y:S02]  /*44f0*/  LEA R5, R6, R5, 0x17 ;  /* 0x0000000506057211 */ /* 0x000fe400078eb8ff */
.L_x_11892:
[----:B------:R-:W-:Y:S05]  /*4500*/  BSYNC B1 ;  /* 0x0000000000017941 */ /* 0x000fea0003800000 */
.L_x_11890:
[----:B------:R-:W-:Y:S01]  /*4510*/  MOV R3, R5 ;  /* 0x0000000500037202 */ /* 0x000fe20000000f00 */
[----:B------:R-:W-:Y:S05]  /*4520*/  BRA `(.L_x_11893) ;  /* 0x0000008000007947 */ /* 0x000fea0003800000 */
.L_x_11889:
[----:B------:R-:W-:-:S04]  /*4530*/  LOP3.LUT R13, R22, 0x80000000, R13, 0x48, !PT ;  /* 0x80000000160d7812 */ /* 0x000fc800078e480d */
[----:B------:R-:W-:Y:S01]  /*4540*/  LOP3.LUT R3, R13, 0x7f800000, RZ, 0xfc, !PT ;  /* 0x7f8000000d037812 */ /* 0x000fe200078efcff */
[----:B------:R-:W-:Y:S05]  /*4550*/  BRA `(.L_x_11893) ;  /* 0x0000005000007947 */ /* 0x000fea0003800000 */
.L_x_11888:
[----:B------:R-:W-:Y:S01]  /*4560*/  LOP3.LUT R3, R22, 0x80000000, R13, 0x48, !PT ;  /* 0x8000000016037812 */ /* 0x000fe200078e480d */
[----:B------:R-:W-:Y:S05]  /*4570*/  BRA `(.L_x_11893) ;  /* 0x0000003000007947 */ /* 0x000fea0003800000 */
.L_x_11887:
[----:B------:R-:W0:Y:S01]  /*4580*/  MUFU.RSQ R3, -QNAN ;  /* 0xffc0000000037908 */ /* 0x000e220000001400 */
[----:B------:R-:W-:Y:S05]  /*4590*/  BRA `(.L_x_11893) ;  /* 0x0000001000007947 */ /* 0x000fea0003800000 */
.L_x_11886:
[----:B------:R-:W-:Y:S02]  /*45a0*/  FADD.FTZ R3, R13, R22 ;  /* 0x000000160d037221 */ /* 0x000fe40000010000 */
.L_x_11893:
[----:B------:R-:W-:Y:S05]  /*45b0*/  BSYNC B0 ;  /* 0x0000000000007941 */ /* 0x000fea0003800000 */
.L_x_11883:
[----:B------:R-:W-:-:S06]  /*45c0*/  HFMA2.MMA R5, -RZ, RZ, 0, 0 ;  /* 0x00000000ff057435 */ /* 0x000fcc00000001ff */
[----:B------:R-:W-:Y:S05]  /*45d0*/  RET.REL.NODEC R4 `(_ZN2at6native29vectorized_elementwise_kernelILi4ENS0_13AUnaryFunctorIN3c104HalfES4_S4_ZZZNS0_17atan2_kernel_cudaERNS_18TensorIteratorBaseEENKUlvE_clEvENKUlvE1_clEvEUlS4_S4_E_EESt5arrayIPcLm2EEEEviT0_T1_) ;  /* 0xffffba2004007950 */ /* 0x000fea0003c3ffff */
.L_x_11894:
        /* <DEDUP_REMOVED lines=10> */
.L_x_17689:


//--------------------- .text._ZN2at6native29vectorized_elementwise_kernelILi8ENS0_13AUnaryFunctorIN3c104HalfES4_S4_ZZZNS0_17atan2_kernel_cudaERNS_18TensorIteratorBaseEENKUlvE_clEvENKUlvE1_clEvEUlS4_S4_E_EESt5arrayIPcLm2EEEEviT0_T1_ --------------------------
	.section	.text._ZN2at6native29vectorized_elementwise_kernelILi8ENS0_13AUnaryFunctorIN3c104HalfES4_S4_ZZZNS0_17atan2_kernel_cudaERNS_18TensorIteratorBaseEENKUlvE_clEvENKUlvE1_clEvEUlS4_S4_E_EESt5arrayIPcLm2EEEEviT0_T1_,"ax",@progbits
	.sectioninfo	@"SHI_REGISTERS=4"
	.align	128
        .global         _ZN2at6native29vectorized_elementwise_kernelILi8ENS0_13AUnaryFunctorIN3c104HalfES4_S4_ZZZNS0_17atan2_kernel_cudaERNS_18TensorIteratorBaseEENKUlvE_clEvENKUlvE1_clEvEUlS4_S4_E_EESt5arrayIPcLm2EEEEviT0_T1_
        .type           _ZN2at6native29vectorized_elementwise_kernelILi8ENS0_13AUnaryFunctorIN3c104HalfES4_S4_ZZZNS0_17atan2_kernel_cudaERNS_18TensorIteratorBaseEENKUlvE_clEvENKUlvE1_clEvEUlS4_S4_E_EESt5arrayIPcLm2EEEEviT0_T1_,@function
        .size           _ZN2at6native29vectorized_elementwise_kernelILi8ENS0_13AUnaryFunctorIN3c104HalfES4_S4_ZZZNS0_17atan2_kernel_cudaERNS_18TensorIteratorBaseEENKUlvE_clEvENKUlvE1_clEvEUlS4_S4_E_EESt5arrayIPcLm2EEEEviT0_T1_,(.L_x_17823 - _ZN2at6native29vectorized_elementwise_kernelILi8ENS0_13AUnaryFunctorIN3c104HalfES4_S4_ZZZNS0_17atan2_kernel_cudaERNS_18TensorIteratorBaseEENKUlvE_clEvENKUlvE1_clEvEUlS4_S4_E_EESt5arrayIPcLm2EEEEviT0_T1_)
        .other          _ZN2at6native29vectorized_elementwise_kernelILi8ENS0_13AUnaryFunctorIN3c104HalfES4_S4_ZZZNS0_17atan2_kernel_cudaERNS_18TensorIteratorBaseEENKUlvE_clEvENKUlvE1_clEvEUlS4_S4_E_EESt5arrayIPcLm2EEEEviT0_T1_,@"STO_CUDA_ENTRY STV_DEFAULT"
_ZN2at6native29vectorized_elementwise_kernelILi8ENS0_13AUnaryFunctorIN3c104HalfES4_S4_ZZZNS0_17atan2_kernel_cudaERNS_18TensorIteratorBaseEENKUlvE_clEvENKUlvE1_clEvEUlS4_S4_E_EESt5arrayIPcLm2EEEEviT0_T1_:
.text._ZN2at6native29vectorized_elementwise_kernelILi8ENS0_13AUnaryFunctorIN3c104HalfES4_S4_ZZZNS0_17atan2_kernel_cudaERNS_18TensorIteratorBaseEENKUlvE_clEvENKUlvE1_clEvEUlS4_S4_E_EESt5arrayIPcLm2EEEEviT0_T1_:
[----:B------:R-:W-:Y:S02]  /*0000*/  MOV R1, c[0x0][0x28] ;  /* 0x00000a0000017a02 */ /* 0x000fe40000000f00 */
[----:B------:R-:W-:Y:S05]  /*0010*/  EXIT ;  /* 0x000000000000794d */ /* 0x000fea0003800000 */
.L_x_11895:
        /* <DEDUP_REMOVED lines=14> */
.L_x_17823:


//--------------------- .text._ZN2at6native18elementwise_kernelILi128ELi4EZNS0_15gpu_kernel_implINS0_13BinaryFunctorIfffZZZNS0_17atan2_kernel_cudaERNS_18TensorIteratorBaseEENKUlvE_clEvENKUlvE0_clEvEUlffE_EEEEvS5_RKT_EUliE_EEviT1_ --------------------------
	.section	.text._ZN2at6native18elementwise_kernelILi128ELi4EZNS0_15gpu_kernel_implINS0_13BinaryFunctorIfffZZZNS0_17atan2_kernel_cudaERNS_18TensorIteratorBaseEENKUlvE_clEvENKUlvE0_clEvEUlffE_EEEEvS5_RKT_EUliE_EEviT1_,"ax",@progbits
	.sectioninfo	@"SHI_REGISTERS=26"
	.align	128
        .global         _ZN2at6native18elementwise_kernelILi128ELi4EZNS0_15gpu_kernel_implINS0_13BinaryFunctorIfffZZZNS0_17atan2_kernel_cudaERNS_18TensorIteratorBaseEENKUlvE_clEvENKUlvE0_clEvEUlffE_EEEEvS5_RKT_EUliE_EEviT1_
        .type           _ZN2at6native18elementwise_kernelILi128ELi4EZNS0_15gpu_kernel_implINS0_13BinaryFunctorIfffZZZNS0_17atan2_kernel_cudaERNS_18TensorIteratorBaseEENKUlvE_clEvENKUlvE0_clEvEUlffE_EEEEvS5_RKT_EUliE_EEviT1_,@function
        .size           _ZN2at6native18elementwise_kernelILi128ELi4EZNS0_15gpu_kernel_implINS0_13BinaryFunctorIfffZZZNS0_17atan2_kernel_cudaERNS_18TensorIteratorBaseEENKUlvE_clEvENKUlvE0_clEvEUlffE_EEEEvS5_RKT_EUliE_EEviT1_,(.L_x_17690 - _ZN2at6native18elementwise_kernelILi128ELi4EZNS0_15gpu_kernel_implINS0_13BinaryFunctorIfffZZZNS0_17atan2_kernel_cudaERNS_18TensorIteratorBaseEENKUlvE_clEvENKUlvE0_clEvEUlffE_EEEEvS5_RKT_EUliE_EEviT1_)
        .other          _ZN2at6native18elementwise_kernelILi128ELi4EZNS0_15gpu_kernel_implINS0_13BinaryFunctorIfffZZZNS0_17atan2_kernel_cudaERNS_18TensorIteratorBaseEENKUlvE_clEvENKUlvE0_clEvEUlffE_EEEEvS5_RKT_EUliE_EEviT1_,@"STO_CUDA_ENTRY STV_DEFAULT"
_ZN2at6native18elementwise_kernelILi128ELi4EZNS0_15gpu_kernel_implINS0_13BinaryFunctorIfffZZZNS0_17atan2_kernel_cudaERNS_18TensorIteratorBaseEENKUlvE_clEvENKUlvE0_clEvEUlffE_EEEEvS5_RKT_EUliE_EEviT1_:
.text._ZN2at6native18elementwise_kernelILi128ELi4EZNS0_15gpu_kernel_implINS0_13BinaryFunctorIfffZZZNS0_17atan2_kernel_cudaERNS_18TensorIteratorBaseEENKUlvE_clEvENKUlvE0_clEvEUlffE_EEEEvS5_RKT_EUliE_EEviT1_:
        /* <DEDUP_REMOVED lines=262> */
.L_x_11898:
        /* <DEDUP_REMOVED lines=20> */
.L_x_11903:
[----:B------:R-:W2:Y:S02]  /*11a0*/  LDG.E.U8 R2, [R2.64] ;  /* 0x0000002402027981 */ /* 0x000ea4000c1e1100 */
[----:B--2---:R0:W1:Y:S01]  /*11b0*/  I2F.U16 R23, R2 ;  /* 0x0000000200177306 */ /* 0x0040620000101000 */
[----:B------:R-:W-:Y:S05]  /*11c0*/  BRA `(.L_x_11905) ;  /* 0x00000ca000007947 */ /* 0x000fea0003800000 */
.L_x_11902:
        /* <DEDUP_REMOVED lines=9> */
.L_x_11907:
[----:B------:R-:W2:Y:S02]  /*1260*/  LDG.E R2, [R2.64] ;  /* 0x0000002402027981 */ /* 0x000ea4000c1e1900 */
[----:B--2---:R0:W1:Y:S01]  /*1270*/  I2F R23, R2 ;  /* 0x0000000200177306 */ /* 0x0040620000201400 */
[----:B------:R-:W-:Y:S05]  /*1280*/  BRA `(.L_x_11905) ;  /* 0x00000be000007947 */ /* 0x000fea0003800000 */
.L_x_11906:
[----:B------:R-:W2:Y:S02]  /*1290*/  LDG.E.U16 R2, [R2.64] ;  /* 0x0000002402027981 */ /* 0x000ea4000c1e1500 */
[----:B--2---:R0:W1:Y:S01]  /*12a0*/  I2F.S16 R23, R2 ;  /* 0x0000000200177306 */ /* 0x0040620000101400 */
[----:B------:R-:W-:Y:S05]  /*12b0*/  BRA `(.L_x_11905) ;  /* 0x00000bb000007947 */ /* 0x000fea0003800000 */
.L_x_11901:
        /* <DEDUP_REMOVED lines=8> */
.L_x_11909:
[----:B------:R-:W2:Y:S02]  /*1340*/  LDG.E.U16 R2, [R2.64] ;  /* 0x0000002402027981 */ /* 0x000ea4000c1e1500 */
[----:B--2---:R-:W-:Y:S01]  /*1350*/  HADD2.F32 R23, -RZ, R2.H0_H0 ;  /* 0x20000002ff177230 */ /* 0x004fe20000004100 */
[----:B------:R-:W-:Y:S05]  /*1360*/  BRA `(.L_x_11905) ;  /* 0x00000b0000007947 */ /* 0x000fea0003800000 */
.L_x_11908:
        /* <DEDUP_REMOVED lines=8> */
.L_x_11911:
[----:B------:R-:W2:Y:S02]  /*13f0*/  LDG.E.U16 R2, [R2.64] ;  /* 0x0000002402027981 */ /* 0x000ea4000c1e1500 */
[----:B--2---:R-:W-:Y:S01]  /*1400*/  HADD2.F32 R23, -RZ, R2.H0_H0 ;  /* 0x20000002ff177230 */ /* 0x004fe20000004100 */
[----:B------:R-:W-:Y:S05]  /*1410*/  BRA `(.L_x_11905) ;  /* 0x00000a5000007947 */ /* 0x000fea0003800000 */
.L_x_11910:
[----:B------:R-:W2:Y:S02]  /*1420*/  LDG.E.64 R2, [R2.64] ;  /* 0x0000002402027981 */ /* 0x000ea4000c1e1b00 */
[----:B--2---:R-:W0:Y:S01]  /*1430*/  F2F.F32.F64 R23, R2 ;  /* 0x0000000200177310 */ /* 0x004e220000301000 */
[----:B------:R-:W0:-:S14]  /*1440*/  DSETP.GEU.AND P0, PT, |R2|, c[0x2][0x0], PT ;  /* 0x008000000200762a */ /* 0x000e1c0003f0e200 */
[----:B0-----:R-:W-:Y:S01]  /*1450*/  @!P0 FMUL R23, R23, 1.175494350822287508e-38 ;  /* 0x0080000017178820 */ /* 0x001fe20000400000 */
[----:B------:R-:W-:Y:S05]  /*1460*/  BRA `(.L_x_11905) ;  /* 0x00000a0000007947 */ /* 0x000fea0003800000 */
.L_x_11900:
        /* <DEDUP_REMOVED lines=12> */
.L_x_11914:
[----:B------:R-:W2:Y:S02]  /*1530*/  LDG.E.64 R2, [R2.64] ;  /* 0x0000002402027981 */ /* 0x000ea4000c1e1b00 */
[----:B--2---:R-:W0:Y:S01]  /*1540*/  F2F.F32.F64 R23, R2 ;  /* 0x0000000200177310 */ /* 0x004e220000301000 */
[----:B------:R-:W0:-:S14]  /*1550*/  DSETP.GEU.AND P0, PT, |R2|, c[0x2][0x0], PT ;  /* 0x008000000200762a */ /* 0x000e1c0003f0e200 */
[----:B0-----:R-:W-:Y:S01]  /*1560*/  @!P0 FMUL R23, R23, 1.175494350822287508e-38 ;  /* 0x0080000017178820 */ /* 0x001fe20000400000 */
[----:B------:R-:W-:Y:S05]  /*1570*/  BRA `(.L_x_11905) ;  /* 0x000008f000007947 */ /* 0x000fea0003800000 */
.L_x_11913:
        /* <DEDUP_REMOVED lines=26> */
.L_x_11916:
        /* <DEDUP_REMOVED lines=13> */
.L_x_11915:
[----:B------:R-:W2:Y:S02]  /*17f0*/  LDG.E.U16 R2, [R2.64] ;  /* 0x0000002402027981 */ /* 0x000ea4000c1e1500 */
[----:B--2---:R-:W-:Y:S01]  /*1800*/  PRMT R23, RZ, 0x5410, R2 ;  /* 0x00005410ff177816 */ /* 0x004fe20000000002 */
[----:B------:R-:W-:Y:S05]  /*1810*/  BRA `(.L_x_11905) ;  /* 0x0000065000007947 */ /* 0x000fea0003800000 */
.L_x_11912:
        /* <DEDUP_REMOVED lines=11> */
.L_x_11919:
        /* <DEDUP_REMOVED lines=20> */
.L_x_11921:
[----:B------:R-:W-:Y:S05]  /*1a10*/  BSYNC B0 ;  /* 0x0000000000007941 */ /* 0x000fea0003800000 */
.L_x_11920:
[----:B------:R-:W-:Y:S01]  /*1a20*/  IMAD.SHL.U32 R2, R2, 0x100000, RZ ;  /* 0x0010000002027824 */ /* 0x000fe200078e00ff */
[----:B------:R-:W-:-:S04]  /*1a30*/  LEA R0, R0, 0x3b800000, 0x17 ;  /* 0x3b80000000007811 */ /* 0x000fc800078eb8ff */
[----:B------:R-:W-:Y:S01]  /*1a40*/  LOP3.LUT R23, R0, R2, R23, 0xfe, !PT ;  /* 0x0000000200177212 */ /* 0x000fe200078efe17 */
[----:B------:R-:W-:Y:S05]  /*1a50*/  BRA `(.L_x_11905) ;  /* 0x0000041000007947 */ /* 0x000fea0003800000 */
.L_x_11918:
        /* <DEDUP_REMOVED lines=20> */
.L_x_11923:
[----:B------:R-:W-:Y:S05]  /*1ba0*/  BSYNC B0 ;  /* 0x0000000000007941 */ /* 0x000fea0003800000 */
.L_x_11922:
[----:B------:R-:W-:Y:S01]  /*1bb0*/  IMAD.SHL.U32 R2, R2, 0x200000, RZ ;  /* 0x0020000002027824 */ /* 0x000fe200078e00ff */
[----:B------:R-:W-:-:S04]  /*1bc0*/  LEA R0, R0, 0x37800000, 0x17 ;  /* 0x3780000000007811 */ /* 0x000fc800078eb8ff */
[----:B------:R-:W-:Y:S01]  /*1bd0*/  LOP3.LUT R23, R0, R2, R23, 0xfe, !PT ;  /* 0x0000000200177212 */ /* 0x000fe200078efe17 */
[----:B------:R-:W-:Y:S05]  /*1be0*/  BRA `(.L_x_11905) ;  /* 0x0000028000007947 */ /* 0x000fea0003800000 */
.L_x_11917:
        /* <DEDUP_REMOVED lines=14> */
.L_x_11904:
        /* <DEDUP_REMOVED lines=21> */
.L_x_11925:
[----:B------:R-:W2:Y:S02]  /*1e20*/  LDG.E.64 R2, [R2.64] ;  /* 0x0000002402027981 */ /* 0x000ea4000c1e1b00 */
[----:B--2---:R0:W1:Y:S01]  /*1e30*/  I2F.U64 R23, R2 ;  /* 0x0000000200177312 */ /* 0x0040620000301000 */
[----:B------:R-:W-:Y:S05]  /*1e40*/  BRA `(.L_x_11905) ;  /* 0x0000002000007947 */ /* 0x000fea0003800000 */
.L_x_11924:
[----:B------:R-:W2:Y:S02]  /*1e50*/  LDG.E R2, [R2.64] ;  /* 0x0000002402027981 */ /* 0x000ea4000c1e1900 */
[----:B--2---:R0:W1:Y:S02]  /*1e60*/  I2F.U32 R23, R2 ;  /* 0x0000000200177306 */ /* 0x0040640000201000 */
.L_x_11905:
[----:B------:R-:W-:Y:S05]  /*1e70*/  BSYNC B7 ;  /* 0x0000000000077941 */ /* 0x000fea0003800000 */
.L_x_11899:
        /* <DEDUP_REMOVED lines=18> */
.L_x_11930:
[----:B------:R-:W2:Y:S02]  /*1fa0*/  LDG.E.U8 R2, [R2.64] ;  /* 0x0000002402027981 */ /* 0x000ea4000c1e1100 */
[----:B--2---:R0:W2:Y:S01]  /*1fb0*/  I2F.U16 R10, R2 ;  /* 0x00000002000a7306 */ /* 0x0040a20000101000 */
[----:B------:R-:W-:Y:S05]  /*1fc0*/  BRA `(.L_x_11932) ;  /* 0x00000ca000007947 */ /* 0x000fea0003800000 */
.L_x_11929:
        /* <DEDUP_REMOVED lines=9> */
.L_x_11934:
[----:B------:R-:W2:Y:S02]  /*2060*/  LDG.E R2, [R2.64] ;  /* 0x0000002402027981 */ /* 0x000ea4000c1e1900 */
[----:B--2---:R0:W2:Y:S01]  /*2070*/  I2F R10, R2 ;  /* 0x00000002000a7306 */ /* 0x0040a20000201400 */
[----:B------:R-:W-:Y:S05]  /*2080*/  BRA `(.L_x_11932) ;  /* 0x00000be000007947 */ /* 0x000fea0003800000 */
.L_x_11933:
[----:B------:R-:W2:Y:S02]  /*2090*/  LDG.E.U16 R2, [R2.64] ;  /* 0x0000002402027981 */ /* 0x000ea4000c1e1500 */
[----:B--2---:R0:W2:Y:S01]  /*20a0*/  I2F.S16 R10, R2 ;  /* 0x00000002000a7306 */ /* 0x0040a20000101400 */
[----:B------:R-:W-:Y:S05]  /*20b0*/  BRA `(.L_x_11932) ;  /* 0x00000bb000007947 */ /* 0x000fea0003800000 */
.L_x_11928:
        /* <DEDUP_REMOVED lines=8> */
.L_x_11936:
[----:B------:R-:W2:Y:S02]  /*2140*/  LDG.E.U16 R2, [R2.64] ;  /* 0x0000002402027981 */ /* 0x000ea4000c1e1500 */
[----:B--2---:R-:W-:Y:S01]  /*2150*/  HADD2.F32 R10, -RZ, R2.H0_H0 ;  /* 0x20000002ff0a7230 */ /* 0x004fe20000004100 */
[----:B------:R-:W-:Y:S05]  /*2160*/  BRA `(.L_x_11932) ;  /* 0x00000b0000007947 */ /* 0x000fea0003800000 */
.L_x_11935:
        /* <DEDUP_REMOVED lines=8> */
.L_x_11938:
[----:B------:R-:W2:Y:S02]  /*21f0*/  LDG.E.U16 R2, [R2.64] ;  /* 0x0000002402027981 */ /* 0x000ea4000c1e1500 */
[----:B--2---:R-:W-:Y:S01]  /*2200*/  HADD2.F32 R10, -RZ, R2.H0_H0 ;  /* 0x20000002ff0a7230 */ /* 0x004fe20000004100 */
[----:B------:R-:W-:Y:S05]  /*2210*/  BRA `(.L_x_11932) ;  /* 0x00000a5000007947 */ /* 0x000fea0003800000 */
.L_x_11937:
[----:B------:R-:W2:Y:S02]  /*2220*/  LDG.E.64 R2, [R2.64] ;  /* 0x0000002402027981 */ /* 0x000ea4000c1e1b00 */
[----:B--2---:R-:W0:Y:S01]  /*2230*/  F2F.F32.F64 R10, R2 ;  /* 0x00000002000a7310 */ /* 0x004e220000301000 */
[----:B------:R-:W0:-:S14]  /*2240*/  DSETP.GEU.AND P0, PT, |R2|, c[0x2][0x0], PT ;  /* 0x008000000200762a */ /* 0x000e1c0003f0e200 */
[----:B0-----:R-:W-:Y:S01]  /*2250*/  @!P0 FMUL R10, R10, 1.175494350822287508e-38 ;  /* 0x008000000a0a8820 */ /* 0x001fe20000400000 */
[----:B------:R-:W-:Y:S05]  /*2260*/  BRA `(.L_x_11932) ;  /* 0x00000a0000007947 */ /* 0x000fea0003800000 */
.L_x_11927:
        /* <DEDUP_REMOVED lines=12> */
.L_x_11941:
[----:B------:R-:W2:Y:S02]  /*2330*/  LDG.E.64 R2, [R2.64] ;  /* 0x0000002402027981 */ /* 0x000ea4000c1e1b00 */
[----:B--2---:R-:W0:Y:S01]  /*2340*/  F2F.F32.F64 R10, R2 ;  /* 0x00000002000a7310 */ /* 0x004e220000301000 */
[----:B------:R-:W0:-:S14]  /*2350*/  DSETP.GEU.AND P0, PT, |R2|, c[0x2][0x0], PT ;  /* 0x008000000200762a */ /* 0x000e1c0003f0e200 */
[----:B0-----:R-:W-:Y:S01]  /*2360*/  @!P0 FMUL R10, R10, 1.175494350822287508e-38 ;  /* 0x008000000a0a8820 */ /* 0x001fe20000400000 */
[----:B------:R-:W-:Y:S05]  /*2370*/  BRA `(.L_x_11932) ;  /* 0x000008f000007947 */ /* 0x000fea0003800000 */
.L_x_11940:
        /* <DEDUP_REMOVED lines=26> */
.L_x_11943:
        /* <DEDUP_REMOVED lines=13> */
.L_x_11942:
[----:B------:R-:W2:Y:S02]  /*25f0*/  LDG.E.U16 R2, [R2.64] ;  /* 0x0000002402027981 */ /* 0x000ea4000c1e1500 */
[----:B--2---:R-:W-:Y:S01]  /*2600*/  PRMT R10, RZ, 0x5410, R2 ;  /* 0x00005410ff0a7816 */ /* 0x004fe20000000002 */
[----:B------:R-:W-:Y:S05]  /*2610*/  BRA `(.L_x_11932) ;  /* 0x0000065000007947 */ /* 0x000fea0003800000 */
.L_x_11939:
        /* <DEDUP_REMOVED lines=11> */
.L_x_11946:
        /* <DEDUP_REMOVED lines=20> */
.L_x_11948:
[----:B------:R-:W-:Y:S05]  /*2810*/  BSYNC B0 ;  /* 0x0000000000007941 */ /* 0x000fea0003800000 */
.L_x_11947:
[----:B------:R-:W-:Y:S01]  /*2820*/  IMAD.SHL.U32 R2, R2, 0x100000, RZ ;  /* 0x0010000002027824 */ /* 0x000fe200078e00ff */
[----:B------:R-:W-:-:S04]  /*2830*/  LEA R3, R0, 0x3b800000, 0x17 ;  /* 0x3b80000000037811 */ /* 0x000fc800078eb8ff */
[----:B------:R-:W-:Y:S01]  /*2840*/  LOP3.LUT R10, R3, R2, R10, 0xfe, !PT ;  /* 0x00000002030a7212 */ /* 0x000fe200078efe0a */
[----:B------:R-:W-:Y:S05]  /*2850*/  BRA `(.L_x_11932) ;  /* 0x0000041000007947 */ /* 0x000fea0003800000 */
.L_x_11945:
        /* <DEDUP_REMOVED lines=20> */
.L_x_11950:
[----:B------:R-:W-:Y:S05]  /*29a0*/  BSYNC B0 ;  /* 0x0000000000007941 */ /* 0x000fea0003800000 */
.L_x_11949:
[----:B------:R-:W-:Y:S01]  /*29b0*/  IMAD.SHL.U32 R2, R2, 0x200000, RZ ;  /* 0x0020000002027824 */ /* 0x000fe200078e00ff */
[----:B------:R-:W-:-:S04]  /*29c0*/  LEA R3, R0, 0x37800000, 0x17 ;  /* 0x3780000000037811 */ /* 0x000fc800078eb8ff */
[----:B------:R-:W-:Y:S01]  /*29d0*/  LOP3.LUT R10, R3, R2, R10, 0xfe, !PT ;  /* 0x00000002030a7212 */ /* 0x000fe200078efe0a */
[----:B------:R-:W-:Y:S05]  /*29e0*/  BRA `(.L_x_11932) ;  /* 0x0000028000007947 */ /* 0x000fea0003800000 */
.L_x_11944:
        /* <DEDUP_REMOVED lines=14> */
.L_x_11931:
        /* <DEDUP_REMOVED lines=21> */
.L_x_11952:
[----:B------:R-:W2:Y:S02]  /*2c20*/  LDG.E.64 R10, [R2.64] ;  /* 0x00000024020a7981 */ /* 0x000ea4000c1e1b00 */
[----:B--2---:R0:W2:Y:S01]  /*2c30*/  I2F.U64 R10, R10 ;  /* 0x0000000a000a7312 */ /* 0x0040a20000301000 */
[----:B------:R-:W-:Y:S05]  /*2c40*/  BRA `(.L_x_11932) ;  /* 0x0000002000007947 */ /* 0x000fea0003800000 */
.L_x_11951:
[----:B------:R-:W2:Y:S02]  /*2c50*/  LDG.E R2, [R2.64] ;  /* 0x0000002402027981 */ /* 0x000ea4000c1e1900 */
[----:B--2---:R0:W2:Y:S02]  /*2c60*/  I2F.U32 R10, R2 ;  /* 0x00000002000a7306 */ /* 0x0040a40000201000 */
.L_x_11932:
[----:B------:R-:W-:Y:S05]  /*2c70*/  BSYNC B7 ;  /* 0x0000000000077941 */ /* 0x000fea0003800000 */
.L_x_11926:
[C---:B-1---5:R-:W-:Y:S01]  /*2c80*/  FADD.FTZ R0, |R23|.reuse, -RZ ;  /* 0x800000ff17007221 */ /* 0x062fe20000010200 */
[----:B--2---:R-:W-:Y:S01]  /*2c90*/  FSETP.GT.FTZ.AND P5, PT, |R23|, |R10|, PT ;  /* 0x4000000a1700720b */ /* 0x004fe20003fb4200 */
[----:B0-----:R-:W-:Y:S01]  /*2ca0*/  FADD.FTZ R3, |R10|, -RZ ;  /* 0x800000ff0a037221 */ /* 0x001fe20000010200 */
[----:B------:R-:W-:Y:S04]  /*2cb0*/  BSSY B1, `(.L_x_11953) ;  /* 0x000000e000017945 */ /* 0x000fe80003800000 */
[----:B------:R-:W-:-:S02]  /*2cc0*/  FSEL R9, R0, R3, P5 ;  /* 0x0000000300097208 */ /* 0x000fc40002800000 */
        /* <DEDUP_REMOVED lines=10> */
[----:B------:R-:W-:Y:S05]  /*2d70*/  CALL.REL.NOINC `($__internal_36_$__cuda_sm3x_div_rn_ftz_f32_slowpath) ;  /* 0x0000ca5000007944 */ /* 0x000fea0003c00000 */
[----:B0-----:R-:W-:Y:S02]  /*2d80*/  IMAD.MOV.U32 R0, RZ, RZ, R7 ;  /* 0x000000ffff007224 */ /* 0x001fe400078e0007 */
.L_x_11954:
[----:B------:R-:W-:Y:S05]  /*2d90*/  BSYNC B1 ;  /* 0x0000000000017941 */ /* 0x000fea0003800000 */
.L_x_11953:
        /* <DEDUP_REMOVED lines=18> */
.L_x_11956:
[----:B------:R-:W-:Y:S01]  /*2ec0*/  ISETP.GE.AND P0, PT, R10, RZ, PT ;  /* 0x000000ff0a00720c */ /* 0x000fe20003f06270 */
[----:B------:R-:W-:-:S12]  /*2ed0*/  IMAD.MOV.U32 R3, RZ, RZ, 0x3fd774eb ;  /* 0x3fd774ebff037424 */ /* 0x000fd800078e00ff */
[----:B------:R-:W-:-:S04]  /*2ee0*/  @P0 FFMA.FTZ R0, R3, 0.93318945169448852539, -R0 ;  /* 0x3f6ee58103000823 */ /* 0x000fc80000010800 */
[----:B------:R-:W-:Y:S02]  /*2ef0*/  @!P0 FFMA.FTZ R0, R3, 0.93318945169448852539, R0 ;  /* 0x3f6ee58103008823 */ /* 0x000fe40000010000 */
.L_x_11957:
[----:B------:R-:W-:Y:S05]  /*2f00*/  BSYNC B0 ;  /* 0x0000000000007941 */ /* 0x000fea0003800000 */
.L_x_11955:
[----:B------:R-:W0:Y:S01]  /*2f10*/  LDC.U8 R4, c[0x0][0x3e1] ;  /* 0x0000f840ff047b82 */ /* 0x000e220000000000 */
[C---:B------:R-:W-:Y:S01]  /*2f20*/  FSETP.NEU.FTZ.AND P1, PT, |R10|.reuse, |R23|, PT ;  /* 0x400000170a00720b */ /* 0x040fe20003f3d200 */
[----:B------:R-:W-:Y:S01]  /*2f30*/  IMAD.MOV.U32 R2, RZ, RZ, 0x4016cbe4 ;  /* 0x4016cbe4ff027424 */ /* 0x000fe200078e00ff */
[----:B------:R-:W-:Y:S02]  /*2f40*/  FSETP.NEU.FTZ.AND P0, PT, R9, RZ, PT ;  /* 0x000000ff0900720b */ /* 0x000fe40003f1d000 */
[----:B------:R-:W-:-:S09]  /*2f50*/  ISETP.GE.AND P2, PT, R10, RZ, PT ;  /* 0x000000ff0a00720c */ /* 0x000fd20003f46270 */
[----:B------:R-:W-:Y:S01]  /*2f60*/  @!P1 FSEL R0, R2, 0.78539818525314331055, !P2 ;  /* 0x3f490fdb02009808 */ /* 0x000fe20005000000 */
[----:B------:R-:W-:Y:S01]  /*2f70*/  FADD.FTZ R2, |R10|, |R23| ;  /* 0x400000170a027221 */ /* 0x000fe20000010200 */
[----:B------:R-:W-:-:S04]  /*2f80*/  @!P0 FSEL R0, RZ, 3.1415927410125732422, P2 ;  /* 0x40490fdbff008808 */ /* 0x000fc80001000000 */
[----:B------:R-:W-:Y:S02]  /*2f90*/  FSETP.GTU.FTZ.AND P0, PT, |R2|, +INF , PT ;  /* 0x7f8000000200780b */ /* 0x000fe40003f1c200 */
[----:B------:R-:W-:Y:S02]  /*2fa0*/  LOP3.LUT R23, R0, 0x80000000, R23, 0xb8, !PT ;  /* 0x8000000000177812 */ /* 0x000fe400078eb817 */
[----:B0-----:R-:W-:Y:S02]  /*2fb0*/  PRMT R3, R4, 0x9910, RZ ;  /* 0x0000991004037816 */ /* 0x001fe400000000ff */
[----:B------:R-:W-:Y:S02]  /*2fc0*/  FSEL R2, R2, R23, P0 ;  /* 0x0000001702027208 */ /* 0x000fe40000000000 */
        /* <DEDUP_REMOVED lines=13> */
.L_x_11961:
[----:B------:R-:W0:Y:S02]  /*30a0*/  F2I.S64.TRUNC R2, R2 ;  /* 0x0000000200027311 */ /* 0x000e24000020d900 */
[----:B0-----:R-:W-:-:S05]  /*30b0*/  IMAD.MOV.U32 R5, RZ, RZ, R2 ;  /* 0x000000ffff057224 */ /* 0x001fca00078e0002 */
[----:B------:R0:W-:Y:S01]  /*30c0*/  STG.E.U8 [R16.64], R5 ;  /* 0x0000000510007986 */ /* 0x0001e2000c101124 */
[----:B------:R-:W-:Y:S05]  /*30d0*/  BRA `(.L_x_11963) ;  /* 0x00000d3000007947 */ /* 0x000fea0003800000 */
.L_x_11960:
        /* <DEDUP_REMOVED lines=9> */
.L_x_11965:
[----:B------:R-:W0:Y:S02]  /*3170*/  F2I.FTZ.TRUNC.NTZ R3, R2 ;  /* 0x0000000200037305 */ /* 0x000e24000021f100 */
[----:B0-----:R0:W-:Y:S01]  /*3180*/  STG.E [R16.64], R3 ;  /* 0x0000000310007986 */ /* 0x0011e2000c101924 */
[----:B------:R-:W-:Y:S05]  /*3190*/  BRA `(.L_x_11963) ;  /* 0x00000c7000007947 */ /* 0x000fea0003800000 */
.L_x_11964:
[----:B------:R-:W0:Y:S02]  /*31a0*/  F2I.FTZ.TRUNC.NTZ R3, R2 ;  /* 0x0000000200037305 */ /* 0x000e24000021f100 */
[----:B0-----:R0:W-:Y:S01]  /*31b0*/  STG.E.U16 [R16.64], R3 ;  /* 0x0000000310007986 */ /* 0x0011e2000c101524 */
[----:B------:R-:W-:Y:S05]  /*31c0*/  BRA `(.L_x_11963) ;  /* 0x00000c4000007947 */ /* 0x000fea0003800000 */
.L_x_11959:
        /* <DEDUP_REMOVED lines=8> */
.L_x_11967:
[----:B------:R-:W-:-:S05]  /*3250*/  F2FP.PACK_AB R2, RZ, R2 ;  /* 0x00000002ff02723e */ /* 0x000fca00000000ff */
[----:B------:R0:W-:Y:S01]  /*3260*/  STG.E.U16 [R16.64], R2 ;  /* 0x0000000210007986 */ /* 0x0001e2000c101524 */
[----:B------:R-:W-:Y:S05]  /*3270*/  BRA `(.L_x_11963) ;  /* 0x00000b9000007947 */ /* 0x000fea0003800000 */
.L_x_11966:
        /* <DEDUP_REMOVED lines=9> */
.L_x_11969:
[----:B------:R-:W-:-:S04]  /*3310*/  F2FP.PACK_AB R3, RZ, R2 ;  /* 0x00000002ff03723e */ /* 0x000fc800000000ff */
[----:B------:R-:W-:-:S05]  /*3320*/  PRMT R3, R3, 0x5410, RZ ;  /* 0x0000541003037816 */ /* 0x000fca00000000ff */
[----:B------:R0:W-:Y:S01]  /*3330*/  STG.E [R16.64], R3 ;  /* 0x0000000310007986 */ /* 0x0001e2000c101924 */
[----:B------:R-:W-:Y:S05]  /*3340*/  BRA `(.L_x_11963) ;  /* 0x00000ac000007947 */ /* 0x000fea0003800000 */
.L_x_11968:
[----:B------:R-:W-:-:S06]  /*3350*/  FMUL.FTZ R2, R2, 1 ;  /* 0x3f80000002027820 */ /* 0x000fcc0000410000 */
[----:B------:R-:W0:Y:S02]  /*3360*/  F2F.F64.F32 R2, R2 ;  /* 0x0000000200027310 */ /* 0x000e240000201800 */
[----:B0-----:R0:W-:Y:S01]  /*3370*/  STG.E.64 [R16.64], R2 ;  /* 0x0000000210007986 */ /* 0x0011e2000c101b24 */
[----:B------:R-:W-:Y:S05]  /*3380*/  BRA `(.L_x_11963) ;  /* 0x00000a8000007947 */ /* 0x000fea0003800000 */
.L_x_11958:
        /* <DEDUP_REMOVED lines=12> */
.L_x_11972:
[----:B------:R-:W-:Y:S01]  /*3450*/  FMUL.FTZ R4, R2, 1 ;  /* 0x3f80000002047820 */ /* 0x000fe20000410000 */
[----:B------:R-:W-:-:S05]  /*3460*/  CS2R R6, SRZ ;  /* 0x0000000000067805 */ /* 0x000fca000001ff00 */
[----:B------:R-:W0:Y:S02]  /*3470*/  F2F.F64.F32 R4, R4 ;  /* 0x0000000400047310 */ /* 0x000e240000201800 */
[----:B0-----:R0:W-:Y:S01]  /*3480*/  STG.E.128 [R16.64], R4 ;  /* 0x0000000410007986 */ /* 0x0011e2000c101d24 */
[----:B------:R-:W-:Y:S05]  /*3490*/  BRA `(.L_x_11963) ;  /* 0x0000097000007947 */ /* 0x000fea0003800000 */
.L_x_11971:
        /* <DEDUP_REMOVED lines=20> */
.L_x_11976:
[----:B------:R-:W-:Y:S05]  /*35e0*/  BSYNC B0 ;  /* 0x0000000000007941 */ /* 0x000fea0003800000 */
.L_x_11975:
[----:B------:R-:W-:-:S05]  /*35f0*/  LOP3.LUT R5, R0, R5, RZ, 0xfc, !PT ;  /* 0x0000000500057212 */ /* 0x000fca00078efcff */
[----:B------:R0:W-:Y:S01]  /*3600*/  STG.E.U8 [R16.64], R5 ;  /* 0x0000000510007986 */ /* 0x0001e2000c101124 */
[----:B------:R-:W-:Y:S05]  /*3610*/  BRA `(.L_x_11963) ;  /* 0x000007f000007947 */ /* 0x000fea0003800000 */
.L_x_11974:
        /* <DEDUP_REMOVED lines=12> */
.L_x_11978:
[----:B------:R-:W-:Y:S01]  /*36e0*/  IMAD.MOV.U32 R0, RZ, RZ, 0x7f ;  /* 0x0000007fff007424 */ /* 0x000fe200078e00ff */
[----:B------:R-:W-:-:S04]  /*36f0*/  ISETP.GT.U32.AND P0, PT, R4, 0x7f800000, PT ;  /* 0x7f8000000400780c */ /* 0x000fc80003f04070 */
[----:B------:R-:W-:-:S04]  /*3700*/  SEL R0, R0, 0x7c, P0 ;  /* 0x0000007c00007807 */ /* 0x000fc80000000000 */
.L_x_11979:
[----:B------:R-:W-:Y:S05]  /*3710*/  BSYNC B0 ;  /* 0x0000000000007941 */ /* 0x000fea0003800000 */
.L_x_11977:
[----:B------:R-:W-:-:S04]  /*3720*/  LOP3.LUT R2, R2, 0x80000000, RZ, 0xc0, !PT ;  /* 0x8000000002027812 */ /* 0x000fc800078ec0ff */
[----:B------:R-:W-:-:S04]  /*3730*/  SHF.R.U32.HI R3, RZ, 0x18, R2 ;  /* 0x00000018ff037819 */ /* 0x000fc80000011602 */
[----:B------:R-:W-:-:S05]  /*3740*/  LOP3.LUT R3, R0, R3, RZ, 0xfc, !PT ;  /* 0x0000000300037212 */ /* 0x000fca00078efcff */
[----:B------:R0:W-:Y:S01]  /*3750*/  STG.E.U8 [R16.64], R3 ;  /* 0x0000000310007986 */ /* 0x0001e2000c101124 */
[----:B------:R-:W-:Y:S05]  /*3760*/  BRA `(.L_x_11963) ;  /* 0x000006a000007947 */ /* 0x000fea0003800000 */
.L_x_11973:
[----:B------:R-:W-:-:S05]  /*3770*/  F2FP.BF16.PACK_AB R2, RZ, R2 ;  /* 0x00000002ff02723e */ /* 0x000fca00000010ff */
[----:B------:R0:W-:Y:S01]  /*3780*/  STG.E.U16 [R16.64], R2 ;  /* 0x0000000210007986 */ /* 0x0001e2000c101524 */
[----:B------:R-:W-:Y:S05]  /*3790*/  BRA `(.L_x_11963) ;  /* 0x0000067000007947 */ /* 0x000fea0003800000 */
.L_x_11970:
        /* <DEDUP_REMOVED lines=11> */
.L_x_11982:
        /* <DEDUP_REMOVED lines=16> */
.L_x_11985:
[----:B------:R-:W-:-:S04]  /*3950*/  LOP3.LUT R2, R2, 0x80000000, RZ, 0xc0, !PT ;  /* 0x8000000002027812 */ /* 0x000fc800078ec0ff */
[----:B------:R-:W-:-:S04]  /*3960*/  SHF.R.U32.HI R3, RZ, 0x18, R2 ;  /* 0x00000018ff037819 */ /* 0x000fc80000011602 */
[----:B------:R-:W-:-:S04]  /*3970*/  LOP3.LUT R0, R0, R3, RZ, 0xfc, !PT ;  /* 0x0000000300007212 */ /* 0x000fc800078efcff */
[----:B------:R-:W-:Y:S02]  /*3980*/  PRMT R8, R0, 0x7610, R8 ;  /* 0x0000761000087816 */ /* 0x000fe40000000008 */
.L_x_11984:
[----:B------:R-:W-:Y:S05]  /*3990*/  BSYNC B0 ;  /* 0x0000000000007941 */ /* 0x000fea0003800000 */
.L_x_11983:
[----:B------:R0:W-:Y:S01]  /*39a0*/  STG.E.U8 [R16.64], R8 ;  /* 0x0000000810007986 */ /* 0x0001e2000c101124 */
[----:B------:R-:W-:Y:S05]  /*39b0*/  BRA `(.L_x_11963) ;  /* 0x0000045000007947 */ /* 0x000fea0003800000 */
.L_x_11981:
        /* <DEDUP_REMOVED lines=16> */
.L_x_11988:
[----:B------:R-:W-:-:S04]  /*3ac0*/  LOP3.LUT R2, R2, 0x80000000, RZ, 0xc0, !PT ;  /* 0x8000000002027812 */ /* 0x000fc800078ec0ff */
[----:B------:R-:W-:-:S04]  /*3ad0*/  SHF.R.U32.HI R3, RZ, 0x18, R2 ;  /* 0x00000018ff037819 */ /* 0x000fc80000011602 */
[----:B------:R-:W-:-:S04]  /*3ae0*/  LOP3.LUT R0, R0, R3, RZ, 0xfc, !PT ;  /* 0x0000000300007212 */ /* 0x000fc800078efcff */
[----:B------:R-:W-:Y:S02]  /*3af0*/  PRMT R8, R0, 0x7610, R8 ;  /* 0x0000761000087816 */ /* 0x000fe40000000008 */
.L_x_11987:
[----:B------:R-:W-:Y:S05]  /*3b00*/  BSYNC B0 ;  /* 0x0000000000007941 */ /* 0x000fea0003800000 */
.L_x_11986:
[----:B------:R0:W-:Y:S01]  /*3b10*/  STG.E.U8 [R16.64], R8 ;  /* 0x0000000810007986 */ /* 0x0001e2000c101124 */
[----:B------:R-:W-:Y:S05]  /*3b20*/  BRA `(.L_x_11963) ;  /* 0x000002e000007947 */ /* 0x000fea0003800000 */
.L_x_11980:
        /* <DEDUP_REMOVED lines=21> */
.L_x_11962:
        /* <DEDUP_REMOVED lines=20> */
.L_x_11990:
[----:B------:R-:W0:Y:S02]  /*3dc0*/  F2I.U64.TRUNC R2, R2 ;  /* 0x0000000200027311 */ /* 0x000e24000020d800 */
[----:B0-----:R0:W-:Y:S01]  /*3dd0*/  STG.E.64 [R16.64], R2 ;  /* 0x0000000210007986 */ /* 0x0011e2000c101b24 */
[----:B------:R-:W-:Y:S05]  /*3de0*/  BRA `(.L_x_11963) ;  /* 0x0000002000007947 */ /* 0x000fea0003800000 */
.L_x_11989:
[----:B------:R-:W0:Y:S02]  /*3df0*/  F2I.FTZ.U32.TRUNC.NTZ R3, R2 ;  /* 0x0000000200037305 */ /* 0x000e24000021f000 */
[----:B0-----:R0:W-:Y:S02]  /*3e00*/  STG.E [R16.64], R3 ;  /* 0x0000000310007986 */ /* 0x0011e4000c101924 */
.L_x_11963:
[----:B------:R-:W-:-:S05]  /*3e10*/  IMAD R18, R19, 0x200, R18 ;  /* 0x0000020013127824 */ /* 0x000fca00078e0212 */
[----:B------:R-:W-:Y:S02]  /*3e20*/  IADD3 R23, R18, 0x80, RZ ;  /* 0x0000008012177810 */ /* 0x000fe40007ffe0ff */
.L_x_11897:
[----:B------:R-:W-:Y:S05]  /*3e30*/  BSYNC B6 ;  /* 0x0000000000067941 */ /* 0x000fea0003800000 */
.L_x_11896:
        /* <DEDUP_REMOVED lines=258> */
.L_x_11993:
        /* <DEDUP_REMOVED lines=20> */
.L_x_11998:
[----:B------:R-:W2:Y:S02]  /*4fa0*/  LDG.E.U8 R2, [R2.64] ;  /* 0x0000002402027981 */ /* 0x000ea4000c1e1100 */
[----:B--2---:R0:W1:Y:S01]  /*4fb0*/  I2F.U16 R19, R2 ;  /* 0x0000000200137306 */ /* 0x0040620000101000 */
[----:B------:R-:W-:Y:S05]  /*4fc0*/  BRA `(.L_x_12000) ;  /* 0x00000ca000007947 */ /* 0x000fea0003800000 */
.L_x_11997:
        /* <DEDUP_REMOVED lines=9> */
.L_x_12002:
[----:B------:R-:W2:Y:S02]  /*5060*/  LDG.E R2, [R2.64] ;  /* 0x0000002402027981 */ /* 0x000ea4000c1e1900 */
[----:B--2---:R0:W1:Y:S01]  /*5070*/  I2F R19, R2 ;  /* 0x0000000200137306 */ /* 0x0040620000201400 */
[----:B------:R-:W-:Y:S05]  /*5080*/  BRA `(.L_x_12000) ;  /* 0x00000be000007947 */ /* 0x000fea0003800000 */
.L_x_12001:
[----:B------:R-:W2:Y:S02]  /*5090*/  LDG.E.U16 R2, [R2.64] ;  /* 0x0000002402027981 */ /* 0x000ea4000c1e1500 */
[----:B--2---:R0:W1:Y:S01]  /*50a0*/  I2F.S16 R19, R2 ;  /* 0x0000000200137306 */ /* 0x0040620000101400 */
[----:B------:R-:W-:Y:S05]  /*50b0*/  BRA `(.L_x_12000) ;  /* 0x00000bb000007947 */ /* 0x000fea0003800000 */
.L_x_11996:
        /* <DEDUP_REMOVED lines=8> */
.L_x_12004:
[----:B------:R-:W2:Y:S02]  /*5140*/  LDG.E.U16 R2, [R2.64] ;  /* 0x0000002402027981 */ /* 0x000ea4000c1e1500 */
[----:B--2---:R-:W-:Y:S01]  /*5150*/  HADD2.F32 R19, -RZ, R2.H0_H0 ;  /* 0x20000002ff137230 */ /* 0x004fe20000004100 */
[----:B------:R-:W-:Y:S05]  /*5160*/  BRA `(.L_x_12000) ;  /* 0x00000b0000007947 */ /* 0x000fea0003800000 */
.L_x_12003:
        /* <DEDUP_REMOVED lines=8> */
.L_x_12006:
[----:B------:R-:W2:Y:S02]  /*51f0*/  LDG.E.U16 R2, [R2.64] ;  /* 0x0000002402027981 */ /* 0x000ea4000c1e1500 */
[----:B--2---:R-:W-:Y:S01]  /*5200*/  HADD2.F32 R19, -RZ, R2.H0_H0 ;  /* 0x20000002ff137230 */ /* 0x004fe20000004100 */
[----:B------:R-:W-:Y:S05]  /*5210*/  BRA `(.L_x_12000) ;  /* 0x00000a5000007947 */ /* 0x000fea0003800000 */
.L_x_12005:
[----:B------:R-:W2:Y:S02]  /*5220*/  LDG.E.64 R2, [R2.64] ;  /* 0x0000002402027981 */ /* 0x000ea4000c1e1b00 */
[----:B--2---:R-:W0:Y:S01]  /*5230*/  F2F.F32.F64 R19, R2 ;  /* 0x0000000200137310 */ /* 0x004e220000301000 */
[----:B------:R-:W0:-:S14]  /*5240*/  DSETP.GEU.AND P0, PT, |R2|, c[0x2][0x0], PT ;  /* 0x008000000200762a */ /* 0x000e1c0003f0e200 */
[----:B0-----:R-:W-:Y:S01]  /*5250*/  @!P0 FMUL R19, R19, 1.175494350822287508e-38 ;  /* 0x0080000013138820 */ /* 0x001fe20000400000 */
[----:B------:R-:W-:Y:S05]  /*5260*/  BRA `(.L_x_12000) ;  /* 0x00000a0000007947 */ /* 0x000fea0003800000 */
.L_x_11995:
        /* <DEDUP_REMOVED lines=12> */
.L_x_12009:
[----:B------:R-:W2:Y:S02]  /*5330*/  LDG.E.64 R2, [R2.64] ;  /* 0x0000002402027981 */ /* 0x000ea4000c1e1b00 */
[----:B--2---:R-:W0:Y:S01]  /*5340*/  F2F.F32.F64 R19, R2 ;  /* 0x0000000200137310 */ /* 0x004e220000301000 */
[----:B------:R-:W0:-:S14]  /*5350*/  DSETP.GEU.AND P0, PT, |R2|, c[0x2][0x0], PT ;  /* 0x008000000200762a */ /* 0x000e1c0003f0e200 */
[----:B0-----:R-:W-:Y:S01]  /*5360*/  @!P0 FMUL R19, R19, 1.175494350822287508e-38 ;  /* 0x0080000013138820 */ /* 0x001fe20000400000 */
[----:B------:R-:W-:Y:S05]  /*5370*/  BRA `(.L_x_12000) ;  /* 0x000008f000007947 */ /* 0x000fea0003800000 */
.L_x_12008:
        /* <DEDUP_REMOVED lines=26> */
.L_x_12011:
        /* <DEDUP_REMOVED lines=13> */
.L_x_12010:
[----:B------:R-:W2:Y:S02]  /*55f0*/  LDG.E.U16 R2, [R2.64] ;  /* 0x0000002402027981 */ /* 0x000ea4000c1e1500 */
[----:B--2---:R-:W-:Y:S01]  /*5600*/  PRMT R19, RZ, 0x5410, R2 ;  /* 0x00005410ff137816 */ /* 0x004fe20000000002 */
[----:B------:R-:W-:Y:S05]  /*5610*/  BRA `(.L_x_12000) ;  /* 0x0000065000007947 */ /* 0x000fea0003800000 */
.L_x_12007:
        /* <DEDUP_REMOVED lines=11> */
.L_x_12014:
        /* <DEDUP_REMOVED lines=20> */
.L_x_12016:
[----:B------:R-:W-:Y:S05]  /*5810*/  BSYNC B0 ;  /* 0x0000000000007941 */ /* 0x000fea0003800000 */
.L_x_12015:
[----:B------:R-:W-:Y:S01]  /*5820*/  IMAD.SHL.U32 R2, R2, 0x100000, RZ ;  /* 0x0010000002027824 */ /* 0x000fe200078e00ff */
[----:B------:R-:W-:-:S04]  /*5830*/  LEA R0, R0, 0x3b800000, 0x17 ;  /* 0x3b80000000007811 */ /* 0x000fc800078eb8ff */
[----:B------:R-:W-:Y:S01]  /*5840*/  LOP3.LUT R19, R0, R2, R19, 0xfe, !PT ;  /* 0x0000000200137212 */ /* 0x000fe200078efe13 */
[----:B------:R-:W-:Y:S05]  /*5850*/  BRA `(.L_x_12000) ;  /* 0x0000041000007947 */ /* 0x000fea0003800000 */
.L_x_12013:
        /* <DEDUP_REMOVED lines=20> */
.L_x_12018:
[----:B------:R-:W-:Y:S05]  /*59a0*/  BSYNC B0 ;  /* 0x0000000000007941 */ /* 0x000fea0003800000 */
.L_x_12017:
[----:B------:R-:W-:Y:S01]  /*59b0*/  IMAD.SHL.U32 R2, R2, 0x200000, RZ ;  /* 0x0020000002027824 */ /* 0x000fe200078e00ff */
[----:B------:R-:W-:-:S04]  /*59c0*/  LEA R0, R0, 0x37800000, 0x17 ;  /* 0x3780000000007811 */ /* 0x000fc800078eb8ff */
[----:B------:R-:W-:Y:S01]  /*59d0*/  LOP3.LUT R19, R0, R2, R19, 0xfe, !PT ;  /* 0x0000000200137212 */ /* 0x000fe200078efe13 */
[----:B------:R-:W-:Y:S05]  /*59e0*/  BRA `(.L_x_12000) ;  /* 0x0000028000007947 */ /* 0x000fea0003800000 */
.L_x_12012:
        /* <DEDUP_REMOVED lines=14> */
.L_x_11999:
        /* <DEDUP_REMOVED lines=21> */
.L_x_12020:
[----:B------:R-:W2:Y:S02]  /*5c20*/  LDG.E.64 R2, [R2.64] ;  /* 0x0000002402027981 */ /* 0x000ea4000c1e1b00 */
[----:B--2---:R0:W1:Y:S01]  /*5c30*/  I2F.U64 R19, R2 ;  /* 0x0000000200137312 */ /* 0x0040620000301000 */
[----:B------:R-:W-:Y:S05]  /*5c40*/  BRA `(.L_x_12000) ;  /* 0x0000002000007947 */ /* 0x000fea0003800000 */
.L_x_12019:
[----:B------:R-:W2:Y:S02]  /*5c50*/  LDG.E R2, [R2.64] ;  /* 0x0000002402027981 */ /* 0x000ea4000c1e1900 */
[----:B--2---:R0:W1:Y:S02]  /*5c60*/  I2F.U32 R19, R2 ;  /* 0x0000000200137306 */ /* 0x0040640000201000 */
.L_x_12000:
[----:B------:R-:W-:Y:S05]  /*5c70*/  BSYNC B7 ;  /* 0x0000000000077941 */ /* 0x000fea0003800000 */
.L_x_11994:
        /* <DEDUP_REMOVED lines=18> */
.L_x_12025:
[----:B------:R-:W2:Y:S02]  /*5da0*/  LDG.E.U8 R2, [R2.64] ;  /* 0x0000002402027981 */ /* 0x000ea4000c1e1100 */
[----:B--2---:R0:W2:Y:S01]  /*5db0*/  I2F.U16 R10, R2 ;  /* 0x00000002000a7306 */ /* 0x0040a20000101000 */
[----:B------:R-:W-:Y:S05]  /*5dc0*/  BRA `(.L_x_12027) ;  /* 0x00000ca000007947 */ /* 0x000fea0003800000 */
.L_x_12024:
        /* <DEDUP_REMOVED lines=9> */
.L_x_12029:
[----:B------:R-:W2:Y:S02]  /*5e60*/  LDG.E R2, [R2.64] ;  /* 0x0000002402027981 */ /* 0x000ea4000c1e1900 */
[----:B--2---:R0:W2:Y:S01]  /*5e70*/  I2F R10, R2 ;  /* 0x00000002000a7306 */ /* 0x0040a20000201400 */
[----:B------:R-:W-:Y:S05]  /*5e80*/  BRA `(.L_x_12027) ;  /* 0x00000be000007947 */ /* 0x000fea0003800000 */
.L_x_12028:
[----:B------:R-:W2:Y:S02]  /*5e90*/  LDG.E.U16 R2, [R2.64] ;  /* 0x0000002402027981 */ /* 0x000ea4000c1e1500 */
[----:B--2---:R0:W2:Y:S01]  /*5ea0*/  I2F.S16 R10, R2 ;  /* 0x00000002000a7306 */ /* 0x0040a20000101400 */
[----:B------:R-:W-:Y:S05]  /*5eb0*/  BRA `(.L_x_12027) ;  /* 0x00000bb000007947 */ /* 0x000fea0003800000 */
.L_x_12023:
        /* <DEDUP_REMOVED lines=8> */
.L_x_12031:
[----:B------:R-:W2:Y:S02]  /*5f40*/  LDG.E.U16 R2, [R2.64] ;  /* 0x0000002402027981 */ /* 0x000ea4000c1e1500 */
[----:B--2---:R-:W-:Y:S01]  /*5f50*/  HADD2.F32 R10, -RZ, R2.H0_H0 ;  /* 0x20000002ff0a7230 */ /* 0x004fe20000004100 */
[----:B------:R-:W-:Y:S05]  /*5f60*/  BRA `(.L_x_12027) ;  /* 0x00000b0000007947 */ /* 0x000fea0003800000 */
.L_x_12030:
        /* <DEDUP_REMOVED lines=8> */
.L_x_12033:
[----:B------:R-:W2:Y:S02]  /*5ff0*/  LDG.E.U16 R2, [R2.64] ;  /* 0x0000002402027981 */ /* 0x000ea4000c1e1500 */
[----:B--2---:R-:W-:Y:S01]  /*6000*/  HADD2.F32 R10, -RZ, R2.H0_H0 ;  /* 0x20000002ff0a7230 */ /* 0x004fe20000004100 */
[----:B------:R-:W-:Y:S05]  /*6010*/  BRA `(.L_x_12027) ;  /* 0x00000a5000007947 */ /* 0x000fea0003800000 */
.L_x_12032:
[----:B------:R-:W2:Y:S02]  /*6020*/  LDG.E.64 R2, [R2.64] ;  /* 0x0000002402027981 */ /* 0x000ea4000c1e1b00 */
[----:B--2---:R-:W0:Y:S01]  /*6030*/  F2F.F32.F64 R10, R2 ;  /* 0x00000002000a7310 */ /* 0x004e220000301000 */
[----:B------:R-:W0:-:S14]  /*6040*/  DSETP.GEU.AND P0, PT, |R2|, c[0x2][0x0], PT ;  /* 0x008000000200762a */ /* 0x000e1c0003f0e200 */
[----:B0-----:R-:W-:Y:S01]  /*6050*/  @!P0 FMUL R10, R10, 1.175494350822287508e-38 ;  /* 0x008000000a0a8820 */ /* 0x001fe20000400000 */
[----:B------:R-:W-:Y:S05]  /*6060*/  BRA `(.L_x_12027) ;  /* 0x00000a0000007947 */ /* 0x000fea0003800000 */
.L_x_12022:
        /* <DEDUP_REMOVED lines=12> */
.L_x_12036:
[----:B------:R-:W2:Y:S02]  /*6130*/  LDG.E.64 R2, [R2.64] ;  /* 0x0000002402027981 */ /* 0x000ea4000c1e1b00 */
[----:B--2---:R-:W0:Y:S01]  /*6140*/  F2F.F32.F64 R10, R2 ;  /* 0x00000002000a7310 */ /* 0x004e220000301000 */
[----:B------:R-:W0:-:S14]  /*6150*/  DSETP.GEU.AND P0, PT, |R2|, c[0x2][0x0], PT ;  /* 0x008000000200762a */ /* 0x000e1c0003f0e200 */
[----:B0-----:R-:W-:Y:S01]  /*6160*/  @!P0 FMUL R10, R10, 1.175494350822287508e-38 ;  /* 0x008000000a0a8820 */ /* 0x001fe20000400000 */
[----:B------:R-:W-:Y:S05]  /*6170*/  BRA `(.L_x_12027) ;  /* 0x000008f000007947 */ /* 0x000fea0003800000 */
.L_x_12035:
        /* <DEDUP_REMOVED lines=26> */
.L_x_12038:
        /* <DEDUP_REMOVED lines=13> */
.L_x_12037:
[----:B------:R-:W2:Y:S02]  /*63f0*/  LDG.E.U16 R2, [R2.64] ;  /* 0x0000002402027981 */ /* 0x000ea4000c1e1500 */
[----:B--2---:R-:W-:Y:S01]  /*6400*/  PRMT R10, RZ, 0x5410, R2 ;  /* 0x00005410ff0a7816 */ /* 0x004fe20000000002 */
[----:B------:R-:W-:Y:S05]  /*6410*/  BRA `(.L_x_12027) ;  /* 0x0000065000007947 */ /* 0x000fea0003800000 */
.L_x_12034:
        /* <DEDUP_REMOVED lines=11> */
.L_x_12041:
        /* <DEDUP_REMOVED lines=20> */
.L_x_12043:
[----:B------:R-:W-:Y:S05]  /*6610*/  BSYNC B0 ;  /* 0x0000000000007941 */ /* 0x000fea0003800000 */
.L_x_12042:
[----:B------:R-:W-:Y:S01]  /*6620*/  IMAD.SHL.U32 R2, R2, 0x100000, RZ ;  /* 0x0010000002027824 */ /* 0x000fe200078e00ff */
[----:B------:R-:W-:-:S04]  /*6630*/  LEA R3, R0, 0x3b800000, 0x17 ;  /* 0x3b80000000037811 */ /* 0x000fc800078eb8ff */
[----:B------:R-:W-:Y:S01]  /*6640*/  LOP3.LUT R10, R3, R2, R10, 0xfe, !PT ;  /* 0x00000002030a7212 */ /* 0x000fe200078efe0a */
[----:B------:R-:W-:Y:S05]  /*6650*/  BRA `(.L_x_12027) ;  /* 0x0000041000007947 */ /* 0x000fea0003800000 */
.L_x_12040:
        /* <DEDUP_REMOVED lines=20> */
.L_x_12045:
[----:B------:R-:W-:Y:S05]  /*67a0*/  BSYNC B0 ;  /* 0x0000000000007941 */ /* 0x000fea0003800000 */
.L_x_12044:
[----:B------:R-:W-:Y:S01]  /*67b0*/  IMAD.SHL.U32 R2, R2, 0x200000, RZ ;  /* 0x0020000002027824 */ /* 0x000fe200078e00ff */
[----:B------:R-:W-:-:S04]  /*67c0*/  LEA R3, R0, 0x37800000, 0x17 ;  /* 0x3780000000037811 */ /* 0x000fc800078eb8ff */
[----:B------:R-:W-:Y:S01]  /*67d0*/  LOP3.LUT R10, R3, R2, R10, 0xfe, !PT ;  /* 0x00000002030a7212 */ /* 0x000fe200078efe0a */
[----:B------:R-:W-:Y:S05]  /*67e0*/  BRA `(.L_x_12027) ;  /* 0x0000028000007947 */ /* 0x000fea0003800000 */
.L_x_12039:
        /* <DEDUP_REMOVED lines=14> */
.L_x_12026:
        /* <DEDUP_REMOVED lines=21> */
.L_x_12047:
[----:B------:R-:W2:Y:S02]  /*6a20*/  LDG.E.64 R10, [R2.64] ;  /* 0x00000024020a7981 */ /* 0x000ea4000c1e1b00 */
[----:B--2---:R0:W2:Y:S01]  /*6a30*/  I2F.U64 R10, R10 ;  /* 0x0000000a000a7312 */ /* 0x0040a20000301000 */
[----:B------:R-:W-:Y:S05]  /*6a40*/  BRA `(.L_x_12027) ;  /* 0x0000002000007947 */ /* 0x000fea0003800000 */
.L_x_12046:
[----:B------:R-:W2:Y:S02]  /*6a50*/  LDG.E R2, [R2.64] ;  /* 0x0000002402027981 */ /* 0x000ea4000c1e1900 */
[----:B--2---:R0:W2:Y:S02]  /*6a60*/  I2F.U32 R10, R2 ;  /* 0x00000002000a7306 */ /* 0x0040a40000201000 */
.L_x_12027:
[----:B------:R-:W-:Y:S05]  /*6a70*/  BSYNC B7 ;  /* 0x0000000000077941 */ /* 0x000fea0003800000 */
.L_x_12021:
        /* <DEDUP_REMOVED lines=17> */
.L_x_12049:
[----:B------:R-:W-:Y:S05]  /*6b90*/  BSYNC B1 ;  /* 0x0000000000017941 */ /* 0x000fea0003800000 */
.L_x_12048:
        /* <DEDUP_REMOVED lines=18> */
.L_x_12051:
[----:B------:R-:W-:Y:S01]  /*6cc0*/  ISETP.GE.AND P0, PT, R10, RZ, PT ;  /* 0x000000ff0a00720c */ /* 0x000fe20003f06270 */
[----:B------:R-:W-:-:S12]  /*6cd0*/  IMAD.MOV.U32 R3, RZ, RZ, 0x3fd774eb ;  /* 0x3fd774ebff037424 */ /* 0x000fd800078e00ff */
[----:B------:R-:W-:-:S04]  /*6ce0*/  @P0 FFMA.FTZ R0, R3, 0.93318945169448852539, -R0 ;  /* 0x3f6ee58103000823 */ /* 0x000fc80000010800 */
[----:B------:R-:W-:Y:S02]  /*6cf0*/  @!P0 FFMA.FTZ R0, R3, 0.93318945169448852539, R0 ;  /* 0x3f6ee58103008823 */ /* 0x000fe40000010000 */
.L_x_12052:
[----:B------:R-:W-:Y:S05]  /*6d00*/  BSYNC B0 ;  /* 0x0000000000007941 */ /* 0x000fea0003800000 */
.L_x_12050:
        /* <DEDUP_REMOVED lines=25> */
.L_x_12056:
[----:B------:R-:W0:Y:S02]  /*6ea0*/  F2I.S64.TRUNC R2, R2 ;  /* 0x0000000200027311 */ /* 0x000e24000020d900 */
[----:B0-----:R-:W-:-:S05]  /*6eb0*/  IMAD.MOV.U32 R5, RZ, RZ, R2 ;  /* 0x000000ffff057224 */ /* 0x001fca00078e0002 */
[----:B------:R0:W-:Y:S01]  /*6ec0*/  STG.E.U8 [R16.64], R5 ;  /* 0x0000000510007986 */ /* 0x0001e2000c101124 */
[----:B------:R-:W-:Y:S05]  /*6ed0*/  BRA `(.L_x_12058) ;  /* 0x00000d3000007947 */ /* 0x000fea0003800000 */
.L_x_12055:
        /* <DEDUP_REMOVED lines=9> */
.L_x_12060:
[----:B------:R-:W0:Y:S02]  /*6f70*/  F2I.FTZ.TRUNC.NTZ R3, R2 ;  /* 0x0000000200037305 */ /* 0x000e24000021f100 */
[----:B0-----:R0:W-:Y:S01]  /*6f80*/  STG.E [R16.64], R3 ;  /* 0x0000000310007986 */ /* 0x0011e2000c101924 */
[----:B------:R-:W-:Y:S05]  /*6f90*/  BRA `(.L_x_12058) ;  /* 0x00000c7000007947 */ /* 0x000fea0003800000 */
.L_x_12059:
[----:B------:R-:W0:Y:S02]  /*6fa0*/  F2I.FTZ.TRUNC.NTZ R3, R2 ;  /* 0x0000000200037305 */ /* 0x000e24000021f100 */
[----:B0-----:R0:W-:Y:S01]  /*6fb0*/  STG.E.U16 [R16.64], R3 ;  /* 0x0000000310007986 */ /* 0x0011e2000c101524 */
[----:B------:R-:W-:Y:S05]  /*6fc0*/  BRA `(.L_x_12058) ;  /* 0x00000c4000007947 */ /* 0x000fea0003800000 */
.L_x_12054:
        /* <DEDUP_REMOVED lines=8> */
.L_x_12062:
[----:B------:R-:W-:-:S05]  /*7050*/  F2FP.PACK_AB R2, RZ, R2 ;  /* 0x00000002ff02723e */ /* 0x000fca00000000ff */
[----:B------:R0:W-:Y:S01]  /*7060*/  STG.E.U16 [R16.64], R2 ;  /* 0x0000000210007986 */ /* 0x0001e2000c101524 */
[----:B------:R-:W-:Y:S05]  /*7070*/  BRA `(.L_x_12058) ;  /* 0x00000b9000007947 */ /* 0x000fea0003800000 */
.L_x_12061:
        /* <DEDUP_REMOVED lines=9> */
.L_x_12064:
[----:B------:R-:W-:-:S04]  /*7110*/  F2FP.PACK_AB R3, RZ, R2 ;  /* 0x00000002ff03723e */ /* 0x000fc800000000ff */
[----:B------:R-:W-:-:S05]  /*7120*/  PRMT R3, R3, 0x5410, RZ ;  /* 0x0000541003037816 */ /* 0x000fca00000000ff */
[----:B------:R0:W-:Y:S01]  /*7130*/  STG.E [R16.64], R3 ;  /* 0x0000000310007986 */ /* 0x0001e2000c101924 */
[----:B------:R-:W-:Y:S05]  /*7140*/  BRA `(.L_x_12058) ;  /* 0x00000ac000007947 */ /* 0x000fea0003800000 */
.L_x_12063:
[----:B------:R-:W-:-:S06]  /*7150*/  FMUL.FTZ R2, R2, 1 ;  /* 0x3f80000002027820 */ /* 0x000fcc0000410000 */
[----:B------:R-:W0:Y:S02]  /*7160*/  F2F.F64.F32 R2, R2 ;  /* 0x0000000200027310 */ /* 0x000e240000201800 */
[----:B0-----:R0:W-:Y:S01]  /*7170*/  STG.E.64 [R16.64], R2 ;  /* 0x0000000210007986 */ /* 0x0011e2000c101b24 */
[----:B------:R-:W-:Y:S05]  /*7180*/  BRA `(.L_x_12058) ;  /* 0x00000a8000007947 */ /* 0x000fea0003800000 */
.L_x_12053:
        /* <DEDUP_REMOVED lines=12> */
.L_x_12067:
[----:B------:R-:W-:Y:S01]  /*7250*/  FMUL.FTZ R4, R2, 1 ;  /* 0x3f80000002047820 */ /* 0x000fe20000410000 */
[----:B------:R-:W-:-:S05]  /*7260*/  CS2R R6, SRZ ;  /* 0x0000000000067805 */ /* 0x000fca000001ff00 */
[----:B------:R-:W0:Y:S02]  /*7270*/  F2F.F64.F32 R4, R4 ;  /* 0x0000000400047310 */ /* 0x000e240000201800 */
[----:B0-----:R0:W-:Y:S01]  /*7280*/  STG.E.128 [R16.64], R4 ;  /* 0x0000000410007986 */ /* 0x0011e2000c101d24 */
[----:B------:R-:W-:Y:S05]  /*7290*/  BRA `(.L_x_12058) ;  /* 0x0000097000007947 */ /* 0x000fea0003800000 */
.L_x_12066:
        /* <DEDUP_REMOVED lines=20> */
.L_x_12071:
[----:B------:R-:W-:Y:S05]  /*73e0*/  BSYNC B0 ;  /* 0x0000000000007941 */ /* 0x000fea0003800000 */
.L_x_12070:
[----:B------:R-:W-:-:S05]  /*73f0*/  LOP3.LUT R5, R0, R5, RZ, 0xfc, !PT ;  /* 0x0000000500057212 */ /* 0x000fca00078efcff */
[----:B------:R0:W-:Y:S01]  /*7400*/  STG.E.U8 [R16.64], R5 ;  /* 0x0000000510007986 */ /* 0x0001e2000c101124 */
[----:B------:R-:W-:Y:S05]  /*7410*/  BRA `(.L_x_12058) ;  /* 0x000007f000007947 */ /* 0x000fea0003800000 */
.L_x_12069:
        /* <DEDUP_REMOVED lines=12> */
.L_x_12073:
[----:B------:R-:W-:Y:S01]  /*74e0*/  IMAD.MOV.U32 R0, RZ, RZ, 0x7f ;  /* 0x0000007fff007424 */ /* 0x000fe200078e00ff */
[----:B------:R-:W-:-:S04]  /*74f0*/  ISETP.GT.U32.AND P0, PT, R4, 0x7f800000, PT ;  /* 0x7f8000000400780c */ /* 0x000fc80003f04070 */
[----:B------:R-:W-:-:S04]  /*7500*/  SEL R0, R0, 0x7c, P0 ;  /* 0x0000007c00007807 */ /* 0x000fc80000000000 */
.L_x_12074:
[----:B------:R-:W-:Y:S05]  /*7510*/  BSYNC B0 ;  /* 0x0000000000007941 */ /* 0x000fea0003800000 */
.L_x_12072:
[----:B------:R-:W-:-:S04]  /*7520*/  LOP3.LUT R2, R2, 0x80000000, RZ, 0xc0, !PT ;  /* 0x8000000002027812 */ /* 0x000fc800078ec0ff */
[----:B------:R-:W-:-:S04]  /*7530*/  SHF.R.U32.HI R3, RZ, 0x18, R2 ;  /* 0x00000018ff037819 */ /* 0x000fc80000011602 */
[----:B------:R-:W-:-:S05]  /*7540*/  LOP3.LUT R3, R0, R3, RZ, 0xfc, !PT ;  /* 0x0000000300037212 */ /* 0x000fca00078efcff */
[----:B------:R0:W-:Y:S01]  /*7550*/  STG.E.U8 [R16.64], R3 ;  /* 0x0000000310007986 */ /* 0x0001e2000c101124 */
[----:B------:R-:W-:Y:S05]  /*7560*/  BRA `(.L_x_12058) ;  /* 0x000006a000007947 */ /* 0x000fea0003800000 */
.L_x_12068:
[----:B------:R-:W-:-:S05]  /*7570*/  F2FP.BF16.PACK_AB R2, RZ, R2 ;  /* 0x00000002ff02723e */ /* 0x000fca00000010ff */
[----:B------:R0:W-:Y:S01]  /*7580*/  STG.E.U16 [R16.64], R2 ;  /* 0x0000000210007986 */ /* 0x0001e2000c101524 */
[----:B------:R-:W-:Y:S05]  /*7590*/  BRA `(.L_x_12058) ;  /* 0x0000067000007947 */ /* 0x000fea0003800000 */
.L_x_12065:
        /* <DEDUP_REMOVED lines=11> */
.L_x_12077:
        /* <DEDUP_REMOVED lines=16> */
.L_x_12080:
[----:B------:R-:W-:-:S04]  /*7750*/  LOP3.LUT R2, R2, 0x80000000, RZ, 0xc0, !PT ;  /* 0x8000000002027812 */ /* 0x000fc800078ec0ff */
[----:B------:R-:W-:-:S04]  /*7760*/  SHF.R.U32.HI R3, RZ, 0x18, R2 ;  /* 0x00000018ff037819 */ /* 0x000fc80000011602 */
[----:B------:R-:W-:-:S04]  /*7770*/  LOP3.LUT R0, R0, R3, RZ, 0xfc, !PT ;  /* 0x0000000300007212 */ /* 0x000fc800078efcff */
[----:B------:R-:W-:Y:S02]  /*7780*/  PRMT R8, R0, 0x7610, R8 ;  /* 0x0000761000087816 */ /* 0x000fe40000000008 */
.L_x_12079:
[----:B------:R-:W-:Y:S05]  /*7790*/  BSYNC B0 ;  /* 0x0000000000007941 */ /* 0x000fea0003800000 */
.L_x_12078:
[----:B------:R0:W-:Y:S01]  /*77a0*/  STG.E.U8 [R16.64], R8 ;  /* 0x0000000810007986 */ /* 0x0001e2000c101124 */
[----:B------:R-:W-:Y:S05]  /*77b0*/  BRA `(.L_x_12058) ;  /* 0x0000045000007947 */ /* 0x000fea0003800000 */
.L_x_12076:
        /* <DEDUP_REMOVED lines=16> */
.L_x_12083:
[----:B------:R-:W-:-:S04]  /*78c0*/  LOP3.LUT R2, R2, 0x80000000, RZ, 0xc0, !PT ;  /* 0x8000000002027812 */ /* 0x000fc800078ec0ff */
[----:B------:R-:W-:-:S04]  /*78d0*/  SHF.R.U32.HI R3, RZ, 0x18, R2 ;  /* 0x00000018ff037819 */ /* 0x000fc80000011602 */
[----:B------:R-:W-:-:S04]  /*78e0*/  LOP3.LUT R0, R0, R3, RZ, 0xfc, !PT ;  /* 0x0000000300007212 */ /* 0x000fc800078efcff */
[----:B------:R-:W-:Y:S02]  /*78f0*/  PRMT R8, R0, 0x7610, R8 ;  /* 0x0000761000087816 */ /* 0x000fe40000000008 */
.L_x_12082:
[----:B------:R-:W-:Y:S05]  /*7900*/  BSYNC B0 ;  /* 0x0000000000007941 */ /* 0x000fea0003800000 */
.L_x_12081:
[----:B------:R0:W-:Y:S01]  /*7910*/  STG.E.U8 [R16.64], R8 ;  /* 0x0000000810007986 */ /* 0x0001e2000c101124 */
[----:B------:R-:W-:Y:S05]  /*7920*/  BRA `(.L_x_12058) ;  /* 0x000002e000007947 */ /* 0x000fea0003800000 */
.L_x_12075:
        /* <DEDUP_REMOVED lines=21> */
.L_x_12057:
        /* <DEDUP_REMOVED lines=20> */
.L_x_12085:
[----:B------:R-:W0:Y:S02]  /*7bc0*/  F2I.U64.TRUNC R2, R2 ;  /* 0x0000000200027311 */ /* 0x000e24000020d800 */
[----:B0-----:R0:W-:Y:S01]  /*7bd0*/  STG.E.64 [R16.64], R2 ;  /* 0x0000000210007986 */ /* 0x0011e2000c101b24 */
[----:B------:R-:W-:Y:S05]  /*7be0*/  BRA `(.L_x_12058) ;  /* 0x0000002000007947 */ /* 0x000fea0003800000 */
.L_x_12084:
[----:B------:R-:W0:Y:S02]  /*7bf0*/  F2I.FTZ.U32.TRUNC.NTZ R3, R2 ;  /* 0x0000000200037305 */ /* 0x000e24000021f000 */
[----:B0-----:R0:W-:Y:S02]  /*7c00*/  STG.E [R16.64], R3 ;  /* 0x0000000310007986 */ /* 0x0011e4000c101924 */
.L_x_12058:
        /* <DEDUP_REMOVED lines=258> */
.L_x_12086:
        /* <DEDUP_REMOVED lines=20> */
.L_x_12091:
[----:B------:R-:W2:Y:S02]  /*8d70*/  LDG.E.U8 R2, [R2.64] ;  /* 0x0000002402027981 */ /* 0x000ea4000c1e1100 */
[----:B--2---:R0:W1:Y:S01]  /*8d80*/  I2F.U16 R19, R2 ;  /* 0x0000000200137306 */ /* 0x0040620000101000 */
[----:B------:R-:W-:Y:S05]  /*8d90*/  BRA `(.L_x_12093) ;  /* 0x00000ca000007947 */ /* 0x000fea0003800000 */
.L_x_12090:
        /* <DEDUP_REMOVED lines=9> */
.L_x_12095:
[----:B------:R-:W2:Y:S02]  /*8e30*/  LDG.E R2, [R2.64] ;  /* 0x0000002402027981 */ /* 0x000ea4000c1e1900 */
[----:B--2---:R0:W1:Y:S01]  /*8e40*/  I2F R19, R2 ;  /* 0x0000000200137306 */ /* 0x0040620000201400 */
[----:B------:R-:W-:Y:S05]  /*8e50*/  BRA `(.L_x_12093) ;  /* 0x00000be000007947 */ /* 0x000fea0003800000 */
.L_x_12094:
[----:B------:R-:W2:Y:S02]  /*8e60*/  LDG.E.U16 R2, [R2.64] ;  /* 0x0000002402027981 */ /* 0x000ea4000c1e1500 */
[----:B--2---:R0:W1:Y:S01]  /*8e70*/  I2F.S16 R19, R2 ;  /* 0x0000000200137306 */ /* 0x0040620000101400 */
[----:B------:R-:W-:Y:S05]  /*8e80*/  BRA `(.L_x_12093) ;  /* 0x00000bb000007947 */ /* 0x000fea0003800000 */
.L_x_12089:
        /* <DEDUP_REMOVED lines=8> */
.L_x_12097:
[----:B------:R-:W2:Y:S02]  /*8f10*/  LDG.E.U16 R2, [R2.64] ;  /* 0x0000002402027981 */ /* 0x000ea4000c1e1500 */
[----:B--2---:R-:W-:Y:S01]  /*8f20*/  HADD2.F32 R19, -RZ, R2.H0_H0 ;  /* 0x20000002ff137230 */ /* 0x004fe20000004100 */
[----:B------:R-:W-:Y:S05]  /*8f30*/  BRA `(.L_x_12093) ;  /* 0x00000b0000007947 */ /* 0x000fea0003800000 */
.L_x_12096:
        /* <DEDUP_REMOVED lines=8> */
.L_x_12099:
[----:B------:R-:W2:Y:S02]  /*8fc0*/  LDG.E.U16 R2, [R2.64] ;  /* 0x0000002402027981 */ /* 0x000ea4000c1e1500 */
[----:B--2---:R-:W-:Y:S01]  /*8fd0*/  HADD2.F32 R19, -RZ, R2.H0_H0 ;  /* 0x20000002ff137230 */ /* 0x004fe20000004100 */
[----:B------:R-:W-:Y:S05]  /*8fe0*/  BRA `(.L_x_12093) ;  /* 0x00000a5000007947 */ /* 0x000fea0003800000 */
.L_x_12098:
[----:B------:R-:W2:Y:S02]  /*8ff0*/  LDG.E.64 R2, [R2.64] ;  /* 0x0000002402027981 */ /* 0x000ea4000c1e1b00 */
[----:B--2---:R-:W0:Y:S01]  /*9000*/  F2F.F32.F64 R19, R2 ;  /* 0x0000000200137310 */ /* 0x004e220000301000 */
[----:B------:R-:W0:-:S14]  /*9010*/  DSETP.GEU.AND P0, PT, |R2|, c[0x2][0x0], PT ;  /* 0x008000000200762a */ /* 0x000e1c0003f0e200 */
[----:B0-----:R-:W-:Y:S01]  /*9020*/  @!P0 FMUL R19, R19, 1.175494350822287508e-38 ;  /* 0x0080000013138820 */ /* 0x001fe20000400000 */
[----:B------:R-:W-:Y:S05]  /*9030*/  BRA `(.L_x_12093) ;  /* 0x00000a0000007947 */ /* 0x000fea0003800000 */
.L_x_12088:
        /* <DEDUP_REMOVED lines=12> */
.L_x_12102:
[----:B------:R-:W2:Y:S02]  /*9100*/  LDG.E.64 R2, [R2.64] ;  /* 0x0000002402027981 */ /* 0x000ea4000c1e1b00 */
[----:B--2---:R-:W0:Y:S01]  /*9110*/  F2F.F32.F64 R19, R2 ;  /* 0x0000000200137310 */ /* 0x004e220000301000 */
[----:B------:R-:W0:-:S14]  /*9120*/  DSETP.GEU.AND P0, PT, |R2|, c[0x2][0x0], PT ;  /* 0x008000000200762a */ /* 0x000e1c0003f0e200 */
[----:B0-----:R-:W-:Y:S01]  /*9130*/  @!P0 FMUL R19, R19, 1.175494350822287508e-38 ;  /* 0x0080000013138820 */ /* 0x001fe20000400000 */
[----:B------:R-:W-:Y:S05]  /*9140*/  BRA `(.L_x_12093) ;  /* 0x000008f000007947 */ /* 0x000fea0003800000 */
.L_x_12101:
        /* <DEDUP_REMOVED lines=26> */
.L_x_12104:
        /* <DEDUP_REMOVED lines=13> */
.L_x_12103:
[----:B------:R-:W2:Y:S02]  /*93c0*/  LDG.E.U16 R2, [R2.64] ;  /* 0x0000002402027981 */ /* 0x000ea4000c1e1500 */
[----:B--2---:R-:W-:Y:S01]  /*93d0*/  PRMT R19, RZ, 0x5410, R2 ;  /* 0x00005410ff137816 */ /* 0x004fe20000000002 */
[----:B------:R-:W-:Y:S05]  /*93e0*/  BRA `(.L_x_12093) ;  /* 0x0000065000007947 */ /* 0x000fea0003800000 */
.L_x_12100:
        /* <DEDUP_REMOVED lines=11> */
.L_x_12107:
        /* <DEDUP_REMOVED lines=20> */
.L_x_12109:
[----:B------:R-:W-:Y:S05]  /*95e0*/  BSYNC B0 ;  /* 0x0000000000007941 */ /* 0x000fea0003800000 */
.L_x_12108:
[----:B------:R-:W-:Y:S01]  /*95f0*/  IMAD.SHL.U32 R2, R2, 0x100000, RZ ;  /* 0x0010000002027824 */ /* 0x000fe200078e00ff */
[----:B------:R-:W-:-:S04]  /*9600*/  LEA R0, R0, 0x3b800000, 0x17 ;  /* 0x3b80000000007811 */ /* 0x000fc800078eb8ff */
[----:B------:R-:W-:Y:S01]  /*9610*/  LOP3.LUT R19, R0, R2, R19, 0xfe, !PT ;  /* 0x0000000200137212 */ /* 0x000fe200078efe13 */
[----:B------:R-:W-:Y:S05]  /*9620*/  BRA `(.L_x_12093) ;  /* 0x0000041000007947 */ /* 0x000fea0003800000 */
.L_x_12106:
        /* <DEDUP_REMOVED lines=20> */
.L_x_12111:
[----:B------:R-:W-:Y:S05]  /*9770*/  BSYNC B0 ;  /* 0x0000000000007941 */ /* 0x000fea0003800000 */
.L_x_12110:
[----:B------:R-:W-:Y:S01]  /*9780*/  IMAD.SHL.U32 R2, R2, 0x200000, RZ ;  /* 0x0020000002027824 */ /* 0x000fe200078e00ff */
[----:B------:R-:W-:-:S04]  /*9790*/  LEA R0, R0, 0x37800000, 0x17 ;  /* 0x3780000000007811 */ /* 0x000fc800078eb8ff */
[----:B------:R-:W-:Y:S01]  /*97a0*/  LOP3.LUT R19, R0, R2, R19, 0xfe, !PT ;  /* 0x0000000200137212 */ /* 0x000fe200078efe13 */
[----:B------:R-:W-:Y:S05]  /*97b0*/  BRA `(.L_x_12093) ;  /* 0x0000028000007947 */ /* 0x000fea0003800000 */
.L_x_12105:
        /* <DEDUP_REMOVED lines=14> */
.L_x_12092:
        /* <DEDUP_REMOVED lines=21> */
.L_x_12113:
[----:B------:R-:W2:Y:S02]  /*99f0*/  LDG.E.64 R2, [R2.64] ;  /* 0x0000002402027981 */ /* 0x000ea4000c1e1b00 */
[----:B--2---:R0:W1:Y:S01]  /*9a00*/  I2F.U64 R19, R2 ;  /* 0x0000000200137312 */ /* 0x0040620000301000 */
[----:B------:R-:W-:Y:S05]  /*9a10*/  BRA `(.L_x_12093) ;  /* 0x0000002000007947 */ /* 0x000fea0003800000 */
.L_x_12112:
[----:B------:R-:W2:Y:S02]  /*9a20*/  LDG.E R2, [R2.64] ;  /* 0x0000002402027981 */ /* 0x000ea4000c1e1900 */
[----:B--2---:R0:W1:Y:S02]  /*9a30*/  I2F.U32 R19, R2 ;  /* 0x0000000200137306 */ /* 0x0040640000201000 */
.L_x_12093:
[----:B------:R-:W-:Y:S05]  /*9a40*/  BSYNC B7 ;  /* 0x0000000000077941 */ /* 0x000fea0003800000 */
.L_x_12087:
        /* <DEDUP_REMOVED lines=18> */
.L_x_12118:
[----:B------:R-:W2:Y:S02]  /*9b70*/  LDG.E.U8 R2, [R2.64] ;  /* 0x0000002402027981 */ /* 0x000ea4000c1e1100 */
[----:B--2---:R0:W2:Y:S01]  /*9b80*/  I2F.U16 R10, R2 ;  /* 0x00000002000a7306 */ /* 0x0040a20000101000 */
[----:B------:R-:W-:Y:S05]  /*9b90*/  BRA `(.L_x_12120) ;  /* 0x00000ca000007947 */ /* 0x000fea0003800000 */
.L_x_12117:
        /* <DEDUP_REMOVED lines=9> */
.L_x_12122:
[----:B------:R-:W2:Y:S02]  /*9c30*/  LDG.E R2, [R2.64] ;  /* 0x0000002402027981 */ /* 0x000ea4000c1e1900 */
[----:B--2---:R0:W2:Y:S01]  /*9c40*/  I2F R10, R2 ;  /* 0x00000002000a7306 */ /* 0x0040a20000201400 */
[----:B------:R-:W-:Y:S05]  /*9c50*/  BRA `(.L_x_12120) ;  /* 0x00000be000007947 */ /* 0x000fea0003800000 */
.L_x_12121:
[----:B------:R-:W2:Y:S02]  /*9c60*/  LDG.E.U16 R2, [R2.64] ;  /* 0x0000002402027981 */ /* 0x000ea4000c1e1500 */
[----:B--2---:R0:W2:Y:S01]  /*9c70*/  I2F.S16 R10, R2 ;  /* 0x00000002000a7306 */ /* 0x0040a20000101400 */
[----:B------:R-:W-:Y:S05]  /*9c80*/  BRA `(.L_x_12120) ;  /* 0x00000bb000007947 */ /* 0x000fea0003800000 */
.L_x_12116:
        /* <DEDUP_REMOVED lines=8> */
.L_x_12124:
[----:B------:R-:W2:Y:S02]  /*9d10*/  LDG.E.U16 R2, [R2.64] ;  /* 0x0000002402027981 */ /* 0x000ea4000c1e1500 */
[----:B--2---:R-:W-:Y:S01]  /*9d20*/  HADD2.F32 R10, -RZ, R2.H0_H0 ;  /* 0x20000002ff0a7230 */ /* 0x004fe20000004100 */
[----:B------:R-:W-:Y:S05]  /*9d30*/  BRA `(.L_x_12120) ;  /* 0x00000b0000007947 */ /* 0x000fea0003800000 */
.L_x_12123:
        /* <DEDUP_REMOVED lines=8> */
.L_x_12126:
[----:B------:R-:W2:Y:S02]  /*9dc0*/  LDG.E.U16 R2, [R2.64] ;  /* 0x0000002402027981 */ /* 0x000ea4000c1e1500 */
[----:B--2---:R-:W-:Y:S01]  /*9dd0*/  HADD2.F32 R10, -RZ, R2.H0_H0 ;  /* 0x20000002ff0a7230 */ /* 0x004fe20000004100 */
[----:B------:R-:W-:Y:S05]  /*9de0*/  BRA `(.L_x_12120) ;  /* 0x00000a5000007947 */ /* 0x000fea0003800000 */
.L_x_12125:
[----:B------:R-:W2:Y:S02]  /*9df0*/  LDG.E.64 R2, [R2.64] ;  /* 0x0000002402027981 */ /* 0x000ea4000c1e1b00 */
[----:B--2---:R-:W0:Y:S01]  /*9e00*/  F2F.F32.F64 R10, R2 ;  /* 0x00000002000a7310 */ /* 0x004e220000301000 */
[----:B------:R-:W0:-:S14]  /*9e10*/  DSETP.GEU.AND P0, PT, |R2|, c[0x2][0x0], PT ;  /* 0x008000000200762a */ /* 0x000e1c0003f0e200 */
[----:B0-----:R-:W-:Y:S01]  /*9e20*/  @!P0 FMUL R10, R10, 1.175494350822287508e-38 ;  /* 0x008000000a0a8820 */ /* 0x001fe20000400000 */
[----:B------:R-:W-:Y:S05]  /*9e30*/  BRA `(.L_x_12120) ;  /* 0x00000a0000007947 */ /* 0x000fea0003800000 */
.L_x_12115:
        /* <DEDUP_REMOVED lines=12> */
.L_x_12129:
[----:B------:R-:W2:Y:S02]  /*9f00*/  LDG.E.64 R2, [R2.64] ;  /* 0x0000002402027981 */ /* 0x000ea4000c1e1b00 */
[----:B--2---:R-:W0:Y:S01]  /*9f10*/  F2F.F32.F64 R10, R2 ;  /* 0x00000002000a7310 */ /* 0x004e220000301000 */
[----:B------:R-:W0:-:S14]  /*9f20*/  DSETP.GEU.AND P0, PT, |R2|, c[0x2][0x0], PT ;  /* 0x008000000200762a */ /* 0x000e1c0003f0e200 */
[----:B0-----:R-:W-:Y:S01]  /*9f30*/  @!P0 FMUL R10, R10, 1.175494350822287508e-38 ;  /* 0x008000000a0a8820 */ /* 0x001fe20000400000 */
[----:B------:R-:W-:Y:S05]  /*9f40*/  BRA `(.L_x_12120) ;  /* 0x000008f000007947 */ /* 0x000fea0003800000 */
.L_x_12128:
        /* <DEDUP_REMOVED lines=26> */
.L_x_12131:
        /* <DEDUP_REMOVED lines=13> */
.L_x_12130:
[----:B------:R-:W2:Y:S02]  /*a1c0*/  LDG.E.U16 R2, [R2.64] ;  /* 0x0000002402027981 */ /* 0x000ea4000c1e1500 */
[----:B--2---:R-:W-:Y:S01]  /*a1d0*/  PRMT R10, RZ, 0x5410, R2 ;  /* 0x00005410ff0a7816 */ /* 0x004fe20000000002 */
[----:B------:R-:W-:Y:S05]  /*a1e0*/  BRA `(.L_x_12120) ;  /* 0x0000065000007947 */ /* 0x000fea0003800000 */
.L_x_12127:
        /* <DEDUP_REMOVED lines=11> */
.L_x_12134:
        /* <DEDUP_REMOVED lines=20> */
.L_x_12136:
[----:B------:R-:W-:Y:S05]  /*a3e0*/  BSYNC B0 ;  /* 0x0000000000007941 */ /* 0x000fea0003800000 */
.L_x_12135:
[----:B------:R-:W-:Y:S01]  /*a3f0*/  IMAD.SHL.U32 R2, R2, 0x100000, RZ ;  /* 0x0010000002027824 */ /* 0x000fe200078e00ff */
[----:B------:R-:W-:-:S04]  /*a400*/  LEA R3, R0, 0x3b800000, 0x17 ;  /* 0x3b80000000037811 */ /* 0x000fc800078eb8ff */
[----:B------:R-:W-:Y:S01]  /*a410*/  LOP3.LUT R10, R3, R2, R10, 0xfe, !PT ;  /* 0x00000002030a7212 */ /* 0x000fe200078efe0a */
[----:B------:R-:W-:Y:S05]  /*a420*/  BRA `(.L_x_12120) ;  /* 0x0000041000007947 */ /* 0x000fea0003800000 */
.L_x_12133:
        /* <DEDUP_REMOVED lines=20> */
.L_x_12138:
[----:B------:R-:W-:Y:S05]  /*a570*/  BSYNC B0 ;  /* 0x0000000000007941 */ /* 0x000fea0003800000 */
.L_x_12137:
[----:B------:R-:W-:Y:S01]  /*a580*/  IMAD.SHL.U32 R2, R2, 0x200000, RZ ;  /* 0x0020000002027824 */ /* 0x000fe200078e00ff */
[----:B------:R-:W-:-:S04]  /*a590*/  LEA R3, R0, 0x37800000, 0x17 ;  /* 0x3780000000037811 */ /* 0x000fc800078eb8ff */
[----:B------:R-:W-:Y:S01]  /*a5a0*/  LOP3.LUT R10, R3, R2, R10, 0xfe, !PT ;  /* 0x00000002030a7212 */ /* 0x000fe200078efe0a */
[----:B------:R-:W-:Y:S05]  /*a5b0*/  BRA `(.L_x_12120) ;  /* 0x0000028000007947 */ /* 0x000fea0003800000 */
.L_x_12132:
        /* <DEDUP_REMOVED lines=14> */
.L_x_12119:
        /* <DEDUP_REMOVED lines=21> */
.L_x_12140:
[----:B------:R-:W2:Y:S02]  /*a7f0*/  LDG.E.64 R10, [R2.64] ;  /* 0x00000024020a7981 */ /* 0x000ea4000c1e1b00 */
[----:B--2---:R0:W2:Y:S01]  /*a800*/  I2F.U64 R10, R10 ;  /* 0x0000000a000a7312 */ /* 0x0040a20000301000 */
[----:B------:R-:W-:Y:S05]  /*a810*/  BRA `(.L_x_12120) ;  /* 0x0000002000007947 */ /* 0x000fea0003800000 */
.L_x_12139:
[----:B------:R-:W2:Y:S02]  /*a820*/  LDG.E R2, [R2.64] ;  /* 0x0000002402027981 */ /* 0x000ea4000c1e1900 */
[----:B--2---:R0:W2:Y:S02]  /*a830*/  I2F.U32 R10, R2 ;  /* 0x00000002000a7306 */ /* 0x0040a40000201000 */
.L_x_12120:
[----:B------:R-:W-:Y:S05]  /*a840*/  BSYNC B7 ;  /* 0x0000000000077941 */ /* 0x000fea0003800000 */
.L_x_12114:
        /* <DEDUP_REMOVED lines=17> */
.L_x_12142:
[----:B------:R-:W-:Y:S05]  /*a960*/  BSYNC B1 ;  /* 0x0000000000017941 */ /* 0x000fea0003800000 */
.L_x_12141:
        /* <DEDUP_REMOVED lines=18> */
.L_x_12144:
[----:B------:R-:W-:Y:S01]  /*aa90*/  ISETP.GE.AND P0, PT, R10, RZ, PT ;  /* 0x000000ff0a00720c */ /* 0x000fe20003f06270 */
[----:B------:R-:W-:-:S12]  /*aaa0*/  IMAD.MOV.U32 R3, RZ, RZ, 0x3fd774eb ;  /* 0x3fd774ebff037424 */ /* 0x000fd800078e00ff */
[----:B------:R-:W-:-:S04]  /*aab0*/  @P0 FFMA.FTZ R0, R3, 0.93318945169448852539, -R0 ;  /* 0x3f6ee58103000823 */ /* 0x000fc80000010800 */
[----:B------:R-:W-:Y:S02]  /*aac0*/  @!P0 FFMA.FTZ R0, R3, 0.93318945169448852539, R0 ;  /* 0x3f6ee58103008823 */ /* 0x000fe40000010000 */
.L_x_12145:
[----:B------:R-:W-:Y:S05]  /*aad0*/  BSYNC B0 ;  /* 0x0000000000007941 */ /* 0x000fea0003800000 */
.L_x_12143:
        /* <DEDUP_REMOVED lines=25> */
.L_x_12149:
[----:B------:R-:W0:Y:S02]  /*ac70*/  F2I.S64.TRUNC R2, R2 ;  /* 0x0000000200027311 */ /* 0x000e24000020d900 */
[----:B0-----:R-:W-:-:S05]  /*ac80*/  IMAD.MOV.U32 R5, RZ, RZ, R2 ;  /* 0x000000ffff057224 */ /* 0x001fca00078e0002 */
[----:B------:R0:W-:Y:S01]  /*ac90*/  STG.E.U8 [R16.64], R5 ;  /* 0x0000000510007986 */ /* 0x0001e2000c101124 */
[----:B------:R-:W-:Y:S05]  /*aca0*/  BRA `(.L_x_12151) ;  /* 0x00000d3000007947 */ /* 0x000fea0003800000 */
.L_x_12148:
        /* <DEDUP_REMOVED lines=9> */
.L_x_12153:
[----:B------:R-:W0:Y:S02]  /*ad40*/  F2I.FTZ.TRUNC.NTZ R3, R2 ;  /* 0x0000000200037305 */ /* 0x000e24000021f100 */
[----:B0-----:R0:W-:Y:S01]  /*ad50*/  STG.E [R16.64], R3 ;  /* 0x0000000310007986 */ /* 0x0011e2000c101924 */
[----:B------:R-:W-:Y:S05]  /*ad60*/  BRA `(.L_x_12151) ;  /* 0x00000c7000007947 */ /* 0x000fea0003800000 */
.L_x_12152:
[----:B------:R-:W0:Y:S02]  /*ad70*/  F2I.FTZ.TRUNC.NTZ R3, R2 ;  /* 0x0000000200037305 */ /* 0x000e24000021f100 */
[----:B0-----:R0:W-:Y:S01]  /*ad80*/  STG.E.U16 [R16.64], R3 ;  /* 0x0000000310007986 */ /* 0x0011e2000c101524 */
[----:B------:R-:W-:Y:S05]  /*ad90*/  BRA `(.L_x_12151) ;  /* 0x00000c4000007947 */ /* 0x000fea0003800000 */
.L_x_12147:
        /* <DEDUP_REMOVED lines=8> */
.L_x_12155:
[----:B------:R-:W-:-:S05]  /*ae20*/  F2FP.PACK_AB R2, RZ, R2 ;  /* 0x00000002ff02723e */ /* 0x000fca00000000ff */
[----:B------:R0:W-:Y:S01]  /*ae30*/  STG.E.U16 [R16.64], R2 ;  /* 0x0000000210007986 */ /* 0x0001e2000c101524 */
[----:B------:R-:W-:Y:S05]  /*ae40*/  BRA `(.L_x_12151) ;  /* 0x00000b9000007947 */ /* 0x000fea0003800000 */
.L_x_12154:
        /* <DEDUP_REMOVED lines=9> */
.L_x_12157:
[----:B------:R-:W-:-:S04]  /*aee0*/  F2FP.PACK_AB R3, RZ, R2 ;  /* 0x00000002ff03723e */ /* 0x000fc800000000ff */
[----:B------:R-:W-:-:S05]  /*aef0*/  PRMT R3, R3, 0x5410, RZ ;  /* 0x0000541003037816 */ /* 0x000fca00000000ff */
[----:B------:R0:W-:Y:S01]  /*af00*/  STG.E [R16.64], R3 ;  /* 0x0000000310007986 */ /* 0x0001e2000c101924 */
[----:B------:R-:W-:Y:S05]  /*af10*/  BRA `(.L_x_12151) ;  /* 0x00000ac000007947 */ /* 0x000fea0003800000 */
.L_x_12156:
[----:B------:R-:W-:-:S06]  /*af20*/  FMUL.FTZ R2, R2, 1 ;  /* 0x3f80000002027820 */ /* 0x000fcc0000410000 */
[----:B------:R-:W0:Y:S02]  /*af30*/  F2F.F64.F32 R2, R2 ;  /* 0x0000000200027310 */ /* 0x000e240000201800 */
[----:B0-----:R0:W-:Y:S01]  /*af40*/  STG.E.64 [R16.64], R2 ;  /* 0x0000000210007986 */ /* 0x0011e2000c101b24 */
[----:B------:R-:W-:Y:S05]  /*af50*/  BRA `(.L_x_12151) ;  /* 0x00000a8000007947 */ /* 0x000fea0003800000 */
.L_x_12146:
        /* <DEDUP_REMOVED lines=12> */
.L_x_12160:
[----:B------:R-:W-:Y:S01]  /*b020*/  FMUL.FTZ R4, R2, 1 ;  /* 0x3f80000002047820 */ /* 0x000fe20000410000 */
[----:B------:R-:W-:-:S05]  /*b030*/  CS2R R6, SRZ ;  /* 0x0000000000067805 */ /* 0x000fca000001ff00 */
[----:B------:R-:W0:Y:S02]  /*b040*/  F2F.F64.F32 R4, R4 ;  /* 0x0000000400047310 */ /* 0x000e240000201800 */
[----:B0-----:R0:W-:Y:S01]  /*b050*/  STG.E.128 [R16.64], R4 ;  /* 0x0000000410007986 */ /* 0x0011e2000c101d24 */
[----:B------:R-:W-:Y:S05]  /*b060*/  BRA `(.L_x_12151) ;  /* 0x0000097000007947 */ /* 0x000fea0003800000 */
.L_x_12159:
        /* <DEDUP_REMOVED lines=20> */
.L_x_12164:
[----:B------:R-:W-:Y:S05]  /*b1b0*/  BSYNC B0 ;  /* 0x0000000000007941 */ /* 0x000fea0003800000 */
.L_x_12163:
[----:B------:R-:W-:-:S05]  /*b1c0*/  LOP3.LUT R5, R0, R5, RZ, 0xfc, !PT ;  /* 0x0000000500057212 */ /* 0x000fca00078efcff */
[----:B------:R0:W-:Y:S01]  /*b1d0*/  STG.E.U8 [R16.64], R5 ;  /* 0x0000000510007986 */ /* 0x0001e2000c101124 */
[----:B------:R-:W-:Y:S05]  /*b1e0*/  BRA `(.L_x_12151) ;  /* 0x000007f000007947 */ /* 0x000fea0003800000 */
.L_x_12162:
        /* <DEDUP_REMOVED lines=12> */
.L_x_12166:
[----:B------:R-:W-:Y:S01]  /*b2b0*/  IMAD.MOV.U32 R0, RZ, RZ, 0x7f ;  /* 0x0000007fff007424 */ /* 0x000fe200078e00ff */
[----:B------:R-:W-:-:S04]  /*b2c0*/  ISETP.GT.U32.AND P0, PT, R4, 0x7f800000, PT ;  /* 0x7f8000000400780c */ /* 0x000fc80003f04070 */
[----:B------:R-:W-:-:S04]  /*b2d0*/  SEL R0, R0, 0x7c, P0 ;  /* 0x0000007c00007807 */ /* 0x000fc80000000000 */
.L_x_12167:
[----:B------:R-:W-:Y:S05]  /*b2e0*/  BSYNC B0 ;  /* 0x0000000000007941 */ /* 0x000fea0003800000 */
.L_x_12165:
[----:B------:R-:W-:-:S04]  /*b2f0*/  LOP3.LUT R2, R2, 0x80000000, RZ, 0xc0, !PT ;  /* 0x8000000002027812 */ /* 0x000fc800078ec0ff */
[----:B------:R-:W-:-:S04]  /*b300*/  SHF.R.U32.HI R3, RZ, 0x18, R2 ;  /* 0x00000018ff037819 */ /* 0x000fc80000011602 */
[----:B------:R-:W-:-:S05]  /*b310*/  LOP3.LUT R3, R0, R3, RZ, 0xfc, !PT ;  /* 0x0000000300037212 */ /* 0x000fca00078efcff */
[----:B------:R0:W-:Y:S01]  /*b320*/  STG.E.U8 [R16.64], R3 ;  /* 0x0000000310007986 */ /* 0x0001e2000c101124 */
[----:B------:R-:W-:Y:S05]  /*b330*/  BRA `(.L_x_12151) ;  /* 0x000006a000007947 */ /* 0x000fea0003800000 */
.L_x_12161:
[----:B------:R-:W-:-:S05]  /*b340*/  F2FP.BF16.PACK_AB R2, RZ, R2 ;  /* 0x00000002ff02723e */ /* 0x000fca00000010ff */
[----:B------:R0:W-:Y:S01]  /*b350*/  STG.E.U16 [R16.64], R2 ;  /* 0x0000000210007986 */ /* 0x0001e2000c101524 */
[----:B------:R-:W-:Y:S05]  /*b360*/  BRA `(.L_x_12151) ;  /* 0x0000067000007947 */ /* 0x000fea0003800000 */
.L_x_12158:
        /* <DEDUP_REMOVED lines=11> */
.L_x_12170:
        /* <DEDUP_REMOVED lines=16> */
.L_x_12173:
[----:B------:R-:W-:-:S04]  /*b520*/  LOP3.LUT R2, R2, 0x80000000, RZ, 0xc0, !PT ;  /* 0x8000000002027812 */ /* 0x000fc800078ec0ff */
[----:B------:R-:W-:-:S04]  /*b530*/  SHF.R.U32.HI R3, RZ, 0x18, R2 ;  /* 0x00000018ff037819 */ /* 0x000fc80000011602 */
[----:B------:R-:W-:-:S04]  /*b540*/  LOP3.LUT R0, R0, R3, RZ, 0xfc, !PT ;  /* 0x0000000300007212 */ /* 0x000fc800078efcff */
[----:B------:R-:W-:Y:S02]  /*b550*/  PRMT R8, R0, 0x7610, R8 ;  /* 0x0000761000087816 */ /* 0x000fe40000000008 */
.L_x_12172:
[----:B------:R-:W-:Y:S05]  /*b560*/  BSYNC B0 ;  /* 0x0000000000007941 */ /* 0x000fea0003800000 */
.L_x_12171:
[----:B------:R0:W-:Y:S01]  /*b570*/  STG.E.U8 [R16.64], R8 ;  /* 0x0000000810007986 */ /* 0x0001e2000c101124 */
[----:B------:R-:W-:Y:S05]  /*b580*/  BRA `(.L_x_12151) ;  /* 0x0000045000007947 */ /* 0x000fea0003800000 */
.L_x_12169:
        /* <DEDUP_REMOVED lines=16> */
.L_x_12176:
[----:B------:R-:W-:-:S04]  /*b690*/  LOP3.LUT R2, R2, 0x80000000, RZ, 0xc0, !PT ;  /* 0x8000000002027812 */ /* 0x000fc800078ec0ff */
[----:B------:R-:W-:-:S04]  /*b6a0*/  SHF.R.U32.HI R3, RZ, 0x18, R2 ;  /* 0x00000018ff037819 */ /* 0x000fc80000011602 */
[----:B------:R-:W-:-:S04]  /*b6b0*/  LOP3.LUT R0, R0, R3, RZ, 0xfc, !PT ;  /* 0x0000000300007212 */ /* 0x000fc800078efcff */
[----:B------:R-:W-:Y:S02]  /*b6c0*/  PRMT R8, R0, 0x7610, R8 ;  /* 0x0000761000087816 */ /* 0x000fe40000000008 */
.L_x_12175:
[----:B------:R-:W-:Y:S05]  /*b6d0*/  BSYNC B0 ;  /* 0x0000000000007941 */ /* 0x000fea0003800000 */
.L_x_12174:
[----:B------:R0:W-:Y:S01]  /*b6e0*/  STG.E.U8 [R16.64], R8 ;  /* 0x0000000810007986 */ /* 0x0001e2000c101124 */
[----:B------:R-:W-:Y:S05]  /*b6f0*/  BRA `(.L_x_12151) ;  /* 0x000002e000007947 */ /* 0x000fea0003800000 */
.L_x_12168:
        /* <DEDUP_REMOVED lines=21> */
.L_x_12150:
        /* <DEDUP_REMOVED lines=20> */
.L_x_12178:
[----:B------:R-:W0:Y:S02]  /*b990*/  F2I.U64.TRUNC R2, R2 ;  /* 0x0000000200027311 */ /* 0x000e24000020d800 */
[----:B0-----:R0:W-:Y:S01]  /*b9a0*/  STG.E.64 [R16.64], R2 ;  /* 0x0000000210007986 */ /* 0x0011e2000c101b24 */
[----:B------:R-:W-:Y:S05]  /*b9b0*/  BRA `(.L_x_12151) ;  /* 0x0000002000007947 */ /* 0x000fea0003800000 */
.L_x_12177:
[----:B------:R-:W0:Y:S02]  /*b9c0*/  F2I.FTZ.U32.TRUNC.NTZ R3, R2 ;  /* 0x0000000200037305 */ /* 0x000e24000021f000 */
[----:B0-----:R0:W-:Y:S02]  /*b9d0*/  STG.E [R16.64], R3 ;  /* 0x0000000310007986 */ /* 0x0011e4000c101924 */
.L_x_12151:
[----:B------:R-:W-:Y:S02]  /*b9e0*/  IADD3 R23, R23, 0x80, RZ ;  /* 0x0000008017177810 */ /* 0x000fe40007ffe0ff */
.L_x_11992:
[----:B------:R-:W-:Y:S05]  /*b9f0*/  BSYNC B6 ;  /* 0x0000000000067941 */ /* 0x000fea0003800000 */
.L_x_11991:
        /* <DEDUP_REMOVED lines=257> */
.L_x_12179:
        /* <DEDUP_REMOVED lines=20> */
.L_x_12184:
[----:B------:R-:W2:Y:S02]  /*cb50*/  LDG.E.U8 R2, [R2.64] ;  /* 0x0000002402027981 */ /* 0x000ea4000c1e1100 */
[----:B--2---:R0:W1:Y:S01]  /*cb60*/  I2F.U16 R19, R2 ;  /* 0x0000000200137306 */ /* 0x0040620000101000 */
[----:B------:R-:W-:Y:S05]  /*cb70*/  BRA `(.L_x_12186) ;  /* 0x00000ca000007947 */ /* 0x000fea0003800000 */
.L_x_12183:
        /* <DEDUP_REMOVED lines=9> */
.L_x_12188:
[----:B------:R-:W2:Y:S02]  /*cc10*/  LDG.E R2, [R2.64] ;  /* 0x0000002402027981 */ /* 0x000ea4000c1e1900 */
[----:B--2---:R0:W1:Y:S01]  /*cc20*/  I2F R19, R2 ;  /* 0x0000000200137306 */ /* 0x0040620000201400 */
[----:B------:R-:W-:Y:S05]  /*cc30*/  BRA `(.L_x_12186) ;  /* 0x00000be000007947 */ /* 0x000fea0003800000 */
.L_x_12187:
[----:B------:R-:W2:Y:S02]  /*cc40*/  LDG.E.U16 R2, [R2.64] ;  /* 0x0000002402027981 */ /* 0x000ea4000c1e1500 */
[----:B--2---:R0:W1:Y:S01]  /*cc50*/  I2F.S16 R19, R2 ;  /* 0x0000000200137306 */ /* 0x0040620000101400 */
[----:B------:R-:W-:Y:S05]  /*cc60*/  BRA `(.L_x_12186) ;  /* 0x00000bb000007947 */ /* 0x000fea0003800000 */
.L_x_12182:
        /* <DEDUP_REMOVED lines=8> */
.L_x_12190:
[----:B------:R-:W2:Y:S02]  /*ccf0*/  LDG.E.U16 R2, [R2.64] ;  /* 0x0000002402027981 */ /* 0x000ea4000c1e1500 */
[----:B--2---:R-:W-:Y:S01]  /*cd00*/  HADD2.F32 R19, -RZ, R2.H0_H0 ;  /* 0x20000002ff137230 */ /* 0x004fe20000004100 */
[----:B------:R-:W-:Y:S05]  /*cd10*/  BRA `(.L_x_12186) ;  /* 0x00000b0000007947 */ /* 0x000fea0003800000 */
.L_x_12189:
        /* <DEDUP_REMOVED lines=8> */
.L_x_12192:
[----:B------:R-:W2:Y:S02]  /*cda0*/  LDG.E.U16 R2, [R2.64] ;  /* 0x0000002402027981 */ /* 0x000ea4000c1e1500 */
[----:B--2---:R-:W-:Y:S01]  /*cdb0*/  HADD2.F32 R19, -RZ, R2.H0_H0 ;  /* 0x20000002ff137230 */ /* 0x004fe20000004100 */
[----:B------:R-:W-:Y:S05]  /*cdc0*/  BRA `(.L_x_12186) ;  /* 0x00000a5000007947 */ /* 0x000fea0003800000 */
.L_x_12191:
[----:B------:R-:W2:Y:S02]  /*cdd0*/  LDG.E.64 R2, [R2.64] ;  /* 0x0000002402027981 */ /* 0x000ea4000c1e1b00 */
[----:B--2---:R-:W0:Y:S01]  /*cde0*/  F2F.F32.F64 R19, R2 ;  /* 0x0000000200137310 */ /* 0x004e220000301000 */
[----:B------:R-:W0:-:S14]  /*cdf0*/  DSETP.GEU.AND P0, PT, |R2|, c[0x2][0x0], PT ;  /* 0x008000000200762a */ /* 0x000e1c0003f0e200 */
[----:B0-----:R-:W-:Y:S01]  /*ce00*/  @!P0 FMUL R19, R19, 1.175494350822287508e-38 ;  /* 0x0080000013138820 */ /* 0x001fe20000400000 */
[----:B------:R-:W-:Y:S05]  /*ce10*/  BRA `(.L_x_12186) ;  /* 0x00000a0000007947 */ /* 0x000fea0003800000 */
.L_x_12181:
        /* <DEDUP_REMOVED lines=12> */
.L_x_12195:
[----:B------:R-:W2:Y:S02]  /*cee0*/  LDG.E.64 R2, [R2.64] ;  /* 0x0000002402027981 */ /* 0x000ea4000c1e1b00 */
[----:B--2---:R-:W0:Y:S01]  /*cef0*/  F2F.F32.F64 R19, R2 ;  /* 0x0000000200137310 */ /* 0x004e220000301000 */
[----:B------:R-:W0:-:S14]  /*cf00*/  DSETP.GEU.AND P0, PT, |R2|, c[0x2][0x0], PT ;  /* 0x008000000200762a */ /* 0x000e1c0003f0e200 */
[----:B0-----:R-:W-:Y:S01]  /*cf10*/  @!P0 FMUL R19, R19, 1.175494350822287508e-38 ;  /* 0x0080000013138820 */ /* 0x001fe20000400000 */
[----:B------:R-:W-:Y:S05]  /*cf20*/  BRA `(.L_x_12186) ;  /* 0x000008f000007947 */ /* 0x000fea0003800000 */
.L_x_12194:
        /* <DEDUP_REMOVED lines=26> */
.L_x_12197:
        /* <DEDUP_REMOVED lines=13> */
.L_x_12196:
[----:B------:R-:W2:Y:S02]  /*d1a0*/  LDG.E.U16 R2, [R2.64] ;  /* 0x0000002402027981 */ /* 0x000ea4000c1e1500 */
[----:B--2---:R-:W-:Y:S01]  /*d1b0*/  PRMT R19, RZ, 0x5410, R2 ;  /* 0x00005410ff137816 */ /* 0x004fe20000000002 */
[----:B------:R-:W-:Y:S05]  /*d1c0*/  BRA `(.L_x_12186) ;  /* 0x0000065000007947 */ /* 0x000fea0003800000 */
.L_x_12193:
        /* <DEDUP_REMOVED lines=11> */
.L_x_12200:
        /* <DEDUP_REMOVED lines=20> */
.L_x_12202:
[----:B------:R-:W-:Y:S05]  /*d3c0*/  BSYNC B0 ;  /* 0x0000000000007941 */ /* 0x000fea0003800000 */
.L_x_12201:
[----:B------:R-:W-:Y:S01]  /*d3d0*/  IMAD.SHL.U32 R2, R2, 0x100000, RZ ;  /* 0x0010000002027824 */ /* 0x000fe200078e00ff */
[----:B------:R-:W-:-:S04]  /*d3e0*/  LEA R0, R0, 0x3b800000, 0x17 ;  /* 0x3b80000000007811 */ /* 0x000fc800078eb8ff */
[----:B------:R-:W-:Y:S01]  /*d3f0*/  LOP3.LUT R19, R0, R2, R19, 0xfe, !PT ;  /* 0x0000000200137212 */ /* 0x000fe200078efe13 */
[----:B------:R-:W-:Y:S05]  /*d400*/  BRA `(.L_x_12186) ;  /* 0x0000041000007947 */ /* 0x000fea0003800000 */
.L_x_12199:
        /* <DEDUP_REMOVED lines=20> */
.L_x_12204:
[----:B------:R-:W-:Y:S05]  /*d550*/  BSYNC B0 ;  /* 0x0000000000007941 */ /* 0x000fea0003800000 */
.L_x_12203:
[----:B------:R-:W-:Y:S01]  /*d560*/  IMAD.SHL.U32 R2, R2, 0x200000, RZ ;  /* 0x0020000002027824 */ /* 0x000fe200078e00ff */
[----:B------:R-:W-:-:S04]  /*d570*/  LEA R0, R0, 0x37800000, 0x17 ;  /* 0x3780000000007811 */ /* 0x000fc800078eb8ff */
[----:B------:R-:W-:Y:S01]  /*d580*/  LOP3.LUT R19, R0, R2, R19, 0xfe, !PT ;  /* 0x0000000200137212 */ /* 0x000fe200078efe13 */
[----:B------:R-:W-:Y:S05]  /*d590*/  BRA `(.L_x_12186) ;  /* 0x0000028000007947 */ /* 0x000fea0003800000 */
.L_x_12198:
        /* <DEDUP_REMOVED lines=14> */
.L_x_12185:
        /* <DEDUP_REMOVED lines=21> */
.L_x_12206:
[----:B------:R-:W2:Y:S02]  /*d7d0*/  LDG.E.64 R2, [R2.64] ;  /* 0x0000002402027981 */ /* 0x000ea4000c1e1b00 */
[----:B--2---:R0:W1:Y:S01]  /*d7e0*/  I2F.U64 R19, R2 ;  /* 0x0000000200137312 */ /* 0x0040620000301000 */
[----:B------:R-:W-:Y:S05]  /*d7f0*/  BRA `(.L_x_12186) ;  /* 0x0000002000007947 */ /* 0x000fea0003800000 */
.L_x_12205:
[----:B------:R-:W2:Y:S02]  /*d800*/  LDG.E R2, [R2.64] ;  /* 0x0000002402027981 */ /* 0x000ea4000c1e1900 */
[----:B--2---:R0:W1:Y:S02]  /*d810*/  I2F.U32 R19, R2 ;  /* 0x0000000200137306 */ /* 0x0040640000201000 */
.L_x_12186:
[----:B------:R-:W-:Y:S05]  /*d820*/  BSYNC B6 ;  /* 0x0000000000067941 */ /* 0x000fea0003800000 */
.L_x_12180:
        /* <DEDUP_REMOVED lines=18> */
.L_x_12211:
[----:B------:R-:W2:Y:S02]  /*d950*/  LDG.E.U8 R2, [R2.64] ;  /* 0x0000002402027981 */ /* 0x000ea4000c1e1100 */
[----:B--2---:R0:W2:Y:S01]  /*d960*/  I2F.U16 R10, R2 ;  /* 0x00000002000a7306 */ /* 0x0040a20000101000 */
[----:B------:R-:W-:Y:S05]  /*d970*/  BRA `(.L_x_12213) ;  /* 0x00000ca000007947 */ /* 0x000fea0003800000 */
.L_x_12210:
        /* <DEDUP_REMOVED lines=9> */
.L_x_12215:
[----:B------:R-:W2:Y:S02]  /*da10*/  LDG.E R2, [R2.64] ;  /* 0x0000002402027981 */ /* 0x000ea4000c1e1900 */
[----:B--2---:R0:W2:Y:S01]  /*da20*/  I2F R10, R2 ;  /* 0x00000002000a7306 */ /* 0x0040a20000201400 */
[----:B------:R-:W-:Y:S05]  /*da30*/  BRA `(.L_x_12213) ;  /* 0x00000be000007947 */ /* 0x000fea0003800000 */
.L_x_12214:
[----:B------:R-:W2:Y:S02]  /*da40*/  LDG.E.U16 R2, [R2.64] ;  /* 0x0000002402027981 */ /* 0x000ea4000c1e1500 */
[----:B--2---:R0:W2:Y:S01]  /*da50*/  I2F.S16 R10, R2 ;  /* 0x00000002000a7306 */ /* 0x0040a20000101400 */
[----:B------:R-:W-:Y:S05]  /*da60*/  BRA `(.L_x_12213) ;  /* 0x00000bb000007947 */ /* 0x000fea0003800000 */
.L_x_12209:
        /* <DEDUP_REMOVED lines=8> */
.L_x_12217:
[----:B------:R-:W2:Y:S02]  /*daf0*/  LDG.E.U16 R2, [R2.64] ;  /* 0x0000002402027981 */ /* 0x000ea4000c1e1500 */
[----:B--2---:R-:W-:Y:S01]  /*db00*/  HADD2.F32 R10, -RZ, R2.H0_H0 ;  /* 0x20000002ff0a7230 */ /* 0x004fe20000004100 */
[----:B------:R-:W-:Y:S05]  /*db10*/  BRA `(.L_x_12213) ;  /* 0x00000b0000007947 */ /* 0x000fea0003800000 */
.L_x_12216:
        /* <DEDUP_REMOVED lines=8> */
.L_x_12219:
[----:B------:R-:W2:Y:S02]  /*dba0*/  LDG.E.U16 R2, [R2.64] ;  /* 0x0000002402027981 */ /* 0x000ea4000c1e1500 */
[----:B--2---:R-:W-:Y:S01]  /*dbb0*/  HADD2.F32 R10, -RZ, R2.H0_H0 ;  /* 0x20000002ff0a7230 */ /* 0x004fe20000004100 */
[----:B------:R-:W-:Y:S05]  /*dbc0*/  BRA `(.L_x_12213) ;  /* 0x00000a5000007947 */ /* 0x000fea0003800000 */
.L_x_12218:
[----:B------:R-:W2:Y:S02]  /*dbd0*/  LDG.E.64 R2, [R2.64] ;  /* 0x0000002402027981 */ /* 0x000ea4000c1e1b00 */
[----:B--2---:R-:W0:Y:S01]  /*dbe0*/  F2F.F32.F64 R10, R2 ;  /* 0x00000002000a7310 */ /* 0x004e220000301000 */
[----:B------:R-:W0:-:S14]  /*dbf0*/  DSETP.GEU.AND P0, PT, |R2|, c[0x2][0x0], PT ;  /* 0x008000000200762a */ /* 0x000e1c0003f0e200 */
[----:B0-----:R-:W-:Y:S01]  /*dc00*/  @!P0 FMUL R10, R10, 1.175494350822287508e-38 ;  /* 0x008000000a0a8820 */ /* 0x001fe20000400000 */
[----:B------:R-:W-:Y:S05]  /*dc10*/  BRA `(.L_x_12213) ;  /* 0x00000a0000007947 */ /* 0x000fea0003800000 */
.L_x_12208:
        /* <DEDUP_REMOVED lines=12> */
.L_x_12222:
[----:B------:R-:W2:Y:S02]  /*dce0*/  LDG.E.64 R2, [R2.64] ;  /* 0x0000002402027981 */ /* 0x000ea4000c1e1b00 */
[----:B--2---:R-:W0:Y:S01]  /*dcf0*/  F2F.F32.F64 R10, R2 ;  /* 0x00000002000a7310 */ /* 0x004e220000301000 */
[----:B------:R-:W0:-:S14]  /*dd00*/  DSETP.GEU.AND P0, PT, |R2|, c[0x2][0x0], PT ;  /* 0x008000000200762a */ /* 0x000e1c0003f0e200 */
[----:B0-----:R-:W-:Y:S01]  /*dd10*/  @!P0 FMUL R10, R10, 1.175494350822287508e-38 ;  /* 0x008000000a0a8820 */ /* 0x001fe20000400000 */
[----:B------:R-:W-:Y:S05]  /*dd20*/  BRA `(.L_x_12213) ;  /* 0x000008f000007947 */ /* 0x000fea0003800000 */
.L_x_12221:
        /* <DEDUP_REMOVED lines=26> */
.L_x_12224:
        /* <DEDUP_REMOVED lines=13> */
.L_x_12223:
[----:B------:R-:W2:Y:S02]  /*dfa0*/  LDG.E.U16 R2, [R2.64] ;  /* 0x0000002402027981 */ /* 0x000ea4000c1e1500 */
[----:B--2---:R-:W-:Y:S01]  /*dfb0*/  PRMT R10, RZ, 0x5410, R2 ;  /* 0x00005410ff0a7816 */ /* 0x004fe20000000002 */
[----:B------:R-:W-:Y:S05]  /*dfc0*/  BRA `(.L_x_12213) ;  /* 0x0000065000007947 */ /* 0x000fea0003800000 */
.L_x_12220:
        /* <DEDUP_REMOVED lines=11> */
.L_x_12227:
        /* <DEDUP_REMOVED lines=20> */
.L_x_12229:
[----:B------:R-:W-:Y:S05]  /*e1c0*/  BSYNC B0 ;  /* 0x0000000000007941 */ /* 0x000fea0003800000 */
.L_x_12228:
[----:B------:R-:W-:Y:S01]  /*e1d0*/  IMAD.SHL.U32 R2, R2, 0x100000, RZ ;  /* 0x0010000002027824 */ /* 0x000fe200078e00ff */
[----:B------:R-:W-:-:S04]  /*e1e0*/  LEA R3, R0, 0x3b800000, 0x17 ;  /* 0x3b80000000037811 */ /* 0x000fc800078eb8ff */
[----:B------:R-:W-:Y:S01]  /*e1f0*/  LOP3.LUT R10, R3, R2, R10, 0xfe, !PT ;  /* 0x00000002030a7212 */ /* 0x000fe200078efe0a */
[----:B------:R-:W-:Y:S05]  /*e200*/  BRA `(.L_x_12213) ;  /* 0x0000041000007947 */ /* 0x000fea0003800000 */
.L_x_12226:
        /* <DEDUP_REMOVED lines=20> */
.L_x_12231:
[----:B------:R-:W-:Y:S05]  /*e350*/  BSYNC B0 ;  /* 0x0000000000007941 */ /* 0x000fea0003800000 */
.L_x_12230:
[----:B------:R-:W-:Y:S01]  /*e360*/  IMAD.SHL.U32 R2, R2, 0x200000, RZ ;  /* 0x0020000002027824 */ /* 0x000fe200078e00ff */
[----:B------:R-:W-:-:S04]  /*e370*/  LEA R3, R0, 0x37800000, 0x17 ;  /* 0x3780000000037811 */ /* 0x000fc800078eb8ff */
[----:B------:R-:W-:Y:S01]  /*e380*/  LOP3.LUT R10, R3, R2, R10, 0xfe, !PT ;  /* 0x00000002030a7212 */ /* 0x000fe200078efe0a */
[----:B------:R-:W-:Y:S05]  /*e390*/  BRA `(.L_x_12213) ;  /* 0x0000028000007947 */ /* 0x000fea0003800000 */
.L_x_12225:
        /* <DEDUP_REMOVED lines=14> */
.L_x_12212:
        /* <DEDUP_REMOVED lines=21> */
.L_x_12233:
[----:B------:R-:W2:Y:S02]  /*e5d0*/  LDG.E.64 R10, [R2.64] ;  /* 0x00000024020a7981 */ /* 0x000ea4000c1e1b00 */
[----:B--2---:R0:W2:Y:S01]  /*e5e0*/  I2F.U64 R10, R10 ;  /* 0x0000000a000a7312 */ /* 0x0040a20000301000 */
[----:B------:R-:W-:Y:S05]  /*e5f0*/  BRA `(.L_x_12213) ;  /* 0x0000002000007947 */ /* 0x000fea0003800000 */
.L_x_12232:
[----:B------:R-:W2:Y:S02]  /*e600*/  LDG.E R2, [R2.64] ;  /* 0x0000002402027981 */ /* 0x000ea4000c1e1900 */
[----:B--2---:R0:W2:Y:S02]  /*e610*/  I2F.U32 R10, R2 ;  /* 0x00000002000a7306 */ /* 0x0040a40000201000 */
.L_x_12213:
[----:B------:R-:W-:Y:S05]  /*e620*/  BSYNC B6 ;  /* 0x0000000000067941 */ /* 0x000fea0003800000 */
.L_x_12207:
        /* <DEDUP_REMOVED lines=17> */
.L_x_12235:
[----:B------:R-:W-:Y:S05]  /*e740*/  BSYNC B1 ;  /* 0x0000000000017941 */ /* 0x000fea0003800000 */
.L_x_12234:
        /* <DEDUP_REMOVED lines=18> */
.L_x_12237:
[----:B------:R-:W-:Y:S01]  /*e870*/  ISETP.GE.AND P0, PT, R10, RZ, PT ;  /* 0x000000ff0a00720c */ /* 0x000fe20003f06270 */
[----:B------:R-:W-:-:S12]  /*e880*/  IMAD.MOV.U32 R3, RZ, RZ, 0x3fd774eb ;  /* 0x3fd774ebff037424 */ /* 0x000fd800078e00ff */
[----:B------:R-:W-:-:S04]  /*e890*/  @P0 FFMA.FTZ R0, R3, 0.93318945169448852539, -R0 ;  /* 0x3f6ee58103000823 */ /* 0x000fc80000010800 */
[----:B------:R-:W-:Y:S02]  /*e8a0*/  @!P0 FFMA.FTZ R0, R3, 0.93318945169448852539, R0 ;  /* 0x3f6ee58103008823 */ /* 0x000fe40000010000 */
.L_x_12238:
[----:B------:R-:W-:Y:S05]  /*e8b0*/  BSYNC B0 ;  /* 0x0000000000007941 */ /* 0x000fea0003800000 */
.L_x_12236:
        /* <DEDUP_REMOVED lines=25> */
.L_x_12242:
[----:B------:R-:W0:Y:S02]  /*ea50*/  F2I.S64.TRUNC R2, R2 ;  /* 0x0000000200027311 */ /* 0x000e24000020d900 */
[----:B0-----:R-:W-:-:S05]  /*ea60*/  IMAD.MOV.U32 R5, RZ, RZ, R2 ;  /* 0x000000ffff057224 */ /* 0x001fca00078e0002 */
[----:B------:R-:W-:Y:S01]  /*ea70*/  STG.E.U8 [R16.64], R5 ;  /* 0x0000000510007986 */ /* 0x000fe2000c101124 */
[----:B------:R-:W-:Y:S05]  /*ea80*/  EXIT ;  /* 0x000000000000794d */ /* 0x000fea0003800000 */
.L_x_12241:
        /* <DEDUP_REMOVED lines=9> */
.L_x_12245:
[----:B------:R-:W0:Y:S02]  /*eb20*/  F2I.FTZ.TRUNC.NTZ R3, R2 ;  /* 0x0000000200037305 */ /* 0x000e24000021f100 */
[----:B0-----:R-:W-:Y:S01]  /*eb30*/  STG.E [R16.64], R3 ;  /* 0x0000000310007986 */ /* 0x001fe2000c101924 */
[----:B------:R-:W-:Y:S05]  /*eb40*/  EXIT ;  /* 0x000000000000794d */ /* 0x000fea0003800000 */
.L_x_12244:
[----:B------:R-:W0:Y:S02]  /*eb50*/  F2I.FTZ.TRUNC.NTZ R3, R2 ;  /* 0x0000000200037305 */ /* 0x000e24000021f100 */
[----:B0-----:R-:W-:Y:S01]  /*eb60*/  STG.E.U16 [R16.64], R3 ;  /* 0x0000000310007986 */ /* 0x001fe2000c101524 */
[----:B------:R-:W-:Y:S05]  /*eb70*/  EXIT ;  /* 0x000000000000794d */ /* 0x000fea0003800000 */
.L_x_12240:
        /* <DEDUP_REMOVED lines=8> */
.L_x_12247:
[----:B------:R-:W-:-:S05]  /*ec00*/  F2FP.PACK_AB R2, RZ, R2 ;  /* 0x00000002ff02723e */ /* 0x000fca00000000ff */
[----:B------:R-:W-:Y:S01]  /*ec10*/  STG.E.U16 [R16.64], R2 ;  /* 0x0000000210007986 */ /* 0x000fe2000c101524 */
[----:B------:R-:W-:Y:S05]  /*ec20*/  EXIT ;  /* 0x000000000000794d */ /* 0x000fea0003800000 */
.L_x_12246:
        /* <DEDUP_REMOVED lines=9> */
.L_x_12249:
[----:B------:R-:W-:-:S04]  /*ecc0*/  F2FP.PACK_AB R3, RZ, R2 ;  /* 0x00000002ff03723e */ /* 0x000fc800000000ff */
[----:B------:R-:W-:-:S05]  /*ecd0*/  PRMT R3, R3, 0x5410, RZ ;  /* 0x0000541003037816 */ /* 0x000fca00000000ff */
[----:B------:R-:W-:Y:S01]  /*ece0*/  STG.E [R16.64], R3 ;  /* 0x0000000310007986 */ /* 0x000fe2000c101924 */
[----:B------:R-:W-:Y:S05]  /*ecf0*/  EXIT ;  /* 0x000000000000794d */ /* 0x000fea0003800000 */
.L_x_12248:
[----:B------:R-:W-:-:S06]  /*ed00*/  FMUL.FTZ R2, R2, 1 ;  /* 0x3f80000002027820 */ /* 0x000fcc0000410000 */
[----:B------:R-:W0:Y:S02]  /*ed10*/  F2F.F64.F32 R2, R2 ;  /* 0x0000000200027310 */ /* 0x000e240000201800 */
[----:B0-----:R-:W-:Y:S01]  /*ed20*/  STG.E.64 [R16.64], R2 ;  /* 0x0000000210007986 */ /* 0x001fe2000c101b24 */
[----:B------:R-:W-:Y:S05]  /*ed30*/  EXIT ;  /* 0x000000000000794d */ /* 0x000fea0003800000 */
.L_x_12239:
        /* <DEDUP_REMOVED lines=12> */
.L_x_12252:
[----:B------:R-:W-:Y:S01]  /*ee00*/  FMUL.FTZ R4, R2, 1 ;  /* 0x3f80000002047820 */ /* 0x000fe20000410000 */
[----:B------:R-:W-:-:S05]  /*ee10*/  CS2R R6, SRZ ;  /* 0x0000000000067805 */ /* 0x000fca000001ff00 */
[----:B------:R-:W0:Y:S02]  /*ee20*/  F2F.F64.F32 R4, R4 ;  /* 0x0000000400047310 */ /* 0x000e240000201800 */
[----:B0-----:R-:W-:Y:S01]  /*ee30*/  STG.E.128 [R16.64], R4 ;  /* 0x0000000410007986 */ /* 0x001fe2000c101d24 */
[----:B------:R-:W-:Y:S05]  /*ee40*/  EXIT ;  /* 0x000000000000794d */ /* 0x000fea0003800000 */
.L_x_12251:
        /* <DEDUP_REMOVED lines=20> */
.L_x_12256:
[----:B------:R-:W-:Y:S05]  /*ef90*/  BSYNC B0 ;  /* 0x0000000000007941 */ /* 0x000fea0003800000 */
.L_x_12255:
[----:B------:R-:W-:-:S05]  /*efa0*/  LOP3.LUT R5, R0, R5, RZ, 0xfc, !PT ;  /* 0x0000000500057212 */ /* 0x000fca00078efcff */
[----:B------:R-:W-:Y:S01]  /*efb0*/  STG.E.U8 [R16.64], R5 ;  /* 0x0000000510007986 */ /* 0x000fe2000c101124 */
[----:B------:R-:W-:Y:S05]  /*efc0*/  EXIT ;  /* 0x000000000000794d */ /* 0x000fea0003800000 */
.L_x_12254:
        /* <DEDUP_REMOVED lines=12> */
.L_x_12258:
[----:B------:R-:W-:Y:S01]  /*f090*/  IMAD.MOV.U32 R0, RZ, RZ, 0x7f ;  /* 0x0000007fff007424 */ /* 0x000fe200078e00ff */
[----:B------:R-:W-:-:S04]  /*f0a0*/  ISETP.GT.U32.AND P0, PT, R4, 0x7f800000, PT ;  /* 0x7f8000000400780c */ /* 0x000fc80003f04070 */
[----:B------:R-:W-:-:S04]  /*f0b0*/  SEL R0, R0, 0x7c, P0 ;  /* 0x0000007c00007807 */ /* 0x000fc80000000000 */
.L_x_12259:
[----:B------:R-:W-:Y:S05]  /*f0c0*/  BSYNC B0 ;  /* 0x0000000000007941 */ /* 0x000fea0003800000 */
.L_x_12257:
[----:B------:R-:W-:-:S04]  /*f0d0*/  LOP3.LUT R2, R2, 0x80000000, RZ, 0xc0, !PT ;  /* 0x8000000002027812 */ /* 0x000fc800078ec0ff */
[----:B------:R-:W-:-:S04]  /*f0e0*/  SHF.R.U32.HI R3, RZ, 0x18, R2 ;  /* 0x00000018ff037819 */ /* 0x000fc80000011602 */
[----:B------:R-:W-:-:S05]  /*f0f0*/  LOP3.LUT R3, R0, R3, RZ, 0xfc, !PT ;  /* 0x0000000300037212 */ /* 0x000fca00078efcff */
[----:B------:R-:W-:Y:S01]  /*f100*/  STG.E.U8 [R16.64], R3 ;  /* 0x0000000310007986 */ /* 0x000fe2000c101124 */
[----:B------:R-:W-:Y:S05]  /*f110*/  EXIT ;  /* 0x000000000000794d */ /* 0x000fea0003800000 */
.L_x_12253:
[----:B------:R-:W-:-:S05]  /*f120*/  F2FP.BF16.PACK_AB R2, RZ, R2 ;  /* 0x00000002ff02723e */ /* 0x000fca00000010ff */
[----:B------:R-:W-:Y:S01]  /*f130*/  STG.E.U16 [R16.64], R2 ;  /* 0x0000000210007986 */ /* 0x000fe2000c101524 */
[----:B------:R-:W-:Y:S05]  /*f140*/  EXIT ;  /* 0x000000000000794d */ /* 0x000fea0003800000 */
.L_x_12250:
        /* <DEDUP_REMOVED lines=11> */
.L_x_12262:
        /* <DEDUP_REMOVED lines=16> */
.L_x_12265:
[----:B------:R-:W-:-:S04]  /*f300*/  LOP3.LUT R2, R2, 0x80000000, RZ, 0xc0, !PT ;  /* 0x8000000002027812 */ /* 0x000fc800078ec0ff */
[----:B------:R-:W-:-:S04]  /*f310*/  SHF.R.U32.HI R3, RZ, 0x18, R2 ;  /* 0x00000018ff037819 */ /* 0x000fc80000011602 */
[----:B------:R-:W-:-:S04]  /*f320*/  LOP3.LUT R0, R0, R3, RZ, 0xfc, !PT ;  /* 0x0000000300007212 */ /* 0x000fc800078efcff */
[----:B------:R-:W-:Y:S02]  /*f330*/  PRMT R8, R0, 0x7610, R8 ;  /* 0x0000761000087816 */ /* 0x000fe40000000008 */
.L_x_12264:
[----:B------:R-:W-:Y:S05]  /*f340*/  BSYNC B0 ;  /* 0x0000000000007941 */ /* 0x000fea0003800000 */
.L_x_12263:
[----:B------:R-:W-:Y:S01]  /*f350*/  STG.E.U8 [R16.64], R8 ;  /* 0x0000000810007986 */ /* 0x000fe2000c101124 */
[----:B------:R-:W-:Y:S05]  /*f360*/  EXIT ;  /* 0x000000000000794d */ /* 0x000fea0003800000 */
.L_x_12261:
        /* <DEDUP_REMOVED lines=16> */
.L_x_12268:
[----:B------:R-:W-:-:S04]  /*f470*/  LOP3.LUT R2, R2, 0x80000000, RZ, 0xc0, !PT ;  /* 0x8000000002027812 */ /* 0x000fc800078ec0ff */
[----:B------:R-:W-:-:S04]  /*f480*/  SHF.R.U32.HI R3, RZ, 0x18, R2 ;  /* 0x00000018ff037819 */ /* 0x000fc80000011602 */
[----:B------:R-:W-:-:S04]  /*f490*/  LOP3.LUT R0, R0, R3, RZ, 0xfc, !PT ;  /* 0x0000000300007212 */ /* 0x000fc800078efcff */
[----:B------:R-:W-:Y:S02]  /*f4a0*/  PRMT R8, R0, 0x7610, R8 ;  /* 0x0000761000087816 */ /* 0x000fe40000000008 */
.L_x_12267:
[----:B------:R-:W-:Y:S05]  /*f4b0*/  BSYNC B0 ;  /* 0x0000000000007941 */ /* 0x000fea0003800000 */
.L_x_12266:
[----:B------:R-:W-:Y:S01]  /*f4c0*/  STG.E.U8 [R16.64], R8 ;  /* 0x0000000810007986 */ /* 0x000fe2000c101124 */
[----:B------:R-:W-:Y:S05]  /*f4d0*/  EXIT ;  /* 0x000000000000794d */ /* 0x000fea0003800000 */
.L_x_12260:
        /* <DEDUP_REMOVED lines=21> */
.L_x_12243:
        /* <DEDUP_REMOVED lines=20> */
.L_x_12270:
[----:B------:R-:W0:Y:S02]  /*f770*/  F2I.U64.TRUNC R2, R2 ;  /* 0x0000000200027311 */ /* 0x000e24000020d800 */
[----:B0-----:R-:W-:Y:S01]  /*f780*/  STG.E.64 [R16.64], R2 ;  /* 0x0000000210007986 */ /* 0x001fe2000c101b24 */
[----:B------:R-:W-:Y:S05]  /*f790*/  EXIT ;  /* 0x000000000000794d */ /* 0x000fea0003800000 */
.L_x_12269:
[----:B------:R-:W0:Y:S02]  /*f7a0*/  F2I.FTZ.U32.TRUNC.NTZ R3, R2 ;  /* 0x0000000200037305 */ /* 0x000e24000021f000 */
[----:B0-----:R-:W-:Y:S01]  /*f7b0*/  STG.E [R16.64], R3 ;  /* 0x0000000310007986 */ /* 0x001fe2000c101924 */
[----:B------:R-:W-:Y:S05]  /*f7c0*/  EXIT ;  /* 0x000000000000794d */ /* 0x000fea0003800000 */
        .weak           $__internal_36_$__cuda_sm3x_div_rn_ftz_f32_slowpath
        .type           $__internal_36_$__cuda_sm3x_div_rn_ftz_f32_slowpath,@function
        .size           $__internal_36_$__cuda_sm3x_div_rn_ftz_f32_slowpath,(.L_x_17690 - $__internal_36_$__cuda_sm3x_div_rn_ftz_f32_slowpath)
$__internal_36_$__cuda_sm3x_div_rn_ftz_f32_slowpath:
[----:B------:R-:W-:Y:S01]  /*f7d0*/  SHF.R.U32.HI R2, RZ, 0x17, R9 ;  /* 0x00000017ff027819 */ /* 0x000fe20000011609 */
[----:B------:R-:W-:Y:S01]  /*f7e0*/  BSSY B0, `(.L_x_12271) ;  /* 0x0000046000007945 */ /* 0x000fe20003800000 */
[----:B------:R-:W-:Y:S01]  /*f7f0*/  SHF.R.U32.HI R5, RZ, 0x17, R4 ;  /* 0x00000017ff057819 */ /* 0x000fe20000011604 */
[----:B------:R-:W-:Y:S01]  /*f800*/  BSSY B2, `(.L_x_12272) ;  /* 0x000001d000027945 */ /* 0x000fe20003800000 */
[----:B------:R-:W-:-:S02]  /*f810*/  LOP3.LUT R2, R2, 0xff, RZ, 0xc0, !PT ;  /* 0x000000ff02027812 */ /* 0x000fc400078ec0ff */
[----:B------:R-:W-:Y:S02]  /*f820*/  LOP3.LUT R5, R5, 0xff, RZ, 0xc0, !PT ;  /* 0x000000ff05057812 */ /* 0x000fe400078ec0ff */
[----:B------:R-:W-:Y:S02]  /*f830*/  IADD3 R3, R2, -0x1, RZ ;  /* 0xffffffff02037810 */ /* 0x000fe40007ffe0ff */
        /* <DEDUP_REMOVED lines=25> */
.L_x_12273:
[----:B------:R-:W-:Y:S05]  /*f9d0*/  BSYNC B2 ;  /* 0x0000000000027941 */ /* 0x000fea0003800000 */
.L_x_12272:
        /* <DEDUP_REMOVED lines=27> */
.L_x_12279:
[----:B------:R-:W-:Y:S02]  /*fb90*/  IMAD R7, R2, 0x800000, R7 ;  /* 0x0080000002077824 */ /* 0x000fe400078e0207 */
.L_x_12280:
[----:B------:R-:W-:Y:S05]  /*fba0*/  BSYNC B2 ;  /* 0x0000000000027941 */ /* 0x000fea0003800000 */
.L_x_12278:
[----:B------:R-:W-:Y:S05]  /*fbb0*/  BRA `(.L_x_12281) ;  /* 0x0000008000007947 */ /* 0x000fea0003800000 */
.L_x_12277:
[----:B------:R-:W-:-:S04]  /*fbc0*/  LOP3.LUT R4, R9, 0x80000000, R4, 0x48, !PT ;  /* 0x8000000009047812 */ /* 0x000fc800078e4804 */
[----:B------:R-:W-:Y:S01]  /*fbd0*/  LOP3.LUT R7, R4, 0x7f800000, RZ, 0xfc, !PT ;  /* 0x7f80000004077812 */ /* 0x000fe200078efcff */
[----:B------:R-:W-:Y:S05]  /*fbe0*/  BRA `(.L_x_12281) ;  /* 0x0000005000007947 */ /* 0x000fea0003800000 */
.L_x_12276:
[----:B------:R-:W-:Y:S01]  /*fbf0*/  LOP3.LUT R7, R9, 0x80000000, R4, 0x48, !PT ;  /* 0x8000000009077812 */ /* 0x000fe200078e4804 */
[----:B------:R-:W-:Y:S05]  /*fc00*/  BRA `(.L_x_12281) ;  /* 0x0000003000007947 */ /* 0x000fea0003800000 */
.L_x_12275:
[----:B------:R-:W0:Y:S01]  /*fc10*/  MUFU.RSQ R7, -QNAN ;  /* 0xffc0000000077908 */ /* 0x000e220000001400 */
[----:B------:R-:W-:Y:S05]  /*fc20*/  BRA `(.L_x_12281) ;  /* 0x0000001000007947 */ /* 0x000fea0003800000 */
.L_x_12274:
[----:B------:R-:W-:Y:S02]  /*fc30*/  FADD.FTZ R7, R4, R9 ;  /* 0x0000000904077221 */ /* 0x000fe40000010000 */
.L_x_12281:
[----:B------:R-:W-:Y:S05]  /*fc40*/  BSYNC B0 ;  /* 0x0000000000007941 */ /* 0x000fea0003800000 */
.L_x_12271:
[----:B------:R-:W-:Y:S02]  /*fc50*/  IMAD.MOV.U32 R2, RZ, RZ, R0 ;  /* 0x000000ffff027224 */ /* 0x000fe400078e0000 */
[----:B------:R-:W-:-:S04]  /*fc60*/  IMAD.MOV.U32 R3, RZ, RZ, 0x0 ;  /* 0x00000000ff037424 */ /* 0x000fc800078e00ff */
[----:B------:R-:W-:Y:S05]  /*fc70*/  RET.REL.NODEC R2 `(_ZN2at6native18elementwise_kernelILi128ELi4EZNS0_15gpu_kernel_implINS0_13BinaryFunctorIfffZZZNS0_17atan2_kernel_cudaERNS_18TensorIteratorBaseEENKUlvE_clEvENKUlvE0_clEvEUlffE_EEEEvS5_RKT_EUliE_EEviT1_) ;  /* 0xffff038002007950 */ /* 0x000fea0003c3ffff */
.L_x_12282:
        /* <DEDUP_REMOVED lines=16> */
.L_x_17690:


//--------------------- .text._ZN2at6native27unrolled_elementwise_kernelINS0_13BinaryFunctorIfffZZZNS0_17atan2_kernel_cudaERNS_18TensorIteratorBaseEENKUlvE_clEvENKUlvE0_clEvEUlffE_EESt5arrayIPcLm3EELi4E23TrivialOffsetCalculatorILi2EjESC_ILi1EjENS0_6memory12LoadWithCastILi2EEENSF_13StoreWithCastILi1EEEEEviT_T0_T2_T3_T4_T5_ --------------------------
	.section	.text._ZN2at6native27unrolled_elementwise_kernelINS0_13BinaryFunctorIfffZZZNS0_17atan2_kernel_cudaERNS_18TensorIteratorBaseEENKUlvE_clEvENKUlvE0_clEvEUlffE_EESt5arrayIPcLm3EELi4E23TrivialOffsetCalculatorILi2EjESC_ILi1EjENS0_6memory12LoadWithCastILi2EEENSF_13StoreWithCastILi1EEEEEviT_T0_T2_T3_T4_T5_,"ax",@progbits
	.sectioninfo	@"SHI_REGISTERS=32"
	.align	128
        .global         _ZN2at6native27unrolled_elementwise_kernelINS0_13BinaryFunctorIfffZZZNS0_17atan2_kernel_cudaERNS_18TensorIteratorBaseEENKUlvE_clEvENKUlvE0_clEvEUlffE_EESt5arrayIPcLm3EELi4E23TrivialOffsetCalculatorILi2EjESC_ILi1EjENS0_6memory12LoadWithCastILi2EEENSF_13StoreWithCastILi1EEEEEviT_T0_T2_T3_T4_T5_
        .type           _ZN2at6native27unrolled_elementwise_kernelINS0_13BinaryFunctorIfffZZZNS0_17atan2_kernel_cudaERNS_18TensorIteratorBaseEENKUlvE_clEvENKUlvE0_clEvEUlffE_EESt5arrayIPcLm3EELi4E23TrivialOffsetCalculatorILi2EjESC_ILi1EjENS0_6memory12LoadWithCastILi2EEENSF_13StoreWithCastILi1EEEEEviT_T0_T2_T3_T4_T5_,@function
        .size           _ZN2at6native27unrolled_elementwise_kernelINS0_13BinaryFunctorIfffZZZNS0_17atan2_kernel_cudaERNS_18TensorIteratorBaseEENKUlvE_clEvENKUlvE0_clEvEUlffE_EESt5arrayIPcLm3EELi4E23TrivialOffsetCalculatorILi2EjESC_ILi1EjENS0_6memory12LoadWithCastILi2EEENSF_13StoreWithCastILi1EEEEEviT_T0_T2_T3_T4_T5_,(.L_x_17691 - _ZN2at6native27unrolled_elementwise_kernelINS0_13BinaryFunctorIfffZZZNS0_17atan2_kernel_cudaERNS_18TensorIteratorBaseEENKUlvE_clEvENKUlvE0_clEvEUlffE_EESt5arrayIPcLm3EELi4E23TrivialOffsetCalculatorILi2EjESC_ILi1EjENS0_6memory12LoadWithCastILi2EEENSF_13StoreWithCastILi1EEEEEviT_T0_T2_T3_T4_T5_)
        .other          _ZN2at6native27unrolled_elementwise_kernelINS0_13BinaryFunctorIfffZZZNS0_17atan2_kernel_cudaERNS_18TensorIteratorBaseEENKUlvE_clEvENKUlvE0_clEvEUlffE_EESt5arrayIPcLm3EELi4E23TrivialOffsetCalculatorILi2EjESC_ILi1EjENS0_6memory12LoadWithCastILi2EEENSF_13StoreWithCastILi1EEEEEviT_T0_T2_T3_T4_T5_,@"STO_CUDA_ENTRY STV_DEFAULT"
_ZN2at6native27unrolled_elementwise_kernelINS0_13BinaryFunctorIfffZZZNS0_17atan2_kernel_cudaERNS_18TensorIteratorBaseEENKUlvE_clEvENKUlvE0_clEvEUlffE_EESt5arrayIPcLm3EELi4E23TrivialOffsetCalculatorILi2EjESC_ILi1EjENS0_6memory12LoadWithCastILi2EEENSF_13StoreWithCastILi1EEEEEviT_T0_T2_T3_T4_T5_:
.text._ZN2at6native27unrolled_elementwise_kernelINS0_13BinaryFunctorIfffZZZNS0_17atan2_kernel_cudaERNS_18TensorIteratorBaseEENKUlvE_clEvENKUlvE0_clEvEUlffE_EESt5arrayIPcLm3EELi4E23TrivialOffsetCalculatorILi2EjESC_ILi1EjENS0_6memory12LoadWithCastILi2EEENSF_13StoreWithCastILi1EEEEEviT_T0_T2_T3_T4_T5_:
        /* <DEDUP_REMOVED lines=8> */
[----:B------:R-:W-:-:S03]  /*0080*/  IMAD.MOV.U32 R19, RZ, RZ, RZ ;  /* 0x000000ffff137224 */ /* 0x000fc600078e00ff */
        /* <DEDUP_REMOVED lines=23> */
.L_x_12289:
[----:B------:R-:W2:Y:S02]  /*0200*/  LDG.E.U8 R4, [R4.64] ;  /* 0x0000002404047981 */ /* 0x000ea4000c1e1100 */
[----:B--2---:R0:W1:Y:S01]  /*0210*/  I2F.U16 R26, R4 ;  /* 0x00000004001a7306 */ /* 0x0040620000101000 */
[----:B------:R-:W-:Y:S05]  /*0220*/  BRA `(.L_x_12291) ;  /* 0x00000cb000007947 */ /* 0x000fea0003800000 */
.L_x_12288:
        /* <DEDUP_REMOVED lines=9> */
.L_x_12293:
[----:B------:R-:W2:Y:S02]  /*02c0*/  LDG.E R4, [R4.64] ;  /* 0x0000002404047981 */ /* 0x000ea4000c1e1900 */
[----:B--2---:R0:W1:Y:S01]  /*02d0*/  I2F R26, R4 ;  /* 0x00000004001a7306 */ /* 0x0040620000201400 */
[----:B------:R-:W-:Y:S05]  /*02e0*/  BRA `(.L_x_12291) ;  /* 0x00000bf000007947 */ /* 0x000fea0003800000 */
.L_x_12292:
[----:B------:R-:W2:Y:S02]  /*02f0*/  LDG.E.U16 R4, [R4.64] ;  /* 0x0000002404047981 */ /* 0x000ea4000c1e1500 */
[----:B--2---:R0:W1:Y:S01]  /*0300*/  I2F.S16 R26, R4 ;  /* 0x00000004001a7306 */ /* 0x0040620000101400 */
[----:B------:R-:W-:Y:S05]  /*0310*/  BRA `(.L_x_12291) ;  /* 0x00000bc000007947 */ /* 0x000fea0003800000 */
.L_x_12287:
        /* <DEDUP_REMOVED lines=8> */
.L_x_12295:
[----:B------:R-:W2:Y:S02]  /*03a0*/  LDG.E.U16 R4, [R4.64] ;  /* 0x0000002404047981 */ /* 0x000ea4000c1e1500 */
[----:B--2---:R-:W-:Y:S01]  /*03b0*/  HADD2.F32 R26, -RZ, R4.H0_H0 ;  /* 0x20000004ff1a7230 */ /* 0x004fe20000004100 */
[----:B------:R-:W-:Y:S05]  /*03c0*/  BRA `(.L_x_12291) ;  /* 0x00000b1000007947 */ /* 0x000fea0003800000 */
.L_x_12294:
        /* <DEDUP_REMOVED lines=8> */
.L_x_12297:
[----:B------:R-:W2:Y:S02]  /*0450*/  LDG.E.U16 R4, [R4.64] ;  /* 0x0000002404047981 */ /* 0x000ea4000c1e1500 */
[----:B--2---:R-:W-:Y:S01]  /*0460*/  HADD2.F32 R26, -RZ, R4.H0_H0 ;  /* 0x20000004ff1a7230 */ /* 0x004fe20000004100 */
[----:B------:R-:W-:Y:S05]  /*0470*/  BRA `(.L_x_12291) ;  /* 0x00000a6000007947 */ /* 0x000fea0003800000 */
.L_x_12296:
[----:B------:R-:W2:Y:S02]  /*0480*/  LDG.E.64 R4, [R4.64] ;  /* 0x0000002404047981 */ /* 0x000ea4000c1e1b00 */
[----:B--2---:R-:W0:Y:S01]  /*0490*/  F2F.F32.F64 R26, R4 ;  /* 0x00000004001a7310 */ /* 0x004e220000301000 */
[----:B------:R-:W0:-:S14]  /*04a0*/  DSETP.GEU.AND P0, PT, |R4|, c[0x2][0x0], PT ;  /* 0x008000000400762a */ /* 0x000e1c0003f0e200 */
[----:B0-----:R-:W-:Y:S01]  /*04b0*/  @!P0 FMUL R26, R26, 1.175494350822287508e-38 ;  /* 0x008000001a1a8820 */ /* 0x001fe20000400000 */
[----:B------:R-:W-:Y:S05]  /*04c0*/  BRA `(.L_x_12291) ;  /* 0x00000a1000007947 */ /* 0x000fea0003800000 */
.L_x_12286:
        /* <DEDUP_REMOVED lines=12> */
.L_x_12300:
[----:B------:R-:W2:Y:S02]  /*0590*/  LDG.E.64 R4, [R4.64] ;  /* 0x0000002404047981 */ /* 0x000ea4000c1e1b00 */
[----:B--2---:R-:W0:Y:S01]  /*05a0*/  F2F.F32.F64 R26, R4 ;  /* 0x00000004001a7310 */ /* 0x004e220000301000 */
[----:B------:R-:W0:-:S14]  /*05b0*/  DSETP.GEU.AND P0, PT, |R4|, c[0x2][0x0], PT ;  /* 0x008000000400762a */ /* 0x000e1c0003f0e200 */
[----:B0-----:R-:W-:Y:S01]  /*05c0*/  @!P0 FMUL R26, R26, 1.175494350822287508e-38 ;  /* 0x008000001a1a8820 */ /* 0x001fe20000400000 */
[----:B------:R-:W-:Y:S05]  /*05d0*/  BRA `(.L_x_12291) ;  /* 0x0000090000007947 */ /* 0x000fea0003800000 */
.L_x_12299:
        /* <DEDUP_REMOVED lines=26> */
.L_x_12302:
        /* <DEDUP_REMOVED lines=14> */
.L_x_12301:
[----:B------:R-:W2:Y:S02]  /*0860*/  LDG.E.U16 R4, [R4.64] ;  /* 0x0000002404047981 */ /* 0x000ea4000c1e1500 */
[----:B--2---:R-:W-:Y:S01]  /*0870*/  PRMT R26, RZ, 0x5410, R4 ;  /* 0x00005410ff1a7816 */ /* 0x004fe20000000004 */
[----:B------:R-:W-:Y:S05]  /*0880*/  BRA `(.L_x_12291) ;  /* 0x0000065000007947 */ /* 0x000fea0003800000 */
.L_x_12298:
        /* <DEDUP_REMOVED lines=11> */
.L_x_12305:
        /* <DEDUP_REMOVED lines=20> */
.L_x_12307:
[----:B------:R-:W-:Y:S05]  /*0a80*/  BSYNC B0 ;  /* 0x0000000000007941 */ /* 0x000fea0003800000 */
.L_x_12306:
[----:B------:R-:W-:Y:S01]  /*0a90*/  IMAD.SHL.U32 R3, R3, 0x100000, RZ ;  /* 0x0010000003037824 */ /* 0x000fe200078e00ff */
[----:B------:R-:W-:-:S04]  /*0aa0*/  LEA R5, R0, 0x3b800000, 0x17 ;  /* 0x3b80000000057811 */ /* 0x000fc800078eb8ff */
[----:B------:R-:W-:Y:S01]  /*0ab0*/  LOP3.LUT R26, R5, R3, R26, 0xfe, !PT ;  /* 0x00000003051a7212 */ /* 0x000fe200078efe1a */
[----:B------:R-:W-:Y:S05]  /*0ac0*/  BRA `(.L_x_12291) ;  /* 0x0000041000007947 */ /* 0x000fea0003800000 */
.L_x_12304:
        /* <DEDUP_REMOVED lines=20> */
.L_x_12309:
[----:B------:R-:W-:Y:S05]  /*0c10*/  BSYNC B0 ;  /* 0x0000000000007941 */ /* 0x000fea0003800000 */
.L_x_12308:
[----:B------:R-:W-:Y:S01]  /*0c20*/  IMAD.SHL.U32 R3, R3, 0x200000, RZ ;  /* 0x0020000003037824 */ /* 0x000fe200078e00ff */
[----:B------:R-:W-:-:S04]  /*0c30*/  LEA R5, R0, 0x37800000, 0x17 ;  /* 0x3780000000057811 */ /* 0x000fc800078eb8ff */
[----:B------:R-:W-:Y:S01]  /*0c40*/  LOP3.LUT R26, R5, R3, R26, 0xfe, !PT ;  /* 0x00000003051a7212 */ /* 0x000fe200078efe1a */
[----:B------:R-:W-:Y:S05]  /*0c50*/  BRA `(.L_x_12291) ;  /* 0x0000028000007947 */ /* 0x000fea0003800000 */
.L_x_12303:
        /* <DEDUP_REMOVED lines=14> */
.L_x_12290:
        /* <DEDUP_REMOVED lines=21> */
.L_x_12311:
[----:B------:R-:W2:Y:S02]  /*0e90*/  LDG.E.64 R4, [R4.64] ;  /* 0x0000002404047981 */ /* 0x000ea4000c1e1b00 */
[----:B--2---:R0:W1:Y:S01]  /*0ea0*/  I2F.U64 R26, R4 ;  /* 0x00000004001a7312 */ /* 0x0040620000301000 */
[----:B------:R-:W-:Y:S05]  /*0eb0*/  BRA `(.L_x_12291) ;  /* 0x0000002000007947 */ /* 0x000fea0003800000 */
.L_x_12310:
[----:B------:R-:W2:Y:S02]  /*0ec0*/  LDG.E R4, [R4.64] ;  /* 0x0000002404047981 */ /* 0x000ea4000c1e1900 */
[----:B--2---:R0:W1:Y:S02]  /*0ed0*/  I2F.U32 R26, R4 ;  /* 0x00000004001a7306 */ /* 0x0040640000201000 */
.L_x_12291:
[----:B------:R-:W-:Y:S05]  /*0ee0*/  BSYNC B7 ;  /* 0x0000000000077941 */ /* 0x000fea0003800000 */
.L_x_12285:
        /* <DEDUP_REMOVED lines=18> */
.L_x_12316:
[----:B------:R-:W2:Y:S02]  /*1010*/  LDG.E.U8 R4, [R4.64] ;  /* 0x0000002404047981 */ /* 0x000ea4000c1e1100 */
[----:B--2---:R0:W2:Y:S01]  /*1020*/  I2F.U16 R19, R4 ;  /* 0x0000000400137306 */ /* 0x0040a20000101000 */
[----:B------:R-:W-:Y:S05]  /*1030*/  BRA `(.L_x_12318) ;  /* 0x00000ca000007947 */ /* 0x000fea0003800000 */
.L_x_12315:
        /* <DEDUP_REMOVED lines=9> */
.L_x_12320:
[----:B------:R-:W2:Y:S02]  /*10d0*/  LDG.E R4, [R4.64] ;  /* 0x0000002404047981 */ /* 0x000ea4000c1e1900 */
[----:B--2---:R0:W2:Y:S01]  /*10e0*/  I2F R19, R4 ;  /* 0x0000000400137306 */ /* 0x0040a20000201400 */
[----:B------:R-:W-:Y:S05]  /*10f0*/  BRA `(.L_x_12318) ;  /* 0x00000be000007947 */ /* 0x000fea0003800000 */
.L_x_12319:
[----:B------:R-:W2:Y:S02]  /*1100*/  LDG.E.U16 R4, [R4.64] ;  /* 0x0000002404047981 */ /* 0x000ea4000c1e1500 */
[----:B--2---:R0:W2:Y:S01]  /*1110*/  I2F.S16 R19, R4 ;  /* 0x0000000400137306 */ /* 0x0040a20000101400 */
[----:B------:R-:W-:Y:S05]  /*1120*/  BRA `(.L_x_12318) ;  /* 0x00000bb000007947 */ /* 0x000fea0003800000 */
.L_x_12314:
        /* <DEDUP_REMOVED lines=8> */
.L_x_12322:
[----:B------:R-:W2:Y:S02]  /*11b0*/  LDG.E.U16 R4, [R4.64] ;  /* 0x0000002404047981 */ /* 0x000ea4000c1e1500 */
[----:B--2---:R-:W-:Y:S01]  /*11c0*/  HADD2.F32 R19, -RZ, R4.H0_H0 ;  /* 0x20000004ff137230 */ /* 0x004fe20000004100 */
[----:B------:R-:W-:Y:S05]  /*11d0*/  BRA `(.L_x_12318) ;  /* 0x00000b0000007947 */ /* 0x000fea0003800000 */
.L_x_12321:
        /* <DEDUP_REMOVED lines=8> */
.L_x_12324:
[----:B------:R-:W2:Y:S02]  /*1260*/  LDG.E.U16 R4, [R4.64] ;  /* 0x0000002404047981 */ /* 0x000ea4000c1e1500 */
[----:B--2---:R-:W-:Y:S01]  /*1270*/  HADD2.F32 R19, -RZ, R4.H0_H0 ;  /* 0x20000004ff137230 */ /* 0x004fe20000004100 */
[----:B------:R-:W-:Y:S05]  /*1280*/  BRA `(.L_x_12318) ;  /* 0x00000a5000007947 */ /* 0x000fea0003800000 */
.L_x_12323:
[----:B------:R-:W2:Y:S02]  /*1290*/  LDG.E.64 R4, [R4.64] ;  /* 0x0000002404047981 */ /* 0x000ea4000c1e1b00 */
[----:B--2---:R-:W0:Y:S01]  /*12a0*/  F2F.F32.F64 R19, R4 ;  /* 0x0000000400137310 */ /* 0x004e220000301000 */
[----:B------:R-:W0:-:S14]  /*12b0*/  DSETP.GEU.AND P0, PT, |R4|, c[0x2][0x0], PT ;  /* 0x008000000400762a */ /* 0x000e1c0003f0e200 */
[----:B0-----:R-:W-:Y:S01]  /*12c0*/  @!P0 FMUL R19, R19, 1.175494350822287508e-38 ;  /* 0x0080000013138820 */ /* 0x001fe20000400000 */
[----:B------:R-:W-:Y:S05]  /*12d0*/  BRA `(.L_x_12318) ;  /* 0x00000a0000007947 */ /* 0x000fea0003800000 */
.L_x_12313:
        /* <DEDUP_REMOVED lines=12> */
.L_x_12327:
[----:B------:R-:W2:Y:S02]  /*13a0*/  LDG.E.64 R4, [R4.64] ;  /* 0x0000002404047981 */ /* 0x000ea4000c1e1b00 */
[----:B--2---:R-:W0:Y:S01]  /*13b0*/  F2F.F32.F64 R19, R4 ;  /* 0x0000000400137310 */ /* 0x004e220000301000 */
[----:B------:R-:W0:-:S14]  /*13c0*/  DSETP.GEU.AND P0, PT, |R4|, c[0x2][0x0], PT ;  /* 0x008000000400762a */ /* 0x000e1c0003f0e200 */
[----:B0-----:R-:W-:Y:S01]  /*13d0*/  @!P0 FMUL R19, R19, 1.175494350822287508e-38 ;  /* 0x0080000013138820 */ /* 0x001fe20000400000 */
[----:B------:R-:W-:Y:S05]  /*13e0*/  BRA `(.L_x_12318) ;  /* 0x000008f000007947 */ /* 0x000fea0003800000 */
.L_x_12326:
        /* <DEDUP_REMOVED lines=26> */
.L_x_12329:
        /* <DEDUP_REMOVED lines=13> */
.L_x_12328:
[----:B------:R-:W2:Y:S02]  /*1660*/  LDG.E.U16 R4, [R4.64] ;  /* 0x0000002404047981 */ /* 0x000ea4000c1e1500 */
[----:B--2---:R-:W-:Y:S01]  /*1670*/  PRMT R19, RZ, 0x5410, R4 ;  /* 0x00005410ff137816 */ /* 0x004fe20000000004 */
[----:B------:R-:W-:Y:S05]  /*1680*/  BRA `(.L_x_12318) ;  /* 0x0000065000007947 */ /* 0x000fea0003800000 */
.L_x_12325:
        /* <DEDUP_REMOVED lines=11> */
.L_x_12332:
        /* <DEDUP_REMOVED lines=20> */
.L_x_12334:
[----:B------:R-:W-:Y:S05]  /*1880*/  BSYNC B0 ;  /* 0x0000000000007941 */ /* 0x000fea0003800000 */
.L_x_12333:
[----:B------:R-:W-:Y:S01]  /*1890*/  IMAD.SHL.U32 R3, R3, 0x100000, RZ ;  /* 0x0010000003037824 */ /* 0x000fe200078e00ff */
[----:B------:R-:W-:-:S04]  /*18a0*/  LEA R0, R0, 0x3b800000, 0x17 ;  /* 0x3b80000000007811 */ /* 0x000fc800078eb8ff */
[----:B------:R-:W-:Y:S01]  /*18b0*/  LOP3.LUT R19, R0, R3, R19, 0xfe, !PT ;  /* 0x0000000300137212 */ /* 0x000fe200078efe13 */
[----:B------:R-:W-:Y:S05]  /*18c0*/  BRA `(.L_x_12318) ;  /* 0x0000041000007947 */ /* 0x000fea0003800000 */
.L_x_12331:
        /* <DEDUP_REMOVED lines=20> */
.L_x_12336:
[----:B------:R-:W-:Y:S05]  /*1a10*/  BSYNC B0 ;  /* 0x0000000000007941 */ /* 0x000fea0003800000 */
.L_x_12335:
[----:B------:R-:W-:Y:S01]  /*1a20*/  IMAD.SHL.U32 R3, R3, 0x200000, RZ ;  /* 0x0020000003037824 */ /* 0x000fe200078e00ff */
[----:B------:R-:W-:-:S04]  /*1a30*/  LEA R0, R0, 0x37800000, 0x17 ;  /* 0x3780000000007811 */ /* 0x000fc800078eb8ff */
[----:B------:R-:W-:Y:S01]  /*1a40*/  LOP3.LUT R19, R0, R3, R19, 0xfe, !PT ;  /* 0x0000000300137212 */ /* 0x000fe200078efe13 */
[----:B------:R-:W-:Y:S05]  /*1a50*/  BRA `(.L_x_12318) ;  /* 0x0000028000007947 */ /* 0x000fea0003800000 */
.L_x_12330:
        /* <DEDUP_REMOVED lines=14> */
.L_x_12317:
        /* <DEDUP_REMOVED lines=21> */
.L_x_12338:
[----:B------:R-:W2:Y:S02]  /*1c90*/  LDG.E.64 R4, [R4.64] ;  /* 0x0000002404047981 */ /* 0x000ea4000c1e1b00 */
[----:B--2---:R0:W2:Y:S01]  /*1ca0*/  I2F.U64 R19, R4 ;  /* 0x0000000400137312 */ /* 0x0040a20000301000 */
[----:B------:R-:W-:Y:S05]  /*1cb0*/  BRA `(.L_x_12318) ;  /* 0x0000002000007947 */ /* 0x000fea0003800000 */
.L_x_12337:
[----:B------:R-:W2:Y:S02]  /*1cc0*/  LDG.E R4, [R4.64] ;  /* 0x0000002404047981 */ /* 0x000ea4000c1e1900 */
[----:B--2---:R0:W2:Y:S02]  /*1cd0*/  I2F.U32 R19, R4 ;  /* 0x0000000400137306 */ /* 0x0040a40000201000 */
.L_x_12318:
[----:B------:R-:W-:Y:S05]  /*1ce0*/  BSYNC B7 ;  /* 0x0000000000077941 */ /* 0x000fea0003800000 */
.L_x_12312:
[----:B------:R-:W3:Y:S02]  /*1cf0*/  S2R R25, SR_TID.X ;  /* 0x0000000000197919 */ /* 0x000ee40000002100 */
[----:B---3--:R-:W-:Y:S02]  /*1d00*/  IADD3 R25, R25, 0x80, RZ ;  /* 0x0000008019197810 */ /* 0x008fe40007ffe0ff */
.L_x_12284:
[----:B-1-3--:R-:W-:Y:S05]  /*1d10*/  BSYNC B6 ;  /* 0x0000000000067941 */ /* 0x00afea0003800000 */
.L_x_12283:
        /* <DEDUP_REMOVED lines=23> */
.L_x_12345:
[----:B------:R-:W3:Y:S02]  /*1e90*/  LDG.E.U8 R4, [R4.64] ;  /* 0x0000002404047981 */ /* 0x000ee4000c1e1100 */
[----:B---3--:R0:W1:Y:S01]  /*1ea0*/  I2F.U16 R27, R4 ;  /* 0x00000004001b7306 */ /* 0x0080620000101000 */
[----:B------:R-:W-:Y:S05]  /*1eb0*/  BRA `(.L_x_12347) ;  /* 0x00000ca000007947 */ /* 0x000fea0003800000 */
.L_x_12344:
        /* <DEDUP_REMOVED lines=9> */
.L_x_12349:
[----:B------:R-:W3:Y:S02]  /*1f50*/  LDG.E R4, [R4.64] ;  /* 0x0000002404047981 */ /* 0x000ee4000c1e1900 */
[----:B---3--:R0:W1:Y:S01]  /*1f60*/  I2F R27, R4 ;  /* 0x00000004001b7306 */ /* 0x0080620000201400 */
[----:B------:R-:W-:Y:S05]  /*1f70*/  BRA `(.L_x_12347) ;  /* 0x00000be000007947 */ /* 0x000fea0003800000 */
.L_x_12348:
[----:B------:R-:W3:Y:S02]  /*1f80*/  LDG.E.U16 R4, [R4.64] ;  /* 0x0000002404047981 */ /* 0x000ee4000c1e1500 */
[----:B---3--:R0:W1:Y:S01]  /*1f90*/  I2F.S16 R27, R4 ;  /* 0x00000004001b7306 */ /* 0x0080620000101400 */
[----:B------:R-:W-:Y:S05]  /*1fa0*/  BRA `(.L_x_12347) ;  /* 0x00000bb000007947 */ /* 0x000fea0003800000 */
.L_x_12343:
        /* <DEDUP_REMOVED lines=8> */
.L_x_12351:
[----:B------:R-:W3:Y:S02]  /*2030*/  LDG.E.U16 R4, [R4.64] ;  /* 0x0000002404047981 */ /* 0x000ee4000c1e1500 */
[----:B---3--:R-:W-:Y:S01]  /*2040*/  HADD2.F32 R27, -RZ, R4.H0_H0 ;  /* 0x20000004ff1b7230 */ /* 0x008fe20000004100 */
[----:B------:R-:W-:Y:S05]  /*2050*/  BRA `(.L_x_12347) ;  /* 0x00000b0000007947 */ /* 0x000fea0003800000 */
.L_x_12350:
        /* <DEDUP_REMOVED lines=8> */
.L_x_12353:
[----:B------:R-:W3:Y:S02]  /*20e0*/  LDG.E.U16 R4, [R4.64] ;  /* 0x0000002404047981 */ /* 0x000ee4000c1e1500 */
[----:B---3--:R-:W-:Y:S01]  /*20f0*/  HADD2.F32 R27, -RZ, R4.H0_H0 ;  /* 0x20000004ff1b7230 */ /* 0x008fe20000004100 */
[----:B------:R-:W-:Y:S05]  /*2100*/  BRA `(.L_x_12347) ;  /* 0x00000a5000007947 */ /* 0x000fea0003800000 */
.L_x_12352:
[----:B------:R-:W3:Y:S02]  /*2110*/  LDG.E.64 R4, [R4.64] ;  /* 0x0000002404047981 */ /* 0x000ee4000c1e1b00 */
[----:B---3--:R-:W0:Y:S01]  /*2120*/  F2F.F32.F64 R27, R4 ;  /* 0x00000004001b7310 */ /* 0x008e220000301000 */
[----:B------:R-:W0:-:S14]  /*2130*/  DSETP.GEU.AND P0, PT, |R4|, c[0x2][0x0], PT ;  /* 0x008000000400762a */ /* 0x000e1c0003f0e200 */
[----:B0-----:R-:W-:Y:S01]  /*2140*/  @!P0 FMUL R27, R27, 1.175494350822287508e-38 ;  /* 0x008000001b1b8820 */ /* 0x001fe20000400000 */
[----:B------:R-:W-:Y:S05]  /*2150*/  BRA `(.L_x_12347) ;  /* 0x00000a0000007947 */ /* 0x000fea0003800000 */
.L_x_12342:
        /* <DEDUP_REMOVED lines=12> */
.L_x_12356:
[----:B------:R-:W3:Y:S02]  /*2220*/  LDG.E.64 R4, [R4.64] ;  /* 0x0000002404047981 */ /* 0x000ee4000c1e1b00 */
[----:B---3--:R-:W0:Y:S01]  /*2230*/  F2F.F32.F64 R27, R4 ;  /* 0x00000004001b7310 */ /* 0x008e220000301000 */
[----:B------:R-:W0:-:S14]  /*2240*/  DSETP.GEU.AND P0, PT, |R4|, c[0x2][0x0], PT ;  /* 0x008000000400762a */ /* 0x000e1c0003f0e200 */
[----:B0-----:R-:W-:Y:S01]  /*2250*/  @!P0 FMUL R27, R27, 1.175494350822287508e-38 ;  /* 0x008000001b1b8820 */ /* 0x001fe20000400000 */
[----:B------:R-:W-:Y:S05]  /*2260*/  BRA `(.L_x_12347) ;  /* 0x000008f000007947 */ /* 0x000fea0003800000 */
.L_x_12355:
        /* <DEDUP_REMOVED lines=26> */
.L_x_12358:
        /* <DEDUP_REMOVED lines=13> */
.L_x_12357:
[----:B------:R-:W3:Y:S02]  /*24e0*/  LDG.E.U16 R4, [R4.64] ;  /* 0x0000002404047981 */ /* 0x000ee4000c1e1500 */
[----:B---3--:R-:W-:Y:S01]  /*24f0*/  PRMT R27, RZ, 0x5410, R4 ;  /* 0x00005410ff1b7816 */ /* 0x008fe20000000004 */
[----:B------:R-:W-:Y:S05]  /*2500*/  BRA `(.L_x_12347) ;  /* 0x0000065000007947 */ /* 0x000fea0003800000 */
.L_x_12354:
        /* <DEDUP_REMOVED lines=11> */
.L_x_12361:
        /* <DEDUP_REMOVED lines=20> */
.L_x_12363:
[----:B------:R-:W-:Y:S05]  /*2700*/  BSYNC B0 ;  /* 0x0000000000007941 */ /* 0x000fea0003800000 */
.L_x_12362:
[----:B------:R-:W-:Y:S01]  /*2710*/  IMAD.SHL.U32 R3, R3, 0x100000, RZ ;  /* 0x0010000003037824 */ /* 0x000fe200078e00ff */
[----:B------:R-:W-:-:S04]  /*2720*/  LEA R0, R0, 0x3b800000, 0x17 ;  /* 0x3b80000000007811 */ /* 0x000fc800078eb8ff */
[----:B------:R-:W-:Y:S01]  /*2730*/  LOP3.LUT R27, R0, R3, R27, 0xfe, !PT ;  /* 0x00000003001b7212 */ /* 0x000fe200078efe1b */
[----:B------:R-:W-:Y:S05]  /*2740*/  BRA `(.L_x_12347) ;  /* 0x0000041000007947 */ /* 0x000fea0003800000 */
.L_x_12360:
        /* <DEDUP_REMOVED lines=20> */
.L_x_12365:
[----:B------:R-:W-:Y:S05]  /*2890*/  BSYNC B0 ;  /* 0x0000000000007941 */ /* 0x000fea0003800000 */
.L_x_12364:
[----:B------:R-:W-:Y:S01]  /*28a0*/  IMAD.SHL.U32 R3, R3, 0x200000, RZ ;  /* 0x0020000003037824 */ /* 0x000fe200078e00ff */
[----:B------:R-:W-:-:S04]  /*28b0*/  LEA R0, R0, 0x37800000, 0x17 ;  /* 0x3780000000007811 */ /* 0x000fc800078eb8ff */
[----:B------:R-:W-:Y:S01]  /*28c0*/  LOP3.LUT R27, R0, R3, R27, 0xfe, !PT ;  /* 0x00000003001b7212 */ /* 0x000fe200078efe1b */
[----:B------:R-:W-:Y:S05]  /*28d0*/  BRA `(.L_x_12347) ;  /* 0x0000028000007947 */ /* 0x000fea0003800000 */
.L_x_12359:
        /* <DEDUP_REMOVED lines=14> */
.L_x_12346:
        /* <DEDUP_REMOVED lines=21> */
.L_x_12367:
[----:B------:R-:W3:Y:S02]  /*2b10*/  LDG.E.64 R4, [R4.64] ;  /* 0x0000002404047981 */ /* 0x000ee4000c1e1b00 */
[----:B---3--:R0:W1:Y:S01]  /*2b20*/  I2F.U64 R27, R4 ;  /* 0x00000004001b7312 */ /* 0x0080620000301000 */
[----:B------:R-:W-:Y:S05]  /*2b30*/  BRA `(.L_x_12347) ;  /* 0x0000002000007947 */ /* 0x000fea0003800000 */
.L_x_12366:
[----:B------:R-:W3:Y:S02]  /*2b40*/  LDG.E R4, [R4.64] ;  /* 0x0000002404047981 */ /* 0x000ee4000c1e1900 */
[----:B---3--:R0:W1:Y:S02]  /*2b50*/  I2F.U32 R27, R4 ;  /* 0x00000004001b7306 */ /* 0x0080640000201000 */
.L_x_12347:
[----:B------:R-:W-:Y:S05]  /*2b60*/  BSYNC B7 ;  /* 0x0000000000077941 */ /* 0x000fea0003800000 */
.L_x_12341:
        /* <DEDUP_REMOVED lines=18> */
.L_x_12372:
[----:B------:R-:W3:Y:S02]  /*2c90*/  LDG.E.U8 R4, [R4.64] ;  /* 0x0000002404047981 */ /* 0x000ee4000c1e1100 */
[----:B---3--:R0:W3:Y:S01]  /*2ca0*/  I2F.U16 R18, R4 ;  /* 0x0000000400127306 */ /* 0x0080e20000101000 */
[----:B------:R-:W-:Y:S05]  /*2cb0*/  BRA `(.L_x_12374) ;  /* 0x00000ca000007947 */ /* 0x000fea0003800000 */
.L_x_12371:
        /* <DEDUP_REMOVED lines=9> */
.L_x_12376:
[----:B------:R-:W3:Y:S02]  /*2d50*/  LDG.E R4, [R4.64] ;  /* 0x0000002404047981 */ /* 0x000ee4000c1e1900 */
[----:B---3--:R0:W3:Y:S01]  /*2d60*/  I2F R18, R4 ;  /* 0x0000000400127306 */ /* 0x0080e20000201400 */
[----:B------:R-:W-:Y:S05]  /*2d70*/  BRA `(.L_x_12374) ;  /* 0x00000be000007947 */ /* 0x000fea0003800000 */
.L_x_12375:
[----:B------:R-:W3:Y:S02]  /*2d80*/  LDG.E.U16 R4, [R4.64] ;  /* 0x0000002404047981 */ /* 0x000ee4000c1e1500 */
[----:B---3--:R0:W3:Y:S01]  /*2d90*/  I2F.S16 R18, R4 ;  /* 0x0000000400127306 */ /* 0x0080e20000101400 */
[----:B------:R-:W-:Y:S05]  /*2da0*/  BRA `(.L_x_12374) ;  /* 0x00000bb000007947 */ /* 0x000fea0003800000 */
.L_x_12370:
        /* <DEDUP_REMOVED lines=8> */
.L_x_12378:
[----:B------:R-:W3:Y:S02]  /*2e30*/  LDG.E.U16 R4, [R4.64] ;  /* 0x0000002404047981 */ /* 0x000ee4000c1e1500 */
[----:B---3--:R-:W-:Y:S01]  /*2e40*/  HADD2.F32 R18, -RZ, R4.H0_H0 ;  /* 0x20000004ff127230 */ /* 0x008fe20000004100 */
[----:B------:R-:W-:Y:S05]  /*2e50*/  BRA `(.L_x_12374) ;  /* 0x00000b0000007947 */ /* 0x000fea0003800000 */
.L_x_12377:
        /* <DEDUP_REMOVED lines=8> */
.L_x_12380:
[----:B------:R-:W3:Y:S02]  /*2ee0*/  LDG.E.U16 R4, [R4.64] ;  /* 0x0000002404047981 */ /* 0x000ee4000c1e1500 */
[----:B---3--:R-:W-:Y:S01]  /*2ef0*/  HADD2.F32 R18, -RZ, R4.H0_H0 ;  /* 0x20000004ff127230 */ /* 0x008fe20000004100 */
[----:B------:R-:W-:Y:S05]  /*2f00*/  BRA `(.L_x_12374) ;  /* 0x00000a5000007947 */ /* 0x000fea0003800000 */
.L_x_12379:
[----:B------:R-:W3:Y:S02]  /*2f10*/  LDG.E.64 R4, [R4.64] ;  /* 0x0000002404047981 */ /* 0x000ee4000c1e1b00 */
[----:B---3--:R-:W0:Y:S01]  /*2f20*/  F2F.F32.F64 R18, R4 ;  /* 0x0000000400127310 */ /* 0x008e220000301000 */
[----:B------:R-:W0:-:S14]  /*2f30*/  DSETP.GEU.AND P0, PT, |R4|, c[0x2][0x0], PT ;  /* 0x008000000400762a */ /* 0x000e1c0003f0e200 */
[----:B0-----:R-:W-:Y:S01]  /*2f40*/  @!P0 FMUL R18, R18, 1.175494350822287508e-38 ;  /* 0x0080000012128820 */ /* 0x001fe20000400000 */
[----:B------:R-:W-:Y:S05]  /*2f50*/  BRA `(.L_x_12374) ;  /* 0x00000a0000007947 */ /* 0x000fea0003800000 */
.L_x_12369:
        /* <DEDUP_REMOVED lines=12> */
.L_x_12383:
[----:B------:R-:W3:Y:S02]  /*3020*/  LDG.E.64 R4, [R4.64] ;  /* 0x0000002404047981 */ /* 0x000ee4000c1e1b00 */
[----:B---3--:R-:W0:Y:S01]  /*3030*/  F2F.F32.F64 R18, R4 ;  /* 0x0000000400127310 */ /* 0x008e220000301000 */
[----:B------:R-:W0:-:S14]  /*3040*/  DSETP.GEU.AND P0, PT, |R4|, c[0x2][0x0], PT ;  /* 0x008000000400762a */ /* 0x000e1c0003f0e200 */
[----:B0-----:R-:W-:Y:S01]  /*3050*/  @!P0 FMUL R18, R18, 1.175494350822287508e-38 ;  /* 0x0080000012128820 */ /* 0x001fe20000400000 */
[----:B------:R-:W-:Y:S05]  /*3060*/  BRA `(.L_x_12374) ;  /* 0x000008f000007947 */ /* 0x000fea0003800000 */
.L_x_12382:
        /* <DEDUP_REMOVED lines=26> */
.L_x_12385:
        /* <DEDUP_REMOVED lines=13> */
.L_x_12384:
[----:B------:R-:W3:Y:S02]  /*32e0*/  LDG.E.U16 R4, [R4.64] ;  /* 0x0000002404047981 */ /* 0x000ee4000c1e1500 */
[----:B---3--:R-:W-:Y:S01]  /*32f0*/  PRMT R18, RZ, 0x5410, R4 ;  /* 0x00005410ff127816 */ /* 0x008fe20000000004 */
[----:B------:R-:W-:Y:S05]  /*3300*/  BRA `(.L_x_12374) ;  /* 0x0000065000007947 */ /* 0x000fea0003800000 */
.L_x_12381:
        /* <DEDUP_REMOVED lines=11> */
.L_x_12388:
        /* <DEDUP_REMOVED lines=20> */
.L_x_12390:
[----:B------:R-:W-:Y:S05]  /*3500*/  BSYNC B0 ;  /* 0x0000000000007941 */ /* 0x000fea0003800000 */
.L_x_12389:
[----:B------:R-:W-:Y:S01]  /*3510*/  IMAD.SHL.U32 R3, R3, 0x100000, RZ ;  /* 0x0010000003037824 */ /* 0x000fe200078e00ff */
[----:B------:R-:W-:-:S04]  /*3520*/  LEA R5, R0, 0x3b800000, 0x17 ;  /* 0x3b80000000057811 */ /* 0x000fc800078eb8ff */
[----:B------:R-:W-:Y:S01]  /*3530*/  LOP3.LUT R18, R5, R3, R18, 0xfe, !PT ;  /* 0x0000000305127212 */ /* 0x000fe200078efe12 */
[----:B------:R-:W-:Y:S05]  /*3540*/  BRA `(.L_x_12374) ;  /* 0x0000041000007947 */ /* 0x000fea0003800000 */
.L_x_12387:
        /* <DEDUP_REMOVED lines=20> */
.L_x_12392:
[----:B------:R-:W-:Y:S05]  /*3690*/  BSYNC B0 ;  /* 0x0000000000007941 */ /* 0x000fea0003800000 */
.L_x_12391:
[----:B------:R-:W-:Y:S01]  /*36a0*/  IMAD.SHL.U32 R3, R3, 0x200000, RZ ;  /* 0x0020000003037824 */ /* 0x000fe200078e00ff */
[----:B------:R-:W-:-:S04]  /*36b0*/  LEA R5, R0, 0x37800000, 0x17 ;  /* 0x3780000000057811 */ /* 0x000fc800078eb8ff */
[----:B------:R-:W-:Y:S01]  /*36c0*/  LOP3.LUT R18, R5, R3, R18, 0xfe, !PT ;  /* 0x0000000305127212 */ /* 0x000fe200078efe12 */
[----:B------:R-:W-:Y:S05]  /*36d0*/  BRA `(.L_x_12374) ;  /* 0x0000028000007947 */ /* 0x000fea0003800000 */
.L_x_12386:
        /* <DEDUP_REMOVED lines=14> */
.L_x_12373:
        /* <DEDUP_REMOVED lines=21> */
.L_x_12394:
[----:B------:R-:W3:Y:S02]  /*3910*/  LDG.E.64 R4, [R4.64] ;  /* 0x0000002404047981 */ /* 0x000ee4000c1e1b00 */
[----:B---3--:R0:W3:Y:S01]  /*3920*/  I2F.U64 R18, R4 ;  /* 0x0000000400127312 */ /* 0x0080e20000301000 */
[----:B------:R-:W-:Y:S05]  /*3930*/  BRA `(.L_x_12374) ;  /* 0x0000002000007947 */ /* 0x000fea0003800000 */
.L_x_12393:
[----:B------:R-:W3:Y:S02]  /*3940*/  LDG.E R4, [R4.64] ;  /* 0x0000002404047981 */ /* 0x000ee4000c1e1900 */
[----:B---3--:R0:W3:Y:S02]  /*3950*/  I2F.U32 R18, R4 ;  /* 0x0000000400127306 */ /* 0x0080e40000201000 */
.L_x_12374:
[----:B------:R-:W-:Y:S05]  /*3960*/  BSYNC B7 ;  /* 0x0000000000077941 */ /* 0x000fea0003800000 */
.L_x_12368:
[----:B------:R-:W-:Y:S02]  /*3970*/  IADD3 R25, R25, 0x80, RZ ;  /* 0x0000008019197810 */ /* 0x000fe40007ffe0ff */
.L_x_12340:
[----:B------:R-:W-:Y:S05]  /*3980*/  BSYNC B6 ;  /* 0x0000000000067941 */ /* 0x000fea0003800000 */
.L_x_12339:
[----:B------:R-:W-:Y:S01]  /*3990*/  ISETP.GE.AND P0, PT, R25, R16, PT ;  /* 0x000000101900720c */ /* 0x000fe20003f06270 */
[----:B------:R-:W-:Y:S01]  /*39a0*/  BSSY B6, `(.L_x_12395) ;  /* 0x00001c6000067945 */ /* 0x000fe20003800000 */
[----:B------:R-:W-:Y:S01]  /*39b0*/  IMAD.MOV.U32 R17, RZ, RZ, RZ ;  /* 0x000000ffff117224 */ /* 0x000fe200078e00ff */
[----:B------:R-:W-:-:S10]  /*39c0*/  CS2R R22, SRZ ;  /* 0x0000000000167805 */ /* 0x000fd4000001ff00 */
        /* <DEDUP_REMOVED lines=20> */
.L_x_12401:
[----:B------:R-:W4:Y:S02]  /*3b10*/  LDG.E.U8 R4, [R4.64] ;  /* 0x0000002404047981 */ /* 0x000f24000c1e1100 */
[----:B----4-:R0:W4:Y:S01]  /*3b20*/  I2F.U16 R22, R4 ;  /* 0x0000000400167306 */ /* 0x0101220000101000 */
[----:B------:R-:W-:Y:S05]  /*3b30*/  BRA `(.L_x_12403) ;  /* 0x00000ca000007947 */ /* 0x000fea0003800000 */
.L_x_12400:
        /* <DEDUP_REMOVED lines=9> */
.L_x_12405:
[----:B------:R-:W4:Y:S02]  /*3bd0*/  LDG.E R4, [R4.64] ;  /* 0x0000002404047981 */ /* 0x000f24000c1e1900 */
[----:B----4-:R0:W4:Y:S01]  /*3be0*/  I2F R22, R4 ;  /* 0x0000000400167306 */ /* 0x0101220000201400 */
[----:B------:R-:W-:Y:S05]  /*3bf0*/  BRA `(.L_x_12403) ;  /* 0x00000be000007947 */ /* 0x000fea0003800000 */
.L_x_12404:
[----:B------:R-:W4:Y:S02]  /*3c00*/  LDG.E.U16 R4, [R4.64] ;  /* 0x0000002404047981 */ /* 0x000f24000c1e1500 */
[----:B----4-:R0:W4:Y:S01]  /*3c10*/  I2F.S16 R22, R4 ;  /* 0x0000000400167306 */ /* 0x0101220000101400 */
[----:B------:R-:W-:Y:S05]  /*3c20*/  BRA `(.L_x_12403) ;  /* 0x00000bb000007947 */ /* 0x000fea0003800000 */
.L_x_12399:
        /* <DEDUP_REMOVED lines=8> */
.L_x_12407:
[----:B------:R-:W4:Y:S02]  /*3cb0*/  LDG.E.U16 R4, [R4.64] ;  /* 0x0000002404047981 */ /* 0x000f24000c1e1500 */
[----:B----4-:R-:W-:Y:S01]  /*3cc0*/  HADD2.F32 R22, -RZ, R4.H0_H0 ;  /* 0x20000004ff167230 */ /* 0x010fe20000004100 */
[----:B------:R-:W-:Y:S05]  /*3cd0*/  BRA `(.L_x_12403) ;  /* 0x00000b0000007947 */ /* 0x000fea0003800000 */
.L_x_12406:
        /* <DEDUP_REMOVED lines=8> */
.L_x_12409:
[----:B------:R-:W4:Y:S02]  /*3d60*/  LDG.E.U16 R4, [R4.64] ;  /* 0x0000002404047981 */ /* 0x000f24000c1e1500 */
[----:B----4-:R-:W-:Y:S01]  /*3d70*/  HADD2.F32 R22, -RZ, R4.H0_H0 ;  /* 0x20000004ff167230 */ /* 0x010fe20000004100 */
[----:B------:R-:W-:Y:S05]  /*3d80*/  BRA `(.L_x_12403) ;  /* 0x00000a5000007947 */ /* 0x000fea0003800000 */
.L_x_12408:
[----:B------:R-:W4:Y:S02]  /*3d90*/  LDG.E.64 R4, [R4.64] ;  /* 0x0000002404047981 */ /* 0x000f24000c1e1b00 */
[----:B----4-:R-:W0:Y:S01]  /*3da0*/  F2F.F32.F64 R22, R4 ;  /* 0x0000000400167310 */ /* 0x010e220000301000 */
[----:B------:R-:W0:-:S14]  /*3db0*/  DSETP.GEU.AND P0, PT, |R4|, c[0x2][0x0], PT ;  /* 0x008000000400762a */ /* 0x000e1c0003f0e200 */
[----:B0-----:R-:W-:Y:S01]  /*3dc0*/  @!P0 FMUL R22, R22, 1.175494350822287508e-38 ;  /* 0x0080000016168820 */ /* 0x001fe20000400000 */
[----:B------:R-:W-:Y:S05]  /*3dd0*/  BRA `(.L_x_12403) ;  /* 0x00000a0000007947 */ /* 0x000fea0003800000 */
.L_x_12398:
        /* <DEDUP_REMOVED lines=12> */
.L_x_12412:
[----:B------:R-:W4:Y:S02]  /*3ea0*/  LDG.E.64 R4, [R4.64] ;  /* 0x0000002404047981 */ /* 0x000f24000c1e1b00 */
[----:B----4-:R-:W0:Y:S01]  /*3eb0*/  F2F.F32.F64 R22, R4 ;  /* 0x0000000400167310 */ /* 0x010e220000301000 */
[----:B------:R-:W0:-:S14]  /*3ec0*/  DSETP.GEU.AND P0, PT, |R4|, c[0x2][0x0], PT ;  /* 0x008000000400762a */ /* 0x000e1c0003f0e200 */
[----:B0-----:R-:W-:Y:S01]  /*3ed0*/  @!P0 FMUL R22, R22, 1.175494350822287508e-38 ;  /* 0x0080000016168820 */ /* 0x001fe20000400000 */
[----:B------:R-:W-:Y:S05]  /*3ee0*/  BRA `(.L_x_12403) ;  /* 0x000008f000007947 */ /* 0x000fea0003800000 */
.L_x_12411:
        /* <DEDUP_REMOVED lines=26> */
.L_x_12414:
        /* <DEDUP_REMOVED lines=13> */
.L_x_12413:
[----:B------:R-:W4:Y:S02]  /*4160*/  LDG.E.U16 R4, [R4.64] ;  /* 0x0000002404047981 */ /* 0x000f24000c1e1500 */
[----:B----4-:R-:W-:Y:S01]  /*4170*/  PRMT R22, RZ, 0x5410, R4 ;  /* 0x00005410ff167816 */ /* 0x010fe20000000004 */
[----:B------:R-:W-:Y:S05]  /*4180*/  BRA `(.L_x_12403) ;  /* 0x0000065000007947 */ /* 0x000fea0003800000 */
.L_x_12410:
        /* <DEDUP_REMOVED lines=11> */
.L_x_12417:
        /* <DEDUP_REMOVED lines=20> */
.L_x_12419:
[----:B------:R-:W-:Y:S05]  /*4380*/  BSYNC B0 ;  /* 0x0000000000007941 */ /* 0x000fea0003800000 */
.L_x_12418:
[----:B------:R-:W-:Y:S01]  /*4390*/  IMAD.SHL.U32 R3, R3, 0x100000, RZ ;  /* 0x0010000003037824 */ /* 0x000fe200078e00ff */
[----:B------:R-:W-:-:S04]  /*43a0*/  LEA R5, R0, 0x3b800000, 0x17 ;  /* 0x3b80000000057811 */ /* 0x000fc800078eb8ff */
[----:B------:R-:W-:Y:S01]  /*43b0*/  LOP3.LUT R22, R5, R3, R22, 0xfe, !PT ;  /* 0x0000000305167212 */ /* 0x000fe200078efe16 */
[----:B------:R-:W-:Y:S05]  /*43c0*/  BRA `(.L_x_12403) ;  /* 0x0000041000007947 */ /* 0x000fea0003800000 */
.L_x_12416:
        /* <DEDUP_REMOVED lines=20> */
.L_x_12421:
[----:B------:R-:W-:Y:S05]  /*4510*/  BSYNC B0 ;  /* 0x0000000000007941 */ /* 0x000fea0003800000 */
.L_x_12420:
[----:B------:R-:W-:Y:S01]  /*4520*/  IMAD.SHL.U32 R3, R3, 0x200000, RZ ;  /* 0x0020000003037824 */ /* 0x000fe200078e00ff */
[----:B------:R-:W-:-:S04]  /*4530*/  LEA R5, R0, 0x37800000, 0x17 ;  /* 0x3780000000057811 */ /* 0x000fc800078eb8ff */
[----:B------:R-:W-:Y:S01]  /*4540*/  LOP3.LUT R22, R5, R3, R22, 0xfe, !PT ;  /* 0x0000000305167212 */ /* 0x000fe200078efe16 */
[----:B------:R-:W-:Y:S05]  /*4550*/  BRA `(.L_x_12403) ;  /* 0x0000028000007947 */ /* 0x000fea0003800000 */
.L_x_12415:
        /* <DEDUP_REMOVED lines=14> */
.L_x_12402:
        /* <DEDUP_REMOVED lines=21> */
.L_x_12423:
[----:B------:R-:W4:Y:S02]  /*4790*/  LDG.E.64 R4, [R4.64] ;  /* 0x0000002404047981 */ /* 0x000f24000c1e1b00 */
[----:B----4-:R0:W4:Y:S01]  /*47a0*/  I2F.U64 R22, R4 ;  /* 0x0000000400167312 */ /* 0x0101220000301000 */
[----:B------:R-:W-:Y:S05]  /*47b0*/  BRA `(.L_x_12403) ;  /* 0x0000002000007947 */ /* 0x000fea0003800000 */
.L_x_12422:
[----:B------:R-:W4:Y:S02]  /*47c0*/  LDG.E R4, [R4.64] ;  /* 0x0000002404047981 */ /* 0x000f24000c1e1900 */
[----:B----4-:R0:W4:Y:S02]  /*47d0*/  I2F.U32 R22, R4 ;  /* 0x0000000400167306 */ /* 0x0101240000201000 */
.L_x_12403:
[----:B------:R-:W-:Y:S05]  /*47e0*/  BSYNC B7 ;  /* 0x0000000000077941 */ /* 0x000fea0003800000 */
.L_x_12397:
        /* <DEDUP_REMOVED lines=18> */
.L_x_12428:
[----:B----4-:R-:W4:Y:S02]  /*4910*/  LDG.E.U8 R4, [R4.64] ;  /* 0x0000002404047981 */ /* 0x010f24000c1e1100 */
[----:B----4-:R0:W4:Y:S01]  /*4920*/  I2F.U16 R23, R4 ;  /* 0x0000000400177306 */ /* 0x0101220000101000 */
[----:B------:R-:W-:Y:S05]  /*4930*/  BRA `(.L_x_12430) ;  /* 0x00000ca000007947 */ /* 0x000fea0003800000 */
.L_x_12427:
        /* <DEDUP_REMOVED lines=9> */
.L_x_12432:
[----:B----4-:R-:W4:Y:S02]  /*49d0*/  LDG.E R4, [R4.64] ;  /* 0x0000002404047981 */ /* 0x010f24000c1e1900 */
[----:B----4-:R0:W4:Y:S01]  /*49e0*/  I2F R23, R4 ;  /* 0x0000000400177306 */ /* 0x0101220000201400 */
[----:B------:R-:W-:Y:S05]  /*49f0*/  BRA `(.L_x_12430) ;  /* 0x00000be000007947 */ /* 0x000fea0003800000 */
.L_x_12431:
[----:B----4-:R-:W4:Y:S02]  /*4a00*/  LDG.E.U16 R4, [R4.64] ;  /* 0x0000002404047981 */ /* 0x010f24000c1e1500 */
[----:B----4-:R0:W4:Y:S01]  /*4a10*/  I2F.S16 R23, R4 ;  /* 0x0000000400177306 */ /* 0x0101220000101400 */
[----:B------:R-:W-:Y:S05]  /*4a20*/  BRA `(.L_x_12430) ;  /* 0x00000bb000007947 */ /* 0x000fea0003800000 */
.L_x_12426:
        /* <DEDUP_REMOVED lines=8> */
.L_x_12434:
[----:B----4-:R-:W4:Y:S02]  /*4ab0*/  LDG.E.U16 R4, [R4.64] ;  /* 0x0000002404047981 */ /* 0x010f24000c1e1500 */
[----:B----4-:R-:W-:Y:S01]  /*4ac0*/  HADD2.F32 R23, -RZ, R4.H0_H0 ;  /* 0x20000004ff177230 */ /* 0x010fe20000004100 */
[----:B------:R-:W-:Y:S05]  /*4ad0*/  BRA `(.L_x_12430) ;  /* 0x00000b0000007947 */ /* 0x000fea0003800000 */
.L_x_12433:
        /* <DEDUP_REMOVED lines=8> */
.L_x_12436:
[----:B----4-:R-:W4:Y:S02]  /*4b60*/  LDG.E.U16 R4, [R4.64] ;  /* 0x0000002404047981 */ /* 0x010f24000c1e1500 */
[----:B----4-:R-:W-:Y:S01]  /*4b70*/  HADD2.F32 R23, -RZ, R4.H0_H0 ;  /* 0x20000004ff177230 */ /* 0x010fe20000004100 */
[----:B------:R-:W-:Y:S05]  /*4b80*/  BRA `(.L_x_12430) ;  /* 0x00000a5000007947 */ /* 0x000fea0003800000 */
.L_x_12435:
[----:B----4-:R-:W4:Y:S02]  /*4b90*/  LDG.E.64 R4, [R4.64] ;  /* 0x0000002404047981 */ /* 0x010f24000c1e1b00 */
[----:B----4-:R-:W0:Y:S01]  /*4ba0*/  F2F.F32.F64 R23, R4 ;  /* 0x0000000400177310 */ /* 0x010e220000301000 */
[----:B------:R-:W0:-:S14]  /*4bb0*/  DSETP.GEU.AND P0, PT, |R4|, c[0x2][0x0], PT ;  /* 0x008000000400762a */ /* 0x000e1c0003f0e200 */
[----:B0-----:R-:W-:Y:S01]  /*4bc0*/  @!P0 FMUL R23, R23, 1.175494350822287508e-38 ;  /* 0x0080000017178820 */ /* 0x001fe20000400000 */
[----:B------:R-:W-:Y:S05]  /*4bd0*/  BRA `(.L_x_12430) ;  /* 0x00000a0000007947 */ /* 0x000fea0003800000 */
.L_x_12425:
        /* <DEDUP_REMOVED lines=12> */
.L_x_12439:
[----:B----4-:R-:W4:Y:S02]  /*4ca0*/  LDG.E.64 R4, [R4.64] ;  /* 0x0000002404047981 */ /* 0x010f24000c1e1b00 */
[----:B----4-:R-:W0:Y:S01]  /*4cb0*/  F2F.F32.F64 R23, R4 ;  /* 0x0000000400177310 */ /* 0x010e220000301000 */
[----:B------:R-:W0:-:S14]  /*4cc0*/  DSETP.GEU.AND P0, PT, |R4|, c[0x2][0x0], PT ;  /* 0x008000000400762a */ /* 0x000e1c0003f0e200 */
[----:B0-----:R-:W-:Y:S01]  /*4cd0*/  @!P0 FMUL R23, R23, 1.175494350822287508e-38 ;  /* 0x0080000017178820 */ /* 0x001fe20000400000 */
[----:B------:R-:W-:Y:S05]  /*4ce0*/  BRA `(.L_x_12430) ;  /* 0x000008f000007947 */ /* 0x000fea0003800000 */
.L_x_12438:
        /* <DEDUP_REMOVED lines=26> */
.L_x_12441:
        /* <DEDUP_REMOVED lines=13> */
.L_x_12440:
[----:B----4-:R-:W4:Y:S02]  /*4f60*/  LDG.E.U16 R4, [R4.64] ;  /* 0x0000002404047981 */ /* 0x010f24000c1e1500 */
[----:B----4-:R-:W-:Y:S01]  /*4f70*/  PRMT R23, RZ, 0x5410, R4 ;  /* 0x00005410ff177816 */ /* 0x010fe20000000004 */
[----:B------:R-:W-:Y:S05]  /*4f80*/  BRA `(.L_x_12430) ;  /* 0x0000065000007947 */ /* 0x000fea0003800000 */
.L_x_12437:
        /* <DEDUP_REMOVED lines=11> */
.L_x_12444:
        /* <DEDUP_REMOVED lines=20> */
.L_x_12446:
[----:B------:R-:W-:Y:S05]  /*5180*/  BSYNC B0 ;  /* 0x0000000000007941 */ /* 0x000fea0003800000 */
.L_x_12445:
[----:B------:R-:W-:Y:S01]  /*5190*/  IMAD.SHL.U32 R3, R3, 0x100000, RZ ;  /* 0x0010000003037824 */ /* 0x000fe200078e00ff */
[----:B------:R-:W-:-:S04]  /*51a0*/  LEA R0, R0, 0x3b800000, 0x17 ;  /* 0x3b80000000007811 */ /* 0x000fc800078eb8ff */
[----:B------:R-:W-:Y:S01]  /*51b0*/  LOP3.LUT R23, R0, R3, R23, 0xfe, !PT ;  /* 0x0000000300177212 */ /* 0x000fe200078efe17 */
[----:B------:R-:W-:Y:S05]  /*51c0*/  BRA `(.L_x_12430) ;  /* 0x0000041000007947 */ /* 0x000fea0003800000 */
.L_x_12443:
        /* <DEDUP_REMOVED lines=20> */
.L_x_12448:
[----:B------:R-:W-:Y:S05]  /*5310*/  BSYNC B0 ;  /* 0x0000000000007941 */ /* 0x000fea0003800000 */
.L_x_12447:
[----:B------:R-:W-:Y:S01]  /*5320*/  IMAD.SHL.U32 R3, R3, 0x200000, RZ ;  /* 0x0020000003037824 */ /* 0x000fe200078e00ff */
[----:B------:R-:W-:-:S04]  /*5330*/  LEA R0, R0, 0x37800000, 0x17 ;  /* 0x3780000000007811 */ /* 0x000fc800078eb8ff */
[----:B------:R-:W-:Y:S01]  /*5340*/  LOP3.LUT R23, R0, R3, R23, 0xfe, !PT ;  /* 0x0000000300177212 */ /* 0x000fe200078efe17 */
[----:B------:R-:W-:Y:S05]  /*5350*/  BRA `(.L_x_12430) ;  /* 0x0000028000007947 */ /* 0x000fea0003800000 */
.L_x_12442:
        /* <DEDUP_REMOVED lines=14> */
.L_x_12429:
        /* <DEDUP_REMOVED lines=21> */
.L_x_12450:
[----:B----4-:R-:W4:Y:S02]  /*5590*/  LDG.E.64 R4, [R4.64] ;  /* 0x0000002404047981 */ /* 0x010f24000c1e1b00 */
[----:B----4-:R0:W4:Y:S01]  /*55a0*/  I2F.U64 R23, R4 ;  /* 0x0000000400177312 */ /* 0x0101220000301000 */
[----:B------:R-:W-:Y:S05]  /*55b0*/  BRA `(.L_x_12430) ;  /* 0x0000002000007947 */ /* 0x000fea0003800000 */
.L_x_12449:
[----:B----4-:R-:W4:Y:S02]  /*55c0*/  LDG.E R4, [R4.64] ;  /* 0x0000002404047981 */ /* 0x010f24000c1e1900 */
[----:B----4-:R0:W4:Y:S02]  /*55d0*/  I2F.U32 R23, R4 ;  /* 0x0000000400177306 */ /* 0x0101240000201000 */
.L_x_12430:
[----:B------:R-:W-:Y:S05]  /*55e0*/  BSYNC B7 ;  /* 0x0000000000077941 */ /* 0x000fea0003800000 */
.L_x_12424:
[----:B------:R-:W-:Y:S02]  /*55f0*/  IADD3 R25, R25, 0x80, RZ ;  /* 0x0000008019197810 */ /* 0x000fe40007ffe0ff */
.L_x_12396:
[----:B------:R-:W-:Y:S05]  /*5600*/  BSYNC B6 ;  /* 0x0000000000067941 */ /* 0x000fea0003800000 */
.L_x_12395:
        /* <DEDUP_REMOVED lines=23> */
.L_x_12457:
[----:B----4-:R-:W4:Y:S02]  /*5780*/  LDG.E.U8 R4, [R4.64] ;  /* 0x0000002404047981 */ /* 0x010f24000c1e1100 */
[----:B----4-:R0:W4:Y:S01]  /*5790*/  I2F.U16 R24, R4 ;  /* 0x0000000400187306 */ /* 0x0101220000101000 */
[----:B------:R-:W-:Y:S05]  /*57a0*/  BRA `(.L_x_12459) ;  /* 0x00000ca000007947 */ /* 0x000fea0003800000 */
.L_x_12456:
        /* <DEDUP_REMOVED lines=9> */
.L_x_12461:
[----:B----4-:R-:W4:Y:S02]  /*5840*/  LDG.E R4, [R4.64] ;  /* 0x0000002404047981 */ /* 0x010f24000c1e1900 */
[----:B----4-:R0:W4:Y:S01]  /*5850*/  I2F R24, R4 ;  /* 0x0000000400187306 */ /* 0x0101220000201400 */
[----:B------:R-:W-:Y:S05]  /*5860*/  BRA `(.L_x_12459) ;  /* 0x00000be000007947 */ /* 0x000fea0003800000 */
.L_x_12460:
[----:B----4-:R-:W4:Y:S02]  /*5870*/  LDG.E.U16 R4, [R4.64] ;  /* 0x0000002404047981 */ /* 0x010f24000c1e1500 */
[----:B----4-:R0:W4:Y:S01]  /*5880*/  I2F.S16 R24, R4 ;  /* 0x0000000400187306 */ /* 0x0101220000101400 */
[----:B------:R-:W-:Y:S05]  /*5890*/  BRA `(.L_x_12459) ;  /* 0x00000bb000007947 */ /* 0x000fea0003800000 */
.L_x_12455:
        /* <DEDUP_REMOVED lines=8> */
.L_x_12463:
[----:B----4-:R-:W4:Y:S02]  /*5920*/  LDG.E.U16 R4, [R4.64] ;  /* 0x0000002404047981 */ /* 0x010f24000c1e1500 */
[----:B----4-:R-:W-:Y:S01]  /*5930*/  HADD2.F32 R24, -RZ, R4.H0_H0 ;  /* 0x20000004ff187230 */ /* 0x010fe20000004100 */
[----:B------:R-:W-:Y:S05]  /*5940*/  BRA `(.L_x_12459) ;  /* 0x00000b0000007947 */ /* 0x000fea0003800000 */
.L_x_12462:
        /* <DEDUP_REMOVED lines=8> */
.L_x_12465:
[----:B----4-:R-:W4:Y:S02]  /*59d0*/  LDG.E.U16 R4, [R4.64] ;  /* 0x0000002404047981 */ /* 0x010f24000c1e1500 */
[----:B----4-:R-:W-:Y:S01]  /*59e0*/  HADD2.F32 R24, -RZ, R4.H0_H0 ;  /* 0x20000004ff187230 */ /* 0x010fe20000004100 */
[----:B------:R-:W-:Y:S05]  /*59f0*/  BRA `(.L_x_12459) ;  /* 0x00000a5000007947 */ /* 0x000fea0003800000 */
.L_x_12464:
[----:B----4-:R-:W4:Y:S02]  /*5a00*/  LDG.E.64 R4, [R4.64] ;  /* 0x0000002404047981 */ /* 0x010f24000c1e1b00 */
[----:B----4-:R-:W0:Y:S01]  /*5a10*/  F2F.F32.F64 R24, R4 ;  /* 0x0000000400187310 */ /* 0x010e220000301000 */
[----:B------:R-:W0:-:S14]  /*5a20*/  DSETP.GEU.AND P0, PT, |R4|, c[0x2][0x0], PT ;  /* 0x008000000400762a */ /* 0x000e1c0003f0e200 */
[----:B0-----:R-:W-:Y:S01]  /*5a30*/  @!P0 FMUL R24, R24, 1.175494350822287508e-38 ;  /* 0x0080000018188820 */ /* 0x001fe20000400000 */
[----:B------:R-:W-:Y:S05]  /*5a40*/  BRA `(.L_x_12459) ;  /* 0x00000a0000007947 */ /* 0x000fea0003800000 */
.L_x_12454:
        /* <DEDUP_REMOVED lines=12> */
.L_x_12468:
[----:B----4-:R-:W4:Y:S02]  /*5b10*/  LDG.E.64 R4, [R4.64] ;  /* 0x0000002404047981 */ /* 0x010f24000c1e1b00 */
[----:B----4-:R-:W0:Y:S01]  /*5b20*/  F2F.F32.F64 R24, R4 ;  /* 0x0000000400187310 */ /* 0x010e220000301000 */
[----:B------:R-:W0:-:S14]  /*5b30*/  DSETP.GEU.AND P0, PT, |R4|, c[0x2][0x0], PT ;  /* 0x008000000400762a */ /* 0x000e1c0003f0e200 */
[----:B0-----:R-:W-:Y:S01]  /*5b40*/  @!P0 FMUL R24, R24, 1.175494350822287508e-38 ;  /* 0x0080000018188820 */ /* 0x001fe20000400000 */
[----:B------:R-:W-:Y:S05]  /*5b50*/  BRA `(.L_x_12459) ;  /* 0x000008f000007947 */ /* 0x000fea0003800000 */
.L_x_12467:
        /* <DEDUP_REMOVED lines=26> */
.L_x_12470:
        /* <DEDUP_REMOVED lines=13> */
.L_x_12469:
[----:B----4-:R-:W4:Y:S02]  /*5dd0*/  LDG.E.U16 R4, [R4.64] ;  /* 0x0000002404047981 */ /* 0x010f24000c1e1500 */
[----:B----4-:R-:W-:Y:S01]  /*5de0*/  PRMT R24, RZ, 0x5410, R4 ;  /* 0x00005410ff187816 */ /* 0x010fe20000000004 */
[----:B------:R-:W-:Y:S05]  /*5df0*/  BRA `(.L_x_12459) ;  /* 0x0000065000007947 */ /* 0x000fea0003800000 */
.L_x_12466:
        /* <DEDUP_REMOVED lines=11> */
.L_x_12473:
        /* <DEDUP_REMOVED lines=20> */
.L_x_12475:
[----:B------:R-:W-:Y:S05]  /*5ff0*/  BSYNC B0 ;  /* 0x0000000000007941 */ /* 0x000fea0003800000 */
.L_x_12474:
[----:B------:R-:W-:Y:S01]  /*6000*/  IMAD.SHL.U32 R3, R3, 0x100000, RZ ;  /* 0x0010000003037824 */ /* 0x000fe200078e00ff */
[----:B------:R-:W-:-:S04]  /*6010*/  LEA R5, R0, 0x3b800000, 0x17 ;  /* 0x3b80000000057811 */ /* 0x000fc800078eb8ff */
[----:B------:R-:W-:Y:S01]  /*6020*/  LOP3.LUT R24, R5, R3, R24, 0xfe, !PT ;  /* 0x0000000305187212 */ /* 0x000fe200078efe18 */
[----:B------:R-:W-:Y:S05]  /*6030*/  BRA `(.L_x_12459) ;  /* 0x0000041000007947 */ /* 0x000fea0003800000 */
.L_x_12472:
        /* <DEDUP_REMOVED lines=20> */
.L_x_12477:
[----:B------:R-:W-:Y:S05]  /*6180*/  BSYNC B0 ;  /* 0x0000000000007941 */ /* 0x000fea0003800000 */
.L_x_12476:
[----:B------:R-:W-:Y:S01]  /*6190*/  IMAD.SHL.U32 R3, R3, 0x200000, RZ ;  /* 0x0020000003037824 */ /* 0x000fe200078e00ff */
[----:B------:R-:W-:-:S04]  /*61a0*/  LEA R5, R0, 0x37800000, 0x17 ;  /* 0x3780000000057811 */ /* 0x000fc800078eb8ff */
[----:B------:R-:W-:Y:S01]  /*61b0*/  LOP3.LUT R24, R5, R3, R24, 0xfe, !PT ;  /* 0x0000000305187212 */ /* 0x000fe200078efe18 */
[----:B------:R-:W-:Y:S05]  /*61c0*/  BRA `(.L_x_12459) ;  /* 0x0000028000007947 */ /* 0x000fea0003800000 */
.L_x_12471:
        /* <DEDUP_REMOVED lines=14> */
.L_x_12458:
        /* <DEDUP_REMOVED lines=21> */
.L_x_12479:
[----:B----4-:R-:W4:Y:S02]  /*6400*/  LDG.E.64 R4, [R4.64] ;  /* 0x0000002404047981 */ /* 0x010f24000c1e1b00 */
[----:B----4-:R0:W4:Y:S01]  /*6410*/  I2F.U64 R24, R4 ;  /* 0x0000000400187312 */ /* 0x0101220000301000 */
[----:B------:R-:W-:Y:S05]  /*6420*/  BRA `(.L_x_12459) ;  /* 0x0000002000007947 */ /* 0x000fea0003800000 */
.L_x_12478:
[----:B----4-:R-:W4:Y:S02]  /*6430*/  LDG.E R4, [R4.64] ;  /* 0x0000002404047981 */ /* 0x010f24000c1e1900 */
[----:B----4-:R0:W4:Y:S02]  /*6440*/  I2F.U32 R24, R4 ;  /* 0x0000000400187306 */ /* 0x0101240000201000 */
.L_x_12459:
[----:B------:R-:W-:Y:S05]  /*6450*/  BSYNC B7 ;  /* 0x0000000000077941 */ /* 0x000fea0003800000 */
.L_x_12453:
        /* <DEDUP_REMOVED lines=17> */
.L_x_12483:
[----:B----4-:R-:W4:Y:S02]  /*6570*/  LDG.E.U8 R4, [R4.64] ;  /* 0x0000002404047981 */ /* 0x010f24000c1e1100 */
[----:B----4-:R0:W4:Y:S01]  /*6580*/  I2F.U16 R17, R4 ;  /* 0x0000000400117306 */ /* 0x0101220000101000 */
[----:B------:R-:W-:Y:S05]  /*6590*/  BRA `(.L_x_12452) ;  /* 0x00000c7000007947 */ /* 0x000fea0003800000 */
.L_x_12482:
        /* <DEDUP_REMOVED lines=9> */
.L_x_12486:
[----:B----4-:R-:W4:Y:S02]  /*6630*/  LDG.E R4, [R4.64] ;  /* 0x0000002404047981 */ /* 0x010f24000c1e1900 */
[----:B----4-:R0:W4:Y:S01]  /*6640*/  I2F R17, R4 ;  /* 0x0000000400117306 */ /* 0x0101220000201400 */
[----:B------:R-:W-:Y:S05]  /*6650*/  BRA `(.L_x_12452) ;  /* 0x00000bb000007947 */ /* 0x000fea0003800000 */
.L_x_12485:
[----:B----4-:R-:W4:Y:S02]  /*6660*/  LDG.E.U16 R4, [R4.64] ;  /* 0x0000002404047981 */ /* 0x010f24000c1e1500 */
[----:B----4-:R0:W4:Y:S01]  /*6670*/  I2F.S16 R17, R4 ;  /* 0x0000000400117306 */ /* 0x0101220000101400 */
[----:B------:R-:W-:Y:S05]  /*6680*/  BRA `(.L_x_12452) ;  /* 0x00000b8000007947 */ /* 0x000fea0003800000 */
.L_x_12481:
        /* <DEDUP_REMOVED lines=8> */
.L_x_12488:
[----:B----4-:R-:W4:Y:S02]  /*6710*/  LDG.E.U16 R4, [R4.64] ;  /* 0x0000002404047981 */ /* 0x010f24000c1e1500 */
[----:B----4-:R-:W-:Y:S01]  /*6720*/  HADD2.F32 R17, -RZ, R4.H0_H0 ;  /* 0x20000004ff117230 */ /* 0x010fe20000004100 */
[----:B------:R-:W-:Y:S05]  /*6730*/  BRA `(.L_x_12452) ;  /* 0x00000ad000007947 */ /* 0x000fea0003800000 */
.L_x_12487:
        /* <DEDUP_REMOVED lines=8> */
.L_x_12490:
[----:B----4-:R-:W4:Y:S02]  /*67c0*/  LDG.E.U16 R4, [R4.64] ;  /* 0x0000002404047981 */ /* 0x010f24000c1e1500 */
[----:B----4-:R-:W-:Y:S01]  /*67d0*/  HADD2.F32 R17, -RZ, R4.H0_H0 ;  /* 0x20000004ff117230 */ /* 0x010fe20000004100 */
[----:B------:R-:W-:Y:S05]  /*67e0*/  BRA `(.L_x_12452) ;  /* 0x00000a2000007947 */ /* 0x000fea0003800000 */
.L_x_12489:
[----:B----4-:R-:W4:Y:S02]  /*67f0*/  LDG.E.64 R4, [R4.64] ;  /* 0x0000002404047981 */ /* 0x010f24000c1e1b00 */
[----:B----4-:R-:W0:Y:S01]  /*6800*/  F2F.F32.F64 R17, R4 ;  /* 0x0000000400117310 */ /* 0x010e220000301000 */
[----:B------:R-:W0:-:S14]  /*6810*/  DSETP.GEU.AND P0, PT, |R4|, c[0x2][0x0], PT ;  /* 0x008000000400762a */ /* 0x000e1c0003f0e200 */
[----:B0-----:R-:W-:Y:S01]  /*6820*/  @!P0 FMUL R17, R17, 1.175494350822287508e-38 ;  /* 0x0080000011118820 */ /* 0x001fe20000400000 */
[----:B------:R-:W-:Y:S05]  /*6830*/  BRA `(.L_x_12452) ;  /* 0x000009d000007947 */ /* 0x000fea0003800000 */
.L_x_12480:
        /* <DEDUP_REMOVED lines=12> */
.L_x_12493:
[----:B----4-:R-:W4:Y:S02]  /*6900*/  LDG.E.64 R4, [R4.64] ;  /* 0x0000002404047981 */ /* 0x010f24000c1e1b00 */
[----:B----4-:R-:W0:Y:S01]  /*6910*/  F2F.F32.F64 R17, R4 ;  /* 0x0000000400117310 */ /* 0x010e220000301000 */
[----:B------:R-:W0:-:S14]  /*6920*/  DSETP.GEU.AND P0, PT, |R4|, c[0x2][0x0], PT ;  /* 0x008000000400762a */ /* 0x000e1c0003f0e200 */
[----:B0-----:R-:W-:Y:S01]  /*6930*/  @!P0 FMUL R17, R17, 1.175494350822287508e-38 ;  /* 0x0080000011118820 */ /* 0x001fe20000400000 */
[----:B------:R-:W-:Y:S05]  /*6940*/  BRA `(.L_x_12452) ;  /* 0x000008c000007947 */ /* 0x000fea0003800000 */
.L_x_12492:
        /* <DEDUP_REMOVED lines=26> */
.L_x_12495:
        /* <DEDUP_REMOVED lines=13> */
.L_x_12494:
[----:B----4-:R-:W4:Y:S02]  /*6bc0*/  LDG.E.U16 R4, [R4.64] ;  /* 0x0000002404047981 */ /* 0x010f24000c1e1500 */
[----:B----4-:R-:W-:Y:S01]  /*6bd0*/  PRMT R17, RZ, 0x5410, R4 ;  /* 0x00005410ff117816 */ /* 0x010fe20000000004 */
[----:B------:R-:W-:Y:S05]  /*6be0*/  BRA `(.L_x_12452) ;  /* 0x0000062000007947 */ /* 0x000fea0003800000 */
.L_x_12491:
        /* <DEDUP_REMOVED lines=11> */
.L_x_12498:
        /* <DEDUP_REMOVED lines=19> */
.L_x_12500:
[----:B------:R-:W-:Y:S05]  /*6dd0*/  BSYNC B0 ;  /* 0x0000000000007941 */ /* 0x000fea0003800000 */
.L_x_12499:
[----:B------:R-:W-:Y:S01]  /*6de0*/  IMAD.SHL.U32 R3, R3, 0x100000, RZ ;  /* 0x0010000003037824 */ /* 0x000fe200078e00ff */
[----:B------:R-:W-:-:S04]  /*6df0*/  LEA R0, R0, 0x3b800000, 0x17 ;  /* 0x3b80000000007811 */ /* 0x000fc800078eb8ff */
[----:B------:R-:W-:Y:S01]  /*6e00*/  LOP3.LUT R17, R0, R3, R17, 0xfe, !PT ;  /* 0x0000000300117212 */ /* 0x000fe200078efe11 */
[----:B------:R-:W-:Y:S05]  /*6e10*/  BRA `(.L_x_12452) ;  /* 0x000003f000007947 */ /* 0x000fea0003800000 */
.L_x_12497:
        /* <DEDUP_REMOVED lines=19> */
.L_x_12502:
[----:B------:R-:W-:Y:S05]  /*6f50*/  BSYNC B0 ;  /* 0x0000000000007941 */ /* 0x000fea0003800000 */
.L_x_12501:
[----:B------:R-:W-:Y:S01]  /*6f60*/  IMAD.SHL.U32 R3, R3, 0x200000, RZ ;  /* 0x0020000003037824 */ /* 0x000fe200078e00ff */
[----:B------:R-:W-:-:S04]  /*6f70*/  LEA R0, R0, 0x37800000, 0x17 ;  /* 0x3780000000007811 */ /* 0x000fc800078eb8ff */
[----:B------:R-:W-:Y:S01]  /*6f80*/  LOP3.LUT R17, R0, R3, R17, 0xfe, !PT ;  /* 0x0000000300117212 */ /* 0x000fe200078efe11 */
[----:B------:R-:W-:Y:S05]  /*6f90*/  BRA `(.L_x_12452) ;  /* 0x0000027000007947 */ /* 0x000fea0003800000 */
.L_x_12496:
        /* <DEDUP_REMOVED lines=14> */
.L_x_12484:
        /* <DEDUP_REMOVED lines=20> */
.L_x_12504:
[----:B----4-:R-:W4:Y:S02]  /*71c0*/  LDG.E.64 R4, [R4.64] ;  /* 0x0000002404047981 */ /* 0x010f24000c1e1b00 */
[----:B----4-:R0:W4:Y:S01]  /*71d0*/  I2F.U64 R17, R4 ;  /* 0x0000000400117312 */ /* 0x0101220000301000 */
[----:B------:R-:W-:Y:S05]  /*71e0*/  BRA `(.L_x_12452) ;  /* 0x0000002000007947 */ /* 0x000fea0003800000 */
.L_x_12503:
[----:B----4-:R-:W4:Y:S02]  /*71f0*/  LDG.E R4, [R4.64] ;  /* 0x0000002404047981 */ /* 0x010f24000c1e1900 */
[----:B----4-:R0:W4:Y:S02]  /*7200*/  I2F.U32 R17, R4 ;  /* 0x0000000400117306 */ /* 0x0101240000201000 */
.L_x_12452:
[----:B------:R-:W-:Y:S05]  /*7210*/  BSYNC B6 ;  /* 0x0000000000067941 */ /* 0x000fea0003800000 */
.L_x_12451:
[----:B------:R-:W0:Y:S01]  /*7220*/  S2R R25, SR_TID.X ;  /* 0x0000000000197919 */ /* 0x000e220000002100 */
[----:B------:R-:W-:Y:S01]  /*7230*/  BSSY B1, `(.L_x_12505) ;  /* 0x0000036000017945 */ /* 0x000fe20003800000 */
[----:B0-----:R-:W-:-:S13]  /*7240*/  ISETP.GE.AND P1, PT, R25, R16, PT ;  /* 0x000000101900720c */ /* 0x001fda0003f26270 */
[----:B------:R-:W-:Y:S05]  /*7250*/  @P1 BRA `(.L_x_12506) ;  /* 0x0000033000001947 */ /* 0x000fea0003800000 */
[----:B--2--5:R-:W-:Y:S01]  /*7260*/  FADD.FTZ R3, |R19|, -RZ ;  /* 0x800000ff13037221 */ /* 0x024fe20000010200 */
[C---:B------:R-:W-:Y:S01]  /*7270*/  FSETP.GT.FTZ.AND P4, PT, |R26|.reuse, |R19|, PT ;  /* 0x400000131a00720b */ /* 0x040fe20003f94200 */
[----:B------:R-:W-:Y:S01]  /*7280*/  FADD.FTZ R4, |R26|, -RZ ;  /* 0x800000ff1a047221 */ /* 0x000fe20000010200 */
[----:B------:R-:W-:Y:S04]  /*7290*/  BSSY B2, `(.L_x_12507) ;  /* 0x000000e000027945 */ /* 0x000fe80003800000 */
[----:B------:R-:W-:Y:S02]  /*72a0*/  FSEL R0, R4, R3, P4 ;  /* 0x0000000304007208 */ /* 0x000fe40002000000 */
[----:B------:R-:W-:Y:S02]  /*72b0*/  FSEL R7, R3, R4, P4 ;  /* 0x0000000403077208 */ /* 0x000fe40002000000 */
[----:B------:R-:W0:Y:S08]  /*72c0*/  MUFU.RCP R5, R0 ;  /* 0x0000000000057308 */ /* 0x000e300000001000 */
[----:B------:R-:W2:Y:S01]  /*72d0*/  FCHK P0, R7, R0 ;  /* 0x0000000007007302 */ /* 0x000ea20000000000 */
[----:B0-----:R-:W-:-:S04]  /*72e0*/  FFMA R6, -R0, R5, 1 ;  /* 0x3f80000000067423 */ /* 0x001fc80000000105 */
[----:B------:R-:W-:-:S04]  /*72f0*/  FFMA R6, R5, R6, R5 ;  /* 0x0000000605067223 */ /* 0x000fc80000000005 */
[----:B------:R-:W-:-:S04]  /*7300*/  FFMA R3, R7, R6, RZ ;  /* 0x0000000607037223 */ /* 0x000fc800000000ff */
[----:B------:R-:W-:-:S04]  /*7310*/  FFMA R4, -R0, R3, R7 ;  /* 0x0000000300047223 */ /* 0x000fc80000000107 */
[----:B------:R-:W-:Y:S01]  /*7320*/  FFMA R3, R6, R4, R3 ;  /* 0x0000000406037223 */ /* 0x000fe20000000003 */
[----:B--2---:R-:W-:Y:S05]  /*7330*/  @!P0 BRA `(.L_x_12508) ;  /* 0x0000003000008947 */ /* 0x004fea0003800000 */
[----:B------:R-:W-:Y:S01]  /*7340*/  IMAD.MOV.U32 R3, RZ, RZ, R7 ;  /* 0x000000ffff037224 */ /* 0x000fe200078e0007 */
[----:B------:R-:W-:Y:S02]  /*7350*/  MOV R6, 0x7370 ;  /* 0x0000737000067802 */ /* 0x000fe40000000f00 */
[----:B-1-34-:R-:W-:Y:S05]  /*7360*/  CALL.REL.NOINC `($__internal_37_$__cuda_sm3x_div_rn_ftz_f32_slowpath) ;  /* 0x0000498000007944 */ /* 0x01afea0003c00000 */
.L_x_12508:
[----:B------:R-:W-:Y:S05]  /*7370*/  BSYNC B2 ;  /* 0x0000000000027941 */ /* 0x000fea0003800000 */
.L_x_12507:
        /* <DEDUP_REMOVED lines=18> */
.L_x_12510:
[----:B------:R-:W-:Y:S01]  /*74a0*/  ISETP.GE.AND P0, PT, R19, RZ, PT ;  /* 0x000000ff1300720c */ /* 0x000fe20003f06270 */
[----:B------:R-:W-:-:S12]  /*74b0*/  IMAD.MOV.U32 R4, RZ, RZ, 0x3fd774eb ;  /* 0x3fd774ebff047424 */ /* 0x000fd800078e00ff */
[----:B------:R-:W-:-:S04]  /*74c0*/  @P0 FFMA.FTZ R3, R4, 0.93318945169448852539, -R3 ;  /* 0x3f6ee58104030823 */ /* 0x000fc80000010803 */
[----:B------:R-:W-:Y:S02]  /*74d0*/  @!P0 FFMA.FTZ R3, R4, 0.93318945169448852539, R3 ;  /* 0x3f6ee58104038823 */ /* 0x000fe40000010003 */
.L_x_12511:
[----:B------:R-:W-:Y:S05]  /*74e0*/  BSYNC B0 ;  /* 0x0000000000007941 */ /* 0x000fea0003800000 */
.L_x_12509:
[C---:B------:R-:W-:Y:S01]  /*74f0*/  FSETP.NEU.FTZ.AND P0, PT, |R19|.reuse, |R26|, PT ;  /* 0x4000001a1300720b */ /* 0x040fe20003f1d200 */
[C---:B------:R-:W-:Y:S01]  /*7500*/  FADD.FTZ R4, |R19|.reuse, |R26| ;  /* 0x4000001a13047221 */ /* 0x040fe20000010200 */
[----:B------:R-:W-:Y:S01]  /*7510*/  FSETP.NEU.FTZ.AND P2, PT, R0, RZ, PT ;  /* 0x000000ff0000720b */ /* 0x000fe20003f5d000 */
[----:B------:R-:W-:Y:S01]  /*7520*/  IMAD.MOV.U32 R0, RZ, RZ, 0x4016cbe4 ;  /* 0x4016cbe4ff007424 */ /* 0x000fe200078e00ff */
[----:B------:R-:W-:-:S09]  /*7530*/  ISETP.GE.AND P3, PT, R19, RZ, PT ;  /* 0x000000ff1300720c */ /* 0x000fd20003f66270 */
[----:B------:R-:W-:Y:S02]  /*7540*/  @!P0 FSEL R3, R0, 0.78539818525314331055, !P3 ;  /* 0x3f490fdb00038808 */ /* 0x000fe40005800000 */
[----:B------:R-:W-:Y:S02]  /*7550*/  @!P2 FSEL R3, RZ, 3.1415927410125732422, P3 ;  /* 0x40490fdbff03a808 */ /* 0x000fe40001800000 */
[----:B------:R-:W-:Y:S02]  /*7560*/  FSETP.GTU.FTZ.AND P0, PT, |R4|, +INF , PT ;  /* 0x7f8000000400780b */ /* 0x000fe40003f1c200 */
[----:B------:R-:W-:-:S04]  /*7570*/  LOP3.LUT R3, R3, 0x80000000, R26, 0xb8, !PT ;  /* 0x8000000003037812 */ /* 0x000fc800078eb81a */
[----:B------:R-:W-:Y:S02]  /*7580*/  FSEL R4, R4, R3, P0 ;  /* 0x0000000304047208 */ /* 0x000fe40000000000 */
.L_x_12506:
[----:B------:R-:W-:Y:S05]  /*7590*/  BSYNC B1 ;  /* 0x0000000000017941 */ /* 0x000fea0003800000 */
.L_x_12505:
[----:B--2--5:R-:W-:Y:S01]  /*75a0*/  IADD3 R19, R25, 0x80, RZ ;  /* 0x0000008019137810 */ /* 0x024fe20007ffe0ff */
[----:B------:R-:W-:Y:S03]  /*75b0*/  BSSY B1, `(.L_x_12512) ;  /* 0x0000036000017945 */ /* 0x000fe60003800000 */
[----:B------:R-:W-:-:S13]  /*75c0*/  ISETP.GE.AND P0, PT, R19, R16, PT ;  /* 0x000000101300720c */ /* 0x000fda0003f06270 */
[----:B------:R-:W-:Y:S05]  /*75d0*/  @P0 BRA `(.L_x_12513) ;  /* 0x0000033000000947 */ /* 0x000fea0003800000 */
[----:B---3--:R-:W-:Y:S01]  /*75e0*/  FADD.FTZ R3, |R18|, -RZ ;  /* 0x800000ff12037221 */ /* 0x008fe20000010200 */
[C---:B-1----:R-:W-:Y:S01]  /*75f0*/  FSETP.GT.FTZ.AND P4, PT, |R27|.reuse, |R18|, PT ;  /* 0x400000121b00720b */ /* 0x042fe20003f94200 */
[----:B------:R-:W-:Y:S01]  /*7600*/  FADD.FTZ R6, |R27|, -RZ ;  /* 0x800000ff1b067221 */ /* 0x000fe20000010200 */
[----:B------:R-:W-:Y:S04]  /*7610*/  BSSY B2, `(.L_x_12514) ;  /* 0x000000e000027945 */ /* 0x000fe80003800000 */
        /* <DEDUP_REMOVED lines=12> */
[----:B----4-:R-:W-:Y:S05]  /*76e0*/  CALL.REL.NOINC `($__internal_37_$__cuda_sm3x_div_rn_ftz_f32_slowpath) ;  /* 0x0000460000007944 */ /* 0x010fea0003c00000 */
.L_x_12515:
[----:B------:R-:W-:Y:S05]  /*76f0*/  BSYNC B2 ;  /* 0x0000000000027941 */ /* 0x000fea0003800000 */
.L_x_12514:
        /* <DEDUP_REMOVED lines=18> */
.L_x_12517:
[----:B------:R-:W-:Y:S01]  /*7820*/  ISETP.GE.AND P0, PT, R18, RZ, PT ;  /* 0x000000ff1200720c */ /* 0x000fe20003f06270 */
[----:B------:R-:W-:-:S12]  /*7830*/  IMAD.MOV.U32 R6, RZ, RZ, 0x3fd774eb ;  /* 0x3fd774ebff067424 */ /* 0x000fd800078e00ff */
[----:B------:R-:W-:-:S04]  /*7840*/  @P0 FFMA.FTZ R3, R6, 0.93318945169448852539, -R3 ;  /* 0x3f6ee58106030823 */ /* 0x000fc80000010803 */
[----:B------:R-:W-:Y:S02]  /*7850*/  @!P0 FFMA.FTZ R3, R6, 0.93318945169448852539, R3 ;  /* 0x3f6ee58106038823 */ /* 0x000fe40000010003 */
.L_x_12518:
[----:B------:R-:W-:Y:S05]  /*7860*/  BSYNC B0 ;  /* 0x0000000000007941 */ /* 0x000fea0003800000 */
.L_x_12516:
[----:B------:R-:W-:Y:S02]  /*7870*/  FSETP.NEU.FTZ.AND P0, PT, |R18|, |R27|, PT ;  /* 0x4000001b1200720b */ /* 0x000fe40003f1d200 */
[----:B------:R-:W-:Y:S01]  /*7880*/  FSETP.NEU.FTZ.AND P2, PT, R0, RZ, PT ;  /* 0x000000ff0000720b */ /* 0x000fe20003f5d000 */
[----:B------:R-:W-:Y:S01]  /*7890*/  IMAD.MOV.U32 R0, RZ, RZ, 0x4016cbe4 ;  /* 0x4016cbe4ff007424 */ /* 0x000fe200078e00ff */
[C---:B------:R-:W-:Y:S01]  /*78a0*/  ISETP.GE.AND P3, PT, R18.reuse, RZ, PT ;  /* 0x000000ff1200720c */ /* 0x040fe20003f66270 */
[----:B------:R-:W-:-:S08]  /*78b0*/  FADD.FTZ R18, |R18|, |R27| ;  /* 0x4000001b12127221 */ /* 0x000fd00000010200 */
[----:B------:R-:W-:Y:S02]  /*78c0*/  @!P0 FSEL R3, R0, 0.78539818525314331055, !P3 ;  /* 0x3f490fdb00038808 */ /* 0x000fe40005800000 */
[----:B------:R-:W-:Y:S02]  /*78d0*/  @!P2 FSEL R3, RZ, 3.1415927410125732422, P3 ;  /* 0x40490fdbff03a808 */ /* 0x000fe40001800000 */
[----:B------:R-:W-:Y:S02]  /*78e0*/  FSETP.GTU.FTZ.AND P0, PT, |R18|, +INF , PT ;  /* 0x7f8000001200780b */ /* 0x000fe40003f1c200 */
[----:B------:R-:W-:-:S04]  /*78f0*/  LOP3.LUT R3, R3, 0x80000000, R27, 0xb8, !PT ;  /* 0x8000000003037812 */ /* 0x000fc800078eb81b */
[----:B------:R-:W-:Y:S02]  /*7900*/  FSEL R18, R18, R3, P0 ;  /* 0x0000000312127208 */ /* 0x000fe40000000000 */
.L_x_12513:
[----:B------:R-:W-:Y:S05]  /*7910*/  BSYNC B1 ;  /* 0x0000000000017941 */ /* 0x000fea0003800000 */
.L_x_12512:
[----:B------:R-:W-:Y:S01]  /*7920*/  IADD3 R3, R25, 0x100, RZ ;  /* 0x0000010019037810 */ /* 0x000fe20007ffe0ff */
[----:B------:R-:W-:Y:S03]  /*7930*/  BSSY B1, `(.L_x_12519) ;  /* 0x0000036000017945 */ /* 0x000fe60003800000 */
[----:B------:R-:W-:-:S13]  /*7940*/  ISETP.GE.AND P0, PT, R3, R16, PT ;  /* 0x000000100300720c */ /* 0x000fda0003f06270 */
[----:B------:R-:W-:Y:S05]  /*7950*/  @P0 BRA `(.L_x_12520) ;  /* 0x0000033000000947 */ /* 0x000fea0003800000 */
[----:B----4-:R-:W-:Y:S01]  /*7960*/  FADD.FTZ R3, |R23|, -RZ ;  /* 0x800000ff17037221 */ /* 0x010fe20000010200 */
        /* <DEDUP_REMOVED lines=15> */
[----:B-1-3--:R-:W-:Y:S05]  /*7a60*/  CALL.REL.NOINC `($__internal_37_$__cuda_sm3x_div_rn_ftz_f32_slowpath) ;  /* 0x0000428000007944 */ /* 0x00afea0003c00000 */
.L_x_12522:
[----:B------:R-:W-:Y:S05]  /*7a70*/  BSYNC B2 ;  /* 0x0000000000027941 */ /* 0x000fea0003800000 */
.L_x_12521:
        /* <DEDUP_REMOVED lines=18> */
.L_x_12524:
[----:B------:R-:W-:Y:S01]  /*7ba0*/  ISETP.GE.AND P0, PT, R23, RZ, PT ;  /* 0x000000ff1700720c */ /* 0x000fe20003f06270 */
[----:B------:R-:W-:-:S12]  /*7bb0*/  IMAD.MOV.U32 R6, RZ, RZ, 0x3fd774eb ;  /* 0x3fd774ebff067424 */ /* 0x000fd800078e00ff */
[----:B------:R-:W-:-:S04]  /*7bc0*/  @P0 FFMA.FTZ R3, R6, 0.93318945169448852539, -R3 ;  /* 0x3f6ee58106030823 */ /* 0x000fc80000010803 */
[----:B------:R-:W-:Y:S02]  /*7bd0*/  @!P0 FFMA.FTZ R3, R6, 0.93318945169448852539, R3 ;  /* 0x3f6ee58106038823 */ /* 0x000fe40000010003 */
.L_x_12525:
[----:B------:R-:W-:Y:S05]  /*7be0*/  BSYNC B0 ;  /* 0x0000000000007941 */ /* 0x000fea0003800000 */
.L_x_12523:
[C---:B------:R-:W-:Y:S02]  /*7bf0*/  FSETP.NEU.FTZ.AND P0, PT, |R23|.reuse, |R22|, PT ;  /* 0x400000161700720b */ /* 0x040fe40003f1d200 */
        /* <DEDUP_REMOVED lines=9> */
.L_x_12520:
[----:B------:R-:W-:Y:S05]  /*7c90*/  BSYNC B1 ;  /* 0x0000000000017941 */ /* 0x000fea0003800000 */
.L_x_12519:
        /* <DEDUP_REMOVED lines=21> */
.L_x_12529:
[----:B------:R-:W-:Y:S05]  /*7df0*/  BSYNC B2 ;  /* 0x0000000000027941 */ /* 0x000fea0003800000 */
.L_x_12528:
        /* <DEDUP_REMOVED lines=18> */
.L_x_12531:
[----:B------:R-:W-:Y:S01]  /*7f20*/  ISETP.GE.AND P0, PT, R17, RZ, PT ;  /* 0x000000ff1100720c */ /* 0x000fe20003f06270 */
[----:B------:R-:W-:-:S12]  /*7f30*/  IMAD.MOV.U32 R6, RZ, RZ, 0x3fd774eb ;  /* 0x3fd774ebff067424 */ /* 0x000fd800078e00ff */
[----:B------:R-:W-:-:S04]  /*7f40*/  @P0 FFMA.FTZ R3, R6, 0.93318945169448852539, -R3 ;  /* 0x3f6ee58106030823 */ /* 0x000fc80000010803 */
[----:B------:R-:W-:Y:S02]  /*7f50*/  @!P0 FFMA.FTZ R3, R6, 0.93318945169448852539, R3 ;  /* 0x3f6ee58106038823 */ /* 0x000fe40000010003 */
.L_x_12532:
[----:B------:R-:W-:Y:S05]  /*7f60*/  BSYNC B0 ;  /* 0x0000000000007941 */ /* 0x000fea0003800000 */
.L_x_12530:
        /* <DEDUP_REMOVED lines=9> */
[----:B------:R-:W-:Y:S02]  /*8000*/  FSEL R24, R17, R24, P0 ;  /* 0x0000001811187208 */ /* 0x000fe40000000000 */
.L_x_12527:
[----:B------:R-:W-:Y:S05]  /*8010*/  BSYNC B1 ;  /* 0x0000000000017941 */ /* 0x000fea0003800000 */
.L_x_12526:
[----:B----4-:R-:W0:Y:S01]  /*8020*/  LDC.U8 R17, c[0x0][0x190] ;  /* 0x00006400ff117b82 */ /* 0x010e220000000000 */
[----:B------:R-:W-:Y:S01]  /*8030*/  BSSY B6, `(.L_x_12533) ;  /* 0x0000103000067945 */ /* 0x000fe20003800000 */
[----:B------:R-:W-:Y:S05]  /*8040*/  @P1 BRA `(.L_x_12534) ;  /* 0x0000101000001947 */ /* 0x000fea0003800000 */
[----:B------:R-:W2:Y:S02]  /*8050*/  S2R R3, SR_TID.X ;  /* 0x0000000000037919 */ /* 0x000ea40000002100 */
[----:B--2---:R-:W-:Y:S01]  /*8060*/  IMAD R0, R2, 0x200, R3 ;  /* 0x0000020002007824 */ /* 0x004fe200078e0203 */
        /* <DEDUP_REMOVED lines=19> */
.L_x_12538:
[----:B------:R-:W0:Y:S01]  /*81a0*/  F2I.S64.TRUNC R4, R4 ;  /* 0x0000000400047311 */ /* 0x000e22000020d900 */
[----:B------:R-:W-:Y:S02]  /*81b0*/  IMAD.MOV.U32 R25, RZ, RZ, R19 ;  /* 0x000000ffff197224 */ /* 0x000fe400078e0013 */
[----:B0-----:R-:W-:-:S05]  /*81c0*/  IMAD.MOV.U32 R3, RZ, RZ, R4 ;  /* 0x000000ffff037224 */ /* 0x001fca00078e0004 */
[----:B------:R0:W-:Y:S01]  /*81d0*/  STG.E.U8 [R8.64], R3 ;  /* 0x0000000308007986 */ /* 0x0001e2000c101124 */
[----:B------:R-:W-:Y:S05]  /*81e0*/  BRA `(.L_x_12534) ;  /* 0x00000e7000007947 */ /* 0x000fea0003800000 */
.L_x_12537:
        /* <DEDUP_REMOVED lines=10> */
.L_x_12541:
[----:B------:R-:W0:Y:S01]  /*8290*/  F2I.FTZ.TRUNC.NTZ R3, R4 ;  /* 0x0000000400037305 */ /* 0x000e22000021f100 */
[----:B------:R-:W-:Y:S01]  /*82a0*/  IMAD.MOV.U32 R25, RZ, RZ, R19 ;  /* 0x000000ffff197224 */ /* 0x000fe200078e0013 */
[----:B0-----:R0:W-:Y:S01]  /*82b0*/  STG.E [R8.64], R3 ;  /* 0x0000000308007986 */ /* 0x0011e2000c101924 */
[----:B------:R-:W-:Y:S05]  /*82c0*/  BRA `(.L_x_12534) ;  /* 0x00000d9000007947 */ /* 0x000fea0003800000 */
.L_x_12540:
[----:B------:R-:W0:Y:S01]  /*82d0*/  F2I.FTZ.TRUNC.NTZ R3, R4 ;  /* 0x0000000400037305 */ /* 0x000e22000021f100 */
[----:B------:R-:W-:Y:S01]  /*82e0*/  IMAD.MOV.U32 R25, RZ, RZ, R19 ;  /* 0x000000ffff197224 */ /* 0x000fe200078e0013 */
[----:B0-----:R0:W-:Y:S01]  /*82f0*/  STG.E.U16 [R8.64], R3 ;  /* 0x0000000308007986 */ /* 0x0011e2000c101524 */
[----:B------:R-:W-:Y:S05]  /*8300*/  BRA `(.L_x_12534) ;  /* 0x00000d5000007947 */ /* 0x000fea0003800000 */
.L_x_12536:
        /* <DEDUP_REMOVED lines=9> */
.L_x_12543:
[----:B------:R-:W-:Y:S01]  /*83a0*/  F2FP.PACK_AB R4, RZ, R4 ;  /* 0x00000004ff04723e */ /* 0x000fe200000000ff */
[----:B------:R-:W-:-:S04]  /*83b0*/  IMAD.MOV.U32 R25, RZ, RZ, R19 ;  /* 0x000000ffff197224 */ /* 0x000fc800078e0013 */
[----:B------:R0:W-:Y:S01]  /*83c0*/  STG.E.U16 [R8.64], R4 ;  /* 0x0000000408007986 */ /* 0x0001e2000c101524 */
[----:B------:R-:W-:Y:S05]  /*83d0*/  BRA `(.L_x_12534) ;  /* 0x00000c8000007947 */ /* 0x000fea0003800000 */
.L_x_12542:
        /* <DEDUP_REMOVED lines=10> */
.L_x_12545:
[----:B------:R-:W-:Y:S01]  /*8480*/  F2FP.PACK_AB R3, RZ, R4 ;  /* 0x00000004ff03723e */ /* 0x000fe200000000ff */
[----:B------:R-:W-:-:S03]  /*8490*/  IMAD.MOV.U32 R25, RZ, RZ, R19 ;  /* 0x000000ffff197224 */ /* 0x000fc600078e0013 */
[----:B------:R-:W-:-:S05]  /*84a0*/  PRMT R3, R3, 0x5410, RZ ;  /* 0x0000541003037816 */ /* 0x000fca00000000ff */
[----:B------:R0:W-:Y:S01]  /*84b0*/  STG.E [R8.64], R3 ;  /* 0x0000000308007986 */ /* 0x0001e2000c101924 */
[----:B------:R-:W-:Y:S05]  /*84c0*/  BRA `(.L_x_12534) ;  /* 0x00000b9000007947 */ /* 0x000fea0003800000 */
.L_x_12544:
[----:B------:R-:W-:Y:S02]  /*84d0*/  FMUL.FTZ R4, R4, 1 ;  /* 0x3f80000004047820 */ /* 0x000fe40000410000 */
[----:B------:R-:W-:-:S04]  /*84e0*/  IMAD.MOV.U32 R25, RZ, RZ, R19 ;  /* 0x000000ffff197224 */ /* 0x000fc800078e0013 */
[----:B------:R-:W0:Y:S02]  /*84f0*/  F2F.F64.F32 R4, R4 ;  /* 0x0000000400047310 */ /* 0x000e240000201800 */
[----:B0-----:R0:W-:Y:S01]  /*8500*/  STG.E.64 [R8.64], R4 ;  /* 0x0000000408007986 */ /* 0x0011e2000c101b24 */
[----:B------:R-:W-:Y:S05]  /*8510*/  BRA `(.L_x_12534) ;  /* 0x00000b4000007947 */ /* 0x000fea0003800000 */
.L_x_12535:
        /* <DEDUP_REMOVED lines=13> */
.L_x_12548:
[----:B------:R-:W-:Y:S01]  /*85f0*/  FMUL.FTZ R4, R4, 1 ;  /* 0x3f80000004047820 */ /* 0x000fe20000410000 */
[----:B------:R-:W-:Y:S01]  /*8600*/  CS2R R6, SRZ ;  /* 0x0000000000067805 */ /* 0x000fe2000001ff00 */
[----:B------:R-:W-:-:S04]  /*8610*/  IMAD.MOV.U32 R25, RZ, RZ, R19 ;  /* 0x000000ffff197224 */ /* 0x000fc800078e0013 */
[----:B------:R-:W0:Y:S02]  /*8620*/  F2F.F64.F32 R4, R4 ;  /* 0x0000000400047310 */ /* 0x000e240000201800 */
[----:B0-----:R0:W-:Y:S01]  /*8630*/  STG.E.128 [R8.64], R4 ;  /* 0x0000000408007986 */ /* 0x0011e2000c101d24 */
[----:B------:R-:W-:Y:S05]  /*8640*/  BRA `(.L_x_12534) ;  /* 0x00000a1000007947 */ /* 0x000fea0003800000 */
.L_x_12547:
        /* <DEDUP_REMOVED lines=20> */
.L_x_12552:
[----:B------:R-:W-:Y:S05]  /*8790*/  BSYNC B0 ;  /* 0x0000000000007941 */ /* 0x000fea0003800000 */
.L_x_12551:
[----:B------:R-:W-:Y:S01]  /*87a0*/  LOP3.LUT R5, R0, R5, RZ, 0xfc, !PT ;  /* 0x0000000500057212 */ /* 0x000fe200078efcff */
[----:B------:R-:W-:-:S04]  /*87b0*/  IMAD.MOV.U32 R25, RZ, RZ, R19 ;  /* 0x000000ffff197224 */ /* 0x000fc800078e0013 */
[----:B------:R0:W-:Y:S01]  /*87c0*/  STG.E.U8 [R8.64], R5 ;  /* 0x0000000508007986 */ /* 0x0001e2000c101124 */
[----:B------:R-:W-:Y:S05]  /*87d0*/  BRA `(.L_x_12534) ;  /* 0x0000088000007947 */ /* 0x000fea0003800000 */
.L_x_12550:
        /* <DEDUP_REMOVED lines=12> */
.L_x_12554:
[----:B------:R-:W-:Y:S01]  /*88a0*/  IMAD.MOV.U32 R0, RZ, RZ, 0x7f ;  /* 0x0000007fff007424 */ /* 0x000fe200078e00ff */
[----:B------:R-:W-:-:S04]  /*88b0*/  ISETP.GT.U32.AND P0, PT, R5, 0x7f800000, PT ;  /* 0x7f8000000500780c */ /* 0x000fc80003f04070 */
[----:B------:R-:W-:-:S04]  /*88c0*/  SEL R0, R0, 0x7c, P0 ;  /* 0x0000007c00007807 */ /* 0x000fc80000000000 */
.L_x_12555:
[----:B------:R-:W-:Y:S05]  /*88d0*/  BSYNC B0 ;  /* 0x0000000000007941 */ /* 0x000fea0003800000 */
.L_x_12553:
[----:B------:R-:W-:Y:S01]  /*88e0*/  LOP3.LUT R4, R4, 0x80000000, RZ, 0xc0, !PT ;  /* 0x8000000004047812 */ /* 0x000fe200078ec0ff */
[----:B------:R-:W-:-:S03]  /*88f0*/  IMAD.MOV.U32 R25, RZ, RZ, R19 ;  /* 0x000000ffff197224 */ /* 0x000fc600078e0013 */
[----:B------:R-:W-:-:S04]  /*8900*/  SHF.R.U32.HI R3, RZ, 0x18, R4 ;  /* 0x00000018ff037819 */ /* 0x000fc80000011604 */
[----:B------:R-:W-:-:S05]  /*8910*/  LOP3.LUT R3, R0, R3, RZ, 0xfc, !PT ;  /* 0x0000000300037212 */ /* 0x000fca00078efcff */
[----:B------:R0:W-:Y:S01]  /*8920*/  STG.E.U8 [R8.64], R3 ;  /* 0x0000000308007986 */ /* 0x0001e2000c101124 */
[----:B------:R-:W-:Y:S05]  /*8930*/  BRA `(.L_x_12534) ;  /* 0x0000072000007947 */ /* 0x000fea0003800000 */
.L_x_12549:
[----:B------:R-:W-:Y:S01]  /*8940*/  F2FP.BF16.PACK_AB R4, RZ, R4 ;  /* 0x00000004ff04723e */ /* 0x000fe200000010ff */
[----:B------:R-:W-:-:S04]  /*8950*/  IMAD.MOV.U32 R25, RZ, RZ, R19 ;  /* 0x000000ffff197224 */ /* 0x000fc800078e0013 */
[----:B------:R0:W-:Y:S01]  /*8960*/  STG.E.U16 [R8.64], R4 ;  /* 0x0000000408007986 */ /* 0x0001e2000c101524 */
[----:B------:R-:W-:Y:S05]  /*8970*/  BRA `(.L_x_12534) ;  /* 0x000006e000007947 */ /* 0x000fea0003800000 */
.L_x_12546:
        /* <DEDUP_REMOVED lines=12> */
.L_x_12558:
        /* <DEDUP_REMOVED lines=16> */
.L_x_12561:
[----:B------:R-:W-:-:S04]  /*8b40*/  LOP3.LUT R4, R4, 0x80000000, RZ, 0xc0, !PT ;  /* 0x8000000004047812 */ /* 0x000fc800078ec0ff */
[----:B------:R-:W-:-:S04]  /*8b50*/  SHF.R.U32.HI R4, RZ, 0x18, R4 ;  /* 0x00000018ff047819 */ /* 0x000fc80000011604 */
[----:B------:R-:W-:-:S04]  /*8b60*/  LOP3.LUT R3, R3, R4, RZ, 0xfc, !PT ;  /* 0x0000000403037212 */ /* 0x000fc800078efcff */
[----:B------:R-:W-:Y:S02]  /*8b70*/  PRMT R0, R3, 0x7610, R0 ;  /* 0x0000761003007816 */ /* 0x000fe40000000000 */
.L_x_12560:
[----:B------:R-:W-:Y:S05]  /*8b80*/  BSYNC B0 ;  /* 0x0000000000007941 */ /* 0x000fea0003800000 */
.L_x_12559:
[----:B------:R0:W-:Y:S01]  /*8b90*/  STG.E.U8 [R8.64], R0 ;  /* 0x0000000008007986 */ /* 0x0001e2000c101124 */
[----:B------:R-:W-:Y:S01]  /*8ba0*/  IMAD.MOV.U32 R25, RZ, RZ, R19 ;  /* 0x000000ffff197224 */ /* 0x000fe200078e0013 */
[----:B------:R-:W-:Y:S05]  /*8bb0*/  BRA `(.L_x_12534) ;  /* 0x000004a000007947 */ /* 0x000fea0003800000 */
.L_x_12557:
        /* <DEDUP_REMOVED lines=16> */
.L_x_12564:
[----:B------:R-:W-:-:S04]  /*8cc0*/  LOP3.LUT R4, R4, 0x80000000, RZ, 0xc0, !PT ;  /* 0x8000000004047812 */ /* 0x000fc800078ec0ff */
[----:B------:R-:W-:-:S04]  /*8cd0*/  SHF.R.U32.HI R4, RZ, 0x18, R4 ;  /* 0x00000018ff047819 */ /* 0x000fc80000011604 */
[----:B------:R-:W-:-:S04]  /*8ce0*/  LOP3.LUT R3, R3, R4, RZ, 0xfc, !PT ;  /* 0x0000000403037212 */ /* 0x000fc800078efcff */
[----:B------:R-:W-:Y:S02]  /*8cf0*/  PRMT R0, R3, 0x7610, R0 ;  /* 0x0000761003007816 */ /* 0x000fe40000000000 */
.L_x_12563:
[----:B------:R-:W-:Y:S05]  /*8d00*/  BSYNC B0 ;  /* 0x0000000000007941 */ /* 0x000fea0003800000 */
.L_x_12562:
[----:B------:R0:W-:Y:S01]  /*8d10*/  STG.E.U8 [R8.64], R0 ;  /* 0x0000000008007986 */ /* 0x0001e2000c101124 */
[----:B------:R-:W-:Y:S01]  /*8d20*/  IMAD.MOV.U32 R25, RZ, RZ, R19 ;  /* 0x000000ffff197224 */ /* 0x000fe200078e0013 */
[----:B------:R-:W-:Y:S05]  /*8d30*/  BRA `(.L_x_12534) ;  /* 0x0000032000007947 */ /* 0x000fea0003800000 */
.L_x_12556:
        /* <DEDUP_REMOVED lines=22> */
.L_x_12539:
        /* <DEDUP_REMOVED lines=21> */
.L_x_12566:
[----:B------:R-:W0:Y:S01]  /*8ff0*/  F2I.U64.TRUNC R4, R4 ;  /* 0x0000000400047311 */ /* 0x000e22000020d800 */
[----:B------:R-:W-:Y:S01]  /*9000*/  IMAD.MOV.U32 R25, RZ, RZ, R19 ;  /* 0x000000ffff197224 */ /* 0x000fe200078e0013 */
[----:B0-----:R0:W-:Y:S01]  /*9010*/  STG.E.64 [R8.64], R4 ;  /* 0x0000000408007986 */ /* 0x0011e2000c101b24 */
[----:B------:R-:W-:Y:S05]  /*9020*/  BRA `(.L_x_12534) ;  /* 0x0000003000007947 */ /* 0x000fea0003800000 */
.L_x_12565:
[----:B------:R-:W0:Y:S01]  /*9030*/  F2I.FTZ.U32.TRUNC.NTZ R3, R4 ;  /* 0x0000000400037305 */ /* 0x000e22000021f000 */
[----:B------:R-:W-:Y:S01]  /*9040*/  IMAD.MOV.U32 R25, RZ, RZ, R19 ;  /* 0x000000ffff197224 */ /* 0x000fe200078e0013 */
[----:B0-----:R0:W-:Y:S06]  /*9050*/  STG.E [R8.64], R3 ;  /* 0x0000000308007986 */ /* 0x0011ec000c101924 */
.L_x_12534:
[----:B------:R-:W-:Y:S05]  /*9060*/  BSYNC B6 ;  /* 0x0000000000067941 */ /* 0x000fea0003800000 */
.L_x_12533:
        /* <DEDUP_REMOVED lines=19> */
[----:B---3--:R-:W0:Y:S02]  /*91a0*/  F2I.FTZ.TRUNC.NTZ R3, R18 ;  /* 0x0000001200037305 */ /* 0x008e24000021f100 */
[----:B0-----:R0:W-:Y:S01]  /*91b0*/  STG.E.U8 [R8.64], R3 ;  /* 0x0000000308007986 */ /* 0x0011e2000c101124 */
[----:B------:R-:W-:Y:S05]  /*91c0*/  BRA `(.L_x_12574) ;  /* 0x00000d7000007947 */ /* 0x000fea0003800000 */
.L_x_12572:
[----:B---3--:R-:W0:Y:S02]  /*91d0*/  F2I.S64.TRUNC R18, R18 ;  /* 0x0000001200127311 */ /* 0x008e24000020d900 */
[----:B0-----:R-:W-:-:S05]  /*91e0*/  IMAD.MOV.U32 R3, RZ, RZ, R18 ;  /* 0x000000ffff037224 */ /* 0x001fca00078e0012 */
[----:B------:R0:W-:Y:S01]  /*91f0*/  STG.E.U8 [R8.64], R3 ;  /* 0x0000000308007986 */ /* 0x0001e2000c101124 */
[----:B------:R-:W-:Y:S05]  /*9200*/  BRA `(.L_x_12574) ;  /* 0x00000d3000007947 */ /* 0x000fea0003800000 */
.L_x_12571:
        /* <DEDUP_REMOVED lines=9> */
.L_x_12576:
[----:B---3--:R-:W0:Y:S02]  /*92a0*/  F2I.FTZ.TRUNC.NTZ R3, R18 ;  /* 0x0000001200037305 */ /* 0x008e24000021f100 */
[----:B0-----:R0:W-:Y:S01]  /*92b0*/  STG.E [R8.64], R3 ;  /* 0x0000000308007986 */ /* 0x0011e2000c101924 */
[----:B------:R-:W-:Y:S05]  /*92c0*/  BRA `(.L_x_12574) ;  /* 0x00000c7000007947 */ /* 0x000fea0003800000 */
.L_x_12575:
[----:B---3--:R-:W0:Y:S02]  /*92d0*/  F2I.FTZ.TRUNC.NTZ R3, R18 ;  /* 0x0000001200037305 */ /* 0x008e24000021f100 */
[----:B0-----:R0:W-:Y:S01]  /*92e0*/  STG.E.U16 [R8.64], R3 ;  /* 0x0000000308007986 */ /* 0x0011e2000c101524 */
[----:B------:R-:W-:Y:S05]  /*92f0*/  BRA `(.L_x_12574) ;  /* 0x00000c4000007947 */ /* 0x000fea0003800000 */
.L_x_12570:
[----:B------:R-:W-:-:S13]  /*9300*/  ISETP.GT.AND P0, PT, R0, 0x6, PT ;  /* 0x000000060000780c */ /* 0x000fda0003f04270 */
[----:B------:R-:W-:Y:S05]  /*9310*/  @P0 BRA `(.L_x_12577) ;  /* 0x0000009000000947 */ /* 0x000fea0003800000 */
[----:B------:R-:W-:-:S13]  /*9320*/  ISETP.NE.AND P0, PT, R0, 0x5, PT ;  /* 0x000000050000780c */ /* 0x000fda0003f05270 */
[----:B------:R-:W-:Y:S05]  /*9330*/  @!P0 BRA `(.L_x_12578) ;  /* 0x0000004000008947 */ /* 0x000fea0003800000 */
[----:B------:R-:W-:-:S13]  /*9340*/  ISETP.NE.AND P0, PT, R0, 0x6, PT ;  /* 0x000000060000780c */ /* 0x000fda0003f05270 */
[----:B------:R-:W-:Y:S05]  /*9350*/  @P0 BRA `(.L_x_12573) ;  /* 0x00000a5000000947 */ /* 0x000fea0003800000 */
[----:B---3--:R0:W-:Y:S01]  /*9360*/  STG.E [R8.64], R18 ;  /* 0x0000001208007986 */ /* 0x0081e2000c101924 */
[----:B------:R-:W-:Y:S05]  /*9370*/  BRA `(.L_x_12574) ;  /* 0x00000bc000007947 */ /* 0x000fea0003800000 */
.L_x_12578:
[----:B---3--:R-:W-:-:S05]  /*9380*/  F2FP.PACK_AB R18, RZ, R18 ;  /* 0x00000012ff12723e */ /* 0x008fca00000000ff */
[----:B------:R0:W-:Y:S01]  /*9390*/  STG.E.U16 [R8.64], R18 ;  /* 0x0000001208007986 */ /* 0x0001e2000c101524 */
[----:B------:R-:W-:Y:S05]  /*93a0*/  BRA `(.L_x_12574) ;  /* 0x00000b9000007947 */ /* 0x000fea0003800000 */
.L_x_12577:
[----:B------:R-:W-:-:S13]  /*93b0*/  ISETP.NE.AND P0, PT, R0, 0x7, PT ;  /* 0x000000070000780c */ /* 0x000fda0003f05270 */
[----:B------:R-:W-:Y:S05]  /*93c0*/  @!P0 BRA `(.L_x_12579) ;  /* 0x000000b000008947 */ /* 0x000fea0003800000 */
[----:B------:R-:W-:-:S13]  /*93d0*/  ISETP.NE.AND P0, PT, R0, 0x8, PT ;  /* 0x000000080000780c */ /* 0x000fda0003f05270 */
[----:B------:R-:W-:Y:S05]  /*93e0*/  @!P0 BRA `(.L_x_12580) ;  /* 0x0000005000008947 */ /* 0x000fea0003800000 */
[----:B------:R-:W-:-:S13]  /*93f0*/  ISETP.NE.AND P0, PT, R0, 0x9, PT ;  /* 0x000000090000780c */ /* 0x000fda0003f05270 */
[----:B------:R-:W-:Y:S05]  /*9400*/  @P0 BRA `(.L_x_12573) ;  /* 0x000009a000000947 */ /* 0x000fea0003800000 */
[----:B------:R-:W-:-:S05]  /*9410*/  IMAD.MOV.U32 R19, RZ, RZ, RZ ;  /* 0x000000ffff137224 */ /* 0x000fca00078e00ff */
[----:B---3--:R0:W-:Y:S01]  /*9420*/  STG.E.64 [R8.64], R18 ;  /* 0x0000001208007986 */ /* 0x0081e2000c101b24 */
[----:B------:R-:W-:Y:S05]  /*9430*/  BRA `(.L_x_12574) ;  /* 0x00000b0000007947 */ /* 0x000fea0003800000 */
.L_x_12580:
[----:B---3--:R-:W-:-:S04]  /*9440*/  F2FP.PACK_AB R3, RZ, R18 ;  /* 0x00000012ff03723e */ /* 0x008fc800000000ff */
[----:B------:R-:W-:-:S05]  /*9450*/  PRMT R3, R3, 0x5410, RZ ;  /* 0x0000541003037816 */ /* 0x000fca00000000ff */
[----:B------:R0:W-:Y:S01]  /*9460*/  STG.E [R8.64], R3 ;  /* 0x0000000308007986 */ /* 0x0001e2000c101924 */
[----:B------:R-:W-:Y:S05]  /*9470*/  BRA `(.L_x_12574) ;  /* 0x00000ac000007947 */ /* 0x000fea0003800000 */
.L_x_12579:
[----:B---3--:R-:W-:-:S06]  /*9480*/  FMUL.FTZ R4, R18, 1 ;  /* 0x3f80000012047820 */ /* 0x008fcc0000410000 */
[----:B------:R-:W0:Y:S02]  /*9490*/  F2F.F64.F32 R4, R4 ;  /* 0x0000000400047310 */ /* 0x000e240000201800 */
[----:B0-----:R0:W-:Y:S01]  /*94a0*/  STG.E.64 [R8.64], R4 ;  /* 0x0000000408007986 */ /* 0x0011e2000c101b24 */
[----:B------:R-:W-:Y:S05]  /*94b0*/  BRA `(.L_x_12574) ;  /* 0x00000a8000007947 */ /* 0x000fea0003800000 */
.L_x_12569:
        /* <DEDUP_REMOVED lines=8> */
[----:B---3--:R-:W-:-:S04]  /*9540*/  FSETP.NEU.FTZ.AND P0, PT, R18, RZ, PT ;  /* 0x000000ff1200720b */ /* 0x008fc80003f1d000 */
[----:B------:R-:W-:-:S05]  /*9550*/  SEL R3, RZ, 0x1, !P0 ;  /* 0x00000001ff037807 */ /* 0x000fca0004000000 */
[----:B------:R0:W-:Y:S01]  /*9560*/  STG.E.U8 [R8.64], R3 ;  /* 0x0000000308007986 */ /* 0x0001e2000c101124 */
[----:B------:R-:W-:Y:S05]  /*9570*/  BRA `(.L_x_12574) ;  /* 0x000009c000007947 */ /* 0x000fea0003800000 */
.L_x_12583:
[----:B---3--:R-:W-:Y:S01]  /*9580*/  FMUL.FTZ R4, R18, 1 ;  /* 0x3f80000012047820 */ /* 0x008fe20000410000 */
[----:B------:R-:W-:-:S05]  /*9590*/  CS2R R6, SRZ ;  /* 0x0000000000067805 */ /* 0x000fca000001ff00 */
[----:B------:R-:W0:Y:S02]  /*95a0*/  F2F.F64.F32 R4, R4 ;  /* 0x0000000400047310 */ /* 0x000e240000201800 */
[----:B0-----:R0:W-:Y:S01]  /*95b0*/  STG.E.128 [R8.64], R4 ;  /* 0x0000000408007986 */ /* 0x0011e2000c101d24 */
[----:B------:R-:W-:Y:S05]  /*95c0*/  BRA `(.L_x_12574) ;  /* 0x0000097000007947 */ /* 0x000fea0003800000 */
.L_x_12582:
[----:B------:R-:W-:-:S13]  /*95d0*/  ISETP.NE.AND P0, PT, R0, 0xf, PT ;  /* 0x0000000f0000780c */ /* 0x000fda0003f05270 */
[----:B------:R-:W-:Y:S05]  /*95e0*/  @!P0 BRA `(.L_x_12584) ;  /* 0x000002b000008947 */ /* 0x000fea0003800000 */
[----:B------:R-:W-:-:S13]  /*95f0*/  ISETP.NE.AND P0, PT, R0, 0x17, PT ;  /* 0x000000170000780c */ /* 0x000fda0003f05270 */
[----:B------:R-:W-:Y:S05]  /*9600*/  @!P0 BRA `(.L_x_12585) ;  /* 0x0000014000008947 */ /* 0x000fea0003800000 */
[----:B------:R-:W-:-:S13]  /*9610*/  ISETP.NE.AND P0, PT, R0, 0x18, PT ;  /* 0x000000180000780c */ /* 0x000fda0003f05270 */
[----:B------:R-:W-:Y:S05]  /*9620*/  @P0 BRA `(.L_x_12573) ;  /* 0x0000078000000947 */ /* 0x000fea0003800000 */
[C---:B---3--:R-:W-:Y:S01]  /*9630*/  LOP3.LUT R4, R18.reuse, 0x7fffffff, RZ, 0xc0, !PT ;  /* 0x7fffffff12047812 */ /* 0x048fe200078ec0ff */
        /* <DEDUP_REMOVED lines=13> */
.L_x_12587:
[----:B------:R-:W-:Y:S05]  /*9710*/  BSYNC B0 ;  /* 0x0000000000007941 */ /* 0x000fea0003800000 */
.L_x_12586:
[----:B------:R-:W-:-:S05]  /*9720*/  LOP3.LUT R5, R0, R5, RZ, 0xfc, !PT ;  /* 0x0000000500057212 */ /* 0x000fca00078efcff */
[----:B------:R0:W-:Y:S01]  /*9730*/  STG.E.U8 [R8.64], R5 ;  /* 0x0000000508007986 */ /* 0x0001e2000c101124 */
[----:B------:R-:W-:Y:S05]  /*9740*/  BRA `(.L_x_12574) ;  /* 0x000007f000007947 */ /* 0x000fea0003800000 */
.L_x_12585:
[----:B---3--:R-:W-:Y:S01]  /*9750*/  LOP3.LUT R4, R18, 0x7fffffff, RZ, 0xc0, !PT ;  /* 0x7fffffff12047812 */ /* 0x008fe200078ec0ff */
        /* <DEDUP_REMOVED lines=11> */
.L_x_12589:
[----:B------:R-:W-:Y:S01]  /*9810*/  IMAD.MOV.U32 R0, RZ, RZ, 0x7f ;  /* 0x0000007fff007424 */ /* 0x000fe200078e00ff */
[----:B------:R-:W-:-:S04]  /*9820*/  ISETP.GT.U32.AND P0, PT, R4, 0x7f800000, PT ;  /* 0x7f8000000400780c */ /* 0x000fc80003f04070 */
[----:B------:R-:W-:-:S04]  /*9830*/  SEL R0, R0, 0x7c, P0 ;  /* 0x0000007c00007807 */ /* 0x000fc80000000000 */
.L_x_12590:
[----:B------:R-:W-:Y:S05]  /*9840*/  BSYNC B0 ;  /* 0x0000000000007941 */ /* 0x000fea0003800000 */
.L_x_12588:
[----:B------:R-:W-:-:S04]  /*9850*/  LOP3.LUT R18, R18, 0x80000000, RZ, 0xc0, !PT ;  /* 0x8000000012127812 */ /* 0x000fc800078ec0ff */
[----:B------:R-:W-:-:S04]  /*9860*/  SHF.R.U32.HI R3, RZ, 0x18, R18 ;  /* 0x00000018ff037819 */ /* 0x000fc80000011612 */
[----:B------:R-:W-:-:S05]  /*9870*/  LOP3.LUT R3, R0, R3, RZ, 0xfc, !PT ;  /* 0x0000000300037212 */ /* 0x000fca00078efcff */
[----:B------:R0:W-:Y:S01]  /*9880*/  STG.E.U8 [R8.64], R3 ;  /* 0x0000000308007986 */ /* 0x0001e2000c101124 */
[----:B------:R-:W-:Y:S05]  /*9890*/  BRA `(.L_x_12574) ;  /* 0x000006a000007947 */ /* 0x000fea0003800000 */
.L_x_12584:
[----:B---3--:R-:W-:-:S05]  /*98a0*/  F2FP.BF16.PACK_AB R18, RZ, R18 ;  /* 0x00000012ff12723e */ /* 0x008fca00000010ff */
[----:B------:R0:W-:Y:S01]  /*98b0*/  STG.E.U16 [R8.64], R18 ;  /* 0x0000001208007986 */ /* 0x0001e2000c101524 */
[----:B------:R-:W-:Y:S05]  /*98c0*/  BRA `(.L_x_12574) ;  /* 0x0000067000007947 */ /* 0x000fea0003800000 */
.L_x_12581:
        /* <DEDUP_REMOVED lines=8> */
[----:B---3--:R-:W0:Y:S02]  /*9950*/  F2I.FTZ.U32.TRUNC.NTZ R3, R18 ;  /* 0x0000001200037305 */ /* 0x008e24000021f000 */
[----:B0-----:R0:W-:Y:S01]  /*9960*/  STG.E.U16 [R8.64], R3 ;  /* 0x0000000308007986 */ /* 0x0011e2000c101524 */
[----:B------:R-:W-:Y:S05]  /*9970*/  BRA `(.L_x_12574) ;  /* 0x000005c000007947 */ /* 0x000fea0003800000 */
.L_x_12593:
[----:B---3--:R-:W-:Y:S01]  /*9980*/  LOP3.LUT R3, R18, 0x7fffffff, RZ, 0xc0, !PT ;  /* 0x7fffffff12037812 */ /* 0x008fe200078ec0ff */
        /* <DEDUP_REMOVED lines=15> */
.L_x_12596:
[----:B------:R-:W-:-:S04]  /*9a80*/  LOP3.LUT R18, R18, 0x80000000, RZ, 0xc0, !PT ;  /* 0x8000000012127812 */ /* 0x000fc800078ec0ff */
[----:B------:R-:W-:-:S04]  /*9a90*/  SHF.R.U32.HI R3, RZ, 0x18, R18 ;  /* 0x00000018ff037819 */ /* 0x000fc80000011612 */
[----:B------:R-:W-:-:S04]  /*9aa0*/  LOP3.LUT R0, R0, R3, RZ, 0xfc, !PT ;  /* 0x0000000300007212 */ /* 0x000fc800078efcff */
[----:B------:R-:W-:Y:S02]  /*9ab0*/  PRMT R4, R0, 0x7610, R4 ;  /* 0x0000761000047816 */ /* 0x000fe40000000004 */
.L_x_12595:
[----:B------:R-:W-:Y:S05]  /*9ac0*/  BSYNC B0 ;  /* 0x0000000000007941 */ /* 0x000fea0003800000 */
.L_x_12594:
[----:B------:R0:W-:Y:S01]  /*9ad0*/  STG.E.U8 [R8.64], R4 ;  /* 0x0000000408007986 */ /* 0x0001e2000c101124 */
[----:B------:R-:W-:Y:S05]  /*9ae0*/  BRA `(.L_x_12574) ;  /* 0x0000045000007947 */ /* 0x000fea0003800000 */
.L_x_12592:
        /* <DEDUP_REMOVED lines=16> */
.L_x_12599:
[----:B------:R-:W-:-:S04]  /*9bf0*/  LOP3.LUT R18, R18, 0x80000000, RZ, 0xc0, !PT ;  /* 0x8000000012127812 */ /* 0x000fc800078ec0ff */
[----:B------:R-:W-:-:S04]  /*9c00*/  SHF.R.U32.HI R3, RZ, 0x18, R18 ;  /* 0x00000018ff037819 */ /* 0x000fc80000011612 */
[----:B------:R-:W-:-:S04]  /*9c10*/  LOP3.LUT R0, R0, R3, RZ, 0xfc, !PT ;  /* 0x0000000300007212 */ /* 0x000fc800078efcff */
[----:B------:R-:W-:Y:S02]  /*9c20*/  PRMT R4, R0, 0x7610, R4 ;  /* 0x0000761000047816 */ /* 0x000fe40000000004 */
.L_x_12598:
[----:B------:R-:W-:Y:S05]  /*9c30*/  BSYNC B0 ;  /* 0x0000000000007941 */ /* 0x000fea0003800000 */
.L_x_12597:
[----:B------:R0:W-:Y:S01]  /*9c40*/  STG.E.U8 [R8.64], R4 ;  /* 0x0000000408007986 */ /* 0x0001e2000c101124 */
[----:B------:R-:W-:Y:S05]  /*9c50*/  BRA `(.L_x_12574) ;  /* 0x000002e000007947 */ /* 0x000fea0003800000 */
.L_x_12591:
[----:B------:R-:W-:-:S13]  /*9c60*/  ISETP.NE.AND P0, PT, R0, 0x1c, PT ;  /* 0x0000001c0000780c */ /* 0x000fda0003f05270 */
[----:B------:R-:W-:Y:S05]  /*9c70*/  @!P0 BRA `(.L_x_12600) ;  /* 0x000002a000008947 */ /* 0x000fea0003800000 */
[----:B------:R-:W-:-:S13]  /*9c80*/  ISETP.NE.AND P0, PT, R0, 0x1d, PT ;  /* 0x0000001d0000780c */ /* 0x000fda0003f05270 */
[----:B------:R-:W-:Y:S05]  /*9c90*/  @!P0 BRA `(.L_x_12601) ;  /* 0x0000025000008947 */ /* 0x000fea0003800000 */
[----:B------:R-:W-:-:S13]  /*9ca0*/  ISETP.NE.AND P0, PT, R0, 0x2c, PT ;  /* 0x0000002c0000780c */ /* 0x000fda0003f05270 */
[----:B------:R-:W-:Y:S05]  /*9cb0*/  @P0 BRA `(.L_x_12573) ;  /* 0x000000f000000947 */ /* 0x000fea0003800000 */
[----:B---3--:R-:W-:Y:S02]  /*9cc0*/  SHF.R.U32.HI R4, RZ, 0x17, R18 ;  /* 0x00000017ff047819 */ /* 0x008fe40000011612 */
        /* <DEDUP_REMOVED lines=14> */
.L_x_12573:
        /* <DEDUP_REMOVED lines=11> */
[----:B---3--:R-:W-:Y:S01]  /*9e60*/  LEPC R18 ;  /* 0x000000000012734e */ /* 0x008fe20000000000 */
        /* <DEDUP_REMOVED lines=8> */
.L_x_12601:
[----:B---3--:R-:W0:Y:S02]  /*9ef0*/  F2I.U64.TRUNC R18, R18 ;  /* 0x0000001200127311 */ /* 0x008e24000020d800 */
[----:B0-----:R0:W-:Y:S01]  /*9f00*/  STG.E.64 [R8.64], R18 ;  /* 0x0000001208007986 */ /* 0x0011e2000c101b24 */
[----:B------:R-:W-:Y:S05]  /*9f10*/  BRA `(.L_x_12574) ;  /* 0x0000002000007947 */ /* 0x000fea0003800000 */
.L_x_12600:
[----:B---3--:R-:W0:Y:S02]  /*9f20*/  F2I.FTZ.U32.TRUNC.NTZ R3, R18 ;  /* 0x0000001200037305 */ /* 0x008e24000021f000 */
[----:B0-----:R0:W-:Y:S02]  /*9f30*/  STG.E [R8.64], R3 ;  /* 0x0000000308007986 */ /* 0x0011e4000c101924 */
.L_x_12574:
        /* <DEDUP_REMOVED lines=22> */
.L_x_12605:
[----:B------:R-:W0:Y:S02]  /*a0a0*/  F2I.S64.TRUNC R22, R22 ;  /* 0x0000001600167311 */ /* 0x000e24000020d900 */
[----:B0-----:R-:W-:-:S05]  /*a0b0*/  IMAD.MOV.U32 R3, RZ, RZ, R22 ;  /* 0x000000ffff037224 */ /* 0x001fca00078e0016 */
[----:B------:R0:W-:Y:S01]  /*a0c0*/  STG.E.U8 [R8.64], R3 ;  /* 0x0000000308007986 */ /* 0x0001e2000c101124 */
[----:B------:R-:W-:Y:S05]  /*a0d0*/  BRA `(.L_x_12607) ;  /* 0x00000d3000007947 */ /* 0x000fea0003800000 */
.L_x_12604:
        /* <DEDUP_REMOVED lines=9> */
.L_x_12609:
[----:B------:R-:W0:Y:S02]  /*a170*/  F2I.FTZ.TRUNC.NTZ R3, R22 ;  /* 0x0000001600037305 */ /* 0x000e24000021f100 */
[----:B0-----:R0:W-:Y:S01]  /*a180*/  STG.E [R8.64], R3 ;  /* 0x0000000308007986 */ /* 0x0011e2000c101924 */
[----:B------:R-:W-:Y:S05]  /*a190*/  BRA `(.L_x_12607) ;  /* 0x00000c7000007947 */ /* 0x000fea0003800000 */
.L_x_12608:
[----:B------:R-:W0:Y:S02]  /*a1a0*/  F2I.FTZ.TRUNC.NTZ R3, R22 ;  /* 0x0000001600037305 */ /* 0x000e24000021f100 */
[----:B0-----:R0:W-:Y:S01]  /*a1b0*/  STG.E.U16 [R8.64], R3 ;  /* 0x0000000308007986 */ /* 0x0011e2000c101524 */
[----:B------:R-:W-:Y:S05]  /*a1c0*/  BRA `(.L_x_12607) ;  /* 0x00000c4000007947 */ /* 0x000fea0003800000 */
.L_x_12603:
        /* <DEDUP_REMOVED lines=8> */
.L_x_12611:
[----:B------:R-:W-:-:S05]  /*a250*/  F2FP.PACK_AB R22, RZ, R22 ;  /* 0x00000016ff16723e */ /* 0x000fca00000000ff */
[----:B------:R0:W-:Y:S01]  /*a260*/  STG.E.U16 [R8.64], R22 ;  /* 0x0000001608007986 */ /* 0x0001e2000c101524 */
[----:B------:R-:W-:Y:S05]  /*a270*/  BRA `(.L_x_12607) ;  /* 0x00000b9000007947 */ /* 0x000fea0003800000 */
.L_x_12610:
        /* <DEDUP_REMOVED lines=9> */
.L_x_12613:
[----:B------:R-:W-:-:S04]  /*a310*/  F2FP.PACK_AB R3, RZ, R22 ;  /* 0x00000016ff03723e */ /* 0x000fc800000000ff */
[----:B------:R-:W-:-:S05]  /*a320*/  PRMT R3, R3, 0x5410, RZ ;  /* 0x0000541003037816 */ /* 0x000fca00000000ff */
[----:B------:R0:W-:Y:S01]  /*a330*/  STG.E [R8.64], R3 ;  /* 0x0000000308007986 */ /* 0x0001e2000c101924 */
[----:B------:R-:W-:Y:S05]  /*a340*/  BRA `(.L_x_12607) ;  /* 0x00000ac000007947 */ /* 0x000fea0003800000 */
.L_x_12612:
[----:B------:R-:W-:-:S06]  /*a350*/  FMUL.FTZ R4, R22, 1 ;  /* 0x3f80000016047820 */ /* 0x000fcc0000410000 */
[----:B------:R-:W0:Y:S02]  /*a360*/  F2F.F64.F32 R4, R4 ;  /* 0x0000000400047310 */ /* 0x000e240000201800 */
[----:B0-----:R0:W-:Y:S01]  /*a370*/  STG.E.64 [R8.64], R4 ;  /* 0x0000000408007986 */ /* 0x0011e2000c101b24 */
[----:B------:R-:W-:Y:S05]  /*a380*/  BRA `(.L_x_12607) ;  /* 0x00000a8000007947 */ /* 0x000fea0003800000 */
.L_x_12602:
        /* <DEDUP_REMOVED lines=12> */
.L_x_12616:
[----:B------:R-:W-:Y:S01]  /*a450*/  FMUL.FTZ R4, R22, 1 ;  /* 0x3f80000016047820 */ /* 0x000fe20000410000 */
[----:B------:R-:W-:-:S05]  /*a460*/  CS2R R6, SRZ ;  /* 0x0000000000067805 */ /* 0x000fca000001ff00 */
[----:B------:R-:W0:Y:S02]  /*a470*/  F2F.F64.F32 R4, R4 ;  /* 0x0000000400047310 */ /* 0x000e240000201800 */
[----:B0-----:R0:W-:Y:S01]  /*a480*/  STG.E.128 [R8.64], R4 ;  /* 0x0000000408007986 */ /* 0x0011e2000c101d24 */
[----:B------:R-:W-:Y:S05]  /*a490*/  BRA `(.L_x_12607) ;  /* 0x0000097000007947 */ /* 0x000fea0003800000 */
.L_x_12615:
        /* <DEDUP_REMOVED lines=20> */
.L_x_12620:
[----:B------:R-:W-:Y:S05]  /*a5e0*/  BSYNC B0 ;  /* 0x0000000000007941 */ /* 0x000fea0003800000 */
.L_x_12619:
[----:B------:R-:W-:-:S05]  /*a5f0*/  LOP3.LUT R5, R0, R5, RZ, 0xfc, !PT ;  /* 0x0000000500057212 */ /* 0x000fca00078efcff */
[----:B------:R0:W-:Y:S01]  /*a600*/  STG.E.U8 [R8.64], R5 ;  /* 0x0000000508007986 */ /* 0x0001e2000c101124 */
[----:B------:R-:W-:Y:S05]  /*a610*/  BRA `(.L_x_12607) ;  /* 0x000007f000007947 */ /* 0x000fea0003800000 */
.L_x_12618:
        /* <DEDUP_REMOVED lines=12> */
.L_x_12622:
[----:B------:R-:W-:Y:S01]  /*a6e0*/  IMAD.MOV.U32 R0, RZ, RZ, 0x7f ;  /* 0x0000007fff007424 */ /* 0x000fe200078e00ff */
[----:B------:R-:W-:-:S04]  /*a6f0*/  ISETP.GT.U32.AND P0, PT, R4, 0x7f800000, PT ;  /* 0x7f8000000400780c */ /* 0x000fc80003f04070 */
[----:B------:R-:W-:-:S04]  /*a700*/  SEL R0, R0, 0x7c, P0 ;  /* 0x0000007c00007807 */ /* 0x000fc80000000000 */
.L_x_12623:
[----:B------:R-:W-:Y:S05]  /*a710*/  BSYNC B0 ;  /* 0x0000000000007941 */ /* 0x000fea0003800000 */
.L_x_12621:
[----:B------:R-:W-:-:S04]  /*a720*/  LOP3.LUT R22, R22, 0x80000000, RZ, 0xc0, !PT ;  /* 0x8000000016167812 */ /* 0x000fc800078ec0ff */
[----:B------:R-:W-:-:S04]  /*a730*/  SHF.R.U32.HI R3, RZ, 0x18, R22 ;  /* 0x00000018ff037819 */ /* 0x000fc80000011616 */
[----:B------:R-:W-:-:S05]  /*a740*/  LOP3.LUT R3, R0, R3, RZ, 0xfc, !PT ;  /* 0x0000000300037212 */ /* 0x000fca00078efcff */
[----:B------:R0:W-:Y:S01]  /*a750*/  STG.E.U8 [R8.64], R3 ;  /* 0x0000000308007986 */ /* 0x0001e2000c101124 */
[----:B------:R-:W-:Y:S05]  /*a760*/  BRA `(.L_x_12607) ;  /* 0x000006a000007947 */ /* 0x000fea0003800000 */
.L_x_12617:
[----:B------:R-:W-:-:S05]  /*a770*/  F2FP.BF16.PACK_AB R22, RZ, R22 ;  /* 0x00000016ff16723e */ /* 0x000fca00000010ff */
[----:B------:R0:W-:Y:S01]  /*a780*/  STG.E.U16 [R8.64], R22 ;  /* 0x0000001608007986 */ /* 0x0001e2000c101524 */
[----:B------:R-:W-:Y:S05]  /*a790*/  BRA `(.L_x_12607) ;  /* 0x0000067000007947 */ /* 0x000fea0003800000 */
.L_x_12614:
        /* <DEDUP_REMOVED lines=11> */
.L_x_12626:
        /* <DEDUP_REMOVED lines=16> */
.L_x_12629:
[----:B------:R-:W-:-:S04]  /*a950*/  LOP3.LUT R22, R22, 0x80000000, RZ, 0xc0, !PT ;  /* 0x8000000016167812 */ /* 0x000fc800078ec0ff */
[----:B------:R-:W-:-:S04]  /*a960*/  SHF.R.U32.HI R3, RZ, 0x18, R22 ;  /* 0x00000018ff037819 */ /* 0x000fc80000011616 */
[----:B------:R-:W-:-:S04]  /*a970*/  LOP3.LUT R0, R0, R3, RZ, 0xfc, !PT ;  /* 0x0000000300007212 */ /* 0x000fc800078efcff */
[----:B------:R-:W-:Y:S02]  /*a980*/  PRMT R4, R0, 0x7610, R4 ;  /* 0x0000761000047816 */ /* 0x000fe40000000004 */
.L_x_12628:
[----:B------:R-:W-:Y:S05]  /*a990*/  BSYNC B0 ;  /* 0x0000000000007941 */ /* 0x000fea0003800000 */
.L_x_12627:
[----:B------:R0:W-:Y:S01]  /*a9a0*/  STG.E.U8 [R8.64], R4 ;  /* 0x0000000408007986 */ /* 0x0001e2000c101124 */
[----:B------:R-:W-:Y:S05]  /*a9b0*/  BRA `(.L_x_12607) ;  /* 0x0000045000007947 */ /* 0x000fea0003800000 */
.L_x_12625:
        /* <DEDUP_REMOVED lines=16> */
.L_x_12632:
[----:B------:R-:W-:-:S04]  /*aac0*/  LOP3.LUT R22, R22, 0x80000000, RZ, 0xc0, !PT ;  /* 0x8000000016167812 */ /* 0x000fc800078ec0ff */
[----:B------:R-:W-:-:S04]  /*aad0*/  SHF.R.U32.HI R3, RZ, 0x18, R22 ;  /* 0x00000018ff037819 */ /* 0x000fc80000011616 */
[----:B------:R-:W-:-:S04]  /*aae0*/  LOP3.LUT R0, R0, R3, RZ, 0xfc, !PT ;  /* 0x0000000300007212 */ /* 0x000fc800078efcff */
[----:B------:R-:W-:Y:S02]  /*aaf0*/  PRMT R4, R0, 0x7610, R4 ;  /* 0x0000761000047816 */ /* 0x000fe40000000004 */
.L_x_12631:
[----:B------:R-:W-:Y:S05]  /*ab00*/  BSYNC B0 ;  /* 0x0000000000007941 */ /* 0x000fea0003800000 */
.L_x_12630:
[----:B------:R0:W-:Y:S01]  /*ab10*/  STG.E.U8 [R8.64], R4 ;  /* 0x0000000408007986 */ /* 0x0001e2000c101124 */
[----:B------:R-:W-:Y:S05]  /*ab20*/  BRA `(.L_x_12607) ;  /* 0x000002e000007947 */ /* 0x000fea0003800000 */
.L_x_12624:
        /* <DEDUP_REMOVED lines=21> */
.L_x_12606:
        /* <DEDUP_REMOVED lines=20> */
.L_x_12634:
[----:B------:R-:W0:Y:S02]  /*adc0*/  F2I.U64.TRUNC R22, R22 ;  /* 0x0000001600167311 */ /* 0x000e24000020d800 */
[----:B0-----:R0:W-:Y:S01]  /*add0*/  STG.E.64 [R8.64], R22 ;  /* 0x0000001608007986 */ /* 0x0011e2000c101b24 */
[----:B------:R-:W-:Y:S05]  /*ade0*/  BRA `(.L_x_12607) ;  /* 0x0000002000007947 */ /* 0x000fea0003800000 */
.L_x_12633:
[----:B------:R-:W0:Y:S02]  /*adf0*/  F2I.FTZ.U32.TRUNC.NTZ R3, R22 ;  /* 0x0000001600037305 */ /* 0x000e24000021f000 */
[----:B0-----:R0:W-:Y:S02]  /*ae00*/  STG.E [R8.64], R3 ;  /* 0x0000000308007986 */ /* 0x0011e4000c101924 */
.L_x_12607:
[----:B------:R-:W-:Y:S02]  /*ae10*/  IADD3 R25, R25, 0x80, RZ ;  /* 0x0000008019197810 */ /* 0x000fe40007ffe0ff */
.L_x_12568:
[----:B------:R-:W-:Y:S05]  /*ae20*/  BSYNC B6 ;  /* 0x0000000000067941 */ /* 0x000fea0003800000 */
.L_x_12567:
        /* <DEDUP_REMOVED lines=20> */
.L_x_12638:
[----:B------:R-:W0:Y:S02]  /*af70*/  F2I.S64.TRUNC R24, R24 ;  /* 0x0000001800187311 */ /* 0x000e24000020d900 */
[----:B0-----:R-:W-:-:S05]  /*af80*/  IMAD.MOV.U32 R5, RZ, RZ, R24 ;  /* 0x000000ffff057224 */ /* 0x001fca00078e0018 */
[----:B------:R-:W-:Y:S01]  /*af90*/  STG.E.U8 [R2.64], R5 ;  /* 0x0000000502007986 */ /* 0x000fe2000c101124 */
[----:B------:R-:W-:Y:S05]  /*afa0*/  EXIT ;  /* 0x000000000000794d */ /* 0x000fea0003800000 */
.L_x_12637:
        /* <DEDUP_REMOVED lines=9> */
.L_x_12641:
[----:B------:R-:W0:Y:S02]  /*b040*/  F2I.FTZ.TRUNC.NTZ R5, R24 ;  /* 0x0000001800057305 */ /* 0x000e24000021f100 */
[----:B0-----:R-:W-:Y:S01]  /*b050*/  STG.E [R2.64], R5 ;  /* 0x0000000502007986 */ /* 0x001fe2000c101924 */
[----:B------:R-:W-:Y:S05]  /*b060*/  EXIT ;  /* 0x000000000000794d */ /* 0x000fea0003800000 */
.L_x_12640:
[----:B------:R-:W0:Y:S02]  /*b070*/  F2I.FTZ.TRUNC.NTZ R5, R24 ;  /* 0x0000001800057305 */ /* 0x000e24000021f100 */
[----:B0-----:R-:W-:Y:S01]  /*b080*/  STG.E.U16 [R2.64], R5 ;  /* 0x0000000502007986 */ /* 0x001fe2000c101524 */
[----:B------:R-:W-:Y:S05]  /*b090*/  EXIT ;  /* 0x000000000000794d */ /* 0x000fea0003800000 */
.L_x_12636:
        /* <DEDUP_REMOVED lines=8> */
.L_x_12643:
[----:B------:R-:W-:-:S05]  /*b120*/  F2FP.PACK_AB R24, RZ, R24 ;  /* 0x00000018ff18723e */ /* 0x000fca00000000ff */
[----:B------:R-:W-:Y:S01]  /*b130*/  STG.E.U16 [R2.64], R24 ;  /* 0x0000001802007986 */ /* 0x000fe2000c101524 */
[----:B------:R-:W-:Y:S05]  /*b140*/  EXIT ;  /* 0x000000000000794d */ /* 0x000fea0003800000 */
.L_x_12642:
        /* <DEDUP_REMOVED lines=9> */
.L_x_12645:
[----:B------:R-:W-:-:S04]  /*b1e0*/  F2FP.PACK_AB R5, RZ, R24 ;  /* 0x00000018ff05723e */ /* 0x000fc800000000ff */
[----:B------:R-:W-:-:S05]  /*b1f0*/  PRMT R5, R5, 0x5410, RZ ;  /* 0x0000541005057816 */ /* 0x000fca00000000ff */
[----:B------:R-:W-:Y:S01]  /*b200*/  STG.E [R2.64], R5 ;  /* 0x0000000502007986 */ /* 0x000fe2000c101924 */
[----:B------:R-:W-:Y:S05]  /*b210*/  EXIT ;  /* 0x000000000000794d */ /* 0x000fea0003800000 */
.L_x_12644:
[----:B------:R-:W-:-:S06]  /*b220*/  FMUL.FTZ R4, R24, 1 ;  /* 0x3f80000018047820 */ /* 0x000fcc0000410000 */
[----:B------:R-:W0:Y:S02]  /*b230*/  F2F.F64.F32 R4, R4 ;  /* 0x0000000400047310 */ /* 0x000e240000201800 */
[----:B0-----:R-:W-:Y:S01]  /*b240*/  STG.E.64 [R2.64], R4 ;  /* 0x0000000402007986 */ /* 0x001fe2000c101b24 */
[----:B------:R-:W-:Y:S05]  /*b250*/  EXIT ;  /* 0x000000000000794d */ /* 0x000fea0003800000 */
.L_x_12635:
        /* <DEDUP_REMOVED lines=12> */
.L_x_12648:
[----:B------:R-:W-:Y:S01]  /*b320*/  FMUL.FTZ R4, R24, 1 ;  /* 0x3f80000018047820 */ /* 0x000fe20000410000 */
[----:B------:R-:W-:-:S05]  /*b330*/  CS2R R6, SRZ ;  /* 0x0000000000067805 */ /* 0x000fca000001ff00 */
[----:B------:R-:W0:Y:S02]  /*b340*/  F2F.F64.F32 R4, R4 ;  /* 0x0000000400047310 */ /* 0x000e240000201800 */
[----:B0-----:R-:W-:Y:S01]  /*b350*/  STG.E.128 [R2.64], R4 ;  /* 0x0000000402007986 */ /* 0x001fe2000c101d24 */
[----:B------:R-:W-:Y:S05]  /*b360*/  EXIT ;  /* 0x000000000000794d */ /* 0x000fea0003800000 */
.L_x_12647:
        /* <DEDUP_REMOVED lines=20> */
.L_x_12652:
[----:B------:R-:W-:Y:S05]  /*b4b0*/  BSYNC B0 ;  /* 0x0000000000007941 */ /* 0x000fea0003800000 */
.L_x_12651:
[----:B------:R-:W-:-:S05]  /*b4c0*/  LOP3.LUT R7, R0, R7, RZ, 0xfc, !PT ;  /* 0x0000000700077212 */ /* 0x000fca00078efcff */
[----:B------:R-:W-:Y:S01]  /*b4d0*/  STG.E.U8 [R2.64], R7 ;  /* 0x0000000702007986 */ /* 0x000fe2000c101124 */
[----:B------:R-:W-:Y:S05]  /*b4e0*/  EXIT ;  /* 0x000000000000794d */ /* 0x000fea0003800000 */
.L_x_12650:
[----:B------:R-:W-:Y:S01]  /*b4f0*/  LOP3.LUT R4, R24, 0x7fffffff, RZ, 0xc0, !PT ;  /* 0x7fffffff18047812 */ /* 0x000fe200078ec0ff */
        /* <DEDUP_REMOVED lines=11> */
.L_x_12654:
[----:B------:R-:W-:Y:S01]  /*b5b0*/  IMAD.MOV.U32 R0, RZ, RZ, 0x7f ;  /* 0x0000007fff007424 */ /* 0x000fe200078e00ff */
[----:B------:R-:W-:-:S04]  /*b5c0*/  ISETP.GT.U32.AND P0, PT, R4, 0x7f800000, PT ;  /* 0x7f8000000400780c */ /* 0x000fc80003f04070 */
[----:B------:R-:W-:-:S04]  /*b5d0*/  SEL R0, R0, 0x7c, P0 ;  /* 0x0000007c00007807 */ /* 0x000fc80000000000 */
.L_x_12655:
[----:B------:R-:W-:Y:S05]  /*b5e0*/  BSYNC B0 ;  /* 0x0000000000007941 */ /* 0x000fea0003800000 */
.L_x_12653:
[----:B------:R-:W-:-:S04]  /*b5f0*/  LOP3.LUT R24, R24, 0x80000000, RZ, 0xc0, !PT ;  /* 0x8000000018187812 */ /* 0x000fc800078ec0ff */
[----:B------:R-:W-:-:S04]  /*b600*/  SHF.R.U32.HI R5, RZ, 0x18, R24 ;  /* 0x00000018ff057819 */ /* 0x000fc80000011618 */
[----:B------:R-:W-:-:S05]  /*b610*/  LOP3.LUT R5, R0, R5, RZ, 0xfc, !PT ;  /* 0x0000000500057212 */ /* 0x000fca00078efcff */
[----:B------:R-:W-:Y:S01]  /*b620*/  STG.E.U8 [R2.64], R5 ;  /* 0x0000000502007986 */ /* 0x000fe2000c101124 */
[----:B------:R-:W-:Y:S05]  /*b630*/  EXIT ;  /* 0x000000000000794d */ /* 0x000fea0003800000 */
.L_x_12649:
[----:B------:R-:W-:-:S05]  /*b640*/  F2FP.BF16.PACK_AB R24, RZ, R24 ;  /* 0x00000018ff18723e */ /* 0x000fca00000010ff */
[----:B------:R-:W-:Y:S01]  /*b650*/  STG.E.U16 [R2.64], R24 ;  /* 0x0000001802007986 */ /* 0x000fe2000c101524 */
[----:B------:R-:W-:Y:S05]  /*b660*/  EXIT ;  /* 0x000000000000794d */ /* 0x000fea0003800000 */
.L_x_12646:
        /* <DEDUP_REMOVED lines=11> */
.L_x_12658:
        /* <DEDUP_REMOVED lines=16> */
.L_x_12661:
[----:B------:R-:W-:-:S04]  /*b820*/  LOP3.LUT R24, R24, 0x80000000, RZ, 0xc0, !PT ;  /* 0x8000000018187812 */ /* 0x000fc800078ec0ff */
[----:B------:R-:W-:-:S04]  /*b830*/  SHF.R.U32.HI R5, RZ, 0x18, R24 ;  /* 0x00000018ff057819 */ /* 0x000fc80000011618 */
[----:B------:R-:W-:-:S04]  /*b840*/  LOP3.LUT R4, R4, R5, RZ, 0xfc, !PT ;  /* 0x0000000504047212 */ /* 0x000fc800078efcff */
[----:B------:R-:W-:Y:S02]  /*b850*/  PRMT R0, R4, 0x7610, R0 ;  /* 0x0000761004007816 */ /* 0x000fe40000000000 */
.L_x_12660:
[----:B------:R-:W-:Y:S05]  /*b860*/  BSYNC B0 ;  /* 0x0000000000007941 */ /* 0x000fea0003800000 */
.L_x_12659:
[----:B------:R-:W-:Y:S01]  /*b870*/  STG.E.U8 [R2.64], R0 ;  /* 0x0000000002007986 */ /* 0x000fe2000c101124 */
[----:B------:R-:W-:Y:S05]  /*b880*/  EXIT ;  /* 0x000000000000794d */ /* 0x000fea0003800000 */
.L_x_12657:
        /* <DEDUP_REMOVED lines=16> */
.L_x_12664:
[----:B------:R-:W-:-:S04]  /*b990*/  LOP3.LUT R24, R24, 0x80000000, RZ, 0xc0, !PT ;  /* 0x8000000018187812 */ /* 0x000fc800078ec0ff */
[----:B------:R-:W-:-:S04]  /*b9a0*/  SHF.R.U32.HI R5, RZ, 0x18, R24 ;  /* 0x00000018ff057819 */ /* 0x000fc80000011618 */
[----:B------:R-:W-:-:S04]  /*b9b0*/  LOP3.LUT R4, R4, R5, RZ, 0xfc, !PT ;  /* 0x0000000504047212 */ /* 0x000fc800078efcff */
[----:B------:R-:W-:Y:S02]  /*b9c0*/  PRMT R0, R4, 0x7610, R0 ;  /* 0x0000761004007816 */ /* 0x000fe40000000000 */
.L_x_12663:
[----:B------:R-:W-:Y:S05]  /*b9d0*/  BSYNC B0 ;  /* 0x0000000000007941 */ /* 0x000fea0003800000 */
.L_x_12662:
[----:B------:R-:W-:Y:S01]  /*b9e0*/  STG.E.U8 [R2.64], R0 ;  /* 0x0000000002007986 */ /* 0x000fe2000c101124 */
[----:B------:R-:W-:Y:S05]  /*b9f0*/  EXIT ;  /* 0x000000000000794d */ /* 0x000fea0003800000 */
.L_x_12656:
        /* <DEDUP_REMOVED lines=21> */
.L_x_12639:
        /* <DEDUP_REMOVED lines=19> */
[----:B------:R-:W-:Y:S05]  /*bc80*/  EXIT ;  /* 0x000000000000794d */ /* 0x000fea0003800000 */
.L_x_12666:
[----:B------:R-:W0:Y:S02]  /*bc90*/  F2I.U64.TRUNC R24, R24 ;  /* 0x0000001800187311 */ /* 0x000e24000020d800 */
[----:B0-----:R-:W-:Y:S01]  /*bca0*/  STG.E.64 [R2.64], R24 ;  /* 0x0000001802007986 */ /* 0x001fe2000c101b24 */
[----:B------:R-:W-:Y:S05]  /*bcb0*/  EXIT ;  /* 0x000000000000794d */ /* 0x000fea0003800000 */
.L_x_12665:
[----:B------:R-:W0:Y:S02]  /*bcc0*/  F2I.FTZ.U32.TRUNC.NTZ R5, R24 ;  /* 0x0000001800057305 */ /* 0x000e24000021f000 */
[----:B0-----:R-:W-:Y:S01]  /*bcd0*/  STG.E [R2.64], R5 ;  /* 0x0000000502007986 */ /* 0x001fe2000c101924 */
[----:B------:R-:W-:Y:S05]  /*bce0*/  EXIT ;  /* 0x000000000000794d */ /* 0x000fea0003800000 */
        .weak           $__internal_37_$__cuda_sm3x_div_rn_ftz_f32_slowpath
        .type           $__internal_37_$__cuda_sm3x_div_rn_ftz_f32_slowpath,@function
        .size           $__internal_37_$__cuda_sm3x_div_rn_ftz_f32_slowpath,(.L_x_17691 - $__internal_37_$__cuda_sm3x_div_rn_ftz_f32_slowpath)
$__internal_37_$__cuda_sm3x_div_rn_ftz_f32_slowpath:
        /* <DEDUP_REMOVED lines=33> */
.L_x_12669:
[----:B------:R-:W-:Y:S05]  /*bf00*/  BSYNC B3 ;  /* 0x0000000000037941 */ /* 0x000fea0003800000 */
.L_x_12668:
        /* <DEDUP_REMOVED lines=27> */
.L_x_12675:
[----:B------:R-:W-:Y:S02]  /*c0c0*/  IMAD R3, R8, 0x800000, R7 ;  /* 0x0080000008037824 */ /* 0x000fe400078e0207 */
.L_x_12676:
[----:B------:R-:W-:Y:S05]  /*c0d0*/  BSYNC B3 ;  /* 0x0000000000037941 */ /* 0x000fea0003800000 */
.L_x_12674:
[----:B------:R-:W-:Y:S05]  /*c0e0*/  BRA `(.L_x_12677) ;  /* 0x0000008000007947 */ /* 0x000fea0003800000 */
.L_x_12673:
[----:B------:R-:W-:-:S04]  /*c0f0*/  LOP3.LUT R3, R0, 0x80000000, R3, 0x48, !PT ;  /* 0x8000000000037812 */ /* 0x000fc800078e4803 */
[----:B------:R-:W-:Y:S01]  /*c100*/  LOP3.LUT R3, R3, 0x7f800000, RZ, 0xfc, !PT ;  /* 0x7f80000003037812 */ /* 0x000fe200078efcff */
[----:B------:R-:W-:Y:S05]  /*c110*/  BRA `(.L_x_12677) ;  /* 0x0000005000007947 */ /* 0x000fea0003800000 */
.L_x_12672:
[----:B------:R-:W-:Y:S01]  /*c120*/  LOP3.LUT R3, R0, 0x80000000, R3, 0x48, !PT ;  /* 0x8000000000037812 */ /* 0x000fe200078e4803 */
[----:B------:R-:W-:Y:S05]  /*c130*/  BRA `(.L_x_12677) ;  /* 0x0000003000007947 */ /* 0x000fea0003800000 */
.L_x_12671:
[----:B------:R-:W0:Y:S01]  /*c140*/  MUFU.RSQ R3, -QNAN ;  /* 0xffc0000000037908 */ /* 0x000e220000001400 */
[----:B------:R-:W-:Y:S05]  /*c150*/  BRA `(.L_x_12677) ;  /* 0x0000001000007947 */ /* 0x000fea0003800000 */
.L_x_12670:
[----:B------:R-:W-:Y:S02]  /*c160*/  FADD.FTZ R3, R3, R0 ;  /* 0x0000000003037221 */ /* 0x000fe40000010000 */
.L_x_12677:
[----:B------:R-:W-:Y:S05]  /*c170*/  BSYNC B0 ;  /* 0x0000000000007941 */ /* 0x000fea0003800000 */
.L_x_12667:
[----:B------:R-:W-:-:S04]  /*c180*/  IMAD.MOV.U32 R7, RZ, RZ, 0x0 ;  /* 0x00000000ff077424 */ /* 0x000fc800078e00ff */
[----:B------:R-:W-:Y:S05]  /*c190*/  RET.REL.NODEC R6 `(_ZN2at6native27unrolled_elementwise_kernelINS0_13BinaryFunctorIfffZZZNS0_17atan2_kernel_cudaERNS_18TensorIteratorBaseEENKUlvE_clEvENKUlvE0_clEvEUlffE_EESt5arrayIPcLm3EELi4E23TrivialOffsetCalculatorILi2EjESC_ILi1EjENS0_6memory12LoadWithCastILi2EEENSF_13StoreWithCastILi1EEEEEviT_T0_T2_T3_T4_T5_) ;  /* 0xffff3e6006007950 */ /* 0x000fea0003c3ffff */
.L_x_12678:
        /* <DEDUP_REMOVED lines=14> */
.L_x_17691:


//--------------------- .text._ZN2at6native18elementwise_kernelILi128ELi2EZNS0_22gpu_kernel_impl_nocastINS0_13BinaryFunctorIfffZZZNS0_17atan2_kernel_cudaERNS_18TensorIteratorBaseEENKUlvE_clEvENKUlvE0_clEvEUlffE_EEEEvS5_RKT_EUliE_EEviT1_ --------------------------
	.section	.text._ZN2at6native18elementwise_kernelILi128ELi2EZNS0_22gpu_kernel_impl_nocastINS0_13BinaryFunctorIfffZZZNS0_17atan2_kernel_cudaERNS_18TensorIteratorBaseEENKUlvE_clEvENKUlvE0_clEvEUlffE_EEEEvS5_RKT_EUliE_EEviT1_,"ax",@progbits
	.sectioninfo	@"SHI_REGISTERS=20"
	.align	128
        .global         _ZN2at6native18elementwise_kernelILi128ELi2EZNS0_22gpu_kernel_impl_nocastINS0_13BinaryFunctorIfffZZZNS0_17atan2_kernel_cudaERNS_18TensorIteratorBaseEENKUlvE_clEvENKUlvE0_clEvEUlffE_EEEEvS5_RKT_EUliE_EEviT1_
        .type           _ZN2at6native18elementwise_kernelILi128ELi2EZNS0_22gpu_kernel_impl_nocastINS0_13BinaryFunctorIfffZZZNS0_17atan2_kernel_cudaERNS_18TensorIteratorBaseEENKUlvE_clEvENKUlvE0_clEvEUlffE_EEEEvS5_RKT_EUliE_EEviT1_,@function
        .size           _ZN2at6native18elementwise_kernelILi128ELi2EZNS0_22gpu_kernel_impl_nocastINS0_13BinaryFunctorIfffZZZNS0_17atan2_kernel_cudaERNS_18TensorIteratorBaseEENKUlvE_clEvENKUlvE0_clEvEUlffE_EEEEvS5_RKT_EUliE_EEviT1_,(.L_x_17692 - _ZN2at6native18elementwise_kernelILi128ELi2EZNS0_22gpu_kernel_impl_nocastINS0_13BinaryFunctorIfffZZZNS0_17atan2_kernel_cudaERNS_18TensorIteratorBaseEENKUlvE_clEvENKUlvE0_clEvEUlffE_EEEEvS5_RKT_EUliE_EEviT1_)
        .other          _ZN2at6native18elementwise_kernelILi128ELi2EZNS0_22gpu_kernel_impl_nocastINS0_13BinaryFunctorIfffZZZNS0_17atan2_kernel_cudaERNS_18TensorIteratorBaseEENKUlvE_clEvENKUlvE0_clEvEUlffE_EEEEvS5_RKT_EUliE_EEviT1_,@"STO_CUDA_ENTRY STV_DEFAULT"
_ZN2at6native18elementwise_kernelILi128ELi2EZNS0_22gpu_kernel_impl_nocastINS0_13BinaryFunctorIfffZZZNS0_17atan2_kernel_cudaERNS_18TensorIteratorBaseEENKUlvE_clEvENKUlvE0_clEvEUlffE_EEEEvS5_RKT_EUliE_EEviT1_:
.text._ZN2at6native18elementwise_kernelILi128ELi2EZNS0_22gpu_kernel_impl_nocastINS0_13BinaryFunctorIfffZZZNS0_17atan2_kernel_cudaERNS_18TensorIteratorBaseEENKUlvE_clEvENKUlvE0_clEvEUlffE_EEEEvS5_RKT_EUliE_EEviT1_:
        /* <DEDUP_REMOVED lines=263> */
[----:B------:R-:W-:-:S05]  /*1070*/  @P0 IMAD R5, R9, c[0x0][0x3c0], R5 ;  /* 0x0000f00009050a24 */ /* 0x000fca00078e0205 */
.L_x_12681:
[----:B------:R-:W-:Y:S02]  /*1080*/  IADD3 R10, P1, R5, c[0x0][0x3d8], RZ ;  /* 0x0000f600050a7a10 */ /* 0x000fe40007f3e0ff */
[----:B------:R-:W-:Y:S02]  /*1090*/  IADD3 R4, P0, R4, c[0x0][0x3d0], RZ ;  /* 0x0000f40004047a10 */ /* 0x000fe40007f1e0ff */
[----:B------:R-:W-:Y:S02]  /*10a0*/  IADD3.X R11, RZ, c[0x0][0x3dc], RZ, P1, !PT ;  /* 0x0000f700ff0b7a10 */ /* 0x000fe40000ffe4ff */
[----:B------:R-:W-:-:S03]  /*10b0*/  IADD3.X R5, RZ, c[0x0][0x3d4], RZ, P0, !PT ;  /* 0x0000f500ff057a10 */ /* 0x000fc600007fe4ff */
[----:B------:R-:W2:Y:S04]  /*10c0*/  LDG.E R6, [R10.64] ;  /* 0x000000040a067981 */ /* 0x000ea8000c1e1900 */
[----:B------:R0:W3:Y:S01]  /*10d0*/  LDG.E R9, [R4.64] ;  /* 0x0000000404097981 */ /* 0x0000e2000c1e1900 */
[----:B------:R-:W-:Y:S01]  /*10e0*/  BSSY B2, `(.L_x_12682) ;  /* 0x0000014000027945 */ /* 0x000fe20003800000 */
[----:B0-----:R-:W-:-:S04]  /*10f0*/  IADD3 R4, P1, R2, c[0x0][0x3c8], RZ ;  /* 0x0000f20002047a10 */ /* 0x001fc80007f3e0ff */
[----:B------:R-:W-:Y:S01]  /*1100*/  IADD3.X R5, RZ, c[0x0][0x3cc], RZ, P1, !PT ;  /* 0x0000f300ff057a10 */ /* 0x000fe20000ffe4ff */
[----:B--2---:R-:W-:Y:S02]  /*1110*/  FADD.FTZ R8, |R6|, -RZ ;  /* 0x800000ff06087221 */ /* 0x004fe40000010200 */
[C---:B---3--:R-:W-:Y:S01]  /*1120*/  FADD.FTZ R13, |R9|.reuse, -RZ ;  /* 0x800000ff090d7221 */ /* 0x048fe20000010200 */
        /* <DEDUP_REMOVED lines=13> */
[----:B------:R-:W-:Y:S05]  /*1200*/  CALL.REL.NOINC `($__internal_38_$__cuda_sm3x_div_rn_ftz_f32_slowpath) ;  /* 0x0000165000007944 */ /* 0x000fea0003c00000 */
[----:B------:R-:W-:Y:S02]  /*1210*/  MOV R2, R12 ;  /* 0x0000000c00027202 */ /* 0x000fe40000000f00 */
.L_x_12683:
[----:B------:R-:W-:Y:S05]  /*1220*/  BSYNC B2 ;  /* 0x0000000000027941 */ /* 0x000fea0003800000 */
.L_x_12682:
        /* <DEDUP_REMOVED lines=18> */
.L_x_12685:
[----:B------:R-:W-:Y:S02]  /*1350*/  ISETP.GE.AND P0, PT, R6, RZ, PT ;  /* 0x000000ff0600720c */ /* 0x000fe40003f06270 */
[----:B------:R-:W-:-:S11]  /*1360*/  MOV R11, 0x3fd774eb ;  /* 0x3fd774eb000b7802 */ /* 0x000fd60000000f00 */
[----:B------:R-:W-:-:S04]  /*1370*/  @P0 FFMA.FTZ R2, R11, 0.93318945169448852539, -R2 ;  /* 0x3f6ee5810b020823 */ /* 0x000fc80000010802 */
[----:B------:R-:W-:Y:S02]  /*1380*/  @!P0 FFMA.FTZ R2, R11, 0.93318945169448852539, R2 ;  /* 0x3f6ee5810b028823 */ /* 0x000fe40000010002 */
.L_x_12686:
[----:B------:R-:W-:Y:S05]  /*1390*/  BSYNC B0 ;  /* 0x0000000000007941 */ /* 0x000fea0003800000 */
.L_x_12684:
[C---:B------:R-:W-:Y:S02]  /*13a0*/  FSETP.NEU.FTZ.AND P1, PT, |R6|.reuse, |R9|, PT ;  /* 0x400000090600720b */ /* 0x040fe40003f3d200 */
[----:B------:R-:W-:Y:S01]  /*13b0*/  FSETP.NEU.FTZ.AND P0, PT, R7, RZ, PT ;  /* 0x000000ff0700720b */ /* 0x000fe20003f1d000 */
[----:B------:R-:W-:Y:S01]  /*13c0*/  HFMA2.MMA R7, -RZ, RZ, 2.04296875, -15.78125 ;  /* 0x4016cbe4ff077435 */ /* 0x000fe200000001ff */
[C---:B------:R-:W-:Y:S01]  /*13d0*/  ISETP.GE.AND P2, PT, R6.reuse, RZ, PT ;  /* 0x000000ff0600720c */ /* 0x040fe20003f46270 */
[----:B------:R-:W-:Y:S01]  /*13e0*/  FADD.FTZ R6, |R6|, |R9| ;  /* 0x4000000906067221 */ /* 0x000fe20000010200 */
[----:B------:R-:W-:-:S07]  /*13f0*/  LEA R0, R3, R0, 0x8 ;  /* 0x0000000003007211 */ /* 0x000fce00078e40ff */
[----:B------:R-:W-:Y:S02]  /*1400*/  @!P1 FSEL R2, R7, 0.78539818525314331055, !P2 ;  /* 0x3f490fdb07029808 */ /* 0x000fe40005000000 */
[----:B------:R-:W-:Y:S02]  /*1410*/  @!P0 FSEL R2, RZ, 3.1415927410125732422, P2 ;  /* 0x40490fdbff028808 */ /* 0x000fe40001000000 */
[----:B------:R-:W-:Y:S02]  /*1420*/  FSETP.GTU.FTZ.AND P0, PT, |R6|, +INF , PT ;  /* 0x7f8000000600780b */ /* 0x000fe40003f1c200 */
[----:B------:R-:W-:Y:S02]  /*1430*/  LOP3.LUT R9, R2, 0x80000000, R9, 0xb8, !PT ;  /* 0x8000000002097812 */ /* 0x000fe400078eb809 */
[----:B------:R-:W-:Y:S02]  /*1440*/  IADD3 R7, R0, 0x80, RZ ;  /* 0x0000008000077810 */ /* 0x000fe40007ffe0ff */
[----:B------:R-:W-:-:S05]  /*1450*/  FSEL R9, R6, R9, P0 ;  /* 0x0000000906097208 */ /* 0x000fca0000000000 */
[----:B------:R0:W-:Y:S02]  /*1460*/  STG.E [R4.64], R9 ;  /* 0x0000000904007986 */ /* 0x0001e4000c101904 */
.L_x_12680:
[----:B------:R-:W-:Y:S05]  /*1470*/  BSYNC B1 ;  /* 0x0000000000017941 */ /* 0x000fea0003800000 */
.L_x_12679:
        /* <DEDUP_REMOVED lines=8> */
[----:B------:R-:W-:-:S04]  /*1500*/  MOV R8, c[0x0][0x168] ;  /* 0x00005a0000087a02 */ /* 0x000fc80000000f00 */
[----:B------:R-:W-:-:S03]  /*1510*/  ISETP.NE.AND P0, PT, R8, 0x1, PT ;  /* 0x000000010800780c */ /* 0x000fc60003f05270 */
[----:B0-----:R-:W-:-:S05]  /*1520*/  IMAD.HI.U32 R4, R7, c[0x0][0x170], R2 ;  /* 0x00005c0007047a27 */ /* 0x001fca00078e0002 */
        /* <DEDUP_REMOVED lines=244> */
.L_x_12687:
[----:B------:R-:W-:Y:S02]  /*2470*/  IADD3 R8, P1, R3, c[0x0][0x3d8], RZ ;  /* 0x0000f60003087a10 */ /* 0x000fe40007f3e0ff */
[----:B------:R-:W-:Y:S02]  /*2480*/  IADD3 R2, P0, R2, c[0x0][0x3d0], RZ ;  /* 0x0000f40002027a10 */ /* 0x000fe40007f1e0ff */
[----:B0-----:R-:W-:Y:S02]  /*2490*/  IADD3.X R9, RZ, c[0x0][0x3dc], RZ, P1, !PT ;  /* 0x0000f700ff097a10 */ /* 0x001fe40000ffe4ff */
        /* <DEDUP_REMOVED lines=22> */
[----:B------:R-:W-:Y:S05]  /*2600*/  CALL.REL.NOINC `($__internal_38_$__cuda_sm3x_div_rn_ftz_f32_slowpath) ;  /* 0x0000025000007944 */ /* 0x000fea0003c00000 */
[----:B------:R-:W-:Y:S02]  /*2610*/  MOV R0, R12 ;  /* 0x0000000c00007202 */ /* 0x000fe40000000f00 */
.L_x_12689:
[----:B------:R-:W-:Y:S05]  /*2620*/  BSYNC B1 ;  /* 0x0000000000017941 */ /* 0x000fea0003800000 */
.L_x_12688:
        /* <DEDUP_REMOVED lines=18> */
.L_x_12691:
[----:B------:R-:W-:Y:S02]  /*2750*/  ISETP.GE.AND P0, PT, R4, RZ, PT ;  /* 0x000000ff0400720c */ /* 0x000fe40003f06270 */
[----:B------:R-:W-:-:S11]  /*2760*/  MOV R7, 0x3fd774eb ;  /* 0x3fd774eb00077802 */ /* 0x000fd60000000f00 */
[----:B------:R-:W-:-:S04]  /*2770*/  @P0 FFMA.FTZ R0, R7, 0.93318945169448852539, -R0 ;  /* 0x3f6ee58107000823 */ /* 0x000fc80000010800 */
[----:B------:R-:W-:Y:S02]  /*2780*/  @!P0 FFMA.FTZ R0, R7, 0.93318945169448852539, R0 ;  /* 0x3f6ee58107008823 */ /* 0x000fe40000010000 */
.L_x_12692:
[----:B------:R-:W-:Y:S05]  /*2790*/  BSYNC B0 ;  /* 0x0000000000007941 */ /* 0x000fea0003800000 */
.L_x_12690:
[----:B------:R-:W-:Y:S02]  /*27a0*/  FSETP.NEU.FTZ.AND P1, PT, |R4|, |R5|, PT ;  /* 0x400000050400720b */ /* 0x000fe40003f3d200 */
[----:B------:R-:W-:Y:S01]  /*27b0*/  FSETP.NEU.FTZ.AND P0, PT, R6, RZ, PT ;  /* 0x000000ff0600720b */ /* 0x000fe20003f1d000 */
[----:B------:R-:W-:Y:S01]  /*27c0*/  HFMA2.MMA R6, -RZ, RZ, 2.04296875, -15.78125 ;  /* 0x4016cbe4ff067435 */ /* 0x000fe200000001ff */
[C---:B------:R-:W-:Y:S01]  /*27d0*/  ISETP.GE.AND P2, PT, R4.reuse, RZ, PT ;  /* 0x000000ff0400720c */ /* 0x040fe20003f46270 */
[----:B------:R-:W-:-:S08]  /*27e0*/  FADD.FTZ R4, |R4|, |R5| ;  /* 0x4000000504047221 */ /* 0x000fd00000010200 */
[----:B------:R-:W-:Y:S02]  /*27f0*/  @!P1 FSEL R0, R6, 0.78539818525314331055, !P2 ;  /* 0x3f490fdb06009808 */ /* 0x000fe40005000000 */
[----:B------:R-:W-:Y:S02]  /*2800*/  @!P0 FSEL R0, RZ, 3.1415927410125732422, P2 ;  /* 0x40490fdbff008808 */ /* 0x000fe40001000000 */
[----:B------:R-:W-:Y:S02]  /*2810*/  FSETP.GTU.FTZ.AND P0, PT, |R4|, +INF , PT ;  /* 0x7f8000000400780b */ /* 0x000fe40003f1c200 */
[----:B------:R-:W-:-:S04]  /*2820*/  LOP3.LUT R5, R0, 0x80000000, R5, 0xb8, !PT ;  /* 0x8000000000057812 */ /* 0x000fc800078eb805 */
[----:B------:R-:W-:-:S05]  /*2830*/  FSEL R5, R4, R5, P0 ;  /* 0x0000000504057208 */ /* 0x000fca0000000000 */
[----:B------:R-:W-:Y:S01]  /*2840*/  STG.E [R2.64], R5 ;  /* 0x0000000502007986 */ /* 0x000fe2000c101904 */
[----:B------:R-:W-:Y:S05]  /*2850*/  EXIT ;  /* 0x000000000000794d */ /* 0x000fea0003800000 */
        .weak           $__internal_38_$__cuda_sm3x_div_rn_ftz_f32_slowpath
        .type           $__internal_38_$__cuda_sm3x_div_rn_ftz_f32_slowpath,@function
        .size           $__internal_38_$__cuda_sm3x_div_rn_ftz_f32_slowpath,(.L_x_17692 - $__internal_38_$__cuda_sm3x_div_rn_ftz_f32_slowpath)
$__internal_38_$__cuda_sm3x_div_rn_ftz_f32_slowpath:
        /* <DEDUP_REMOVED lines=32> */
.L_x_12695:
[----:B------:R-:W-:Y:S05]  /*2a60*/  BSYNC B3 ;  /* 0x0000000000037941 */ /* 0x000fea0003800000 */
.L_x_12694:
        /* <DEDUP_REMOVED lines=27> */
.L_x_12701:
[----:B------:R-:W-:Y:S02]  /*2c20*/  LEA R10, R11, R16, 0x17 ;  /* 0x000000100b0a7211 */ /* 0x000fe400078eb8ff */
.L_x_12702:
[----:B------:R-:W-:Y:S05]  /*2c30*/  BSYNC B3 ;  /* 0x0000000000037941 */ /* 0x000fea0003800000 */
.L_x_12700:
[----:B------:R-:W-:Y:S05]  /*2c40*/  BRA `(.L_x_12703) ;  /* 0x0000008000007947 */ /* 0x000fea0003800000 */
.L_x_12699:
[----:B------:R-:W-:-:S04]  /*2c50*/  LOP3.LUT R10, R7, 0x80000000, R12, 0x48, !PT ;  /* 0x80000000070a7812 */ /* 0x000fc800078e480c */
[----:B------:R-:W-:Y:S01]  /*2c60*/  LOP3.LUT R10, R10, 0x7f800000, RZ, 0xfc, !PT ;  /* 0x7f8000000a0a7812 */ /* 0x000fe200078efcff */
[----:B------:R-:W-:Y:S05]  /*2c70*/  BRA `(.L_x_12703) ;  /* 0x0000005000007947 */ /* 0x000fea0003800000 */
.L_x_12698:
[----:B------:R-:W-:Y:S01]  /*2c80*/  LOP3.LUT R10, R7, 0x80000000, R12, 0x48, !PT ;  /* 0x80000000070a7812 */ /* 0x000fe200078e480c */
[----:B------:R-:W-:Y:S05]  /*2c90*/  BRA `(.L_x_12703) ;  /* 0x0000003000007947 */ /* 0x000fea0003800000 */
.L_x_12697:
[----:B------:R-:W0:Y:S01]  /*2ca0*/  MUFU.RSQ R10, -QNAN ;  /* 0xffc00000000a7908 */ /* 0x000e220000001400 */
[----:B------:R-:W-:Y:S05]  /*2cb0*/  BRA `(.L_x_12703) ;  /* 0x0000001000007947 */ /* 0x000fea0003800000 */
.L_x_12696:
[----:B------:R-:W-:Y:S02]  /*2cc0*/  FADD.FTZ R10, R12, R7 ;  /* 0x000000070c0a7221 */ /* 0x000fe40000010000 */
.L_x_12703:
[----:B------:R-:W-:Y:S05]  /*2cd0*/  BSYNC B0 ;  /* 0x0000000000007941 */ /* 0x000fea0003800000 */
.L_x_12693:
[----:B------:R-:W-:Y:S01]  /*2ce0*/  HFMA2.MMA R11, -RZ, RZ, 0, 0 ;  /* 0x00000000ff0b7435 */ /* 0x000fe200000001ff */
[----:B0-----:R-:W-:Y:S02]  /*2cf0*/  MOV R12, R10 ;  /* 0x0000000a000c7202 */ /* 0x001fe40000000f00 */
[----:B------:R-:W-:-:S04]  /*2d00*/  MOV R10, R8 ;  /* 0x00000008000a7202 */ /* 0x000fc80000000f00 */
[----:B------:R-:W-:Y:S05]  /*2d10*/  RET.REL.NODEC R10 `(_ZN2at6native18elementwise_kernelILi128ELi2EZNS0_22gpu_kernel_impl_nocastINS0_13BinaryFunctorIfffZZZNS0_17atan2_kernel_cudaERNS_18TensorIteratorBaseEENKUlvE_clEvENKUlvE0_clEvEUlffE_EEEEvS5_RKT_EUliE_EEviT1_) ;  /* 0xffffd2e00a007950 */ /* 0x000fea0003c3ffff */
.L_x_12704:
        /* <DEDUP_REMOVED lines=14> */
.L_x_17692:


//--------------------- .text._ZN2at6native27unrolled_elementwise_kernelINS0_13BinaryFunctorIfffZZZNS0_17atan2_kernel_cudaERNS_18TensorIteratorBaseEENKUlvE_clEvENKUlvE0_clEvEUlffE_EESt5arrayIPcLm3EELi4E23TrivialOffsetCalculatorILi2EjESC_ILi1EjENS0_6memory15LoadWithoutCastENSF_16StoreWithoutCastEEEviT_T0_T2_T3_T4_T5_ --------------------------
	.section	.text._ZN2at6native27unrolled_elementwise_kernelINS0_13BinaryFunctorIfffZZZNS0_17atan2_kernel_cudaERNS_18TensorIteratorBaseEENKUlvE_clEvENKUlvE0_clEvEUlffE_EESt5arrayIPcLm3EELi4E23TrivialOffsetCalculatorILi2EjESC_ILi1EjENS0_6memory15LoadWithoutCastENSF_16StoreWithoutCastEEEviT_T0_T2_T3_T4_T5_,"ax",@progbits
	.sectioninfo	@"SHI_REGISTERS=28"
	.align	128
        .global         _ZN2at6native27unrolled_elementwise_kernelINS0_13BinaryFunctorIfffZZZNS0_17atan2_kernel_cudaERNS_18TensorIteratorBaseEENKUlvE_clEvENKUlvE0_clEvEUlffE_EESt5arrayIPcLm3EELi4E23TrivialOffsetCalculatorILi2EjESC_ILi1EjENS0_6memory15LoadWithoutCastENSF_16StoreWithoutCastEEEviT_T0_T2_T3_T4_T5_
        .type           _ZN2at6native27unrolled_elementwise_kernelINS0_13BinaryFunctorIfffZZZNS0_17atan2_kernel_cudaERNS_18TensorIteratorBaseEENKUlvE_clEvENKUlvE0_clEvEUlffE_EESt5arrayIPcLm3EELi4E23TrivialOffsetCalculatorILi2EjESC_ILi1EjENS0_6memory15LoadWithoutCastENSF_16StoreWithoutCastEEEviT_T0_T2_T3_T4_T5_,@function
        .size           _ZN2at6native27unrolled_elementwise_kernelINS0_13BinaryFunctorIfffZZZNS0_17atan2_kernel_cudaERNS_18TensorIteratorBaseEENKUlvE_clEvENKUlvE0_clEvEUlffE_EESt5arrayIPcLm3EELi4E23TrivialOffsetCalculatorILi2EjESC_ILi1EjENS0_6memory15LoadWithoutCastENSF_16StoreWithoutCastEEEviT_T0_T2_T3_T4_T5_,(.L_x_17693 - _ZN2at6native27unrolled_elementwise_kernelINS0_13BinaryFunctorIfffZZZNS0_17atan2_kernel_cudaERNS_18TensorIteratorBaseEENKUlvE_clEvENKUlvE0_clEvEUlffE_EESt5arrayIPcLm3EELi4E23TrivialOffsetCalculatorILi2EjESC_ILi1EjENS0_6memory15LoadWithoutCastENSF_16StoreWithoutCastEEEviT_T0_T2_T3_T4_T5_)
        .other          _ZN2at6native27unrolled_elementwise_kernelINS0_13BinaryFunctorIfffZZZNS0_17atan2_kernel_cudaERNS_18TensorIteratorBaseEENKUlvE_clEvENKUlvE0_clEvEUlffE_EESt5arrayIPcLm3EELi4E23TrivialOffsetCalculatorILi2EjESC_ILi1EjENS0_6memory15LoadWithoutCastENSF_16StoreWithoutCastEEEviT_T0_T2_T3_T4_T5_,@"STO_CUDA_ENTRY STV_DEFAULT"
_ZN2at6native27unrolled_elementwise_kernelINS0_13BinaryFunctorIfffZZZNS0_17atan2_kernel_cudaERNS_18TensorIteratorBaseEENKUlvE_clEvENKUlvE0_clEvEUlffE_EESt5arrayIPcLm3EELi4E23TrivialOffsetCalculatorILi2EjESC_ILi1EjENS0_6memory15LoadWithoutCastENSF_16StoreWithoutCastEEEviT_T0_T2_T3_T4_T5_:
.text._ZN2at6native27unrolled_elementwise_kernelINS0_13BinaryFunctorIfffZZZNS0_17atan2_kernel_cudaERNS_18TensorIteratorBaseEENKUlvE_clEvENKUlvE0_clEvEUlffE_EESt5arrayIPcLm3EELi4E23TrivialOffsetCalculatorILi2EjESC_ILi1EjENS0_6memory15LoadWithoutCastENSF_16StoreWithoutCastEEEviT_T0_T2_T3_T4_T5_:
[----:B------:R-:W-:Y:S02]  /*0000*/  MOV R1, c[0x0][0x28] ;  /* 0x00000a0000017a02 */ /* 0x000fe40000000f00 */
[----:B------:R-:W0:Y:S01]  /*0010*/  S2R R16, SR_CTAID.X ;  /* 0x0000000000107919 */ /* 0x000e220000002500 */
[----:B------:R-:W-:Y:S01]  /*0020*/  MOV R3, 0xfffffe00 ;  /* 0xfffffe0000037802 */ /* 0x000fe20000000f00 */
[----:B------:R-:W-:Y:S01]  /*0030*/  CS2R R18, SRZ ;  /* 0x0000000000127805 */ /* 0x000fe2000001ff00 */
[----:B------:R-:W-:Y:S01]  /*0040*/  IMAD.MOV.U32 R20, RZ, RZ, RZ ;  /* 0x000000ffff147224 */ /* 0x000fe200078e00ff */
[----:B------:R-:W1:Y:S01]  /*0050*/  S2R R9, SR_TID.X ;  /* 0x0000000000097919 */ /* 0x000e620000002100 */
[----:B------:R-:W-:Y:S01]  /*0060*/  IMAD.MOV.U32 R17, RZ, RZ, RZ ;  /* 0x000000ffff117224 */ /* 0x000fe200078e00ff */
[----:B------:R-:W-:Y:S01]  /*0070*/  ULDC.64 UR4, c[0x0][0x118] ;  /* 0x0000460000047ab9 */ /* 0x000fe20000000a00 */
[----:B0-----:R-:W-:-:S05]  /*0080*/  IMAD R14, R16, R3, c[0x0][0x160] ;  /* 0x00005800100e7624 */ /* 0x001fca00078e0203 */
[----:B-1----:R-:W-:-:S13]  /*0090*/  ISETP.GE.AND P2, PT, R9, R14, PT ;  /* 0x0000000e0900720c */ /* 0x002fda0003f46270 */
[----:B------:R-:W-:Y:S01]  /*00a0*/  @!P2 IMAD R4, R16, 0x200, R9 ;  /* 0x000002001004a824 */ /* 0x000fe200078e0209 */
[----:B------:R-:W-:Y:S02]  /*00b0*/  @!P2 IADD3 R9, R9, 0x80, RZ ;  /* 0x000000800909a810 */ /* 0x000fe40007ffe0ff */
[----:B------:R-:W-:Y:S02]  /*00c0*/  @!P2 MOV R5, 0x4 ;  /* 0x000000040005a802 */ /* 0x000fe40000000f00 */
[----:B------:R-:W-:-:S03]  /*00d0*/  ISETP.GE.AND P0, PT, R9, R14, PT ;  /* 0x0000000e0900720c */ /* 0x000fc60003f06270 */
[----:B------:R-:W-:Y:S01]  /*00e0*/  @!P2 IMAD.WIDE.U32 R2, R4, R5, c[0x0][0x170] ;  /* 0x00005c000402a625 */ /* 0x000fe200078e0005 */
[----:B------:R-:W-:-:S03]  /*00f0*/  HFMA2.MMA R15, -RZ, RZ, 0, 0 ;  /* 0x00000000ff0f7435 */ /* 0x000fc600000001ff */
[----:B------:R-:W-:Y:S01]  /*0100*/  @!P2 IMAD.WIDE.U32 R4, R4, R5, c[0x0][0x178] ;  /* 0x00005e000404a625 */ /* 0x000fe200078e0005 */
[----:B------:R0:W5:Y:S01]  /*0110*/  @!P2 LDG.E R19, [R2.64] ;  /* 0x000000040213a981 */ /* 0x000162000c1e1900 */
[----:B------:R-:W-:Y:S01]  /*0120*/  CS2R R12, SRZ ;  /* 0x00000000000c7805 */ /* 0x000fe2000001ff00 */
[----:B------:R-:W-:Y:S02]  /*0130*/  MOV R0, RZ ;  /* 0x000000ff00007202 */ /* 0x000fe40000000f00 */
[----:B------:R1:W5:Y:S01]  /*0140*/  @!P2 LDG.E R20, [R4.64] ;  /* 0x000000040414a981 */ /* 0x000362000c1e1900 */
[----:B------:R-:W-:Y:S02]  /*0150*/  @!P0 LEA R8, R16, R9, 0x9 ;  /* 0x0000000910088211 */ /* 0x000fe400078e48ff */
[----:B------:R-:W-:Y:S02]  /*0160*/  @!P0 IADD3 R9, R9, 0x80, RZ ;  /* 0x0000008009098810 */ /* 0x000fe40007ffe0ff */
[----:B------:R-:W-:-:S02]  /*0170*/  @!P0 MOV R11, 0x4 ;  /* 0x00000004000b8802 */ /* 0x000fc40000000f00 */
[----:B------:R-:W-:-:S03]  /*0180*/  ISETP.GE.AND P3, PT, R9, R14, PT ;  /* 0x0000000e0900720c */ /* 0x000fc60003f66270 */
[----:B------:R-:W-:-:S04]  /*0190*/  @!P0 IMAD.WIDE.U32 R6, R8, R11, c[0x0][0x170] ;  /* 0x00005c0008068625 */ /* 0x000fc800078e000b */
[----:B0-----:R-:W-:Y:S01]  /*01a0*/  @!P0 IMAD.WIDE.U32 R2, R8, R11, c[0x0][0x178] ;  /* 0x00005e0008028625 */ /* 0x001fe200078e000b */
[----:B------:R0:W5:Y:S04]  /*01b0*/  @!P0 LDG.E R17, [R6.64] ;  /* 0x0000000406118981 */ /* 0x000168000c1e1900 */
[----:B------:R2:W5:Y:S01]  /*01c0*/  @!P0 LDG.E R18, [R2.64] ;  /* 0x0000000402128981 */ /* 0x000562000c1e1900 */
[----:B------:R-:W-:Y:S01]  /*01d0*/  @!P3 IMAD R21, R16, 0x200, R9 ;  /* 0x000002001015b824 */ /* 0x000fe200078e0209 */
[----:B------:R-:W-:-:S04]  /*01e0*/  @!P3 IADD3 R9, R9, 0x80, RZ ;  /* 0x000000800909b810 */ /* 0x000fc80007ffe0ff */
[----:B------:R-:W-:Y:S01]  /*01f0*/  ISETP.GE.AND P1, PT, R9, R14, PT ;  /* 0x0000000e0900720c */ /* 0x000fe20003f26270 */
[----:B------:R-:W-:-:S04]  /*0200*/  @!P3 IMAD.MOV.U32 R22, RZ, RZ, 0x4 ;  /* 0x00000004ff16b424 */ /* 0x000fc800078e00ff */
[----:B-1----:R-:W-:-:S08]  /*0210*/  @!P3 IMAD.WIDE.U32 R4, R21, R22, c[0x0][0x170] ;  /* 0x00005c001504b625 */ /* 0x002fd000078e0016 */
[----:B------:R-:W-:Y:S01]  /*0220*/  @!P1 LEA R10, R16, R9, 0x9 ;  /* 0x00000009100a9211 */ /* 0x000fe200078e48ff */
[----:B------:R-:W-:Y:S01]  /*0230*/  @!P1 IMAD.MOV.U32 R23, RZ, RZ, 0x4 ;  /* 0x00000004ff179424 */ /* 0x000fe200078e00ff */
[----:B------:R2:W5:Y:S01]  /*0240*/  @!P3 LDG.E R15, [R4.64] ;  /* 0x00000004040fb981 */ /* 0x000562000c1e1900 */
[----:B0-----:R-:W-:-:S04]  /*0250*/  @!P3 IMAD.WIDE.U32 R6, R21, R22, c[0x0][0x178] ;  /* 0x00005e001506b625 */ /* 0x001fc800078e0016 */
[CC--:B------:R-:W-:Y:S01]  /*0260*/  @!P1 IMAD.WIDE.U32 R8, R10.reuse, R23.reuse, c[0x0][0x170] ;  /* 0x00005c000a089625 */ /* 0x0c0fe200078e0017 */
[----:B------:R2:W5:Y:S03]  /*0270*/  @!P3 LDG.E R12, [R6.64] ;  /* 0x00000004060cb981 */ /* 0x000566000c1e1900 */
[----:B------:R-:W-:Y:S01]  /*0280*/  @!P1 IMAD.WIDE.U32 R10, R10, R23, c[0x0][0x178] ;  /* 0x00005e000a0a9625 */ /* 0x000fe200078e0017 */
[----:B------:R2:W5:Y:S04]  /*0290*/  @!P1 LDG.E R13, [R8.64] ;  /* 0x00000004080d9981 */ /* 0x000568000c1e1900 */
[----:B------:R2:W5:Y:S01]  /*02a0*/  @!P1 LDG.E R0, [R10.64] ;  /* 0x000000040a009981 */ /* 0x000562000c1e1900 */
[----:B------:R-:W-:Y:S01]  /*02b0*/  BSSY B1, `(.L_x_12705) ;  /* 0x0000037000017945 */ /* 0x000fe20003800000 */
[----:B------:R-:W-:Y:S05]  /*02c0*/  @P2 BRA `(.L_x_12706) ;  /* 0x0000035000002947 */ /* 0x000fea0003800000 */
[----:B--2--5:R-:W-:Y:S01]  /*02d0*/  FADD.FTZ R2, |R20|, -RZ ;  /* 0x800000ff14027221 */ /* 0x024fe20000010200 */
[C---:B------:R-:W-:Y:S01]  /*02e0*/  FSETP.GT.FTZ.AND P5, PT, |R19|.reuse, |R20|, PT ;  /* 0x400000141300720b */ /* 0x040fe20003fb4200 */
[----:B------:R-:W-:Y:S01]  /*02f0*/  FADD.FTZ R3, |R19|, -RZ ;  /* 0x800000ff13037221 */ /* 0x000fe20000010200 */
        /* <DEDUP_REMOVED lines=12> */
[----:B------:R-:W-:Y:S02]  /*03c0*/  MOV R9, R4 ;  /* 0x0000000400097202 */ /* 0x000fe40000000f00 */
[----:B------:R-:W-:Y:S02]  /*03d0*/  MOV R2, 0x3f0 ;  /* 0x000003f000027802 */ /* 0x000fe40000000f00 */
[----:B------:R-:W-:Y:S05]  /*03e0*/  CALL.REL.NOINC `($__internal_39_$__cuda_sm3x_div_rn_ftz_f32_slowpath) ;  /* 0x00000f4000007944 */ /* 0x000fea0003c00000 */
[----:B------:R-:W-:Y:S02]  /*03f0*/  IMAD.MOV.U32 R2, RZ, RZ, R10 ;  /* 0x000000ffff027224 */ /* 0x000fe400078e000a */
.L_x_12708:
[----:B------:R-:W-:Y:S05]  /*0400*/  BSYNC B2 ;  /* 0x0000000000027941 */ /* 0x000fea0003800000 */
.L_x_12707:
        /* <DEDUP_REMOVED lines=18> */
.L_x_12710:
[----:B------:R-:W-:Y:S02]  /*0530*/  ISETP.GE.AND P0, PT, R20, RZ, PT ;  /* 0x000000ff1400720c */ /* 0x000fe40003f06270 */
[----:B------:R-:W-:-:S11]  /*0540*/  MOV R3, 0x3fd774eb ;  /* 0x3fd774eb00037802 */ /* 0x000fd60000000f00 */
[----:B------:R-:W-:-:S04]  /*0550*/  @P0 FFMA.FTZ R2, R3, 0.93318945169448852539, -R2 ;  /* 0x3f6ee58103020823 */ /* 0x000fc80000010802 */
[----:B------:R-:W-:Y:S02]  /*0560*/  @!P0 FFMA.FTZ R2, R3, 0.93318945169448852539, R2 ;  /* 0x3f6ee58103028823 */ /* 0x000fe40000010002 */
.L_x_12711:
[----:B------:R-:W-:Y:S05]  /*0570*/  BSYNC B0 ;  /* 0x0000000000007941 */ /* 0x000fea0003800000 */
.L_x_12709:
[----:B------:R-:W-:Y:S01]  /*0580*/  FSETP.NEU.FTZ.AND P0, PT, |R20|, |R19|, PT ;  /* 0x400000131400720b */ /* 0x000fe20003f1d200 */
[----:B------:R-:W-:Y:S01]  /*0590*/  IMAD.MOV.U32 R3, RZ, RZ, 0x4016cbe4 ;  /* 0x4016cbe4ff037424 */ /* 0x000fe200078e00ff */
[----:B------:R-:W-:Y:S01]  /*05a0*/  FSETP.NEU.FTZ.AND P1, PT, R4, RZ, PT ;  /* 0x000000ff0400720b */ /* 0x000fe20003f3d000 */
[C---:B------:R-:W-:Y:S01]  /*05b0*/  FADD.FTZ R4, |R20|.reuse, |R19| ;  /* 0x4000001314047221 */ /* 0x040fe20000010200 */
[----:B------:R-:W-:-:S09]  /*05c0*/  ISETP.GE.AND P2, PT, R20, RZ, PT ;  /* 0x000000ff1400720c */ /* 0x000fd20003f46270 */
[----:B------:R-:W-:Y:S02]  /*05d0*/  @!P0 FSEL R2, R3, 0.78539818525314331055, !P2 ;  /* 0x3f490fdb03028808 */ /* 0x000fe40005000000 */
[----:B------:R-:W-:Y:S02]  /*05e0*/  @!P1 FSEL R2, RZ, 3.1415927410125732422, P2 ;  /* 0x40490fdbff029808 */ /* 0x000fe40001000000 */
[----:B------:R-:W-:Y:S02]  /*05f0*/  FSETP.GTU.FTZ.AND P0, PT, |R4|, +INF , PT ;  /* 0x7f8000000400780b */ /* 0x000fe40003f1c200 */
[----:B------:R-:W-:-:S04]  /*0600*/  LOP3.LUT R19, R2, 0x80000000, R19, 0xb8, !PT ;  /* 0x8000000002137812 */ /* 0x000fc800078eb813 */
[----:B------:R-:W-:Y:S02]  /*0610*/  FSEL R4, R4, R19, P0 ;  /* 0x0000001304047208 */ /* 0x000fe40000000000 */
.L_x_12706:
[----:B------:R-:W-:Y:S05]  /*0620*/  BSYNC B1 ;  /* 0x0000000000017941 */ /* 0x000fea0003800000 */
.L_x_12705:
[----:B--2---:R-:W0:Y:S01]  /*0630*/  S2R R5, SR_TID.X ;  /* 0x0000000000057919 */ /* 0x004e220000002100 */
[----:B------:R-:W-:Y:S01]  /*0640*/  BSSY B1, `(.L_x_12712) ;  /* 0x0000039000017945 */ /* 0x000fe20003800000 */
[----:B0-----:R-:W-:-:S04]  /*0650*/  IADD3 R7, R5, 0x80, RZ ;  /* 0x0000008005077810 */ /* 0x001fc80007ffe0ff */
[----:B------:R-:W-:-:S13]  /*0660*/  ISETP.GE.AND P0, PT, R7, R14, PT ;  /* 0x0000000e0700720c */ /* 0x000fda0003f06270 */
[----:B------:R-:W-:Y:S05]  /*0670*/  @P0 BRA `(.L_x_12713) ;  /* 0x0000035000000947 */ /* 0x000fea0003800000 */
[----:B-----5:R-:W-:Y:S01]  /*0680*/  FADD.FTZ R2, |R18|, -RZ ;  /* 0x800000ff12027221 */ /* 0x020fe20000010200 */
[C---:B------:R-:W-:Y:S01]  /*0690*/  FSETP.GT.FTZ.AND P5, PT, |R17|.reuse, |R18|, PT ;  /* 0x400000121100720b */ /* 0x040fe20003fb4200 */
        /* <DEDUP_REMOVED lines=12> */
[----:B------:R-:W-:Y:S01]  /*0760*/  MOV R3, R11 ;  /* 0x0000000b00037202 */ /* 0x000fe20000000f00 */
[----:B------:R-:W-:Y:S01]  /*0770*/  IMAD.MOV.U32 R9, RZ, RZ, R6 ;  /* 0x000000ffff097224 */ /* 0x000fe200078e0006 */
[----:B------:R-:W-:Y:S02]  /*0780*/  MOV R2, 0x7a0 ;  /* 0x000007a000027802 */ /* 0x000fe40000000f00 */
[----:B------:R-:W-:Y:S05]  /*0790*/  CALL.REL.NOINC `($__internal_39_$__cuda_sm3x_div_rn_ftz_f32_slowpath) ;  /* 0x00000b9000007944 */ /* 0x000fea0003c00000 */
[----:B------:R-:W-:Y:S02]  /*07a0*/  MOV R2, R10 ;  /* 0x0000000a00027202 */ /* 0x000fe40000000f00 */
.L_x_12715:
[----:B------:R-:W-:Y:S05]  /*07b0*/  BSYNC B2 ;  /* 0x0000000000027941 */ /* 0x000fea0003800000 */
.L_x_12714:
        /* <DEDUP_REMOVED lines=18> */
.L_x_12717:
[----:B------:R-:W-:Y:S01]  /*08e0*/  ISETP.GE.AND P0, PT, R18, RZ, PT ;  /* 0x000000ff1200720c */ /* 0x000fe20003f06270 */
[----:B------:R-:W-:-:S12]  /*08f0*/  IMAD.MOV.U32 R3, RZ, RZ, 0x3fd774eb ;  /* 0x3fd774ebff037424 */ /* 0x000fd800078e00ff */
[----:B------:R-:W-:-:S04]  /*0900*/  @P0 FFMA.FTZ R2, R3, 0.93318945169448852539, -R2 ;  /* 0x3f6ee58103020823 */ /* 0x000fc80000010802 */
[----:B------:R-:W-:Y:S02]  /*0910*/  @!P0 FFMA.FTZ R2, R3, 0.93318945169448852539, R2 ;  /* 0x3f6ee58103028823 */ /* 0x000fe40000010002 */
.L_x_12718:
[----:B------:R-:W-:Y:S05]  /*0920*/  BSYNC B0 ;  /* 0x0000000000007941 */ /* 0x000fea0003800000 */
.L_x_12716:
[----:B------:R-:W-:Y:S02]  /*0930*/  FSETP.NEU.FTZ.AND P0, PT, |R18|, |R17|, PT ;  /* 0x400000111200720b */ /* 0x000fe40003f1d200 */
[----:B------:R-:W-:Y:S01]  /*0940*/  FSETP.NEU.FTZ.AND P1, PT, R6, RZ, PT ;  /* 0x000000ff0600720b */ /* 0x000fe20003f3d000 */
[C---:B------:R-:W-:Y:S01]  /*0950*/  FADD.FTZ R6, |R18|.reuse, |R17| ;  /* 0x4000001112067221 */ /* 0x040fe20000010200 */
[----:B------:R-:W-:Y:S02]  /*0960*/  ISETP.GE.AND P2, PT, R18, RZ, PT ;  /* 0x000000ff1200720c */ /* 0x000fe40003f46270 */
[----:B------:R-:W-:-:S07]  /*0970*/  MOV R3, 0x4016cbe4 ;  /* 0x4016cbe400037802 */ /* 0x000fce0000000f00 */
[----:B------:R-:W-:Y:S02]  /*0980*/  @!P0 FSEL R2, R3, 0.78539818525314331055, !P2 ;  /* 0x3f490fdb03028808 */ /* 0x000fe40005000000 */
[----:B------:R-:W-:Y:S02]  /*0990*/  @!P1 FSEL R2, RZ, 3.1415927410125732422, P2 ;  /* 0x40490fdbff029808 */ /* 0x000fe40001000000 */
[----:B------:R-:W-:Y:S02]  /*09a0*/  FSETP.GTU.FTZ.AND P0, PT, |R6|, +INF , PT ;  /* 0x7f8000000600780b */ /* 0x000fe40003f1c200 */
[----:B------:R-:W-:-:S04]  /*09b0*/  LOP3.LUT R17, R2, 0x80000000, R17, 0xb8, !PT ;  /* 0x8000000002117812 */ /* 0x000fc800078eb811 */
[----:B------:R-:W-:Y:S02]  /*09c0*/  FSEL R6, R6, R17, P0 ;  /* 0x0000001106067208 */ /* 0x000fe40000000000 */
.L_x_12713:
[----:B------:R-:W-:Y:S05]  /*09d0*/  BSYNC B1 ;  /* 0x0000000000017941 */ /* 0x000fea0003800000 */
.L_x_12712:
[----:B------:R-:W-:Y:S01]  /*09e0*/  IADD3 R3, R5, 0x100, RZ ;  /* 0x0000010005037810 */ /* 0x000fe20007ffe0ff */
[----:B------:R-:W-:Y:S03]  /*09f0*/  BSSY B1, `(.L_x_12719) ;  /* 0x0000038000017945 */ /* 0x000fe60003800000 */
        /* <DEDUP_REMOVED lines=21> */
.L_x_12722:
[----:B------:R-:W-:Y:S05]  /*0b50*/  BSYNC B2 ;  /* 0x0000000000027941 */ /* 0x000fea0003800000 */
.L_x_12721:
        /* <DEDUP_REMOVED lines=18> */
.L_x_12724:
[----:B------:R-:W-:Y:S02]  /*0c80*/  ISETP.GE.AND P0, PT, R12, RZ, PT ;  /* 0x000000ff0c00720c */ /* 0x000fe40003f06270 */
[----:B------:R-:W-:-:S11]  /*0c90*/  MOV R3, 0x3fd774eb ;  /* 0x3fd774eb00037802 */ /* 0x000fd60000000f00 */
[----:B------:R-:W-:-:S04]  /*0ca0*/  @P0 FFMA.FTZ R2, R3, 0.93318945169448852539, -R2 ;  /* 0x3f6ee58103020823 */ /* 0x000fc80000010802 */
[----:B------:R-:W-:Y:S02]  /*0cb0*/  @!P0 FFMA.FTZ R2, R3, 0.93318945169448852539, R2 ;  /* 0x3f6ee58103028823 */ /* 0x000fe40000010002 */
.L_x_12725:
[----:B------:R-:W-:Y:S05]  /*0cc0*/  BSYNC B0 ;  /* 0x0000000000007941 */ /* 0x000fea0003800000 */
.L_x_12723:
        /* <DEDUP_REMOVED lines=10> */
.L_x_12720:
[----:B------:R-:W-:Y:S05]  /*0d70*/  BSYNC B1 ;  /* 0x0000000000017941 */ /* 0x000fea0003800000 */
.L_x_12719:
        /* <DEDUP_REMOVED lines=20> */
[----:B------:R-:W-:Y:S05]  /*0ec0*/  CALL.REL.NOINC `($__internal_39_$__cuda_sm3x_div_rn_ftz_f32_slowpath) ;  /* 0x0000046000007944 */ /* 0x000fea0003c00000 */
[----:B------:R-:W-:Y:S02]  /*0ed0*/  IMAD.MOV.U32 R2, RZ, RZ, R10 ;  /* 0x000000ffff027224 */ /* 0x000fe400078e000a */
.L_x_12729:
[----:B------:R-:W-:Y:S05]  /*0ee0*/  BSYNC B2 ;  /* 0x0000000000027941 */ /* 0x000fea0003800000 */
.L_x_12728:
        /* <DEDUP_REMOVED lines=18> */
.L_x_12731:
[----:B------:R-:W-:Y:S02]  /*1010*/  ISETP.GE.AND P0, PT, R0, RZ, PT ;  /* 0x000000ff0000720c */ /* 0x000fe40003f06270 */
[----:B------:R-:W-:-:S11]  /*1020*/  MOV R3, 0x3fd774eb ;  /* 0x3fd774eb00037802 */ /* 0x000fd60000000f00 */
[----:B------:R-:W-:-:S04]  /*1030*/  @P0 FFMA.FTZ R2, R3, 0.93318945169448852539, -R2 ;  /* 0x3f6ee58103020823 */ /* 0x000fc80000010802 */
[----:B------:R-:W-:Y:S02]  /*1040*/  @!P0 FFMA.FTZ R2, R3, 0.93318945169448852539, R2 ;  /* 0x3f6ee58103028823 */ /* 0x000fe40000010002 */
.L_x_12732:
[----:B------:R-:W-:Y:S05]  /*1050*/  BSYNC B0 ;  /* 0x0000000000007941 */ /* 0x000fea0003800000 */
.L_x_12730:
        /* <DEDUP_REMOVED lines=9> */
[----:B------:R-:W-:Y:S02]  /*10f0*/  FSEL R13, R0, R13, P0 ;  /* 0x0000000d000d7208 */ /* 0x000fe40000000000 */
.L_x_12727:
[----:B------:R-:W-:Y:S05]  /*1100*/  BSYNC B1 ;  /* 0x0000000000017941 */ /* 0x000fea0003800000 */
.L_x_12726:
[----:B------:R-:W-:Y:S01]  /*1110*/  ISETP.GE.AND P0, PT, R5, R14, PT ;  /* 0x0000000e0500720c */ /* 0x000fe20003f06270 */
[----:B------:R-:W-:Y:S01]  /*1120*/  BSSY B0, `(.L_x_12733) ;  /* 0x0000018000007945 */ /* 0x000fe20003800000 */
[----:B------:R-:W-:Y:S11]  /*1130*/  BSSY B1, `(.L_x_12734) ;  /* 0x0000010000017945 */ /* 0x000ff60003800000 */
[----:B------:R-:W-:Y:S05]  /*1140*/  @P0 BRA `(.L_x_12735) ;  /* 0x000000e000000947 */ /* 0x000fea0003800000 */
[----:B------:R-:W0:Y:S01]  /*1150*/  S2R R3, SR_TID.X ;  /* 0x0000000000037919 */ /* 0x000e220000002100 */
[----:B------:R-:W-:Y:S01]  /*1160*/  MOV R5, 0x4 ;  /* 0x0000000400057802 */ /* 0x000fe20000000f00 */
[----:B0-----:R-:W-:-:S04]  /*1170*/  IMAD R2, R16, 0x200, R3 ;  /* 0x0000020010027824 */ /* 0x001fc800078e0203 */
[----:B------:R-:W-:Y:S01]  /*1180*/  IMAD.WIDE.U32 R2, R2, R5, c[0x0][0x168] ;  /* 0x00005a0002027625 */ /* 0x000fe200078e0005 */
[----:B------:R-:W-:-:S04]  /*1190*/  MOV R5, R7 ;  /* 0x0000000700057202 */ /* 0x000fc80000000f00 */
[----:B------:R0:W-:Y:S01]  /*11a0*/  STG.E [R2.64], R4 ;  /* 0x0000000402007986 */ /* 0x0001e2000c101904 */
[----:B------:R-:W-:-:S13]  /*11b0*/  ISETP.GE.AND P0, PT, R5, R14, PT ;  /* 0x0000000e0500720c */ /* 0x000fda0003f06270 */
[----:B------:R-:W-:Y:S01]  /*11c0*/  @P0 BREAK B1 ;  /* 0x0000000000010942 */ /* 0x000fe20003800000 */
[----:B------:R-:W-:Y:S05]  /*11d0*/  @P0 BRA `(.L_x_12736) ;  /* 0x000000c000000947 */ /* 0x000fea0003800000 */
[----:B0-----:R-:W-:Y:S01]  /*11e0*/  HFMA2.MMA R3, -RZ, RZ, 0, 2.384185791015625e-07 ;  /* 0x00000004ff037435 */ /* 0x001fe200000001ff */
[----:B------:R-:W-:Y:S01]  /*11f0*/  IMAD R2, R16, 0x200, R5 ;  /* 0x0000020010027824 */ /* 0x000fe200078e0205 */
[----:B------:R-:W-:-:S08]  /*1200*/  IADD3 R5, R5, 0x80, RZ ;  /* 0x0000008005057810 */ /* 0x000fd00007ffe0ff */
[----:B------:R-:W-:-:S05]  /*1210*/  IMAD.WIDE.U32 R2, R2, R3, c[0x0][0x168] ;  /* 0x00005a0002027625 */ /* 0x000fca00078e0003 */
[----:B------:R0:W-:Y:S02]  /*1220*/  STG.E [R2.64], R6 ;  /* 0x0000000602007986 */ /* 0x0001e4000c101904 */
.L_x_12735:
[----:B------:R-:W-:Y:S05]  /*1230*/  BSYNC B1 ;  /* 0x0000000000017941 */ /* 0x000fea0003800000 */
.L_x_12734:
[----:B------:R-:W-:-:S13]  /*1240*/  ISETP.GE.AND P0, PT, R5, R14, PT ;  /* 0x0000000e0500720c */ /* 0x000fda0003f06270 */
[----:B0-----:R-:W-:Y:S01]  /*1250*/  @!P0 MOV R3, 0x4 ;  /* 0x0000000400038802 */ /* 0x001fe20000000f00 */
[----:B------:R-:W-:Y:S01]  /*1260*/  @!P0 IMAD R2, R16, 0x200, R5 ;  /* 0x0000020010028824 */ /* 0x000fe200078e0205 */
[----:B------:R-:W-:-:S03]  /*1270*/  @!P0 IADD3 R5, R5, 0x80, RZ ;  /* 0x0000008005058810 */ /* 0x000fc60007ffe0ff */
[----:B------:R-:W-:-:S05]  /*1280*/  @!P0 IMAD.WIDE.U32 R2, R2, R3, c[0x0][0x168] ;  /* 0x00005a0002028625 */ /* 0x000fca00078e0003 */
[----:B------:R0:W-:Y:S02]  /*1290*/  @!P0 STG.E [R2.64], R8 ;  /* 0x0000000802008986 */ /* 0x0001e4000c101904 */
.L_x_12736:
[----:B0-----:R-:W-:Y:S05]  /*12a0*/  BSYNC B0 ;  /* 0x0000000000007941 */ /* 0x001fea0003800000 */
.L_x_12733:
[----:B------:R-:W-:Y:S01]  /*12b0*/  WARPSYNC 0xffffffff ;  /* 0xffffffff00007948 */ /* 0x000fe20003800000 */
[----:B------:R-:W-:-:S13]  /*12c0*/  ISETP.GE.AND P0, PT, R5, R14, PT ;  /* 0x0000000e0500720c */ /* 0x000fda0003f06270 */
[----:B------:R-:W-:Y:S05]  /*12d0*/  @P0 EXIT ;  /* 0x000000000000094d */ /* 0x000fea0003800000 */
[----:B------:R-:W-:Y:S01]  /*12e0*/  HFMA2.MMA R3, -RZ, RZ, 0, 2.384185791015625e-07 ;  /* 0x00000004ff037435 */ /* 0x000fe200000001ff */
[----:B------:R-:W-:-:S09]  /*12f0*/  IMAD R2, R16, 0x200, R5 ;  /* 0x0000020010027824 */ /* 0x000fd200078e0205 */
[----:B------:R-:W-:-:S05]  /*1300*/  IMAD.WIDE.U32 R2, R2, R3, c[0x0][0x168] ;  /* 0x00005a0002027625 */ /* 0x000fca00078e0003 */
[----:B-----5:R-:W-:Y:S01]  /*1310*/  STG.E [R2.64], R13 ;  /* 0x0000000d02007986 */ /* 0x020fe2000c101904 */
[----:B------:R-:W-:Y:S05]  /*1320*/  EXIT ;  /* 0x000000000000794d */ /* 0x000fea0003800000 */
        .weak           $__internal_39_$__cuda_sm3x_div_rn_ftz_f32_slowpath
        .type           $__internal_39_$__cuda_sm3x_div_rn_ftz_f32_slowpath,@function
        .size           $__internal_39_$__cuda_sm3x_div_rn_ftz_f32_slowpath,(.L_x_17693 - $__internal_39_$__cuda_sm3x_div_rn_ftz_f32_slowpath)
$__internal_39_$__cuda_sm3x_div_rn_ftz_f32_slowpath:
        /* <DEDUP_REMOVED lines=32> */
.L_x_12739:
[----:B------:R-:W-:Y:S05]  /*1530*/  BSYNC B3 ;  /* 0x0000000000037941 */ /* 0x000fea0003800000 */
.L_x_12738:
        /* <DEDUP_REMOVED lines=27> */
.L_x_12745:
[----:B------:R-:W-:Y:S02]  /*16f0*/  IMAD R3, R10, 0x800000, R11 ;  /* 0x008000000a037824 */ /* 0x000fe400078e020b */
.L_x_12746:
[----:B------:R-:W-:Y:S05]  /*1700*/  BSYNC B3 ;  /* 0x0000000000037941 */ /* 0x000fea0003800000 */
.L_x_12744:
[----:B------:R-:W-:Y:S05]  /*1710*/  BRA `(.L_x_12747) ;  /* 0x0000008000007947 */ /* 0x000fea0003800000 */
.L_x_12743:
[----:B------:R-:W-:-:S04]  /*1720*/  LOP3.LUT R3, R9, 0x80000000, R3, 0x48, !PT ;  /* 0x8000000009037812 */ /* 0x000fc800078e4803 */
[----:B------:R-:W-:Y:S01]  /*1730*/  LOP3.LUT R3, R3, 0x7f800000, RZ, 0xfc, !PT ;  /* 0x7f80000003037812 */ /* 0x000fe200078efcff */
[----:B------:R-:W-:Y:S05]  /*1740*/  BRA `(.L_x_12747) ;  /* 0x0000005000007947 */ /* 0x000fea0003800000 */
.L_x_12742:
[----:B------:R-:W-:Y:S01]  /*1750*/  LOP3.LUT R3, R9, 0x80000000, R3, 0x48, !PT ;  /* 0x8000000009037812 */ /* 0x000fe200078e4803 */
[----:B------:R-:W-:Y:S05]  /*1760*/  BRA `(.L_x_12747) ;  /* 0x0000003000007947 */ /* 0x000fea0003800000 */
.L_x_12741:
[----:B------:R-:W0:Y:S01]  /*1770*/  MUFU.RSQ R3, -QNAN ;  /* 0xffc0000000037908 */ /* 0x000e220000001400 */
[----:B------:R-:W-:Y:S05]  /*1780*/  BRA `(.L_x_12747) ;  /* 0x0000001000007947 */ /* 0x000fea0003800000 */
.L_x_12740:
[----:B------:R-:W-:Y:S02]  /*1790*/  FADD.FTZ R3, R3, R9 ;  /* 0x0000000903037221 */ /* 0x000fe40000010000 */
.L_x_12747:
[----:B------:R-:W-:Y:S05]  /*17a0*/  BSYNC B0 ;  /* 0x0000000000007941 */ /* 0x000fea0003800000 */
.L_x_12737:
[----:B0-----:R-:W-:Y:S01]  /*17b0*/  MOV R10, R3 ;  /* 0x00000003000a7202 */ /* 0x001fe20000000f00 */
[----:B------:R-:W-:-:S04]  /*17c0*/  IMAD.MOV.U32 R3, RZ, RZ, 0x0 ;  /* 0x00000000ff037424 */ /* 0x000fc800078e00ff */
[----:B------:R-:W-:Y:S05]  /*17d0*/  RET.REL.NODEC R2 `(_ZN2at6native27unrolled_elementwise_kernelINS0_13BinaryFunctorIfffZZZNS0_17atan2_kernel_cudaERNS_18TensorIteratorBaseEENKUlvE_clEvENKUlvE0_clEvEUlffE_EESt5arrayIPcLm3EELi4E23TrivialOffsetCalculatorILi2EjESC_ILi1EjENS0_6memory15LoadWithoutCastENSF_16StoreWithoutCastEEEviT_T0_T2_T3_T4_T5_) ;  /* 0xffffe82002007950 */ /* 0x000fea0003c3ffff */
.L_x_12748:
        /* <DEDUP_REMOVED lines=10> */
.L_x_17693:


//--------------------- .text._ZN2at6native29vectorized_elementwise_kernelILi2ENS0_13BinaryFunctorIfffZZZNS0_17atan2_kernel_cudaERNS_18TensorIteratorBaseEENKUlvE_clEvENKUlvE0_clEvEUlffE_EESt5arrayIPcLm3EEEEviT0_T1_ --------------------------
	.section	.text._ZN2at6native29vectorized_elementwise_kernelILi2ENS0_13BinaryFunctorIfffZZZNS0_17atan2_kernel_cudaERNS_18TensorIteratorBaseEENKUlvE_clEvENKUlvE0_clEvEUlffE_EESt5arrayIPcLm3EEEEviT0_T1_,"ax",@progbits
	.sectioninfo	@"SHI_REGISTERS=37"
	.align	128
        .global         _ZN2at6native29vectorized_elementwise_kernelILi2ENS0_13BinaryFunctorIfffZZZNS0_17atan2_kernel_cudaERNS_18TensorIteratorBaseEENKUlvE_clEvENKUlvE0_clEvEUlffE_EESt5arrayIPcLm3EEEEviT0_T1_
        .type           _ZN2at6native29vectorized_elementwise_kernelILi2ENS0_13BinaryFunctorIfffZZZNS0_17atan2_kernel_cudaERNS_18TensorIteratorBaseEENKUlvE_clEvENKUlvE0_clEvEUlffE_EESt5arrayIPcLm3EEEEviT0_T1_,@function
        .size           _ZN2at6native29vectorized_elementwise_kernelILi2ENS0_13BinaryFunctorIfffZZZNS0_17atan2_kernel_cudaERNS_18TensorIteratorBaseEENKUlvE_clEvENKUlvE0_clEvEUlffE_EESt5arrayIPcLm3EEEEviT0_T1_,(.L_x_17694 - _ZN2at6native29vectorized_elementwise_kernelILi2ENS0_13BinaryFunctorIfffZZZNS0_17atan2_kernel_cudaERNS_18TensorIteratorBaseEENKUlvE_clEvENKUlvE0_clEvEUlffE_EESt5arrayIPcLm3EEEEviT0_T1_)
        .other          _ZN2at6native29vectorized_elementwise_kernelILi2ENS0_13BinaryFunctorIfffZZZNS0_17atan2_kernel_cudaERNS_18TensorIteratorBaseEENKUlvE_clEvENKUlvE0_clEvEUlffE_EESt5arrayIPcLm3EEEEviT0_T1_,@"STO_CUDA_ENTRY STV_DEFAULT"
_ZN2at6native29vectorized_elementwise_kernelILi2ENS0_13BinaryFunctorIfffZZZNS0_17atan2_kernel_cudaERNS_18TensorIteratorBaseEENKUlvE_clEvENKUlvE0_clEvEUlffE_EESt5arrayIPcLm3EEEEviT0_T1_:
.text._ZN2at6native29vectorized_elementwise_kernelILi2ENS0_13BinaryFunctorIfffZZZNS0_17atan2_kernel_cudaERNS_18TensorIteratorBaseEENKUlvE_clEvENKUlvE0_clEvEUlffE_EESt5arrayIPcLm3EEEEviT0_T1_:
        /* <DEDUP_REMOVED lines=8> */
[----:B------:R-:W-:-:S10]  /*0080*/  HFMA2.MMA R7, -RZ, RZ, 0, 2.384185791015625e-07 ;  /* 0x00000004ff077435 */ /* 0x000fd400000001ff */
[----:B------:R-:W-:-:S04]  /*0090*/  IMAD.WIDE R4, R2, R7, c[0x0][0x170] ;  /* 0x00005c0002047625 */ /* 0x000fc800078e0207 */
[----:B------:R-:W-:-:S04]  /*00a0*/  IMAD.WIDE R6, R2, R7, c[0x0][0x178] ;  /* 0x00005e0002067625 */ /* 0x000fc800078e0207 */
[----:B0-----:R-:W-:-:S04]  /*00b0*/  IMAD.WIDE.U32 R4, R0, 0x8, R4 ;  /* 0x0000000800047825 */ /* 0x001fc800078e0004 */
[----:B------:R-:W-:Y:S01]  /*00c0*/  IMAD.WIDE.U32 R6, R0, 0x8, R6 ;  /* 0x0000000800067825 */ /* 0x000fe200078e0006 */
[----:B------:R-:W2:Y:S04]  /*00d0*/  LDG.E.64 R12, [R4.64] ;  /* 0x00000004040c7981 */ /* 0x000ea8000c1e1b00 */
[----:B------:R-:W3:Y:S04]  /*00e0*/  LDG.E.64 R14, [R6.64] ;  /* 0x00000004060e7981 */ /* 0x000ee8000c1e1b00 */
[----:B------:R0:W5:Y:S04]  /*00f0*/  LDG.E.64 R22, [R6.64+0x400] ;  /* 0x0004000406167981 */ /* 0x000168000c1e1b00 */
[----:B------:R0:W5:Y:S04]  /*0100*/  LDG.E.64 R24, [R6.64+0x800] ;  /* 0x0008000406187981 */ /* 0x000168000c1e1b00 */
[----:B------:R0:W5:Y:S04]  /*0110*/  LDG.E.64 R26, [R6.64+0xc00] ;  /* 0x000c0004061a7981 */ /* 0x000168000c1e1b00 */
[----:B------:R1:W5:Y:S04]  /*0120*/  LDG.E.64 R16, [R4.64+0x400] ;  /* 0x0004000404107981 */ /* 0x000368000c1e1b00 */
[----:B------:R1:W5:Y:S04]  /*0130*/  LDG.E.64 R18, [R4.64+0x800] ;  /* 0x0008000404127981 */ /* 0x000368000c1e1b00 */
[----:B------:R1:W5:Y:S01]  /*0140*/  LDG.E.64 R20, [R4.64+0xc00] ;  /* 0x000c000404147981 */ /* 0x000362000c1e1b00 */
[----:B------:R-:W-:Y:S01]  /*0150*/  BSSY B2, `(.L_x_12750) ;  /* 0x0000011000027945 */ /* 0x000fe20003800000 */
[----:B--2---:R-:W-:-:S02]  /*0160*/  FADD.FTZ R8, |R12|, -RZ ;  /* 0x800000ff0c087221 */ /* 0x004fc40000010200 */
[----:B---3--:R-:W-:Y:S01]  /*0170*/  FADD.FTZ R3, |R14|, -RZ ;  /* 0x800000ff0e037221 */ /* 0x008fe20000010200 */
        /* <DEDUP_REMOVED lines=13> */
[----:B-----5:R-:W-:Y:S05]  /*0250*/  CALL.REL.NOINC `($__internal_40_$__cuda_sm3x_div_rn_ftz_f32_slowpath) ;  /* 0x00003d6000007944 */ /* 0x020fea0003c00000 */
.L_x_12751:
[----:B0-----:R-:W-:Y:S05]  /*0260*/  BSYNC B2 ;  /* 0x0000000000027941 */ /* 0x001fea0003800000 */
.L_x_12750:
        /* <DEDUP_REMOVED lines=18> */
.L_x_12753:
[----:B------:R-:W-:Y:S01]  /*0390*/  ISETP.GE.AND P0, PT, R14, RZ, PT ;  /* 0x000000ff0e00720c */ /* 0x000fe20003f06270 */
[----:B------:R-:W-:-:S12]  /*03a0*/  HFMA2.MMA R4, -RZ, RZ, 1.9599609375, 20144 ;  /* 0x3fd774ebff047435 */ /* 0x000fd800000001ff */
[----:B------:R-:W-:-:S04]  /*03b0*/  @P0 FFMA.FTZ R3, R4, 0.93318945169448852539, -R3 ;  /* 0x3f6ee58104030823 */ /* 0x000fc80000010803 */
[----:B------:R-:W-:Y:S02]  /*03c0*/  @!P0 FFMA.FTZ R3, R4, 0.93318945169448852539, R3 ;  /* 0x3f6ee58104038823 */ /* 0x000fe40000010003 */
.L_x_12754:
[----:B------:R-:W-:Y:S05]  /*03d0*/  BSYNC B0 ;  /* 0x0000000000007941 */ /* 0x000fea0003800000 */
.L_x_12752:
[C---:B------:R-:W-:Y:S01]  /*03e0*/  FADD.FTZ R4, |R13|.reuse, -RZ ;  /* 0x800000ff0d047221 */ /* 0x040fe20000010200 */
[----:B------:R-:W-:Y:S01]  /*03f0*/  FSETP.GT.FTZ.AND P2, PT, |R13|, |R15|, PT ;  /* 0x4000000f0d00720b */ /* 0x000fe20003f54200 */
[----:B------:R-:W-:Y:S01]  /*0400*/  FADD.FTZ R5, |R15|, -RZ ;  /* 0x800000ff0f057221 */ /* 0x000fe20000010200 */
[----:B------:R-:W-:Y:S01]  /*0410*/  FSETP.NEU.FTZ.AND P0, PT, |R14|, |R12|, PT ;  /* 0x4000000c0e00720b */ /* 0x000fe20003f1d200 */
[----:B------:R-:W-:Y:S01]  /*0420*/  BSSY B2, `(.L_x_12755) ;  /* 0x0000017000027945 */ /* 0x000fe20003800000 */
[----:B------:R-:W-:Y:S02]  /*0430*/  FSETP.NEU.FTZ.AND P1, PT, R29, RZ, PT ;  /* 0x000000ff1d00720b */ /* 0x000fe40003f3d000 */
[----:B------:R-:W-:Y:S02]  /*0440*/  FSEL R28, R4, R5, P2 ;  /* 0x00000005041c7208 */ /* 0x000fe40001000000 */
[----:B------:R-:W-:Y:S01]  /*0450*/  ISETP.GE.AND P3, PT, R14, RZ, PT ;  /* 0x000000ff0e00720c */ /* 0x000fe20003f66270 */
[----:B------:R-:W-:Y:S01]  /*0460*/  FADD.FTZ R14, |R12|, |R14| ;  /* 0x4000000e0c0e7221 */ /* 0x000fe20000010200 */
[----:B------:R-:W0:Y:S01]  /*0470*/  MUFU.RCP R7, R28 ;  /* 0x0000001c00077308 */ /* 0x000e220000001000 */
[----:B------:R-:W-:-:S02]  /*0480*/  MOV R8, 0x4016cbe4 ;  /* 0x4016cbe400087802 */ /* 0x000fc40000000f00 */
[----:B------:R-:W-:Y:S02]  /*0490*/  FSEL R9, R5, R4, P2 ;  /* 0x0000000405097208 */ /* 0x000fe40001000000 */
[----:B------:R-:W-:Y:S02]  /*04a0*/  @!P0 FSEL R3, R8, 0.78539818525314331055, !P3 ;  /* 0x3f490fdb08038808 */ /* 0x000fe40005800000 */
[----:B------:R-:W-:Y:S01]  /*04b0*/  @!P1 FSEL R3, RZ, 3.1415927410125732422, P3 ;  /* 0x40490fdbff039808 */ /* 0x000fe20001800000 */
        /* <DEDUP_REMOVED lines=12> */
[----:B-----5:R-:W-:Y:S05]  /*0580*/  CALL.REL.NOINC `($__internal_40_$__cuda_sm3x_div_rn_ftz_f32_slowpath) ;  /* 0x00003a3000007944 */ /* 0x020fea0003c00000 */
.L_x_12756:
[----:B------:R-:W-:Y:S05]  /*0590*/  BSYNC B2 ;  /* 0x0000000000027941 */ /* 0x000fea0003800000 */
.L_x_12755:
        /* <DEDUP_REMOVED lines=18> */
.L_x_12758:
[----:B------:R-:W-:Y:S02]  /*06c0*/  ISETP.GE.AND P0, PT, R15, RZ, PT ;  /* 0x000000ff0f00720c */ /* 0x000fe40003f06270 */
[----:B------:R-:W-:-:S11]  /*06d0*/  MOV R4, 0x3fd774eb ;  /* 0x3fd774eb00047802 */ /* 0x000fd60000000f00 */
[----:B------:R-:W-:-:S04]  /*06e0*/  @P0 FFMA.FTZ R3, R4, 0.93318945169448852539, -R3 ;  /* 0x3f6ee58104030823 */ /* 0x000fc80000010803 */
[----:B------:R-:W-:Y:S02]  /*06f0*/  @!P0 FFMA.FTZ R3, R4, 0.93318945169448852539, R3 ;  /* 0x3f6ee58104038823 */ /* 0x000fe40000010003 */
.L_x_12759:
[----:B------:R-:W-:Y:S05]  /*0700*/  BSYNC B0 ;  /* 0x0000000000007941 */ /* 0x000fea0003800000 */
.L_x_12757:
[C---:B-----5:R-:W-:Y:S01]  /*0710*/  FADD.FTZ R4, |R16|.reuse, -RZ ;  /* 0x800000ff10047221 */ /* 0x060fe20000010200 */
[----:B------:R-:W-:Y:S01]  /*0720*/  FSETP.GT.FTZ.AND P2, PT, |R16|, |R22|, PT ;  /* 0x400000161000720b */ /* 0x000fe20003f54200 */
[----:B------:R-:W-:Y:S01]  /*0730*/  FADD.FTZ R5, |R22|, -RZ ;  /* 0x800000ff16057221 */ /* 0x000fe20000010200 */
[C---:B------:R-:W-:Y:S01]  /*0740*/  FSETP.NEU.FTZ.AND P0, PT, |R15|.reuse, |R13|, PT ;  /* 0x4000000d0f00720b */ /* 0x040fe20003f1d200 */
[----:B------:R-:W-:Y:S01]  /*0750*/  IMAD.MOV.U32 R8, RZ, RZ, 0x4016cbe4 ;  /* 0x4016cbe4ff087424 */ /* 0x000fe200078e00ff */
[----:B------:R-:W-:Y:S01]  /*0760*/  FSETP.NEU.FTZ.AND P1, PT, R28, RZ, PT ;  /* 0x000000ff1c00720b */ /* 0x000fe20003f3d000 */
[----:B------:R-:W-:Y:S01]  /*0770*/  BSSY B2, `(.L_x_12760) ;  /* 0x0000015000027945 */ /* 0x000fe20003800000 */
[----:B------:R-:W-:Y:S02]  /*0780*/  FSEL R14, R4, R5, P2 ;  /* 0x00000005040e7208 */ /* 0x000fe40001000000 */
[----:B------:R-:W-:Y:S01]  /*0790*/  ISETP.GE.AND P3, PT, R15, RZ, PT ;  /* 0x000000ff0f00720c */ /* 0x000fe20003f66270 */
[----:B------:R-:W-:Y:S01]  /*07a0*/  FADD.FTZ R15, |R13|, |R15| ;  /* 0x4000000f0d0f7221 */ /* 0x000fe20000010200 */
[----:B------:R-:W0:Y:S01]  /*07b0*/  MUFU.RCP R7, R14 ;  /* 0x0000000e00077308 */ /* 0x000e220000001000 */
[----:B------:R-:W-:-:S04]  /*07c0*/  FSEL R9, R5, R4, P2 ;  /* 0x0000000405097208 */ /* 0x000fc80001000000 */
        /* <DEDUP_REMOVED lines=14> */
[----:B------:R-:W-:Y:S05]  /*08b0*/  CALL.REL.NOINC `($__internal_40_$__cuda_sm3x_div_rn_ftz_f32_slowpath) ;  /* 0x0000370000007944 */ /* 0x000fea0003c00000 */
.L_x_12761:
[----:B------:R-:W-:Y:S05]  /*08c0*/  BSYNC B2 ;  /* 0x0000000000027941 */ /* 0x000fea0003800000 */
.L_x_12760:
        /* <DEDUP_REMOVED lines=18> */
.L_x_12763:
[----:B------:R-:W-:Y:S01]  /*09f0*/  ISETP.GE.AND P0, PT, R22, RZ, PT ;  /* 0x000000ff1600720c */ /* 0x000fe20003f06270 */
[----:B------:R-:W-:-:S12]  /*0a00*/  IMAD.MOV.U32 R4, RZ, RZ, 0x3fd774eb ;  /* 0x3fd774ebff047424 */ /* 0x000fd800078e00ff */
[----:B------:R-:W-:-:S04]  /*0a10*/  @P0 FFMA.FTZ R3, R4, 0.93318945169448852539, -R3 ;  /* 0x3f6ee58104030823 */ /* 0x000fc80000010803 */
[----:B------:R-:W-:Y:S02]  /*0a20*/  @!P0 FFMA.FTZ R3, R4, 0.93318945169448852539, R3 ;  /* 0x3f6ee58104038823 */ /* 0x000fe40000010003 */
.L_x_12764:
[----:B------:R-:W-:Y:S05]  /*0a30*/  BSYNC B0 ;  /* 0x0000000000007941 */ /* 0x000fea0003800000 */
.L_x_12762:
[C---:B------:R-:W-:Y:S01]  /*0a40*/  FADD.FTZ R4, |R17|.reuse, -RZ ;  /* 0x800000ff11047221 */ /* 0x040fe20000010200 */
[----:B------:R-:W-:Y:S01]  /*0a50*/  FSETP.GT.FTZ.AND P2, PT, |R17|, |R23|, PT ;  /* 0x400000171100720b */ /* 0x000fe20003f54200 */
[----:B------:R-:W-:Y:S01]  /*0a60*/  FADD.FTZ R5, |R23|, -RZ ;  /* 0x800000ff17057221 */ /* 0x000fe20000010200 */
[----:B------:R-:W-:Y:S01]  /*0a70*/  FSETP.NEU.FTZ.AND P0, PT, |R22|, |R16|, PT ;  /* 0x400000101600720b */ /* 0x000fe20003f1d200 */
[----:B------:R-:W-:Y:S01]  /*0a80*/  HFMA2.MMA R8, -RZ, RZ, 2.04296875, -15.78125 ;  /* 0x4016cbe4ff087435 */ /* 0x000fe200000001ff */
[----:B------:R-:W-:Y:S01]  /*0a90*/  FSETP.NEU.FTZ.AND P1, PT, R14, RZ, PT ;  /* 0x000000ff0e00720b */ /* 0x000fe20003f3d000 */
[----:B------:R-:W-:Y:S01]  /*0aa0*/  FADD.FTZ R14, |R16|, |R22| ;  /* 0x40000016100e7221 */ /* 0x000fe20000010200 */
[----:B------:R-:W-:Y:S01]  /*0ab0*/  FSEL R15, R4, R5, P2 ;  /* 0x00000005040f7208 */ /* 0x000fe20001000000 */
[----:B------:R-:W-:Y:S01]  /*0ac0*/  BSSY B2, `(.L_x_12765) ;  /* 0x0000013000027945 */ /* 0x000fe20003800000 */
[----:B------:R-:W-:Y:S02]  /*0ad0*/  ISETP.GE.AND P3, PT, R22, RZ, PT ;  /* 0x000000ff1600720c */ /* 0x000fe40003f66270 */
        /* <DEDUP_REMOVED lines=17> */
.L_x_12766:
[----:B------:R-:W-:Y:S05]  /*0bf0*/  BSYNC B2 ;  /* 0x0000000000027941 */ /* 0x000fea0003800000 */
.L_x_12765:
        /* <DEDUP_REMOVED lines=18> */
.L_x_12768:
[----:B------:R-:W-:Y:S01]  /*0d20*/  ISETP.GE.AND P0, PT, R23, RZ, PT ;  /* 0x000000ff1700720c */ /* 0x000fe20003f06270 */
[----:B------:R-:W-:-:S12]  /*0d30*/  HFMA2.MMA R4, -RZ, RZ, 1.9599609375, 20144 ;  /* 0x3fd774ebff047435 */ /* 0x000fd800000001ff */
[----:B------:R-:W-:-:S04]  /*0d40*/  @P0 FFMA.FTZ R3, R4, 0.93318945169448852539, -R3 ;  /* 0x3f6ee58104030823 */ /* 0x000fc80000010803 */
[----:B------:R-:W-:Y:S02]  /*0d50*/  @!P0 FFMA.FTZ R3, R4, 0.93318945169448852539, R3 ;  /* 0x3f6ee58104038823 */ /* 0x000fe40000010003 */
.L_x_12769:
[----:B------:R-:W-:Y:S05]  /*0d60*/  BSYNC B0 ;  /* 0x0000000000007941 */ /* 0x000fea0003800000 */
.L_x_12767:
[C---:B------:R-:W-:Y:S01]  /*0d70*/  FADD.FTZ R4, |R18|.reuse, -RZ ;  /* 0x800000ff12047221 */ /* 0x040fe20000010200 */
[----:B------:R-:W-:Y:S01]  /*0d80*/  FSETP.GT.FTZ.AND P2, PT, |R18|, |R24|, PT ;  /* 0x400000181200720b */ /* 0x000fe20003f54200 */
[----:B------:R-:W-:Y:S01]  /*0d90*/  FADD.FTZ R5, |R24|, -RZ ;  /* 0x800000ff18057221 */ /* 0x000fe20000010200 */
[----:B------:R-:W-:Y:S01]  /*0da0*/  FSETP.NEU.FTZ.AND P0, PT, |R23|, |R17|, PT ;  /* 0x400000111700720b */ /* 0x000fe20003f1d200 */
[----:B------:R-:W-:Y:S01]  /*0db0*/  BSSY B2, `(.L_x_12770) ;  /* 0x0000017000027945 */ /* 0x000fe20003800000 */
[----:B------:R-:W-:Y:S01]  /*0dc0*/  FSETP.NEU.FTZ.AND P1, PT, R15, RZ, PT ;  /* 0x000000ff0f00720b */ /* 0x000fe20003f3d000 */
[----:B------:R-:W-:Y:S01]  /*0dd0*/  FADD.FTZ R15, |R17|, |R23| ;  /* 0x40000017110f7221 */ /* 0x000fe20000010200 */
[----:B------:R-:W-:Y:S02]  /*0de0*/  FSEL R16, R4, R5, P2 ;  /* 0x0000000504107208 */ /* 0x000fe40001000000 */
[----:B------:R-:W-:Y:S02]  /*0df0*/  ISETP.GE.AND P3, PT, R23, RZ, PT ;  /* 0x000000ff1700720c */ /* 0x000fe40003f66270 */
        /* <DEDUP_REMOVED lines=18> */
.L_x_12771:
[----:B------:R-:W-:Y:S05]  /*0f20*/  BSYNC B2 ;  /* 0x0000000000027941 */ /* 0x000fea0003800000 */
.L_x_12770:
        /* <DEDUP_REMOVED lines=18> */
.L_x_12773:
[----:B------:R-:W-:Y:S02]  /*1050*/  ISETP.GE.AND P0, PT, R24, RZ, PT ;  /* 0x000000ff1800720c */ /* 0x000fe40003f06270 */
[----:B------:R-:W-:-:S11]  /*1060*/  MOV R4, 0x3fd774eb ;  /* 0x3fd774eb00047802 */ /* 0x000fd60000000f00 */
[----:B------:R-:W-:-:S04]  /*1070*/  @P0 FFMA.FTZ R3, R4, 0.93318945169448852539, -R3 ;  /* 0x3f6ee58104030823 */ /* 0x000fc80000010803 */
[----:B------:R-:W-:Y:S02]  /*1080*/  @!P0 FFMA.FTZ R3, R4, 0.93318945169448852539, R3 ;  /* 0x3f6ee58104038823 */ /* 0x000fe40000010003 */
.L_x_12774:
[----:B------:R-:W-:Y:S05]  /*1090*/  BSYNC B0 ;  /* 0x0000000000007941 */ /* 0x000fea0003800000 */
.L_x_12772:
        /* <DEDUP_REMOVED lines=27> */
.L_x_12776:
[----:B------:R-:W-:Y:S05]  /*1250*/  BSYNC B2 ;  /* 0x0000000000027941 */ /* 0x000fea0003800000 */
.L_x_12775:
        /* <DEDUP_REMOVED lines=18> */
.L_x_12778:
[----:B------:R-:W-:Y:S02]  /*1380*/  ISETP.GE.AND P0, PT, R25, RZ, PT ;  /* 0x000000ff1900720c */ /* 0x000fe40003f06270 */
[----:B------:R-:W-:-:S11]  /*1390*/  MOV R4, 0x3fd774eb ;  /* 0x3fd774eb00047802 */ /* 0x000fd60000000f00 */
[----:B------:R-:W-:-:S04]  /*13a0*/  @P0 FFMA.FTZ R3, R4, 0.93318945169448852539, -R3 ;  /* 0x3f6ee58104030823 */ /* 0x000fc80000010803 */
[----:B------:R-:W-:Y:S02]  /*13b0*/  @!P0 FFMA.FTZ R3, R4, 0.93318945169448852539, R3 ;  /* 0x3f6ee58104038823 */ /* 0x000fe40000010003 */
.L_x_12779:
[----:B------:R-:W-:Y:S05]  /*13c0*/  BSYNC B0 ;  /* 0x0000000000007941 */ /* 0x000fea0003800000 */
.L_x_12777:
        /* <DEDUP_REMOVED lines=27> */
.L_x_12781:
[----:B------:R-:W-:Y:S05]  /*1580*/  BSYNC B2 ;  /* 0x0000000000027941 */ /* 0x000fea0003800000 */
.L_x_12780:
        /* <DEDUP_REMOVED lines=18> */
.L_x_12783:
[----:B------:R-:W-:Y:S02]  /*16b0*/  ISETP.GE.AND P0, PT, R26, RZ, PT ;  /* 0x000000ff1a00720c */ /* 0x000fe40003f06270 */
[----:B------:R-:W-:-:S11]  /*16c0*/  MOV R4, 0x3fd774eb ;  /* 0x3fd774eb00047802 */ /* 0x000fd60000000f00 */
[----:B------:R-:W-:-:S04]  /*16d0*/  @P0 FFMA.FTZ R3, R4, 0.93318945169448852539, -R3 ;  /* 0x3f6ee58104030823 */ /* 0x000fc80000010803 */
[----:B------:R-:W-:Y:S02]  /*16e0*/  @!P0 FFMA.FTZ R3, R4, 0.93318945169448852539, R3 ;  /* 0x3f6ee58104038823 */ /* 0x000fe40000010003 */
.L_x_12784:
[----:B------:R-:W-:Y:S05]  /*16f0*/  BSYNC B0 ;  /* 0x0000000000007941 */ /* 0x000fea0003800000 */
.L_x_12782:
        /* <DEDUP_REMOVED lines=27> */
.L_x_12786:
[----:B------:R-:W-:Y:S05]  /*18b0*/  BSYNC B2 ;  /* 0x0000000000027941 */ /* 0x000fea0003800000 */
.L_x_12785:
        /* <DEDUP_REMOVED lines=18> */
.L_x_12788:
[----:B------:R-:W-:Y:S02]  /*19e0*/  ISETP.GE.AND P0, PT, R27, RZ, PT ;  /* 0x000000ff1b00720c */ /* 0x000fe40003f06270 */
[----:B------:R-:W-:-:S11]  /*19f0*/  MOV R4, 0x3fd774eb ;  /* 0x3fd774eb00047802 */ /* 0x000fd60000000f00 */
[----:B------:R-:W-:-:S04]  /*1a00*/  @P0 FFMA.FTZ R3, R4, 0.93318945169448852539, -R3 ;  /* 0x3f6ee58104030823 */ /* 0x000fc80000010803 */
[----:B------:R-:W-:Y:S02]  /*1a10*/  @!P0 FFMA.FTZ R3, R4, 0.93318945169448852539, R3 ;  /* 0x3f6ee58104038823 */ /* 0x000fe40000010003 */
.L_x_12789:
[----:B------:R-:W-:Y:S05]  /*1a20*/  BSYNC B0 ;  /* 0x0000000000007941 */ /* 0x000fea0003800000 */
.L_x_12787:
[----:B------:R-:W-:Y:S01]  /*1a30*/  FSETP.NEU.FTZ.AND P0, PT, |R27|, |R21|, PT ;  /* 0x400000151b00720b */ /* 0x000fe20003f1d200 */
[----:B------:R-:W-:Y:S01]  /*1a40*/  HFMA2.MMA R5, -RZ, RZ, 2.04296875, -15.78125 ;  /* 0x4016cbe4ff057435 */ /* 0x000fe200000001ff */
[----:B------:R-:W-:Y:S01]  /*1a50*/  FSETP.NEU.FTZ.AND P1, PT, R19, RZ, PT ;  /* 0x000000ff1300720b */ /* 0x000fe20003f3d000 */
[----:B------:R-:W-:Y:S01]  /*1a60*/  FADD.FTZ R19, |R21|, |R27| ;  /* 0x4000001b15137221 */ /* 0x000fe20000010200 */
[----:B------:R-:W-:Y:S02]  /*1a70*/  ISETP.GE.AND P2, PT, R27, RZ, PT ;  /* 0x000000ff1b00720c */ /* 0x000fe40003f46270 */
[----:B------:R-:W-:Y:S02]  /*1a80*/  MOV R4, R3 ;  /* 0x0000000300047202 */ /* 0x000fe40000000f00 */
[----:B------:R-:W-:-:S05]  /*1a90*/  MOV R3, 0x4 ;  /* 0x0000000400037802 */ /* 0x000fca0000000f00 */
[----:B------:R-:W-:Y:S01]  /*1aa0*/  @!P0 FSEL R4, R5, 0.78539818525314331055, !P2 ;  /* 0x3f490fdb05048808 */ /* 0x000fe20005000000 */
[----:B------:R-:W-:Y:S01]  /*1ab0*/  IMAD.WIDE.U32 R2, R2, R3, c[0x0][0x168] ;  /* 0x00005a0002027625 */ /* 0x000fe200078e0003 */
[----:B------:R-:W-:Y:S02]  /*1ac0*/  @!P1 FSEL R4, RZ, 3.1415927410125732422, P2 ;  /* 0x40490fdbff049808 */ /* 0x000fe40001000000 */
[----:B------:R-:W-:Y:S02]  /*1ad0*/  FSETP.GTU.FTZ.AND P0, PT, |R19|, +INF , PT ;  /* 0x7f8000001300780b */ /* 0x000fe40003f1c200 */
[----:B------:R-:W-:Y:S01]  /*1ae0*/  LOP3.LUT R4, R4, 0x80000000, R21, 0xb8, !PT ;  /* 0x8000000004047812 */ /* 0x000fe200078eb815 */
[----:B------:R-:W-:-:S03]  /*1af0*/  IMAD.WIDE R2, R0, 0x8, R2 ;  /* 0x0000000800027825 */ /* 0x000fc600078e0202 */
[----:B------:R-:W-:Y:S02]  /*1b00*/  FSEL R19, R19, R4, P0 ;  /* 0x0000000413137208 */ /* 0x000fe40000000000 */
[----:B------:R-:W-:Y:S04]  /*1b10*/  STG.E.64 [R2.64], R12 ;  /* 0x0000000c02007986 */ /* 0x000fe8000c101b04 */
[----:B------:R-:W-:Y:S04]  /*1b20*/  STG.E.64 [R2.64+0x400], R14 ;  /* 0x0004000e02007986 */ /* 0x000fe8000c101b04 */
[----:B------:R-:W-:Y:S04]  /*1b30*/  STG.E.64 [R2.64+0x800], R16 ;  /* 0x0008001002007986 */ /* 0x000fe8000c101b04 */
[----:B------:R-:W-:Y:S01]  /*1b40*/  STG.E.64 [R2.64+0xc00], R18 ;  /* 0x000c001202007986 */ /* 0x000fe2000c101b04 */
[----:B------:R-:W-:Y:S05]  /*1b50*/  EXIT ;  /* 0x000000000000794d */ /* 0x000fea0003800000 */
.L_x_12749:
[----:B------:R-:W0:Y:S01]  /*1b60*/  S2R R15, SR_TID.X ;  /* 0x00000000000f7919 */ /* 0x000e220000002100 */
[----:B------:R-:W-:Y:S01]  /*1b70*/  CS2R R16, SRZ ;  /* 0x0000000000107805 */ /* 0x000fe2000001ff00 */
[----:B0-----:R-:W-:-:S13]  /*1b80*/  ISETP.GE.AND P0, PT, R15, R28, PT ;  /* 0x0000001c0f00720c */ /* 0x001fda0003f06270 */
[----:B------:R-:W-:Y:S01]  /*1b90*/  @!P0 IMAD.IADD R12, R2, 0x1, R15 ;  /* 0x00000001020c8824 */ /* 0x000fe200078e020f */
[----:B------:R-:W-:Y:S01]  /*1ba0*/  @!P0 IADD3 R15, R15, 0x80, RZ ;  /* 0x000000800f0f8810 */ /* 0x000fe20007ffe0ff */
[----:B------:R-:W-:Y:S01]  /*1bb0*/  CS2R R26, SRZ ;  /* 0x00000000001a7805 */ /* 0x000fe2000001ff00 */
[----:B------:R-:W-:Y:S02]  /*1bc0*/  @!P0 MOV R13, 0x4 ;  /* 0x00000004000d8802 */ /* 0x000fe40000000f00 */
[----:B------:R-:W-:-:S03]  /*1bd0*/  ISETP.GE.AND P5, PT, R15, R28, PT ;  /* 0x0000001c0f00720c */ /* 0x000fc60003fa6270 */
[----:B------:R-:W-:-:S04]  /*1be0*/  @!P0 IMAD.WIDE.U32 R4, R12, R13, c[0x0][0x170] ;  /* 0x00005c000c048625 */ /* 0x000fc800078e000d */
[----:B------:R-:W-:Y:S01]  /*1bf0*/  @!P0 IMAD.WIDE.U32 R12, R12, R13, c[0x0][0x178] ;  /* 0x00005e000c0c8625 */ /* 0x000fe200078e000d */
[----:B------:R-:W-:Y:S01]  /*1c00*/  CS2R R22, SRZ ;  /* 0x0000000000167805 */ /* 0x000fe2000001ff00 */
[----:B------:R0:W5:Y:S04]  /*1c10*/  @!P0 LDG.E R17, [R4.64] ;  /* 0x0000000404118981 */ /* 0x000168000c1e1900 */
[----:B------:R-:W-:Y:S01]  /*1c20*/  @!P5 IADD3 R30, R2, R15, RZ ;  /* 0x0000000f021ed210 */ /* 0x000fe20007ffe0ff */
[----:B------:R1:W5:Y:S01]  /*1c30*/  @!P0 LDG.E R16, [R12.64] ;  /* 0x000000040c108981 */ /* 0x000362000c1e1900 */
        /* <DEDUP_REMOVED lines=12> */
[----:B------:R-:W-:Y:S02]  /*1d00*/  @!P3 IADD3 R18, R2, R15, RZ ;  /* 0x0000000f0212b210 */ /* 0x000fe40007ffe0ff */
[----:B------:R-:W-:-:S04]  /*1d10*/  @!P3 IADD3 R15, R15, 0x80, RZ ;  /* 0x000000800f0fb810 */ /* 0x000fc80007ffe0ff */
[----:B------:R-:W-:Y:S01]  /*1d20*/  ISETP.GE.AND P4, PT, R15, R28, PT ;  /* 0x0000001c0f00720c */ /* 0x000fe20003f86270 */
[----:B------:R-:W-:-:S04]  /*1d30*/  @!P5 IMAD.WIDE.U32 R8, R30, R31, c[0x0][0x170] ;  /* 0x00005c001e08d625 */ /* 0x000fc800078e001f */
[----:B------:R-:W-:Y:S01]  /*1d40*/  @!P5 IMAD.WIDE.U32 R30, R30, R31, c[0x0][0x178] ;  /* 0x00005e001e1ed625 */ /* 0x000fe200078e001f */
[----:B------:R2:W5:Y:S01]  /*1d50*/  @!P5 LDG.E R27, [R8.64] ;  /* 0x00000004081bd981 */ /* 0x000562000c1e1900 */
[----:B------:R-:W-:-:S03]  /*1d60*/  @!P6 MOV R33, 0x4 ;  /* 0x000000040021e802 */ /* 0x000fc60000000f00 */
[----:B------:R3:W5:Y:S03]  /*1d70*/  @!P5 LDG.E R26, [R30.64] ;  /* 0x000000041e1ad981 */ /* 0x000766000c1e1900 */
[----:B------:R-:W-:Y:S02]  /*1d80*/  @!P4 IADD3 R3, R2, R15, RZ ;  /* 0x0000000f0203c210 */ /* 0x000fe40007ffe0ff */
[----:B------:R-:W-:-:S04]  /*1d90*/  @!P4 IADD3 R15, R15, 0x80, RZ ;  /* 0x000000800f0fc810 */ /* 0x000fc80007ffe0ff */
[----:B------:R-:W-:Y:S01]  /*1da0*/  ISETP.GE.AND P5, PT, R15, R28, PT ;  /* 0x0000001c0f00720c */ /* 0x000fe20003fa6270 */
[CC--:B-1----:R-:W-:Y:S01]  /*1db0*/  @!P6 IMAD.WIDE.U32 R12, R32.reuse, R33.reuse, c[0x0][0x170] ;  /* 0x00005c00200ce625 */ /* 0x0c2fe200078e0021 */
[----:B------:R-:W-:Y:S02]  /*1dc0*/  @!P1 MOV R7, 0x4 ;  /* 0x0000000400079802 */ /* 0x000fe40000000f00 */
[----:B------:R-:W-:Y:S01]  /*1dd0*/  @!P2 MOV R11, 0x4 ;  /* 0x00000004000ba802 */ /* 0x000fe20000000f00 */
[----:B------:R-:W-:Y:S01]  /*1de0*/  @!P6 IMAD.WIDE.U32 R32, R32, R33, c[0x0][0x178] ;  /* 0x00005e002020e625 */ /* 0x000fe200078e0021 */
[----:B------:R-:W-:Y:S01]  /*1df0*/  @!P3 MOV R29, 0x4 ;  /* 0x00000004001db802 */ /* 0x000fe20000000f00 */
[----:B------:R-:W-:Y:S01]  /*1e00*/  CS2R R24, SRZ ;  /* 0x0000000000187805 */ /* 0x000fe2000001ff00 */
[----:B------:R-:W-:Y:S01]  /*1e10*/  CS2R R20, SRZ ;  /* 0x0000000000147805 */ /* 0x000fe2000001ff00 */
[----:B------:R-:W-:Y:S01]  /*1e20*/  IMAD.MOV.U32 R19, RZ, RZ, RZ ;  /* 0x000000ffff137224 */ /* 0x000fe200078e00ff */
[----:B------:R1:W5:Y:S01]  /*1e30*/  @!P6 LDG.E R23, [R32.64] ;  /* 0x000000042017e981 */ /* 0x000362000c1e1900 */
[----:B0-----:R-:W-:Y:S01]  /*1e40*/  @!P1 IMAD.WIDE.U32 R4, R6, R7, c[0x0][0x170] ;  /* 0x00005c0006049625 */ /* 0x001fe200078e0007 */
[----:B------:R-:W-:-:S02]  /*1e50*/  HFMA2.MMA R0, -RZ, RZ, 0, 0 ;  /* 0x00000000ff007435 */ /* 0x000fc400000001ff */
[----:B------:R0:W5:Y:S01]  /*1e60*/  @!P6 LDG.E R24, [R12.64] ;  /* 0x000000040c18e981 */ /* 0x000162000c1e1900 */
[----:B--2---:R-:W-:-:S03]  /*1e70*/  @!P2 IMAD.WIDE.U32 R8, R10, R11, c[0x0][0x170] ;  /* 0x00005c000a08a625 */ /* 0x004fc600078e000b */
[----:B------:R2:W5:Y:S01]  /*1e80*/  @!P1 LDG.E R25, [R4.64] ;  /* 0x0000000404199981 */ /* 0x000562000c1e1900 */
[----:B------:R-:W-:Y:S01]  /*1e90*/  @!P1 IMAD.WIDE.U32 R6, R6, R7, c[0x0][0x178] ;  /* 0x00005e0006069625 */ /* 0x000fe200078e0007 */
[----:B-1----:R-:W-:Y:S02]  /*1ea0*/  @!P5 IADD3 R32, R2, R15, RZ ;  /* 0x0000000f0220d210 */ /* 0x002fe40007ffe0ff */
[----:B------:R-:W-:Y:S01]  /*1eb0*/  @!P5 MOV R33, 0x4 ;  /* 0x000000040021d802 */ /* 0x000fe20000000f00 */
[----:B------:R-:W-:Y:S01]  /*1ec0*/  @!P2 IMAD.WIDE.U32 R10, R10, R11, c[0x0][0x178] ;  /* 0x00005e000a0aa625 */ /* 0x000fe200078e000b */
[----:B------:R1:W5:Y:S03]  /*1ed0*/  @!P1 LDG.E R22, [R6.64] ;  /* 0x0000000406169981 */ /* 0x000366000c1e1900 */
[CC--:B---3--:R-:W-:Y:S01]  /*1ee0*/  @!P3 IMAD.WIDE.U32 R30, R18.reuse, R29.reuse, c[0x0][0x170] ;  /* 0x00005c00121eb625 */ /* 0x0c8fe200078e001d */
[----:B------:R3:W5:Y:S03]  /*1ef0*/  @!P2 LDG.E R20, [R8.64] ;  /* 0x000000040814a981 */ /* 0x000766000c1e1900 */
[----:B------:R-:W-:Y:S01]  /*1f00*/  @!P4 IMAD.MOV.U32 R34, RZ, RZ, 0x4 ;  /* 0x00000004ff22c424 */ /* 0x000fe200078e00ff */
[----:B------:R4:W5:Y:S01]  /*1f10*/  @!P2 LDG.E R19, [R10.64] ;  /* 0x000000040a13a981 */ /* 0x000962000c1e1900 */
[----:B0-----:R-:W-:Y:S01]  /*1f20*/  CS2R R12, SRZ ;  /* 0x00000000000c7805 */ /* 0x001fe2000001ff00 */
[----:B------:R-:W-:Y:S01]  /*1f30*/  CS2R R14, SRZ ;  /* 0x00000000000e7805 */ /* 0x000fe2000001ff00 */
[CC--:B-1----:R-:W-:Y:S01]  /*1f40*/  @!P4 IMAD.WIDE.U32 R6, R3.reuse, R34.reuse, c[0x0][0x170] ;  /* 0x00005c000306c625 */ /* 0x0c2fe200078e0022 */
[----:B------:R0:W5:Y:S03]  /*1f50*/  @!P3 LDG.E R21, [R30.64] ;  /* 0x000000041e15b981 */ /* 0x000166000c1e1900 */
[----:B---3--:R-:W-:Y:S01]  /*1f60*/  @!P3 IMAD.WIDE.U32 R8, R18, R29, c[0x0][0x178] ;  /* 0x00005e001208b625 */ /* 0x008fe200078e001d */
[----:B------:R1:W5:Y:S03]  /*1f70*/  @!P4 LDG.E R12, [R6.64] ;  /* 0x00000004060cc981 */ /* 0x000366000c1e1900 */
[----:B--2---:R-:W-:Y:S01]  /*1f80*/  @!P4 IMAD.WIDE.U32 R4, R3, R34, c[0x0][0x178] ;  /* 0x00005e000304c625 */ /* 0x004fe200078e0022 */
[----:B------:R1:W5:Y:S03]  /*1f90*/  @!P3 LDG.E R0, [R8.64] ;  /* 0x000000040800b981 */ /* 0x000366000c1e1900 */
[CC--:B0-----:R-:W-:Y:S01]  /*1fa0*/  @!P5 IMAD.WIDE.U32 R30, R32.reuse, R33.reuse, c[0x0][0x170] ;  /* 0x00005c00201ed625 */ /* 0x0c1fe200078e0021 */
[----:B------:R1:W5:Y:S03]  /*1fb0*/  @!P4 LDG.E R13, [R4.64] ;  /* 0x00000004040dc981 */ /* 0x000366000c1e1900 */
[----:B----4-:R-:W-:Y:S01]  /*1fc0*/  @!P5 IMAD.WIDE.U32 R10, R32, R33, c[0x0][0x178] ;  /* 0x00005e00200ad625 */ /* 0x010fe200078e0021 */
[----:B------:R1:W5:Y:S04]  /*1fd0*/  @!P5 LDG.E R14, [R30.64] ;  /* 0x000000041e0ed981 */ /* 0x000368000c1e1900 */
[----:B------:R1:W5:Y:S01]  /*1fe0*/  @!P5 LDG.E R15, [R10.64] ;  /* 0x000000040a0fd981 */ /* 0x000362000c1e1900 */
[----:B------:R-:W-:Y:S01]  /*1ff0*/  BSSY B2, `(.L_x_12790) ;  /* 0x0000035000027945 */ /* 0x000fe20003800000 */
[----:B------:R-:W-:Y:S05]  /*2000*/  @P0 BRA `(.L_x_12791) ;  /* 0x0000033000000947 */ /* 0x000fea0003800000 */
[----:B-----5:R-:W-:Y:S01]  /*2010*/  FADD.FTZ R3, |R16|, -RZ ;  /* 0x800000ff10037221 */ /* 0x020fe20000010200 */
[C---:B------:R-:W-:Y:S01]  /*2020*/  FSETP.GT.FTZ.AND P2, PT, |R17|.reuse, |R16|, PT ;  /* 0x400000101100720b */ /* 0x040fe20003f54200 */
[----:B-1----:R-:W-:Y:S01]  /*2030*/  FADD.FTZ R4, |R17|, -RZ ;  /* 0x800000ff11047221 */ /* 0x002fe20000010200 */
        /* <DEDUP_REMOVED lines=14> */
.L_x_12793:
[----:B------:R-:W-:Y:S05]  /*2120*/  BSYNC B3 ;  /* 0x0000000000037941 */ /* 0x000fea0003800000 */
.L_x_12792:
        /* <DEDUP_REMOVED lines=18> */
.L_x_12795:
[----:B------:R-:W-:Y:S02]  /*2250*/  ISETP.GE.AND P0, PT, R16, RZ, PT ;  /* 0x000000ff1000720c */ /* 0x000fe40003f06270 */
[----:B------:R-:W-:-:S11]  /*2260*/  MOV R4, 0x3fd774eb ;  /* 0x3fd774eb00047802 */ /* 0x000fd60000000f00 */
[----:B------:R-:W-:-:S04]  /*2270*/  @P0 FFMA.FTZ R3, R4, 0.93318945169448852539, -R3 ;  /* 0x3f6ee58104030823 */ /* 0x000fc80000010803 */
[----:B------:R-:W-:Y:S02]  /*2280*/  @!P0 FFMA.FTZ R3, R4, 0.93318945169448852539, R3 ;  /* 0x3f6ee58104038823 */ /* 0x000fe40000010003 */
.L_x_12796:
[----:B------:R-:W-:Y:S05]  /*2290*/  BSYNC B0 ;  /* 0x0000000000007941 */ /* 0x000fea0003800000 */
.L_x_12794:
        /* <DEDUP_REMOVED lines=9> */
[----:B------:R-:W-:Y:S02]  /*2330*/  FSEL R16, R16, R3, P0 ;  /* 0x0000000310107208 */ /* 0x000fe40000000000 */
.L_x_12791:
[----:B------:R-:W-:Y:S05]  /*2340*/  BSYNC B2 ;  /* 0x0000000000027941 */ /* 0x000fea0003800000 */
.L_x_12790:
[----:B-----5:R-:W0:Y:S01]  /*2350*/  S2R R17, SR_TID.X ;  /* 0x0000000000117919 */ /* 0x020e220000002100 */
[----:B------:R-:W-:Y:S01]  /*2360*/  BSSY B2, `(.L_x_12797) ;  /* 0x0000037000027945 */ /* 0x000fe20003800000 */
[----:B0-----:R-:W-:-:S04]  /*2370*/  IADD3 R18, R17, 0x80, RZ ;  /* 0x0000008011127810 */ /* 0x001fc80007ffe0ff */
[----:B------:R-:W-:-:S13]  /*2380*/  ISETP.GE.AND P0, PT, R18, R28, PT ;  /* 0x0000001c1200720c */ /* 0x000fda0003f06270 */
[----:B------:R-:W-:Y:S05]  /*2390*/  @P0 BRA `(.L_x_12798) ;  /* 0x0000033000000947 */ /* 0x000fea0003800000 */
[----:B------:R-:W-:Y:S01]  /*23a0*/  FADD.FTZ R3, |R26|, -RZ ;  /* 0x800000ff1a037221 */ /* 0x000fe20000010200 */
[C---:B------:R-:W-:Y:S01]  /*23b0*/  FSETP.GT.FTZ.AND P2, PT, |R27|.reuse, |R26|, PT ;  /* 0x4000001a1b00720b */ /* 0x040fe20003f54200 */
[----:B-1----:R-:W-:Y:S01]  /*23c0*/  FADD.FTZ R4, |R27|, -RZ ;  /* 0x800000ff1b047221 */ /* 0x002fe20000010200 */
        /* <DEDUP_REMOVED lines=14> */
.L_x_12800:
[----:B------:R-:W-:Y:S05]  /*24b0*/  BSYNC B3 ;  /* 0x0000000000037941 */ /* 0x000fea0003800000 */
.L_x_12799:
        /* <DEDUP_REMOVED lines=18> */
.L_x_12802:
[----:B------:R-:W-:Y:S02]  /*25e0*/  ISETP.GE.AND P0, PT, R26, RZ, PT ;  /* 0x000000ff1a00720c */ /* 0x000fe40003f06270 */
[----:B------:R-:W-:-:S11]  /*25f0*/  MOV R4, 0x3fd774eb ;  /* 0x3fd774eb00047802 */ /* 0x000fd60000000f00 */
[----:B------:R-:W-:-:S04]  /*2600*/  @P0 FFMA.FTZ R3, R4, 0.93318945169448852539, -R3 ;  /* 0x3f6ee58104030823 */ /* 0x000fc80000010803 */
[----:B------:R-:W-:Y:S02]  /*2610*/  @!P0 FFMA.FTZ R3, R4, 0.93318945169448852539, R3 ;  /* 0x3f6ee58104038823 */ /* 0x000fe40000010003 */
.L_x_12803:
[----:B------:R-:W-:Y:S05]  /*2620*/  BSYNC B0 ;  /* 0x0000000000007941 */ /* 0x000fea0003800000 */
.L_x_12801:
        /* <DEDUP_REMOVED lines=10> */
.L_x_12798:
[----:B------:R-:W-:Y:S05]  /*26d0*/  BSYNC B2 ;  /* 0x0000000000027941 */ /* 0x000fea0003800000 */
.L_x_12797:
[----:B------:R-:W-:Y:S01]  /*26e0*/  IADD3 R3, R17, 0x100, RZ ;  /* 0x0000010011037810 */ /* 0x000fe20007ffe0ff */
[----:B------:R-:W-:Y:S03]  /*26f0*/  BSSY B2, `(.L_x_12804) ;  /* 0x0000036000027945 */ /* 0x000fe60003800000 */
        /* <DEDUP_REMOVED lines=19> */
.L_x_12807:
[----:B------:R-:W-:Y:S05]  /*2830*/  BSYNC B3 ;  /* 0x0000000000037941 */ /* 0x000fea0003800000 */
.L_x_12806:
        /* <DEDUP_REMOVED lines=18> */
.L_x_12809:
[----:B------:R-:W-:Y:S02]  /*2960*/  ISETP.GE.AND P0, PT, R23, RZ, PT ;  /* 0x000000ff1700720c */ /* 0x000fe40003f06270 */
[----:B------:R-:W-:-:S11]  /*2970*/  MOV R4, 0x3fd774eb ;  /* 0x3fd774eb00047802 */ /* 0x000fd60000000f00 */
[----:B------:R-:W-:-:S04]  /*2980*/  @P0 FFMA.FTZ R3, R4, 0.93318945169448852539, -R3 ;  /* 0x3f6ee58104030823 */ /* 0x000fc80000010803 */
[----:B------:R-:W-:Y:S02]  /*2990*/  @!P0 FFMA.FTZ R3, R4, 0.93318945169448852539, R3 ;  /* 0x3f6ee58104038823 */ /* 0x000fe40000010003 */
.L_x_12810:
[----:B------:R-:W-:Y:S05]  /*29a0*/  BSYNC B0 ;  /* 0x0000000000007941 */ /* 0x000fea0003800000 */
.L_x_12808:
        /* <DEDUP_REMOVED lines=10> */
.L_x_12805:
[----:B------:R-:W-:Y:S05]  /*2a50*/  BSYNC B2 ;  /* 0x0000000000027941 */ /* 0x000fea0003800000 */
.L_x_12804:
        /* <DEDUP_REMOVED lines=21> */
.L_x_12814:
[----:B------:R-:W-:Y:S05]  /*2bb0*/  BSYNC B3 ;  /* 0x0000000000037941 */ /* 0x000fea0003800000 */
.L_x_12813:
        /* <DEDUP_REMOVED lines=18> */
.L_x_12816:
[----:B------:R-:W-:Y:S02]  /*2ce0*/  ISETP.GE.AND P0, PT, R22, RZ, PT ;  /* 0x000000ff1600720c */ /* 0x000fe40003f06270 */
[----:B------:R-:W-:-:S11]  /*2cf0*/  MOV R4, 0x3fd774eb ;  /* 0x3fd774eb00047802 */ /* 0x000fd60000000f00 */
[----:B------:R-:W-:-:S04]  /*2d00*/  @P0 FFMA.FTZ R3, R4, 0.93318945169448852539, -R3 ;  /* 0x3f6ee58104030823 */ /* 0x000fc80000010803 */
[----:B------:R-:W-:Y:S02]  /*2d10*/  @!P0 FFMA.FTZ R3, R4, 0.93318945169448852539, R3 ;  /* 0x3f6ee58104038823 */ /* 0x000fe40000010003 */
.L_x_12817:
[----:B------:R-:W-:Y:S05]  /*2d20*/  BSYNC B0 ;  /* 0x0000000000007941 */ /* 0x000fea0003800000 */
.L_x_12815:
        /* <DEDUP_REMOVED lines=10> */
.L_x_12812:
[----:B------:R-:W-:Y:S05]  /*2dd0*/  BSYNC B2 ;  /* 0x0000000000027941 */ /* 0x000fea0003800000 */
.L_x_12811:
        /* <DEDUP_REMOVED lines=21> */
.L_x_12821:
[----:B------:R-:W-:Y:S05]  /*2f30*/  BSYNC B3 ;  /* 0x0000000000037941 */ /* 0x000fea0003800000 */
.L_x_12820:
        /* <DEDUP_REMOVED lines=18> */
.L_x_12823:
[----:B------:R-:W-:Y:S02]  /*3060*/  ISETP.GE.AND P0, PT, R19, RZ, PT ;  /* 0x000000ff1300720c */ /* 0x000fe40003f06270 */
[----:B------:R-:W-:-:S11]  /*3070*/  MOV R4, 0x3fd774eb ;  /* 0x3fd774eb00047802 */ /* 0x000fd60000000f00 */
[----:B------:R-:W-:-:S04]  /*3080*/  @P0 FFMA.FTZ R3, R4, 0.93318945169448852539, -R3 ;  /* 0x3f6ee58104030823 */ /* 0x000fc80000010803 */
[----:B------:R-:W-:Y:S02]  /*3090*/  @!P0 FFMA.FTZ R3, R4, 0.93318945169448852539, R3 ;  /* 0x3f6ee58104038823 */ /* 0x000fe40000010003 */
.L_x_12824:
[----:B------:R-:W-:Y:S05]  /*30a0*/  BSYNC B0 ;  /* 0x0000000000007941 */ /* 0x000fea0003800000 */
.L_x_12822:
        /* <DEDUP_REMOVED lines=10> */
.L_x_12819:
[----:B------:R-:W-:Y:S05]  /*3150*/  BSYNC B2 ;  /* 0x0000000000027941 */ /* 0x000fea0003800000 */
.L_x_12818:
        /* <DEDUP_REMOVED lines=21> */
.L_x_12828:
[----:B------:R-:W-:Y:S05]  /*32b0*/  BSYNC B3 ;  /* 0x0000000000037941 */ /* 0x000fea0003800000 */
.L_x_12827:
        /* <DEDUP_REMOVED lines=18> */
.L_x_12830:
[----:B------:R-:W-:Y:S02]  /*33e0*/  ISETP.GE.AND P0, PT, R0, RZ, PT ;  /* 0x000000ff0000720c */ /* 0x000fe40003f06270 */
[----:B------:R-:W-:-:S11]  /*33f0*/  MOV R4, 0x3fd774eb ;  /* 0x3fd774eb00047802 */ /* 0x000fd60000000f00 */
[----:B------:R-:W-:-:S04]  /*3400*/  @P0 FFMA.FTZ R3, R4, 0.93318945169448852539, -R3 ;  /* 0x3f6ee58104030823 */ /* 0x000fc80000010803 */
[----:B------:R-:W-:Y:S02]  /*3410*/  @!P0 FFMA.FTZ R3, R4, 0.93318945169448852539, R3 ;  /* 0x3f6ee58104038823 */ /* 0x000fe40000010003 */
.L_x_12831:
[----:B------:R-:W-:Y:S05]  /*3420*/  BSYNC B0 ;  /* 0x0000000000007941 */ /* 0x000fea0003800000 */
.L_x_12829:
        /* <DEDUP_REMOVED lines=10> */
.L_x_12826:
[----:B------:R-:W-:Y:S05]  /*34d0*/  BSYNC B2 ;  /* 0x0000000000027941 */ /* 0x000fea0003800000 */
.L_x_12825:
        /* <DEDUP_REMOVED lines=21> */
.L_x_12835:
[----:B------:R-:W-:Y:S05]  /*3630*/  BSYNC B3 ;  /* 0x0000000000037941 */ /* 0x000fea0003800000 */
.L_x_12834:
        /* <DEDUP_REMOVED lines=18> */
.L_x_12837:
[----:B------:R-:W-:Y:S02]  /*3760*/  ISETP.GE.AND P0, PT, R13, RZ, PT ;  /* 0x000000ff0d00720c */ /* 0x000fe40003f06270 */
[----:B------:R-:W-:-:S11]  /*3770*/  MOV R4, 0x3fd774eb ;  /* 0x3fd774eb00047802 */ /* 0x000fd60000000f00 */
[----:B------:R-:W-:-:S04]  /*3780*/  @P0 FFMA.FTZ R3, R4, 0.93318945169448852539, -R3 ;  /* 0x3f6ee58104030823 */ /* 0x000fc80000010803 */
[----:B------:R-:W-:Y:S02]  /*3790*/  @!P0 FFMA.FTZ R3, R4, 0.93318945169448852539, R3 ;  /* 0x3f6ee58104038823 */ /* 0x000fe40000010003 */
.L_x_12838:
[----:B------:R-:W-:Y:S05]  /*37a0*/  BSYNC B0 ;  /* 0x0000000000007941 */ /* 0x000fea0003800000 */
.L_x_12836:
        /* <DEDUP_REMOVED lines=10> */
.L_x_12833:
[----:B------:R-:W-:Y:S05]  /*3850*/  BSYNC B2 ;  /* 0x0000000000027941 */ /* 0x000fea0003800000 */
.L_x_12832:
        /* <DEDUP_REMOVED lines=21> */
.L_x_12842:
[----:B------:R-:W-:Y:S05]  /*39b0*/  BSYNC B3 ;  /* 0x0000000000037941 */ /* 0x000fea0003800000 */
.L_x_12841:
        /* <DEDUP_REMOVED lines=18> */
.L_x_12844:
[----:B------:R-:W-:Y:S02]  /*3ae0*/  ISETP.GE.AND P0, PT, R15, RZ, PT ;  /* 0x000000ff0f00720c */ /* 0x000fe40003f06270 */
[----:B------:R-:W-:-:S11]  /*3af0*/  MOV R4, 0x3fd774eb ;  /* 0x3fd774eb00047802 */ /* 0x000fd60000000f00 */
[----:B------:R-:W-:-:S04]  /*3b00*/  @P0 FFMA.FTZ R3, R4, 0.93318945169448852539, -R3 ;  /* 0x3f6ee58104030823 */ /* 0x000fc80000010803 */
[----:B------:R-:W-:Y:S02]  /*3b10*/  @!P0 FFMA.FTZ R3, R4, 0.93318945169448852539, R3 ;  /* 0x3f6ee58104038823 */ /* 0x000fe40000010003 */
.L_x_12845:
[----:B------:R-:W-:Y:S05]  /*3b20*/  BSYNC B0 ;  /* 0x0000000000007941 */ /* 0x000fea0003800000 */
.L_x_12843:
        /* <DEDUP_REMOVED lines=10> */
.L_x_12840:
[----:B------:R-:W-:Y:S05]  /*3bd0*/  BSYNC B2 ;  /* 0x0000000000027941 */ /* 0x000fea0003800000 */
.L_x_12839:
[----:B------:R-:W-:Y:S01]  /*3be0*/  ISETP.GE.AND P0, PT, R17, R28, PT ;  /* 0x0000001c1100720c */ /* 0x000fe20003f06270 */
[----:B------:R-:W-:Y:S01]  /*3bf0*/  BSSY B0, `(.L_x_12846) ;  /* 0x0000034000007945 */ /* 0x000fe20003800000 */
[----:B------:R-:W-:Y:S11]  /*3c00*/  BSSY B1, `(.L_x_12847) ;  /* 0x000002c000017945 */ /* 0x000ff60003800000 */
[----:B------:R-:W-:Y:S05]  /*3c10*/  @P0 BRA `(.L_x_12848) ;  /* 0x000000d000000947 */ /* 0x000fea0003800000 */
[----:B-1----:R-:W0:Y:S01]  /*3c20*/  S2R R5, SR_TID.X ;  /* 0x0000000000057919 */ /* 0x002e220000002100 */
[----:B------:R-:W-:Y:S01]  /*3c30*/  HFMA2.MMA R7, -RZ, RZ, 0, 2.384185791015625e-07 ;  /* 0x00000004ff077435 */ /* 0x000fe200000001ff */
[----:B------:R-:W-:-:S05]  /*3c40*/  IMAD.MOV.U32 R17, RZ, RZ, R18 ;  /* 0x000000ffff117224 */ /* 0x000fca00078e0012 */
[----:B------:R-:W-:Y:S02]  /*3c50*/  ISETP.GE.AND P0, PT, R17, R28, PT ;  /* 0x0000001c1100720c */ /* 0x000fe40003f06270 */
[----:B0-----:R-:W-:-:S05]  /*3c60*/  IADD3 R4, R2, R5, RZ ;  /* 0x0000000502047210 */ /* 0x001fca0007ffe0ff */
[----:B------:R-:W-:-:S05]  /*3c70*/  IMAD.WIDE.U32 R4, R4, R7, c[0x0][0x168] ;  /* 0x00005a0004047625 */ /* 0x000fca00078e0007 */
[----:B------:R0:W-:Y:S01]  /*3c80*/  STG.E [R4.64], R16 ;  /* 0x0000001004007986 */ /* 0x0001e2000c101904 */
[----:B------:R-:W-:Y:S05]  /*3c90*/  @P0 BRA `(.L_x_12849) ;  /* 0x000000c000000947 */ /* 0x000fea0003800000 */
[----:B0-----:R-:W-:Y:S02]  /*3ca0*/  IADD3 R4, R2, R17, RZ ;  /* 0x0000001102047210 */ /* 0x001fe40007ffe0ff */
[----:B------:R-:W-:Y:S02]  /*3cb0*/  MOV R5, 0x4 ;  /* 0x0000000400057802 */ /* 0x000fe40000000f00 */
[----:B------:R-:W-:-:S03]  /*3cc0*/  IADD3 R17, R17, 0x80, RZ ;  /* 0x0000008011117810 */ /* 0x000fc60007ffe0ff */
[----:B------:R-:W-:-:S05]  /*3cd0*/  IMAD.WIDE.U32 R4, R4, R5, c[0x0][0x168] ;  /* 0x00005a0004047625 */ /* 0x000fca00078e0005 */
[----:B------:R0:W-:Y:S02]  /*3ce0*/  STG.E [R4.64], R26 ;  /* 0x0000001a04007986 */ /* 0x0001e4000c101904 */
.L_x_12848:
[----:B------:R-:W-:-:S13]  /*3cf0*/  ISETP.GE.AND P0, PT, R17, R28, PT ;  /* 0x0000001c1100720c */ /* 0x000fda0003f06270 */
[----:B------:R-:W-:Y:S05]  /*3d00*/  @P0 BRA `(.L_x_12850) ;  /* 0x000000c000000947 */ /* 0x000fea0003800000 */
[----:B01----:R-:W-:Y:S02]  /*3d10*/  IADD3 R4, R2, R17, RZ ;  /* 0x0000001102047210 */ /* 0x003fe40007ffe0ff */
[----:B------:R-:W-:Y:S02]  /*3d20*/  MOV R5, 0x4 ;  /* 0x0000000400057802 */ /* 0x000fe40000000f00 */
[----:B------:R-:W-:-:S03]  /*3d30*/  IADD3 R17, R17, 0x80, RZ ;  /* 0x0000008011117810 */ /* 0x000fc60007ffe0ff */
[----:B------:R-:W-:-:S05]  /*3d40*/  IMAD.WIDE.U32 R4, R4, R5, c[0x0][0x168] ;  /* 0x00005a0004047625 */ /* 0x000fca00078e0005 */
[----:B------:R0:W-:Y:S02]  /*3d50*/  STG.E [R4.64], R23 ;  /* 0x0000001704007986 */ /* 0x0001e4000c101904 */
.L_x_12849:
[----:B------:R-:W-:-:S13]  /*3d60*/  ISETP.GE.AND P0, PT, R17, R28, PT ;  /* 0x0000001c1100720c */ /* 0x000fda0003f06270 */
[----:B------:R-:W-:Y:S05]  /*3d70*/  @P0 BRA `(.L_x_12851) ;  /* 0x000000c000000947 */ /* 0x000fea0003800000 */
[----:B0-----:R-:W-:Y:S01]  /*3d80*/  HFMA2.MMA R5, -RZ, RZ, 0, 2.384185791015625e-07 ;  /* 0x00000004ff057435 */ /* 0x001fe200000001ff */
[----:B------:R-:W-:Y:S01]  /*3d90*/  IMAD.IADD R4, R2, 0x1, R17 ;  /* 0x0000000102047824 */ /* 0x000fe200078e0211 */
[----:B------:R-:W-:-:S08]  /*3da0*/  IADD3 R17, R17, 0x80, RZ ;  /* 0x0000008011117810 */ /* 0x000fd00007ffe0ff */
[----:B------:R-:W-:-:S05]  /*3db0*/  IMAD.WIDE.U32 R4, R4, R5, c[0x0][0x168] ;  /* 0x00005a0004047625 */ /* 0x000fca00078e0005 */
[----:B------:R0:W-:Y:S02]  /*3dc0*/  STG.E [R4.64], R22 ;  /* 0x0000001604007986 */ /* 0x0001e4000c101904 */
.L_x_12850:
[----:B------:R-:W-:-:S13]  /*3dd0*/  ISETP.GE.AND P0, PT, R17, R28, PT ;  /* 0x0000001c1100720c */ /* 0x000fda0003f06270 */
[----:B------:R-:W-:Y:S05]  /*3de0*/  @P0 BRA `(.L_x_12852) ;  /* 0x000000d000000947 */ /* 0x000fea0003800000 */
[----:B01----:R-:W-:Y:S02]  /*3df0*/  IADD3 R4, R2, R17, RZ ;  /* 0x0000001102047210 */ /* 0x003fe40007ffe0ff */
[----:B------:R-:W-:Y:S02]  /*3e00*/  MOV R5, 0x4 ;  /* 0x0000000400057802 */ /* 0x000fe40000000f00 */
[----:B------:R-:W-:-:S03]  /*3e10*/  IADD3 R17, R17, 0x80, RZ ;  /* 0x0000008011117810 */ /* 0x000fc60007ffe0ff */
[----:B------:R-:W-:-:S05]  /*3e20*/  IMAD.WIDE.U32 R4, R4, R5, c[0x0][0x168] ;  /* 0x00005a0004047625 */ /* 0x000fca00078e0005 */
[----:B------:R0:W-:Y:S02]  /*3e30*/  STG.E [R4.64], R19 ;  /* 0x0000001304007986 */ /* 0x0001e4000c101904 */
.L_x_12851:
[----:B------:R-:W-:-:S13]  /*3e40*/  ISETP.GE.AND P0, PT, R17, R28, PT ;  /* 0x0000001c1100720c */ /* 0x000fda0003f06270 */
[----:B------:R-:W-:Y:S01]  /*3e50*/  @P0 BREAK B1 ;  /* 0x0000000000010942 */ /* 0x000fe20003800000 */
[----:B------:R-:W-:Y:S05]  /*3e60*/  @P0 BRA `(.L_x_12853) ;  /* 0x000000c000000947 */ /* 0x000fea0003800000 */
[----:B0-----:R-:W-:Y:S01]  /*3e70*/  IADD3 R4, R2, R17, RZ ;  /* 0x0000001102047210 */ /* 0x001fe20007ffe0ff */
[----:B------:R-:W-:Y:S01]  /*3e80*/  IMAD.MOV.U32 R5, RZ, RZ, 0x4 ;  /* 0x00000004ff057424 */ /* 0x000fe200078e00ff */
[----:B------:R-:W-:-:S03]  /*3e90*/  IADD3 R17, R17, 0x80, RZ ;  /* 0x0000008011117810 */ /* 0x000fc60007ffe0ff */
[----:B------:R-:W-:-:S05]  /*3ea0*/  IMAD.WIDE.U32 R4, R4, R5, c[0x0][0x168] ;  /* 0x00005a0004047625 */ /* 0x000fca00078e0005 */
[----:B------:R0:W-:Y:S02]  /*3eb0*/  STG.E [R4.64], R0 ;  /* 0x0000000004007986 */ /* 0x0001e4000c101904 */
.L_x_12852:
[----:B------:R-:W-:Y:S05]  /*3ec0*/  BSYNC B1 ;  /* 0x0000000000017941 */ /* 0x000fea0003800000 */
.L_x_12847:
[----:B------:R-:W-:-:S13]  /*3ed0*/  ISETP.GE.AND P0, PT, R17, R28, PT ;  /* 0x0000001c1100720c */ /* 0x000fda0003f06270 */
[----:B01----:R-:W-:Y:S02]  /*3ee0*/  @!P0 IADD3 R4, R2, R17, RZ ;  /* 0x0000001102048210 */ /* 0x003fe40007ffe0ff */
[----:B------:R-:W-:Y:S02]  /*3ef0*/  @!P0 MOV R5, 0x4 ;  /* 0x0000000400058802 */ /* 0x000fe40000000f00 */
[----:B------:R-:W-:-:S03]  /*3f00*/  @!P0 IADD3 R17, R17, 0x80, RZ ;  /* 0x0000008011118810 */ /* 0x000fc60007ffe0ff */
[----:B------:R-:W-:-:S05]  /*3f10*/  @!P0 IMAD.WIDE.U32 R4, R4, R5, c[0x0][0x168] ;  /* 0x00005a0004048625 */ /* 0x000fca00078e0005 */
[----:B------:R0:W-:Y:S02]  /*3f20*/  @!P0 STG.E [R4.64], R12 ;  /* 0x0000000c04008986 */ /* 0x0001e4000c101904 */
.L_x_12853:
[----:B------:R-:W-:Y:S05]  /*3f30*/  BSYNC B0 ;  /* 0x0000000000007941 */ /* 0x000fea0003800000 */
.L_x_12846:
[----:B------:R-:W-:Y:S01]  /*3f40*/  WARPSYNC 0xffffffff ;  /* 0xffffffff00007948 */ /* 0x000fe20003800000 */
[----:B------:R-:W-:-:S13]  /*3f50*/  ISETP.GE.AND P0, PT, R17, R28, PT ;  /* 0x0000001c1100720c */ /* 0x000fda0003f06270 */
[----:B------:R-:W-:Y:S05]  /*3f60*/  @P0 EXIT ;  /* 0x000000000000094d */ /* 0x000fea0003800000 */
[----:B0-----:R-:W-:Y:S01]  /*3f70*/  HFMA2.MMA R5, -RZ, RZ, 0, 2.384185791015625e-07 ;  /* 0x00000004ff057435 */ /* 0x001fe200000001ff */
[----:B------:R-:W-:-:S09]  /*3f80*/  IADD3 R4, R2, R17, RZ ;  /* 0x0000001102047210 */ /* 0x000fd20007ffe0ff */
[----:B------:R-:W-:-:S05]  /*3f90*/  IMAD.WIDE.U32 R4, R4, R5, c[0x0][0x168] ;  /* 0x00005a0004047625 */ /* 0x000fca00078e0005 */
[----:B------:R-:W-:Y:S01]  /*3fa0*/  STG.E [R4.64], R3 ;  /* 0x0000000304007986 */ /* 0x000fe2000c101904 */
[----:B------:R-:W-:Y:S05]  /*3fb0*/  EXIT ;  /* 0x000000000000794d */ /* 0x000fea0003800000 */
        .weak           $__internal_40_$__cuda_sm3x_div_rn_ftz_f32_slowpath
        .type           $__internal_40_$__cuda_sm3x_div_rn_ftz_f32_slowpath,@function
        .size           $__internal_40_$__cuda_sm3x_div_rn_ftz_f32_slowpath,(.L_x_17694 - $__internal_40_$__cuda_sm3x_div_rn_ftz_f32_slowpath)
$__internal_40_$__cuda_sm3x_div_rn_ftz_f32_slowpath:
        /* <DEDUP_REMOVED lines=32> */
.L_x_12856:
[----:B------:R-:W-:Y:S05]  /*41c0*/  BSYNC B1 ;  /* 0x0000000000017941 */ /* 0x000fea0003800000 */
.L_x_12855:
        /* <DEDUP_REMOVED lines=27> */
.L_x_12862:
[----:B------:R-:W-:Y:S02]  /*4380*/  LEA R5, R6, R5, 0x17 ;  /* 0x0000000506057211 */ /* 0x000fe400078eb8ff */
.L_x_12863:
[----:B------:R-:W-:Y:S05]  /*4390*/  BSYNC B1 ;  /* 0x0000000000017941 */ /* 0x000fea0003800000 */
.L_x_12861:
[----:B------:R-:W-:Y:S01]  /*43a0*/  MOV R3, R5 ;  /* 0x0000000500037202 */ /* 0x000fe20000000f00 */
[----:B------:R-:W-:Y:S05]  /*43b0*/  BRA `(.L_x_12864) ;  /* 0x0000008000007947 */ /* 0x000fea0003800000 */
.L_x_12860:
[----:B------:R-:W-:-:S04]  /*43c0*/  LOP3.LUT R9, R8, 0x80000000, R9, 0x48, !PT ;  /* 0x8000000008097812 */ /* 0x000fc800078e4809 */
[----:B------:R-:W-:Y:S01]  /*43d0*/  LOP3.LUT R3, R9, 0x7f800000, RZ, 0xfc, !PT ;  /* 0x7f80000009037812 */ /* 0x000fe200078efcff */
[----:B------:R-:W-:Y:S05]  /*43e0*/  BRA `(.L_x_12864) ;  /* 0x0000005000007947 */ /* 0x000fea0003800000 */
.L_x_12859:
[----:B------:R-:W-:Y:S01]  /*43f0*/  LOP3.LUT R3, R8, 0x80000000, R9, 0x48, !PT ;  /* 0x8000000008037812 */ /* 0x000fe200078e4809 */
[----:B------:R-:W-:Y:S05]  /*4400*/  BRA `(.L_x_12864) ;  /* 0x0000003000007947 */ /* 0x000fea0003800000 */
.L_x_12858:
[----:B------:R-:W0:Y:S01]  /*4410*/  MUFU.RSQ R3, -QNAN ;  /* 0xffc0000000037908 */ /* 0x000e220000001400 */
[----:B------:R-:W-:Y:S05]  /*4420*/  BRA `(.L_x_12864) ;  /* 0x0000001000007947 */ /* 0x000fea0003800000 */
.L_x_12857:
[----:B------:R-:W-:Y:S02]  /*4430*/  FADD.FTZ R3, R9, R8 ;  /* 0x0000000809037221 */ /* 0x000fe40000010000 */
.L_x_12864:
[----:B------:R-:W-:Y:S05]  /*4440*/  BSYNC B0 ;  /* 0x0000000000007941 */ /* 0x000fea0003800000 */
.L_x_12854:
[----:B------:R-:W-:-:S06]  /*4450*/  HFMA2.MMA R5, -RZ, RZ, 0, 0 ;  /* 0x00000000ff057435 */ /* 0x000fcc00000001ff */
[----:B------:R-:W-:Y:S05]  /*4460*/  RET.REL.NODEC R4 `(_ZN2at6native29vectorized_elementwise_kernelILi2ENS0_13BinaryFunctorIfffZZZNS0_17atan2_kernel_cudaERNS_18TensorIteratorBaseEENKUlvE_clEvENKUlvE0_clEvEUlffE_EESt5arrayIPcLm3EEEEviT0_T1_) ;  /* 0xffffbb9004007950 */ /* 0x000fea0003c3ffff */
.L_x_12865:
        /* <DEDUP_REMOVED lines=9> */
.L_x_17694:


//--------------------- .text._ZN2at6native29vectorized_elementwise_kernelILi4ENS0_13BinaryFunctorIfffZZZNS0_17atan2_kernel_cudaERNS_18TensorIteratorBaseEENKUlvE_clEvENKUlvE0_clEvEUlffE_EESt5arrayIPcLm3EEEEviT0_T1_ --------------------------
	.section	.text._ZN2at6native29vectorized_elementwise_kernelILi4ENS0_13BinaryFunctorIfffZZZNS0_17atan2_kernel_cudaERNS_18TensorIteratorBaseEENKUlvE_clEvENKUlvE0_clEvEUlffE_EESt5arrayIPcLm3EEEEviT0_T1_,"ax",@progbits
	.sectioninfo	@"SHI_REGISTERS=37"
	.align	128
        .global         _ZN2at6native29vectorized_elementwise_kernelILi4ENS0_13BinaryFunctorIfffZZZNS0_17atan2_kernel_cudaERNS_18TensorIteratorBaseEENKUlvE_clEvENKUlvE0_clEvEUlffE_EESt5arrayIPcLm3EEEEviT0_T1_
        .type           _ZN2at6native29vectorized_elementwise_kernelILi4ENS0_13BinaryFunctorIfffZZZNS0_17atan2_kernel_cudaERNS_18TensorIteratorBaseEENKUlvE_clEvENKUlvE0_clEvEUlffE_EESt5arrayIPcLm3EEEEviT0_T1_,@function
        .size           _ZN2at6native29vectorized_elementwise_kernelILi4ENS0_13BinaryFunctorIfffZZZNS0_17atan2_kernel_cudaERNS_18TensorIteratorBaseEENKUlvE_clEvENKUlvE0_clEvEUlffE_EESt5arrayIPcLm3EEEEviT0_T1_,(.L_x_17695 - _ZN2at6native29vectorized_elementwise_kernelILi4ENS0_13BinaryFunctorIfffZZZNS0_17atan2_kernel_cudaERNS_18TensorIteratorBaseEENKUlvE_clEvENKUlvE0_clEvEUlffE_EESt5arrayIPcLm3EEEEviT0_T1_)
        .other          _ZN2at6native29vectorized_elementwise_kernelILi4ENS0_13BinaryFunctorIfffZZZNS0_17atan2_kernel_cudaERNS_18TensorIteratorBaseEENKUlvE_clEvENKUlvE0_clEvEUlffE_EESt5arrayIPcLm3EEEEviT0_T1_,@"STO_CUDA_ENTRY STV_DEFAULT"
_ZN2at6native29vectorized_elementwise_kernelILi4ENS0_13BinaryFunctorIfffZZZNS0_17atan2_kernel_cudaERNS_18TensorIteratorBaseEENKUlvE_clEvENKUlvE0_clEvEUlffE_EESt5arrayIPcLm3EEEEviT0_T1_:
.text._ZN2at6native29vectorized_elementwise_kernelILi4ENS0_13BinaryFunctorIfffZZZNS0_17atan2_kernel_cudaERNS_18TensorIteratorBaseEENKUlvE_clEvENKUlvE0_clEvEUlffE_EESt5arrayIPcLm3EEEEviT0_T1_:
        /* <DEDUP_REMOVED lines=13> */
[----:B------:R-:W2:Y:S04]  /*00d0*/  LDG.E.128 R8, [R4.64] ;  /* 0x0000000404087981 */ /* 0x000ea8000c1e1d00 */
[----:B------:R-:W3:Y:S04]  /*00e0*/  LDG.E.128 R12, [R6.64] ;  /* 0x00000004060c7981 */ /* 0x000ee8000c1e1d00 */
[----:B------:R0:W5:Y:S04]  /*00f0*/  LDG.E.128 R20, [R6.64+0x800] ;  /* 0x0008000406147981 */ /* 0x000168000c1e1d00 */
[----:B------:R1:W5:Y:S01]  /*0100*/  LDG.E.128 R16, [R4.64+0x800] ;  /* 0x0008000404107981 */ /* 0x000362000c1e1d00 */
        /* <DEDUP_REMOVED lines=16> */
[----:B-----5:R-:W-:Y:S05]  /*0210*/  CALL.REL.NOINC `($__internal_41_$__cuda_sm3x_div_rn_ftz_f32_slowpath) ;  /* 0x00003d4000007944 */ /* 0x020fea0003c00000 */
.L_x_12868:
[----:B0-----:R-:W-:Y:S05]  /*0220*/  BSYNC B2 ;  /* 0x0000000000027941 */ /* 0x001fea0003800000 */
.L_x_12867:
        /* <DEDUP_REMOVED lines=18> */
.L_x_12870:
[----:B------:R-:W-:Y:S01]  /*0350*/  ISETP.GE.AND P0, PT, R12, RZ, PT ;  /* 0x000000ff0c00720c */ /* 0x000fe20003f06270 */
[----:B------:R-:W-:-:S12]  /*0360*/  HFMA2.MMA R4, -RZ, RZ, 1.9599609375, 20144 ;  /* 0x3fd774ebff047435 */ /* 0x000fd800000001ff */
[----:B------:R-:W-:-:S04]  /*0370*/  @P0 FFMA.FTZ R3, R4, 0.93318945169448852539, -R3 ;  /* 0x3f6ee58104030823 */ /* 0x000fc80000010803 */
[----:B------:R-:W-:Y:S02]  /*0380*/  @!P0 FFMA.FTZ R3, R4, 0.93318945169448852539, R3 ;  /* 0x3f6ee58104038823 */ /* 0x000fe40000010003 */
.L_x_12871:
[----:B------:R-:W-:Y:S05]  /*0390*/  BSYNC B0 ;  /* 0x0000000000007941 */ /* 0x000fea0003800000 */
.L_x_12869:
        /* <DEDUP_REMOVED lines=26> */
[----:B-----5:R-:W-:Y:S05]  /*0540*/  CALL.REL.NOINC `($__internal_41_$__cuda_sm3x_div_rn_ftz_f32_slowpath) ;  /* 0x00003a1000007944 */ /* 0x020fea0003c00000 */
.L_x_12873:
[----:B------:R-:W-:Y:S05]  /*0550*/  BSYNC B2 ;  /* 0x0000000000027941 */ /* 0x000fea0003800000 */
.L_x_12872:
        /* <DEDUP_REMOVED lines=18> */
.L_x_12875:
[----:B------:R-:W-:Y:S02]  /*0680*/  ISETP.GE.AND P0, PT, R13, RZ, PT ;  /* 0x000000ff0d00720c */ /* 0x000fe40003f06270 */
[----:B------:R-:W-:-:S11]  /*0690*/  MOV R4, 0x3fd774eb ;  /* 0x3fd774eb00047802 */ /* 0x000fd60000000f00 */
[----:B------:R-:W-:-:S04]  /*06a0*/  @P0 FFMA.FTZ R3, R4, 0.93318945169448852539, -R3 ;  /* 0x3f6ee58104030823 */ /* 0x000fc80000010803 */
[----:B------:R-:W-:Y:S02]  /*06b0*/  @!P0 FFMA.FTZ R3, R4, 0.93318945169448852539, R3 ;  /* 0x3f6ee58104038823 */ /* 0x000fe40000010003 */
.L_x_12876:
[----:B------:R-:W-:Y:S05]  /*06c0*/  BSYNC B0 ;  /* 0x0000000000007941 */ /* 0x000fea0003800000 */
.L_x_12874:
[C---:B------:R-:W-:Y:S01]  /*06d0*/  FADD.FTZ R4, |R10|.reuse, -RZ ;  /* 0x800000ff0a047221 */ /* 0x040fe20000010200 */
        /* <DEDUP_REMOVED lines=25> */
[----:B-----5:R-:W-:Y:S05]  /*0870*/  CALL.REL.NOINC `($__internal_41_$__cuda_sm3x_div_rn_ftz_f32_slowpath) ;  /* 0x000036e000007944 */ /* 0x020fea0003c00000 */
.L_x_12878:
[----:B------:R-:W-:Y:S05]  /*0880*/  BSYNC B2 ;  /* 0x0000000000027941 */ /* 0x000fea0003800000 */
.L_x_12877:
        /* <DEDUP_REMOVED lines=18> */
.L_x_12880:
[----:B------:R-:W-:Y:S01]  /*09b0*/  ISETP.GE.AND P0, PT, R14, RZ, PT ;  /* 0x000000ff0e00720c */ /* 0x000fe20003f06270 */
[----:B------:R-:W-:-:S12]  /*09c0*/  IMAD.MOV.U32 R4, RZ, RZ, 0x3fd774eb ;  /* 0x3fd774ebff047424 */ /* 0x000fd800078e00ff */
[----:B------:R-:W-:-:S04]  /*09d0*/  @P0 FFMA.FTZ R3, R4, 0.93318945169448852539, -R3 ;  /* 0x3f6ee58104030823 */ /* 0x000fc80000010803 */
[----:B------:R-:W-:Y:S02]  /*09e0*/  @!P0 FFMA.FTZ R3, R4, 0.93318945169448852539, R3 ;  /* 0x3f6ee58104038823 */ /* 0x000fe40000010003 */
.L_x_12881:
[----:B------:R-:W-:Y:S05]  /*09f0*/  BSYNC B0 ;  /* 0x0000000000007941 */ /* 0x000fea0003800000 */
.L_x_12879:
[C---:B------:R-:W-:Y:S01]  /*0a00*/  FADD.FTZ R4, |R11|.reuse, -RZ ;  /* 0x800000ff0b047221 */ /* 0x040fe20000010200 */
[----:B------:R-:W-:Y:S01]  /*0a10*/  FSETP.GT.FTZ.AND P2, PT, |R11|, |R15|, PT ;  /* 0x4000000f0b00720b */ /* 0x000fe20003f54200 */
[----:B------:R-:W-:Y:S01]  /*0a20*/  FADD.FTZ R5, |R15|, -RZ ;  /* 0x800000ff0f057221 */ /* 0x000fe20000010200 */
[----:B------:R-:W-:Y:S01]  /*0a30*/  FSETP.NEU.FTZ.AND P0, PT, |R14|, |R10|, PT ;  /* 0x4000000a0e00720b */ /* 0x000fe20003f1d200 */
[----:B------:R-:W-:Y:S01]  /*0a40*/  BSSY B2, `(.L_x_12882) ;  /* 0x0000017000027945 */ /* 0x000fe20003800000 */
[----:B------:R-:W-:Y:S01]  /*0a50*/  FSETP.NEU.FTZ.AND P1, PT, R12, RZ, PT ;  /* 0x000000ff0c00720b */ /* 0x000fe20003f3d000 */
[----:B------:R-:W-:Y:S01]  /*0a60*/  HFMA2.MMA R12, -RZ, RZ, 2.04296875, -15.78125 ;  /* 0x4016cbe4ff0c7435 */ /* 0x000fe200000001ff */
        /* <DEDUP_REMOVED lines=20> */
.L_x_12883:
[----:B------:R-:W-:Y:S05]  /*0bb0*/  BSYNC B2 ;  /* 0x0000000000027941 */ /* 0x000fea0003800000 */
.L_x_12882:
        /* <DEDUP_REMOVED lines=18> */
.L_x_12885:
[----:B------:R-:W-:Y:S01]  /*0ce0*/  ISETP.GE.AND P0, PT, R15, RZ, PT ;  /* 0x000000ff0f00720c */ /* 0x000fe20003f06270 */
[----:B------:R-:W-:-:S12]  /*0cf0*/  HFMA2.MMA R4, -RZ, RZ, 1.9599609375, 20144 ;  /* 0x3fd774ebff047435 */ /* 0x000fd800000001ff */
[----:B------:R-:W-:-:S04]  /*0d00*/  @P0 FFMA.FTZ R3, R4, 0.93318945169448852539, -R3 ;  /* 0x3f6ee58104030823 */ /* 0x000fc80000010803 */
[----:B------:R-:W-:Y:S02]  /*0d10*/  @!P0 FFMA.FTZ R3, R4, 0.93318945169448852539, R3 ;  /* 0x3f6ee58104038823 */ /* 0x000fe40000010003 */
.L_x_12886:
[----:B------:R-:W-:Y:S05]  /*0d20*/  BSYNC B0 ;  /* 0x0000000000007941 */ /* 0x000fea0003800000 */
.L_x_12884:
[C---:B-----5:R-:W-:Y:S01]  /*0d30*/  FADD.FTZ R4, |R16|.reuse, -RZ ;  /* 0x800000ff10047221 */ /* 0x060fe20000010200 */
        /* <DEDUP_REMOVED lines=25> */
[----:B------:R-:W-:Y:S05]  /*0ed0*/  CALL.REL.NOINC `($__internal_41_$__cuda_sm3x_div_rn_ftz_f32_slowpath) ;  /* 0x0000308000007944 */ /* 0x000fea0003c00000 */
.L_x_12888:
[----:B------:R-:W-:Y:S05]  /*0ee0*/  BSYNC B2 ;  /* 0x0000000000027941 */ /* 0x000fea0003800000 */
.L_x_12887:
        /* <DEDUP_REMOVED lines=18> */
.L_x_12890:
[----:B------:R-:W-:Y:S02]  /*1010*/  ISETP.GE.AND P0, PT, R20, RZ, PT ;  /* 0x000000ff1400720c */ /* 0x000fe40003f06270 */
[----:B------:R-:W-:-:S11]  /*1020*/  MOV R4, 0x3fd774eb ;  /* 0x3fd774eb00047802 */ /* 0x000fd60000000f00 */
[----:B------:R-:W-:-:S04]  /*1030*/  @P0 FFMA.FTZ R3, R4, 0.93318945169448852539, -R3 ;  /* 0x3f6ee58104030823 */ /* 0x000fc80000010803 */
[----:B------:R-:W-:Y:S02]  /*1040*/  @!P0 FFMA.FTZ R3, R4, 0.93318945169448852539, R3 ;  /* 0x3f6ee58104038823 */ /* 0x000fe40000010003 */
.L_x_12891:
[----:B------:R-:W-:Y:S05]  /*1050*/  BSYNC B0 ;  /* 0x0000000000007941 */ /* 0x000fea0003800000 */
.L_x_12889:
[C---:B------:R-:W-:Y:S01]  /*1060*/  FADD.FTZ R4, |R17|.reuse, -RZ ;  /* 0x800000ff11047221 */ /* 0x040fe20000010200 */
[----:B------:R-:W-:Y:S01]  /*1070*/  FSETP.GT.FTZ.AND P2, PT, |R17|, |R21|, PT ;  /* 0x400000151100720b */ /* 0x000fe20003f54200 */
[----:B------:R-:W-:Y:S01]  /*1080*/  FADD.FTZ R5, |R21|, -RZ ;  /* 0x800000ff15057221 */ /* 0x000fe20000010200 */
[----:B------:R-:W-:Y:S01]  /*1090*/  FSETP.NEU.FTZ.AND P0, PT, |R20|, |R16|, PT ;  /* 0x400000101400720b */ /* 0x000fe20003f1d200 */
[----:B------:R-:W-:Y:S01]  /*10a0*/  BSSY B2, `(.L_x_12892) ;  /* 0x0000017000027945 */ /* 0x000fe20003800000 */
[----:B------:R-:W-:Y:S02]  /*10b0*/  FSETP.NEU.FTZ.AND P1, PT, R12, RZ, PT ;  /* 0x000000ff0c00720b */ /* 0x000fe40003f3d000 */
[----:B------:R-:W-:Y:S02]  /*10c0*/  FSEL R13, R4, R5, P2 ;  /* 0x00000005040d7208 */ /* 0x000fe40001000000 */
[----:B------:R-:W-:Y:S02]  /*10d0*/  ISETP.GE.AND P3, PT, R20, RZ, PT ;  /* 0x000000ff1400720c */ /* 0x000fe40003f66270 */
[----:B------:R-:W0:Y:S01]  /*10e0*/  MUFU.RCP R6, R13 ;  /* 0x0000000d00067308 */ /* 0x000e220000001000 */
[----:B------:R-:W-:-:S02]  /*10f0*/  MOV R12, 0x4016cbe4 ;  /* 0x4016cbe4000c7802 */ /* 0x000fc40000000f00 */
[----:B------:R-:W-:Y:S02]  /*1100*/  FSEL R25, R5, R4, P2 ;  /* 0x0000000405197208 */ /* 0x000fe40001000000 */
[----:B------:R-:W-:Y:S01]  /*1110*/  @!P0 FSEL R3, R12, 0.78539818525314331055, !P3 ;  /* 0x3f490fdb0c038808 */ /* 0x000fe20005800000 */
[----:B------:R-:W-:Y:S01]  /*1120*/  FADD.FTZ R12, |R16|, |R20| ;  /* 0x40000014100c7221 */ /* 0x000fe20000010200 */
[----:B------:R-:W-:Y:S01]  /*1130*/  @!P1 FSEL R3, RZ, 3.1415927410125732422, P3 ;  /* 0x40490fdbff039808 */ /* 0x000fe20001800000 */
[----:B------:R-:W1:Y:S03]  /*1140*/  FCHK P1, R25, R13 ;  /* 0x0000000d19007302 */ /* 0x000e660000020000 */
[----:B------:R-:W-:Y:S02]  /*1150*/  FSETP.GTU.FTZ.AND P0, PT, |R12|, +INF , PT ;  /* 0x7f8000000c00780b */ /* 0x000fe40003f1c200 */
[----:B------:R-:W-:Y:S01]  /*1160*/  LOP3.LUT R3, R3, 0x80000000, R16, 0xb8, !PT ;  /* 0x8000000003037812 */ /* 0x000fe200078eb810 */
[----:B0-----:R-:W-:-:S03]  /*1170*/  FFMA R7, -R13, R6, 1 ;  /* 0x3f8000000d077423 */ /* 0x001fc60000000106 */
[----:B------:R-:W-:Y:S01]  /*1180*/  FSEL R12, R12, R3, P0 ;  /* 0x000000030c0c7208 */ /* 0x000fe20000000000 */
        /* <DEDUP_REMOVED lines=8> */
.L_x_12893:
[----:B------:R-:W-:Y:S05]  /*1210*/  BSYNC B2 ;  /* 0x0000000000027941 */ /* 0x000fea0003800000 */
.L_x_12892:
        /* <DEDUP_REMOVED lines=18> */
.L_x_12895:
[----:B------:R-:W-:Y:S02]  /*1340*/  ISETP.GE.AND P0, PT, R21, RZ, PT ;  /* 0x000000ff1500720c */ /* 0x000fe40003f06270 */
[----:B------:R-:W-:-:S11]  /*1350*/  MOV R4, 0x3fd774eb ;  /* 0x3fd774eb00047802 */ /* 0x000fd60000000f00 */
[----:B------:R-:W-:-:S04]  /*1360*/  @P0 FFMA.FTZ R3, R4, 0.93318945169448852539, -R3 ;  /* 0x3f6ee58104030823 */ /* 0x000fc80000010803 */
[----:B------:R-:W-:Y:S02]  /*1370*/  @!P0 FFMA.FTZ R3, R4, 0.93318945169448852539, R3 ;  /* 0x3f6ee58104038823 */ /* 0x000fe40000010003 */
.L_x_12896:
[----:B------:R-:W-:Y:S05]  /*1380*/  BSYNC B0 ;  /* 0x0000000000007941 */ /* 0x000fea0003800000 */
.L_x_12894:
        /* <DEDUP_REMOVED lines=15> */
[----:B------:R-:W-:Y:S02]  /*1480*/  LOP3.LUT R4, R3, 0x80000000, R17, 0xb8, !PT ;  /* 0x8000000003047812 */ /* 0x000fe400078eb811 */
[----:B------:R-:W-:Y:S01]  /*1490*/  FSETP.GTU.FTZ.AND P0, PT, |R13|, +INF , PT ;  /* 0x7f8000000d00780b */ /* 0x000fe20003f1c200 */
        /* <DEDUP_REMOVED lines=10> */
.L_x_12898:
[----:B------:R-:W-:Y:S05]  /*1540*/  BSYNC B2 ;  /* 0x0000000000027941 */ /* 0x000fea0003800000 */
.L_x_12897:
        /* <DEDUP_REMOVED lines=18> */
.L_x_12900:
[----:B------:R-:W-:Y:S02]  /*1670*/  ISETP.GE.AND P0, PT, R22, RZ, PT ;  /* 0x000000ff1600720c */ /* 0x000fe40003f06270 */
[----:B------:R-:W-:-:S11]  /*1680*/  MOV R4, 0x3fd774eb ;  /* 0x3fd774eb00047802 */ /* 0x000fd60000000f00 */
[----:B------:R-:W-:-:S04]  /*1690*/  @P0 FFMA.FTZ R3, R4, 0.93318945169448852539, -R3 ;  /* 0x3f6ee58104030823 */ /* 0x000fc80000010803 */
[----:B------:R-:W-:Y:S02]  /*16a0*/  @!P0 FFMA.FTZ R3, R4, 0.93318945169448852539, R3 ;  /* 0x3f6ee58104038823 */ /* 0x000fe40000010003 */
.L_x_12901:
[----:B------:R-:W-:Y:S05]  /*16b0*/  BSYNC B0 ;  /* 0x0000000000007941 */ /* 0x000fea0003800000 */
.L_x_12899:
        /* <DEDUP_REMOVED lines=27> */
.L_x_12903:
[----:B------:R-:W-:Y:S05]  /*1870*/  BSYNC B2 ;  /* 0x0000000000027941 */ /* 0x000fea0003800000 */
.L_x_12902:
        /* <DEDUP_REMOVED lines=18> */
.L_x_12905:
[----:B------:R-:W-:Y:S02]  /*19a0*/  ISETP.GE.AND P0, PT, R23, RZ, PT ;  /* 0x000000ff1700720c */ /* 0x000fe40003f06270 */
[----:B------:R-:W-:-:S11]  /*19b0*/  MOV R4, 0x3fd774eb ;  /* 0x3fd774eb00047802 */ /* 0x000fd60000000f00 */
[----:B------:R-:W-:-:S04]  /*19c0*/  @P0 FFMA.FTZ R3, R4, 0.93318945169448852539, -R3 ;  /* 0x3f6ee58104030823 */ /* 0x000fc80000010803 */
[----:B------:R-:W-:Y:S02]  /*19d0*/  @!P0 FFMA.FTZ R3, R4, 0.93318945169448852539, R3 ;  /* 0x3f6ee58104038823 */ /* 0x000fe40000010003 */
.L_x_12906:
[----:B------:R-:W-:Y:S05]  /*19e0*/  BSYNC B0 ;  /* 0x0000000000007941 */ /* 0x000fea0003800000 */
.L_x_12904:
        /* <DEDUP_REMOVED lines=14> */
[----:B------:R-:W-:Y:S04]  /*1ad0*/  STG.E.128 [R2.64], R8 ;  /* 0x0000000802007986 */ /* 0x000fe8000c101d04 */
[----:B------:R-:W-:Y:S01]  /*1ae0*/  STG.E.128 [R2.64+0x800], R12 ;  /* 0x0008000c02007986 */ /* 0x000fe2000c101d04 */
[----:B------:R-:W-:Y:S05]  /*1af0*/  EXIT ;  /* 0x000000000000794d */ /* 0x000fea0003800000 */
.L_x_12866:
[----:B------:R-:W0:Y:S01]  /*1b00*/  S2R R11, SR_TID.X ;  /* 0x00000000000b7919 */ /* 0x000e220000002100 */
[----:B------:R-:W-:Y:S01]  /*1b10*/  CS2R R12, SRZ ;  /* 0x00000000000c7805 */ /* 0x000fe2000001ff00 */
[----:B0-----:R-:W-:-:S13]  /*1b20*/  ISETP.GE.AND P0, PT, R11, R28, PT ;  /* 0x0000001c0b00720c */ /* 0x001fda0003f06270 */
[----:B------:R-:W-:Y:S01]  /*1b30*/  @!P0 IMAD.IADD R16, R2, 0x1, R11 ;  /* 0x0000000102108824 */ /* 0x000fe200078e020b */
[----:B------:R-:W-:Y:S01]  /*1b40*/  @!P0 IADD3 R11, R11, 0x80, RZ ;  /* 0x000000800b0b8810 */ /* 0x000fe20007ffe0ff */
[----:B------:R-:W-:Y:S01]  /*1b50*/  CS2R R22, SRZ ;  /* 0x0000000000167805 */ /* 0x000fe2000001ff00 */
[----:B------:R-:W-:Y:S02]  /*1b60*/  @!P0 MOV R17, 0x4 ;  /* 0x0000000400118802 */ /* 0x000fe40000000f00 */
[----:B------:R-:W-:Y:S01]  /*1b70*/  ISETP.GE.AND P5, PT, R11, R28, PT ;  /* 0x0000001c0b00720c */ /* 0x000fe20003fa6270 */
[----:B------:R-:W-:Y:S02]  /*1b80*/  CS2R R20, SRZ ;  /* 0x0000000000147805 */ /* 0x000fe4000001ff00 */
[----:B------:R-:W-:Y:S01]  /*1b90*/  @!P0 IMAD.WIDE.U32 R4, R16, R17, c[0x0][0x170] ;  /* 0x00005c0010048625 */ /* 0x000fe200078e0011 */
[----:B------:R-:W-:-:S03]  /*1ba0*/  CS2R R18, SRZ ;  /* 0x0000000000127805 */ /* 0x000fc6000001ff00 */
[----:B------:R-:W-:Y:S01]  /*1bb0*/  @!P0 IMAD.WIDE.U32 R16, R16, R17, c[0x0][0x178] ;  /* 0x00005e0010108625 */ /* 0x000fe200078e0011 */
[----:B------:R0:W5:Y:S01]  /*1bc0*/  @!P0 LDG.E R13, [R4.64] ;  /* 0x00000004040d8981 */ /* 0x000162000c1e1900 */
[----:B------:R-:W-:Y:S02]  /*1bd0*/  HFMA2.MMA R0, -RZ, RZ, 0, 0 ;  /* 0x00000000ff007435 */ /* 0x000fe400000001ff */
[----:B------:R-:W-:Y:S01]  /*1be0*/  IMAD.MOV.U32 R15, RZ, RZ, RZ ;  /* 0x000000ffff0f7224 */ /* 0x000fe200078e00ff */
[----:B------:R1:W5:Y:S01]  /*1bf0*/  @!P0 LDG.E R12, [R16.64] ;  /* 0x00000004100c8981 */ /* 0x000362000c1e1900 */
[----:B------:R-:W-:Y:S02]  /*1c00*/  @!P5 IADD3 R24, R2, R11, RZ ;  /* 0x0000000b0218d210 */ /* 0x000fe40007ffe0ff */
        /* <DEDUP_REMOVED lines=23> */
[CC--:B------:R-:W-:Y:S01]  /*1d80*/  @!P6 IMAD.WIDE.U32 R30, R32.reuse, R33.reuse, c[0x0][0x170] ;  /* 0x00005c00201ee625 */ /* 0x0c0fe200078e0021 */
[----:B------:R-:W-:Y:S02]  /*1d90*/  @!P1 MOV R7, 0x4 ;  /* 0x0000000400079802 */ /* 0x000fe40000000f00 */
[----:B------:R-:W-:Y:S01]  /*1da0*/  @!P2 MOV R27, 0x4 ;  /* 0x00000004001ba802 */ /* 0x000fe20000000f00 */
[----:B------:R-:W-:Y:S01]  /*1db0*/  @!P6 IMAD.WIDE.U32 R32, R32, R33, c[0x0][0x178] ;  /* 0x00005e002020e625 */ /* 0x000fe200078e0021 */
[----:B------:R-:W-:Y:S01]  /*1dc0*/  @!P3 MOV R29, 0x4 ;  /* 0x00000004001db802 */ /* 0x000fe20000000f00 */
[----:B------:R4:W5:Y:S01]  /*1dd0*/  @!P6 LDG.E R20, [R30.64] ;  /* 0x000000041e14e981 */ /* 0x000962000c1e1900 */
[----:B-1----:R-:W-:Y:S01]  /*1de0*/  CS2R R16, SRZ ;  /* 0x0000000000107805 */ /* 0x002fe2000001ff00 */
[----:B0-----:R-:W-:Y:S02]  /*1df0*/  @!P1 IMAD.WIDE.U32 R4, R6, R7, c[0x0][0x170] ;  /* 0x00005c0006049625 */ /* 0x001fe400078e0007 */
[----:B------:R0:W5:Y:S02]  /*1e00*/  @!P6 LDG.E R19, [R32.64] ;  /* 0x000000042013e981 */ /* 0x000164000c1e1900 */
[----:B---3--:R-:W-:Y:S01]  /*1e10*/  @!P2 IMAD.WIDE.U32 R24, R26, R27, c[0x0][0x170] ;  /* 0x00005c001a18a625 */ /* 0x008fe200078e001b */
[----:B--2---:R-:W-:Y:S01]  /*1e20*/  CS2R R8, SRZ ;  /* 0x0000000000087805 */ /* 0x004fe2000001ff00 */
[----:B------:R1:W5:Y:S02]  /*1e30*/  @!P1 LDG.E R21, [R4.64] ;  /* 0x0000000404159981 */ /* 0x000364000c1e1900 */
[----:B------:R-:W-:-:S02]  /*1e40*/  @!P1 IMAD.WIDE.U32 R6, R6, R7, c[0x0][0x178] ;  /* 0x00005e0006069625 */ /* 0x000fc400078e0007 */
[----:B------:R2:W5:Y:S02]  /*1e50*/  @!P2 LDG.E R16, [R24.64] ;  /* 0x000000041810a981 */ /* 0x000564000c1e1900 */
[----:B------:R-:W-:Y:S01]  /*1e60*/  @!P2 IMAD.WIDE.U32 R26, R26, R27, c[0x0][0x178] ;  /* 0x00005e001a1aa625 */ /* 0x000fe200078e001b */
[----:B0-----:R-:W-:Y:S01]  /*1e70*/  @!P5 IADD3 R32, R2, R11, RZ ;  /* 0x0000000b0220d210 */ /* 0x001fe20007ffe0ff */
[----:B------:R0:W5:Y:S01]  /*1e80*/  @!P1 LDG.E R18, [R6.64] ;  /* 0x0000000406129981 */ /* 0x000162000c1e1900 */
[----:B------:R-:W-:Y:S01]  /*1e90*/  @!P5 MOV R33, 0x4 ;  /* 0x000000040021d802 */ /* 0x000fe20000000f00 */
[----:B----4-:R-:W-:Y:S01]  /*1ea0*/  @!P3 IMAD.WIDE.U32 R30, R14, R29, c[0x0][0x170] ;  /* 0x00005c000e1eb625 */ /* 0x010fe200078e001d */
[----:B------:R-:W-:Y:S01]  /*1eb0*/  CS2R R10, SRZ ;  /* 0x00000000000a7805 */ /* 0x000fe2000001ff00 */
[----:B------:R3:W5:Y:S02]  /*1ec0*/  @!P2 LDG.E R15, [R26.64] ;  /* 0x000000041a0fa981 */ /* 0x000764000c1e1900 */
[----:B------:R-:W-:-:S02]  /*1ed0*/  @!P4 IMAD.MOV.U32 R34, RZ, RZ, 0x4 ;  /* 0x00000004ff22c424 */ /* 0x000fc400078e00ff */
[----:B------:R4:W5:Y:S01]  /*1ee0*/  @!P3 LDG.E R17, [R30.64] ;  /* 0x000000041e11b981 */ /* 0x000962000c1e1900 */
[----:B--2---:R-:W-:-:S04]  /*1ef0*/  @!P3 IMAD.WIDE.U32 R24, R14, R29, c[0x0][0x178] ;  /* 0x00005e000e18b625 */ /* 0x004fc800078e001d */
[CC--:B0-----:R-:W-:Y:S01]  /*1f00*/  @!P4 IMAD.WIDE.U32 R6, R3.reuse, R34.reuse, c[0x0][0x170] ;  /* 0x00005c000306c625 */ /* 0x0c1fe200078e0022 */
[----:B------:R0:W5:Y:S03]  /*1f10*/  @!P3 LDG.E R0, [R24.64] ;  /* 0x000000041800b981 */ /* 0x000166000c1e1900 */
[----:B-1----:R-:W-:Y:S01]  /*1f20*/  @!P4 IMAD.WIDE.U32 R4, R3, R34, c[0x0][0x178] ;  /* 0x00005e000304c625 */ /* 0x002fe200078e0022 */
[----:B------:R0:W5:Y:S03]  /*1f30*/  @!P4 LDG.E R8, [R6.64] ;  /* 0x000000040608c981 */ /* 0x000166000c1e1900 */
[CC--:B----4-:R-:W-:Y:S01]  /*1f40*/  @!P5 IMAD.WIDE.U32 R30, R32.reuse, R33.reuse, c[0x0][0x170] ;  /* 0x00005c00201ed625 */ /* 0x0d0fe200078e0021 */
[----:B------:R0:W5:Y:S03]  /*1f50*/  @!P4 LDG.E R9, [R4.64] ;  /* 0x000000040409c981 */ /* 0x000166000c1e1900 */
[----:B---3--:R-:W-:Y:S01]  /*1f60*/  @!P5 IMAD.WIDE.U32 R26, R32, R33, c[0x0][0x178] ;  /* 0x00005e00201ad625 */ /* 0x008fe200078e0021 */
[----:B------:R0:W5:Y:S04]  /*1f70*/  @!P5 LDG.E R10, [R30.64] ;  /* 0x000000041e0ad981 */ /* 0x000168000c1e1900 */
[----:B------:R0:W5:Y:S01]  /*1f80*/  @!P5 LDG.E R11, [R26.64] ;  /* 0x000000041a0bd981 */ /* 0x000162000c1e1900 */
[----:B------:R-:W-:Y:S01]  /*1f90*/  BSSY B2, `(.L_x_12907) ;  /* 0x0000035000027945 */ /* 0x000fe20003800000 */
[----:B------:R-:W-:Y:S05]  /*1fa0*/  @P0 BRA `(.L_x_12908) ;  /* 0x0000033000000947 */ /* 0x000fea0003800000 */
[----:B-----5:R-:W-:Y:S01]  /*1fb0*/  FADD.FTZ R3, |R12|, -RZ ;  /* 0x800000ff0c037221 */ /* 0x020fe20000010200 */
[C---:B------:R-:W-:Y:S01]  /*1fc0*/  FSETP.GT.FTZ.AND P2, PT, |R13|.reuse, |R12|, PT ;  /* 0x4000000c0d00720b */ /* 0x040fe20003f54200 */
        /* <DEDUP_REMOVED lines=15> */
.L_x_12910:
[----:B------:R-:W-:Y:S05]  /*20c0*/  BSYNC B3 ;  /* 0x0000000000037941 */ /* 0x000fea0003800000 */
.L_x_12909:
        /* <DEDUP_REMOVED lines=18> */
.L_x_12912:
[----:B------:R-:W-:Y:S02]  /*21f0*/  ISETP.GE.AND P0, PT, R12, RZ, PT ;  /* 0x000000ff0c00720c */ /* 0x000fe40003f06270 */
[----:B------:R-:W-:-:S11]  /*2200*/  MOV R4, 0x3fd774eb ;  /* 0x3fd774eb00047802 */ /* 0x000fd60000000f00 */
[----:B------:R-:W-:-:S04]  /*2210*/  @P0 FFMA.FTZ R3, R4, 0.93318945169448852539, -R3 ;  /* 0x3f6ee58104030823 */ /* 0x000fc80000010803 */
[----:B------:R-:W-:Y:S02]  /*2220*/  @!P0 FFMA.FTZ R3, R4, 0.93318945169448852539, R3 ;  /* 0x3f6ee58104038823 */ /* 0x000fe40000010003 */
.L_x_12913:
[----:B------:R-:W-:Y:S05]  /*2230*/  BSYNC B0 ;  /* 0x0000000000007941 */ /* 0x000fea0003800000 */
.L_x_12911:
        /* <DEDUP_REMOVED lines=10> */
.L_x_12908:
[----:B------:R-:W-:Y:S05]  /*22e0*/  BSYNC B2 ;  /* 0x0000000000027941 */ /* 0x000fea0003800000 */
.L_x_12907:
[----:B-----5:R-:W1:Y:S01]  /*22f0*/  S2R R13, SR_TID.X ;  /* 0x00000000000d7919 */ /* 0x020e620000002100 */
[----:B------:R-:W-:Y:S01]  /*2300*/  BSSY B2, `(.L_x_12914) ;  /* 0x0000037000027945 */ /* 0x000fe20003800000 */
[----:B-1----:R-:W-:-:S04]  /*2310*/  IADD3 R14, R13, 0x80, RZ ;  /* 0x000000800d0e7810 */ /* 0x002fc80007ffe0ff */
[----:B------:R-:W-:-:S13]  /*2320*/  ISETP.GE.AND P0, PT, R14, R28, PT ;  /* 0x0000001c0e00720c */ /* 0x000fda0003f06270 */
[----:B------:R-:W-:Y:S05]  /*2330*/  @P0 BRA `(.L_x_12915) ;  /* 0x0000033000000947 */ /* 0x000fea0003800000 */
[----:B------:R-:W-:Y:S01]  /*2340*/  FADD.FTZ R3, |R22|, -RZ ;  /* 0x800000ff16037221 */ /* 0x000fe20000010200 */
[C---:B------:R-:W-:Y:S01]  /*2350*/  FSETP.GT.FTZ.AND P2, PT, |R23|.reuse, |R22|, PT ;  /* 0x400000161700720b */ /* 0x040fe20003f54200 */
[----:B0-----:R-:W-:Y:S01]  /*2360*/  FADD.FTZ R4, |R23|, -RZ ;  /* 0x800000ff17047221 */ /* 0x001fe20000010200 */
        /* <DEDUP_REMOVED lines=14> */
.L_x_12917:
[----:B------:R-:W-:Y:S05]  /*2450*/  BSYNC B3 ;  /* 0x0000000000037941 */ /* 0x000fea0003800000 */
.L_x_12916:
        /* <DEDUP_REMOVED lines=18> */
.L_x_12919:
[----:B------:R-:W-:Y:S02]  /*2580*/  ISETP.GE.AND P0, PT, R22, RZ, PT ;  /* 0x000000ff1600720c */ /* 0x000fe40003f06270 */
[----:B------:R-:W-:-:S11]  /*2590*/  MOV R4, 0x3fd774eb ;  /* 0x3fd774eb00047802 */ /* 0x000fd60000000f00 */
[----:B------:R-:W-:-:S04]  /*25a0*/  @P0 FFMA.FTZ R3, R4, 0.93318945169448852539, -R3 ;  /* 0x3f6ee58104030823 */ /* 0x000fc80000010803 */
[----:B------:R-:W-:Y:S02]  /*25b0*/  @!P0 FFMA.FTZ R3, R4, 0.93318945169448852539, R3 ;  /* 0x3f6ee58104038823 */ /* 0x000fe40000010003 */
.L_x_12920:
[----:B------:R-:W-:Y:S05]  /*25c0*/  BSYNC B0 ;  /* 0x0000000000007941 */ /* 0x000fea0003800000 */
.L_x_12918:
        /* <DEDUP_REMOVED lines=10> */
.L_x_12915:
[----:B------:R-:W-:Y:S05]  /*2670*/  BSYNC B2 ;  /* 0x0000000000027941 */ /* 0x000fea0003800000 */
.L_x_12914:
[----:B------:R-:W-:Y:S01]  /*2680*/  IADD3 R3, R13, 0x100, RZ ;  /* 0x000001000d037810 */ /* 0x000fe20007ffe0ff */
[----:B------:R-:W-:Y:S03]  /*2690*/  BSSY B2, `(.L_x_12921) ;  /* 0x0000036000027945 */ /* 0x000fe60003800000 */
        /* <DEDUP_REMOVED lines=19> */
.L_x_12924:
[----:B------:R-:W-:Y:S05]  /*27d0*/  BSYNC B3 ;  /* 0x0000000000037941 */ /* 0x000fea0003800000 */
.L_x_12923:
        /* <DEDUP_REMOVED lines=18> */
.L_x_12926:
[----:B------:R-:W-:Y:S02]  /*2900*/  ISETP.GE.AND P0, PT, R19, RZ, PT ;  /* 0x000000ff1300720c */ /* 0x000fe40003f06270 */
[----:B------:R-:W-:-:S11]  /*2910*/  MOV R4, 0x3fd774eb ;  /* 0x3fd774eb00047802 */ /* 0x000fd60000000f00 */
[----:B------:R-:W-:-:S04]  /*2920*/  @P0 FFMA.FTZ R3, R4, 0.93318945169448852539, -R3 ;  /* 0x3f6ee58104030823 */ /* 0x000fc80000010803 */
[----:B------:R-:W-:Y:S02]  /*2930*/  @!P0 FFMA.FTZ R3, R4, 0.93318945169448852539, R3 ;  /* 0x3f6ee58104038823 */ /* 0x000fe40000010003 */
.L_x_12927:
[----:B------:R-:W-:Y:S05]  /*2940*/  BSYNC B0 ;  /* 0x0000000000007941 */ /* 0x000fea0003800000 */
.L_x_12925:
        /* <DEDUP_REMOVED lines=10> */
.L_x_12922:
[----:B------:R-:W-:Y:S05]  /*29f0*/  BSYNC B2 ;  /* 0x0000000000027941 */ /* 0x000fea0003800000 */
.L_x_12921:
        /* <DEDUP_REMOVED lines=21> */
.L_x_12931:
[----:B------:R-:W-:Y:S05]  /*2b50*/  BSYNC B3 ;  /* 0x0000000000037941 */ /* 0x000fea0003800000 */
.L_x_12930:
        /* <DEDUP_REMOVED lines=18> */
.L_x_12933:
[----:B------:R-:W-:Y:S02]  /*2c80*/  ISETP.GE.AND P0, PT, R18, RZ, PT ;  /* 0x000000ff1200720c */ /* 0x000fe40003f06270 */
[----:B------:R-:W-:-:S11]  /*2c90*/  MOV R4, 0x3fd774eb ;  /* 0x3fd774eb00047802 */ /* 0x000fd60000000f00 */
[----:B------:R-:W-:-:S04]  /*2ca0*/  @P0 FFMA.FTZ R3, R4, 0.93318945169448852539, -R3 ;  /* 0x3f6ee58104030823 */ /* 0x000fc80000010803 */
[----:B------:R-:W-:Y:S02]  /*2cb0*/  @!P0 FFMA.FTZ R3, R4, 0.93318945169448852539, R3 ;  /* 0x3f6ee58104038823 */ /* 0x000fe40000010003 */
.L_x_12934:
[----:B------:R-:W-:Y:S05]  /*2cc0*/  BSYNC B0 ;  /* 0x0000000000007941 */ /* 0x000fea0003800000 */
.L_x_12932:
        /* <DEDUP_REMOVED lines=10> */
.L_x_12929:
[----:B------:R-:W-:Y:S05]  /*2d70*/  BSYNC B2 ;  /* 0x0000000000027941 */ /* 0x000fea0003800000 */
.L_x_12928:
        /* <DEDUP_REMOVED lines=21> */
.L_x_12938:
[----:B------:R-:W-:Y:S05]  /*2ed0*/  BSYNC B3 ;  /* 0x0000000000037941 */ /* 0x000fea0003800000 */
.L_x_12937:
        /* <DEDUP_REMOVED lines=18> */
.L_x_12940:
[----:B------:R-:W-:Y:S02]  /*3000*/  ISETP.GE.AND P0, PT, R15, RZ, PT ;  /* 0x000000ff0f00720c */ /* 0x000fe40003f06270 */
[----:B------:R-:W-:-:S11]  /*3010*/  MOV R4, 0x3fd774eb ;  /* 0x3fd774eb00047802 */ /* 0x000fd60000000f00 */
[----:B------:R-:W-:-:S04]  /*3020*/  @P0 FFMA.FTZ R3, R4, 0.93318945169448852539, -R3 ;  /* 0x3f6ee58104030823 */ /* 0x000fc80000010803 */
[----:B------:R-:W-:Y:S02]  /*3030*/  @!P0 FFMA.FTZ R3, R4, 0.93318945169448852539, R3 ;  /* 0x3f6ee58104038823 */ /* 0x000fe40000010003 */
.L_x_12941:
[----:B------:R-:W-:Y:S05]  /*3040*/  BSYNC B0 ;  /* 0x0000000000007941 */ /* 0x000fea0003800000 */
.L_x_12939:
        /* <DEDUP_REMOVED lines=10> */
.L_x_12936:
[----:B------:R-:W-:Y:S05]  /*30f0*/  BSYNC B2 ;  /* 0x0000000000027941 */ /* 0x000fea0003800000 */
.L_x_12935:
        /* <DEDUP_REMOVED lines=21> */
.L_x_12945:
[----:B------:R-:W-:Y:S05]  /*3250*/  BSYNC B3 ;  /* 0x0000000000037941 */ /* 0x000fea0003800000 */
.L_x_12944:
        /* <DEDUP_REMOVED lines=18> */
.L_x_12947:
[----:B------:R-:W-:Y:S02]  /*3380*/  ISETP.GE.AND P0, PT, R0, RZ, PT ;  /* 0x000000ff0000720c */ /* 0x000fe40003f06270 */
[----:B------:R-:W-:-:S11]  /*3390*/  MOV R4, 0x3fd774eb ;  /* 0x3fd774eb00047802 */ /* 0x000fd60000000f00 */
[----:B------:R-:W-:-:S04]  /*33a0*/  @P0 FFMA.FTZ R3, R4, 0.93318945169448852539, -R3 ;  /* 0x3f6ee58104030823 */ /* 0x000fc80000010803 */
[----:B------:R-:W-:Y:S02]  /*33b0*/  @!P0 FFMA.FTZ R3, R4, 0.93318945169448852539, R3 ;  /* 0x3f6ee58104038823 */ /* 0x000fe40000010003 */
.L_x_12948:
[----:B------:R-:W-:Y:S05]  /*33c0*/  BSYNC B0 ;  /* 0x0000000000007941 */ /* 0x000fea0003800000 */
.L_x_12946:
        /* <DEDUP_REMOVED lines=10> */
.L_x_12943:
[----:B------:R-:W-:Y:S05]  /*3470*/  BSYNC B2 ;  /* 0x0000000000027941 */ /* 0x000fea0003800000 */
.L_x_12942:
        /* <DEDUP_REMOVED lines=21> */
.L_x_12952:
[----:B------:R-:W-:Y:S05]  /*35d0*/  BSYNC B3 ;  /* 0x0000000000037941 */ /* 0x000fea0003800000 */
.L_x_12951:
        /* <DEDUP_REMOVED lines=18> */
.L_x_12954:
[----:B------:R-:W-:Y:S02]  /*3700*/  ISETP.GE.AND P0, PT, R9, RZ, PT ;  /* 0x000000ff0900720c */ /* 0x000fe40003f06270 */
[----:B------:R-:W-:-:S11]  /*3710*/  MOV R4, 0x3fd774eb ;  /* 0x3fd774eb00047802 */ /* 0x000fd60000000f00 */
[----:B------:R-:W-:-:S04]  /*3720*/  @P0 FFMA.FTZ R3, R4, 0.93318945169448852539, -R3 ;  /* 0x3f6ee58104030823 */ /* 0x000fc80000010803 */
[----:B------:R-:W-:Y:S02]  /*3730*/  @!P0 FFMA.FTZ R3, R4, 0.93318945169448852539, R3 ;  /* 0x3f6ee58104038823 */ /* 0x000fe40000010003 */
.L_x_12955:
[----:B------:R-:W-:Y:S05]  /*3740*/  BSYNC B0 ;  /* 0x0000000000007941 */ /* 0x000fea0003800000 */
.L_x_12953:
        /* <DEDUP_REMOVED lines=10> */
.L_x_12950:
[----:B------:R-:W-:Y:S05]  /*37f0*/  BSYNC B2 ;  /* 0x0000000000027941 */ /* 0x000fea0003800000 */
.L_x_12949:
        /* <DEDUP_REMOVED lines=21> */
.L_x_12959:
[----:B------:R-:W-:Y:S05]  /*3950*/  BSYNC B3 ;  /* 0x0000000000037941 */ /* 0x000fea0003800000 */
.L_x_12958:
        /* <DEDUP_REMOVED lines=18> */
.L_x_12961:
[----:B------:R-:W-:Y:S02]  /*3a80*/  ISETP.GE.AND P0, PT, R11, RZ, PT ;  /* 0x000000ff0b00720c */ /* 0x000fe40003f06270 */
[----:B------:R-:W-:-:S11]  /*3a90*/  MOV R4, 0x3fd774eb ;  /* 0x3fd774eb00047802 */ /* 0x000fd60000000f00 */
[----:B------:R-:W-:-:S04]  /*3aa0*/  @P0 FFMA.FTZ R3, R4, 0.93318945169448852539, -R3 ;  /* 0x3f6ee58104030823 */ /* 0x000fc80000010803 */
[----:B------:R-:W-:Y:S02]  /*3ab0*/  @!P0 FFMA.FTZ R3, R4, 0.93318945169448852539, R3 ;  /* 0x3f6ee58104038823 */ /* 0x000fe40000010003 */
.L_x_12962:
[----:B------:R-:W-:Y:S05]  /*3ac0*/  BSYNC B0 ;  /* 0x0000000000007941 */ /* 0x000fea0003800000 */
.L_x_12960:
        /* <DEDUP_REMOVED lines=10> */
.L_x_12957:
[----:B------:R-:W-:Y:S05]  /*3b70*/  BSYNC B2 ;  /* 0x0000000000027941 */ /* 0x000fea0003800000 */
.L_x_12956:
[----:B------:R-:W-:Y:S01]  /*3b80*/  ISETP.GE.AND P0, PT, R13, R28, PT ;  /* 0x0000001c0d00720c */ /* 0x000fe20003f06270 */
[----:B------:R-:W-:Y:S01]  /*3b90*/  BSSY B0, `(.L_x_12963) ;  /* 0x0000034000007945 */ /* 0x000fe20003800000 */
[----:B------:R-:W-:Y:S11]  /*3ba0*/  BSSY B1, `(.L_x_12964) ;  /* 0x000002c000017945 */ /* 0x000ff60003800000 */
[----:B------:R-:W-:Y:S05]  /*3bb0*/  @P0 BRA `(.L_x_12965) ;  /* 0x000000d000000947 */ /* 0x000fea0003800000 */
[----:B0-----:R-:W0:Y:S01]  /*3bc0*/  S2R R5, SR_TID.X ;  /* 0x0000000000057919 */ /* 0x001e220000002100 */
        /* <DEDUP_REMOVED lines=12> */
.L_x_12965:
[----:B------:R-:W-:-:S13]  /*3c90*/  ISETP.GE.AND P0, PT, R13, R28, PT ;  /* 0x0000001c0d00720c */ /* 0x000fda0003f06270 */
[----:B------:R-:W-:Y:S05]  /*3ca0*/  @P0 BRA `(.L_x_12967) ;  /* 0x000000c000000947 */ /* 0x000fea0003800000 */
[----:B0-----:R-:W-:Y:S02]  /*3cb0*/  IADD3 R4, R2, R13, RZ ;  /* 0x0000000d02047210 */ /* 0x001fe40007ffe0ff */
[----:B------:R-:W-:Y:S02]  /*3cc0*/  MOV R5, 0x4 ;  /* 0x0000000400057802 */ /* 0x000fe40000000f00 */
[----:B------:R-:W-:-:S03]  /*3cd0*/  IADD3 R13, R13, 0x80, RZ ;  /* 0x000000800d0d7810 */ /* 0x000fc60007ffe0ff */
[----:B------:R-:W-:-:S05]  /*3ce0*/  IMAD.WIDE.U32 R4, R4, R5, c[0x0][0x168] ;  /* 0x00005a0004047625 */ /* 0x000fca00078e0005 */
[----:B------:R0:W-:Y:S02]  /*3cf0*/  STG.E [R4.64], R19 ;  /* 0x0000001304007986 */ /* 0x0001e4000c101904 */
.L_x_12966:
[----:B------:R-:W-:-:S13]  /*3d00*/  ISETP.GE.AND P0, PT, R13, R28, PT ;  /* 0x0000001c0d00720c */ /* 0x000fda0003f06270 */
[----:B------:R-:W-:Y:S05]  /*3d10*/  @P0 BRA `(.L_x_12968) ;  /* 0x000000c000000947 */ /* 0x000fea0003800000 */
[----:B0-----:R-:W-:Y:S01]  /*3d20*/  HFMA2.MMA R5, -RZ, RZ, 0, 2.384185791015625e-07 ;  /* 0x00000004ff057435 */ /* 0x001fe200000001ff */
[----:B------:R-:W-:Y:S01]  /*3d30*/  IMAD.IADD R4, R2, 0x1, R13 ;  /* 0x0000000102047824 */ /* 0x000fe200078e020d */
[----:B------:R-:W-:-:S08]  /*3d40*/  IADD3 R13, R13, 0x80, RZ ;  /* 0x000000800d0d7810 */ /* 0x000fd00007ffe0ff */
[----:B------:R-:W-:-:S05]  /*3d50*/  IMAD.WIDE.U32 R4, R4, R5, c[0x0][0x168] ;  /* 0x00005a0004047625 */ /* 0x000fca00078e0005 */
[----:B------:R0:W-:Y:S02]  /*3d60*/  STG.E [R4.64], R18 ;  /* 0x0000001204007986 */ /* 0x0001e4000c101904 */
.L_x_12967:
[----:B------:R-:W-:-:S13]  /*3d70*/  ISETP.GE.AND P0, PT, R13, R28, PT ;  /* 0x0000001c0d00720c */ /* 0x000fda0003f06270 */
[----:B------:R-:W-:Y:S05]  /*3d80*/  @P0 BRA `(.L_x_12969) ;  /* 0x000000d000000947 */ /* 0x000fea0003800000 */
[----:B0-----:R-:W-:Y:S02]  /*3d90*/  IADD3 R4, R2, R13, RZ ;  /* 0x0000000d02047210 */ /* 0x001fe40007ffe0ff */
[----:B------:R-:W-:Y:S02]  /*3da0*/  MOV R5, 0x4 ;  /* 0x0000000400057802 */ /* 0x000fe40000000f00 */
[----:B------:R-:W-:-:S03]  /*3db0*/  IADD3 R13, R13, 0x80, RZ ;  /* 0x000000800d0d7810 */ /* 0x000fc60007ffe0ff */
[----:B------:R-:W-:-:S05]  /*3dc0*/  IMAD.WIDE.U32 R4, R4, R5, c[0x0][0x168] ;  /* 0x00005a0004047625 */ /* 0x000fca00078e0005 */
[----:B------:R0:W-:Y:S02]  /*3dd0*/  STG.E [R4.64], R15 ;  /* 0x0000000f04007986 */ /* 0x0001e4000c101904 */
.L_x_12968:
        /* <DEDUP_REMOVED lines=8> */
.L_x_12969:
[----:B------:R-:W-:Y:S05]  /*3e60*/  BSYNC B1 ;  /* 0x0000000000017941 */ /* 0x000fea0003800000 */
.L_x_12964:
[----:B------:R-:W-:-:S13]  /*3e70*/  ISETP.GE.AND P0, PT, R13, R28, PT ;  /* 0x0000001c0d00720c */ /* 0x000fda0003f06270 */
[----:B0-----:R-:W-:Y:S02]  /*3e80*/  @!P0 IADD3 R4, R2, R13, RZ ;  /* 0x0000000d02048210 */ /* 0x001fe40007ffe0ff */
[----:B------:R-:W-:Y:S02]  /*3e90*/  @!P0 MOV R5, 0x4 ;  /* 0x0000000400058802 */ /* 0x000fe40000000f00 */
[----:B------:R-:W-:-:S03]  /*3ea0*/  @!P0 IADD3 R13, R13, 0x80, RZ ;  /* 0x000000800d0d8810 */ /* 0x000fc60007ffe0ff */
[----:B------:R-:W-:-:S05]  /*3eb0*/  @!P0 IMAD.WIDE.U32 R4, R4, R5, c[0x0][0x168] ;  /* 0x00005a0004048625 */ /* 0x000fca00078e0005 */
[----:B------:R0:W-:Y:S02]  /*3ec0*/  @!P0 STG.E [R4.64], R8 ;  /* 0x0000000804008986 */ /* 0x0001e4000c101904 */
.L_x_12970:
[----:B------:R-:W-:Y:S05]  /*3ed0*/  BSYNC B0 ;  /* 0x0000000000007941 */ /* 0x000fea0003800000 */
.L_x_12963:
        /* <DEDUP_REMOVED lines=8> */
        .weak           $__internal_41_$__cuda_sm3x_div_rn_ftz_f32_slowpath
        .type           $__internal_41_$__cuda_sm3x_div_rn_ftz_f32_slowpath,@function
        .size           $__internal_41_$__cuda_sm3x_div_rn_ftz_f32_slowpath,(.L_x_17695 - $__internal_41_$__cuda_sm3x_div_rn_ftz_f32_slowpath)
$__internal_41_$__cuda_sm3x_div_rn_ftz_f32_slowpath:
        /* <DEDUP_REMOVED lines=32> */
.L_x_12973:
[----:B------:R-:W-:Y:S05]  /*4160*/  BSYNC B1 ;  /* 0x0000000000017941 */ /* 0x000fea0003800000 */
.L_x_12972:
        /* <DEDUP_REMOVED lines=27> */
.L_x_12979:
[----:B------:R-:W-:Y:S02]  /*4320*/  LEA R5, R6, R5, 0x17 ;  /* 0x0000000506057211 */ /* 0x000fe400078eb8ff */
.L_x_12980:
[----:B------:R-:W-:Y:S05]  /*4330*/  BSYNC B1 ;  /* 0x0000000000017941 */ /* 0x000fea0003800000 */
.L_x_12978:
[----:B------:R-:W-:Y:S01]  /*4340*/  MOV R3, R5 ;  /* 0x0000000500037202 */ /* 0x000fe20000000f00 */
[----:B------:R-:W-:Y:S05]  /*4350*/  BRA `(.L_x_12981) ;  /* 0x0000008000007947 */ /* 0x000fea0003800000 */
.L_x_12977:
[----:B------:R-:W-:-:S04]  /*4360*/  LOP3.LUT R25, R24, 0x80000000, R25, 0x48, !PT ;  /* 0x8000000018197812 */ /* 0x000fc800078e4819 */
[----:B------:R-:W-:Y:S01]  /*4370*/  LOP3.LUT R3, R25, 0x7f800000, RZ, 0xfc, !PT ;  /* 0x7f80000019037812 */ /* 0x000fe200078efcff */
[----:B------:R-:W-:Y:S05]  /*4380*/  BRA `(.L_x_12981) ;  /* 0x0000005000007947 */ /* 0x000fea0003800000 */
.L_x_12976:
[----:B------:R-:W-:Y:S01]  /*4390*/  LOP3.LUT R3, R24, 0x80000000, R25, 0x48, !PT ;  /* 0x8000000018037812 */ /* 0x000fe200078e4819 */
[----:B------:R-:W-:Y:S05]  /*43a0*/  BRA `(.L_x_12981) ;  /* 0x0000003000007947 */ /* 0x000fea0003800000 */
.L_x_12975:
[----:B------:R-:W0:Y:S01]  /*43b0*/  MUFU.RSQ R3, -QNAN ;  /* 0xffc0000000037908 */ /* 0x000e220000001400 */
[----:B------:R-:W-:Y:S05]  /*43c0*/  BRA `(.L_x_12981) ;  /* 0x0000001000007947 */ /* 0x000fea0003800000 */
.L_x_12974:
[----:B------:R-:W-:Y:S02]  /*43d0*/  FADD.FTZ R3, R25, R24 ;  /* 0x0000001819037221 */ /* 0x000fe40000010000 */
.L_x_12981:
[----:B------:R-:W-:Y:S05]  /*43e0*/  BSYNC B0 ;  /* 0x0000000000007941 */ /* 0x000fea0003800000 */
.L_x_12971:
[----:B------:R-:W-:-:S06]  /*43f0*/  HFMA2.MMA R5, -RZ, RZ, 0, 0 ;  /* 0x00000000ff057435 */ /* 0x000fcc00000001ff */
[----:B------:R-:W-:Y:S05]  /*4400*/  RET.REL.NODEC R4 `(_ZN2at6native29vectorized_elementwise_kernelILi4ENS0_13BinaryFunctorIfffZZZNS0_17atan2_kernel_cudaERNS_18TensorIteratorBaseEENKUlvE_clEvENKUlvE0_clEvEUlffE_EESt5arrayIPcLm3EEEEviT0_T1_) ;  /* 0xffffbbf004007950 */ /* 0x000fea0003c3ffff */
.L_x_12982:
        /* <DEDUP_REMOVED lines=15> */
.L_x_17695:


//--------------------- .text._ZN2at6native29vectorized_elementwise_kernelILi8ENS0_13BinaryFunctorIfffZZZNS0_17atan2_kernel_cudaERNS_18TensorIteratorBaseEENKUlvE_clEvENKUlvE0_clEvEUlffE_EESt5arrayIPcLm3EEEEviT0_T1_ --------------------------
	.section	.text._ZN2at6native29vectorized_elementwise_kernelILi8ENS0_13BinaryFunctorIfffZZZNS0_17atan2_kernel_cudaERNS_18TensorIteratorBaseEENKUlvE_clEvENKUlvE0_clEvEUlffE_EESt5arrayIPcLm3EEEEviT0_T1_,"ax",@progbits
	.sectioninfo	@"SHI_REGISTERS=4"
	.align	128
        .global         _ZN2at6native29vectorized_elementwise_kernelILi8ENS0_13BinaryFunctorIfffZZZNS0_17atan2_kernel_cudaERNS_18TensorIteratorBaseEENKUlvE_clEvENKUlvE0_clEvEUlffE_EESt5arrayIPcLm3EEEEviT0_T1_
        .type           _ZN2at6native29vectorized_elementwise_kernelILi8ENS0_13BinaryFunctorIfffZZZNS0_17atan2_kernel_cudaERNS_18TensorIteratorBaseEENKUlvE_clEvENKUlvE0_clEvEUlffE_EESt5arrayIPcLm3EEEEviT0_T1_,@function
        .size           _ZN2at6native29vectorized_elementwise_kernelILi8ENS0_13BinaryFunctorIfffZZZNS0_17atan2_kernel_cudaERNS_18TensorIteratorBaseEENKUlvE_clEvENKUlvE0_clEvEUlffE_EESt5arrayIPcLm3EEEEviT0_T1_,(.L_x_17830 - _ZN2at6native29vectorized_elementwise_kernelILi8ENS0_13BinaryFunctorIfffZZZNS0_17atan2_kernel_cudaERNS_18TensorIteratorBaseEENKUlvE_clEvENKUlvE0_clEvEUlffE_EESt5arrayIPcLm3EEEEviT0_T1_)
        .other          _ZN2at6native29vectorized_elementwise_kernelILi8ENS0_13BinaryFunctorIfffZZZNS0_17atan2_kernel_cudaERNS_18TensorIteratorBaseEENKUlvE_clEvENKUlvE0_clEvEUlffE_EESt5arrayIPcLm3EEEEviT0_T1_,@"STO_CUDA_ENTRY STV_DEFAULT"
_ZN2at6native29vectorized_elementwise_kernelILi8ENS0_13BinaryFunctorIfffZZZNS0_17atan2_kernel_cudaERNS_18TensorIteratorBaseEENKUlvE_clEvENKUlvE0_clEvEUlffE_EESt5arrayIPcLm3EEEEviT0_T1_:
.text._ZN2at6native29vectorized_elementwise_kernelILi8ENS0_13BinaryFunctorIfffZZZNS0_17atan2_kernel_cudaERNS_18TensorIteratorBaseEENKUlvE_clEvENKUlvE0_clEvEUlffE_EESt5arrayIPcLm3EEEEviT0_T1_:
[----:B------:R-:W-:Y:S02]  /*0000*/  MOV R1, c[0x0][0x28] ;  /* 0x00000a0000017a02 */ /* 0x000fe40000000f00 */
[----:B------:R-:W-:Y:S05]  /*0010*/  EXIT ;  /* 0x000000000000794d */ /* 0x000fea0003800000 */
.L_x_12983:
        /* <DEDUP_REMOVED lines=14> */
.L_x_17830:


//--------------------- .text._ZN2at6native18elementwise_kernelILi128ELi4EZNS0_15gpu_kernel_implINS0_13BUnaryFunctorIfffZZZNS0_17atan2_kernel_cudaERNS_18TensorIteratorBaseEENKUlvE_clEvENKUlvE0_clEvEUlffE_EEEEvS5_RKT_EUliE_EEviT1_ --------------------------
	.section	.text._ZN2at6native18elementwise_kernelILi128ELi4EZNS0_15gpu_kernel_implINS0_13BUnaryFunctorIfffZZZNS0_17atan2_kernel_cudaERNS_18TensorIteratorBaseEENKUlvE_clEvENKUlvE0_clEvEUlffE_EEEEvS5_RKT_EUliE_EEviT1_,"ax",@progbits
	.sectioninfo	@"SHI_REGISTERS=26"
	.align	128
        .global         _ZN2at6native18elementwise_kernelILi128ELi4EZNS0_15gpu_kernel_implINS0_13BUnaryFunctorIfffZZZNS0_17atan2_kernel_cudaERNS_18TensorIteratorBaseEENKUlvE_clEvENKUlvE0_clEvEUlffE_EEEEvS5_RKT_EUliE_EEviT1_
        .type           _ZN2at6native18elementwise_kernelILi128ELi4EZNS0_15gpu_kernel_implINS0_13BUnaryFunctorIfffZZZNS0_17atan2_kernel_cudaERNS_18TensorIteratorBaseEENKUlvE_clEvENKUlvE0_clEvEUlffE_EEEEvS5_RKT_EUliE_EEviT1_,@function
        .size           _ZN2at6native18elementwise_kernelILi128ELi4EZNS0_15gpu_kernel_implINS0_13BUnaryFunctorIfffZZZNS0_17atan2_kernel_cudaERNS_18TensorIteratorBaseEENKUlvE_clEvENKUlvE0_clEvEUlffE_EEEEvS5_RKT_EUliE_EEviT1_,(.L_x_17696 - _ZN2at6native18elementwise_kernelILi128ELi4EZNS0_15gpu_kernel_implINS0_13BUnaryFunctorIfffZZZNS0_17atan2_kernel_cudaERNS_18TensorIteratorBaseEENKUlvE_clEvENKUlvE0_clEvEUlffE_EEEEvS5_RKT_EUliE_EEviT1_)
        .other          _ZN2at6native18elementwise_kernelILi128ELi4EZNS0_15gpu_kernel_implINS0_13BUnaryFunctorIfffZZZNS0_17atan2_kernel_cudaERNS_18TensorIteratorBaseEENKUlvE_clEvENKUlvE0_clEvEUlffE_EEEEvS5_RKT_EUliE_EEviT1_,@"STO_CUDA_ENTRY STV_DEFAULT"
_ZN2at6native18elementwise_kernelILi128ELi4EZNS0_15gpu_kernel_implINS0_13BUnaryFunctorIfffZZZNS0_17atan2_kernel_cudaERNS_18TensorIteratorBaseEENKUlvE_clEvENKUlvE0_clEvEUlffE_EEEEvS5_RKT_EUliE_EEviT1_:
.text._ZN2at6native18elementwise_kernelILi128ELi4EZNS0_15gpu_kernel_implINS0_13BUnaryFunctorIfffZZZNS0_17atan2_kernel_cudaERNS_18TensorIteratorBaseEENKUlvE_clEvENKUlvE0_clEvEUlffE_EEEEvS5_RKT_EUliE_EEviT1_:
        /* <DEDUP_REMOVED lines=236> */
.L_x_12986:
        /* <DEDUP_REMOVED lines=20> */
.L_x_12991:
[----:B------:R-:W2:Y:S02]  /*1000*/  LDG.E.U8 R0, [R2.64] ;  /* 0x0000002402007981 */ /* 0x000ea4000c1e1100 */
[----:B--2---:R-:W0:Y:S01]  /*1010*/  I2F.U16 R0, R0 ;  /* 0x0000000000007306 */ /* 0x004e220000101000 */
[----:B------:R-:W-:Y:S05]  /*1020*/  BRA `(.L_x_12993) ;  /* 0x00000ca000007947 */ /* 0x000fea0003800000 */
.L_x_12990:
        /* <DEDUP_REMOVED lines=9> */
.L_x_12995:
[----:B------:R-:W2:Y:S02]  /*10c0*/  LDG.E R0, [R2.64] ;  /* 0x0000002402007981 */ /* 0x000ea4000c1e1900 */
[----:B--2---:R-:W0:Y:S01]  /*10d0*/  I2F R0, R0 ;  /* 0x0000000000007306 */ /* 0x004e220000201400 */
[----:B------:R-:W-:Y:S05]  /*10e0*/  BRA `(.L_x_12993) ;  /* 0x00000be000007947 */ /* 0x000fea0003800000 */
.L_x_12994:
[----:B------:R-:W2:Y:S02]  /*10f0*/  LDG.E.U16 R0, [R2.64] ;  /* 0x0000002402007981 */ /* 0x000ea4000c1e1500 */
[----:B--2---:R-:W0:Y:S01]  /*1100*/  I2F.S16 R0, R0 ;  /* 0x0000000000007306 */ /* 0x004e220000101400 */
[----:B------:R-:W-:Y:S05]  /*1110*/  BRA `(.L_x_12993) ;  /* 0x00000bb000007947 */ /* 0x000fea0003800000 */
.L_x_12989:
        /* <DEDUP_REMOVED lines=8> */
.L_x_12997:
[----:B------:R-:W2:Y:S02]  /*11a0*/  LDG.E.U16 R0, [R2.64] ;  /* 0x0000002402007981 */ /* 0x000ea4000c1e1500 */
[----:B--2---:R-:W-:Y:S01]  /*11b0*/  HADD2.F32 R0, -RZ, R0.H0_H0 ;  /* 0x20000000ff007230 */ /* 0x004fe20000004100 */
[----:B------:R-:W-:Y:S05]  /*11c0*/  BRA `(.L_x_12993) ;  /* 0x00000b0000007947 */ /* 0x000fea0003800000 */
.L_x_12996:
        /* <DEDUP_REMOVED lines=8> */
.L_x_12999:
[----:B------:R-:W2:Y:S02]  /*1250*/  LDG.E.U16 R0, [R2.64] ;  /* 0x0000002402007981 */ /* 0x000ea4000c1e1500 */
[----:B--2---:R-:W-:Y:S01]  /*1260*/  HADD2.F32 R0, -RZ, R0.H0_H0 ;  /* 0x20000000ff007230 */ /* 0x004fe20000004100 */
[----:B------:R-:W-:Y:S05]  /*1270*/  BRA `(.L_x_12993) ;  /* 0x00000a5000007947 */ /* 0x000fea0003800000 */
.L_x_12998:
[----:B------:R-:W2:Y:S02]  /*1280*/  LDG.E.64 R2, [R2.64] ;  /* 0x0000002402027981 */ /* 0x000ea4000c1e1b00 */
[----:B--2---:R-:W0:Y:S01]  /*1290*/  F2F.F32.F64 R0, R2 ;  /* 0x0000000200007310 */ /* 0x004e220000301000 */
[----:B------:R-:W0:-:S14]  /*12a0*/  DSETP.GEU.AND P0, PT, |R2|, c[0x2][0x0], PT ;  /* 0x008000000200762a */ /* 0x000e1c0003f0e200 */
[----:B0-----:R-:W-:Y:S01]  /*12b0*/  @!P0 FMUL R0, R0, 1.175494350822287508e-38 ;  /* 0x0080000000008820 */ /* 0x001fe20000400000 */
[----:B------:R-:W-:Y:S05]  /*12c0*/  BRA `(.L_x_12993) ;  /* 0x00000a0000007947 */ /* 0x000fea0003800000 */
.L_x_12988:
        /* <DEDUP_REMOVED lines=12> */
.L_x_13002:
[----:B------:R-:W2:Y:S02]  /*1390*/  LDG.E.64 R2, [R2.64] ;  /* 0x0000002402027981 */ /* 0x000ea4000c1e1b00 */
[----:B--2---:R-:W0:Y:S01]  /*13a0*/  F2F.F32.F64 R0, R2 ;  /* 0x0000000200007310 */ /* 0x004e220000301000 */
[----:B------:R-:W0:-:S14]  /*13b0*/  DSETP.GEU.AND P0, PT, |R2|, c[0x2][0x0], PT ;  /* 0x008000000200762a */ /* 0x000e1c0003f0e200 */
[----:B0-----:R-:W-:Y:S01]  /*13c0*/  @!P0 FMUL R0, R0, 1.175494350822287508e-38 ;  /* 0x0080000000008820 */ /* 0x001fe20000400000 */
[----:B------:R-:W-:Y:S05]  /*13d0*/  BRA `(.L_x_12993) ;  /* 0x000008f000007947 */ /* 0x000fea0003800000 */
.L_x_13001:
        /* <DEDUP_REMOVED lines=26> */
.L_x_13004:
        /* <DEDUP_REMOVED lines=13> */
.L_x_13003:
[----:B------:R-:W2:Y:S02]  /*1650*/  LDG.E.U16 R0, [R2.64] ;  /* 0x0000002402007981 */ /* 0x000ea4000c1e1500 */
[----:B--2---:R-:W-:Y:S01]  /*1660*/  PRMT R0, RZ, 0x5410, R0 ;  /* 0x00005410ff007816 */ /* 0x004fe20000000000 */
[----:B------:R-:W-:Y:S05]  /*1670*/  BRA `(.L_x_12993) ;  /* 0x0000065000007947 */ /* 0x000fea0003800000 */
.L_x_13000:
        /* <DEDUP_REMOVED lines=11> */
.L_x_13007:
        /* <DEDUP_REMOVED lines=20> */
.L_x_13009:
[----:B------:R-:W-:Y:S05]  /*1870*/  BSYNC B0 ;  /* 0x0000000000007941 */ /* 0x000fea0003800000 */
.L_x_13008:
[----:B------:R-:W-:Y:S01]  /*1880*/  LEA R3, R0, 0x3b800000, 0x17 ;  /* 0x3b80000000037811 */ /* 0x000fe200078eb8ff */
[----:B------:R-:W-:-:S05]  /*1890*/  IMAD.SHL.U32 R0, R2, 0x100000, RZ ;  /* 0x0010000002007824 */ /* 0x000fca00078e00ff */
[----:B------:R-:W-:Y:S01]  /*18a0*/  LOP3.LUT R0, R3, R0, R4, 0xfe, !PT ;  /* 0x0000000003007212 */ /* 0x000fe200078efe04 */
[----:B------:R-:W-:Y:S05]  /*18b0*/  BRA `(.L_x_12993) ;  /* 0x0000041000007947 */ /* 0x000fea0003800000 */
.L_x_13006:
        /* <DEDUP_REMOVED lines=20> */
.L_x_13011:
[----:B------:R-:W-:Y:S05]  /*1a00*/  BSYNC B0 ;  /* 0x0000000000007941 */ /* 0x000fea0003800000 */
.L_x_13010:
[----:B------:R-:W-:Y:S01]  /*1a10*/  LEA R3, R0, 0x37800000, 0x17 ;  /* 0x3780000000037811 */ /* 0x000fe200078eb8ff */
[----:B------:R-:W-:-:S05]  /*1a20*/  IMAD.SHL.U32 R0, R2, 0x200000, RZ ;  /* 0x0020000002007824 */ /* 0x000fca00078e00ff */
[----:B------:R-:W-:Y:S01]  /*1a30*/  LOP3.LUT R0, R3, R0, R4, 0xfe, !PT ;  /* 0x0000000003007212 */ /* 0x000fe200078efe04 */
[----:B------:R-:W-:Y:S05]  /*1a40*/  BRA `(.L_x_12993) ;  /* 0x0000028000007947 */ /* 0x000fea0003800000 */
.L_x_13005:
        /* <DEDUP_REMOVED lines=14> */
.L_x_12992:
        /* <DEDUP_REMOVED lines=21> */
.L_x_13013:
[----:B------:R-:W2:Y:S02]  /*1c80*/  LDG.E.64 R2, [R2.64] ;  /* 0x0000002402027981 */ /* 0x000ea4000c1e1b00 */
[----:B--2---:R0:W1:Y:S01]  /*1c90*/  I2F.U64 R0, R2 ;  /* 0x0000000200007312 */ /* 0x0040620000301000 */
[----:B------:R-:W-:Y:S05]  /*1ca0*/  BRA `(.L_x_12993) ;  /* 0x0000002000007947 */ /* 0x000fea0003800000 */
.L_x_13012:
[----:B------:R-:W2:Y:S02]  /*1cb0*/  LDG.E R0, [R2.64] ;  /* 0x0000002402007981 */ /* 0x000ea4000c1e1900 */
[----:B--2---:R-:W0:Y:S02]  /*1cc0*/  I2F.U32 R0, R0 ;  /* 0x0000000000007306 */ /* 0x004e240000201000 */
.L_x_12993:
[----:B------:R-:W-:Y:S05]  /*1cd0*/  BSYNC B7 ;  /* 0x0000000000077941 */ /* 0x000fea0003800000 */
.L_x_12987:
[----:B0-----:R-:W-:Y:S01]  /*1ce0*/  FADD.FTZ R2, -RZ, |c[0x0][0x374]| ;  /* 0x4000dd00ff027621 */ /* 0x001fe20000010100 */
[C---:B-1---5:R-:W-:Y:S01]  /*1cf0*/  FSETP.GT.FTZ.AND P5, PT, |R0|.reuse, |c[0x0][0x374]|, PT ;  /* 0x4000dd0000007a0b */ /* 0x062fe20003fb4200 */
        /* <DEDUP_REMOVED lines=14> */
[----:B------:R-:W-:Y:S05]  /*1de0*/  CALL.REL.NOINC `($__internal_42_$__cuda_sm3x_div_rn_ftz_f32_slowpath) ;  /* 0x00009bb000007944 */ /* 0x000fea0003c00000 */
[----:B------:R-:W-:Y:S02]  /*1df0*/  IMAD.MOV.U32 R2, RZ, RZ, R5 ;  /* 0x000000ffff027224 */ /* 0x000fe400078e0005 */
.L_x_13015:
[----:B------:R-:W-:Y:S05]  /*1e00*/  BSYNC B1 ;  /* 0x0000000000017941 */ /* 0x000fea0003800000 */
.L_x_13014:
        /* <DEDUP_REMOVED lines=13> */
[----:B------:R-:W-:-:S05]  /*1ee0*/  IMAD.MOV.U32 R3, RZ, RZ, c[0x0][0x374] ;  /* 0x0000dd00ff037624 */ /* 0x000fca00078e00ff */
[----:B------:R-:W-:-:S13]  /*1ef0*/  ISETP.GT.AND P0, PT, R3, -0x1, PT ;  /* 0xffffffff0300780c */ /* 0x000fda0003f04270 */
[----:B------:R-:W-:Y:S05]  /*1f00*/  @P0 BRA `(.L_x_13018) ;  /* 0x0000007000000947 */ /* 0x000fea0003800000 */
[----:B------:R-:W-:-:S04]  /*1f10*/  IMAD.MOV.U32 R3, RZ, RZ, 0x3fd774eb ;  /* 0x3fd774ebff037424 */ /* 0x000fc800078e00ff */
[----:B------:R-:W-:Y:S01]  /*1f20*/  FFMA.FTZ R2, R3, 1.8663789033889770508, -R2 ;  /* 0x3feee58103027823 */ /* 0x000fe20000010802 */
[----:B------:R-:W-:Y:S05]  /*1f30*/  BRA `(.L_x_13018) ;  /* 0x0000004000007947 */ /* 0x000fea0003800000 */
.L_x_13017:
[----:B------:R-:W-:Y:S01]  /*1f40*/  ISETP.LE.AND P0, PT, RZ, c[0x0][0x374], PT ;  /* 0x0000dd00ff007a0c */ /* 0x000fe20003f03270 */
[----:B------:R-:W-:-:S12]  /*1f50*/  IMAD.MOV.U32 R3, RZ, RZ, 0x3fd774eb ;  /* 0x3fd774ebff037424 */ /* 0x000fd800078e00ff */
[----:B------:R-:W-:-:S04]  /*1f60*/  @P0 FFMA.FTZ R2, R3, 0.93318945169448852539, -R2 ;  /* 0x3f6ee58103020823 */ /* 0x000fc80000010802 */
[----:B------:R-:W-:Y:S02]  /*1f70*/  @!P0 FFMA.FTZ R2, R3, 0.93318945169448852539, R2 ;  /* 0x3f6ee58103028823 */ /* 0x000fe40000010002 */
.L_x_13018:
[----:B------:R-:W-:Y:S05]  /*1f80*/  BSYNC B0 ;  /* 0x0000000000007941 */ /* 0x000fea0003800000 */
.L_x_13016:
[----:B------:R-:W0:Y:S01]  /*1f90*/  LDC.U8 R5, c[0x0][0x378] ;  /* 0x0000de00ff057b82 */ /* 0x000e220000000000 */
[----:B------:R-:W-:Y:S01]  /*1fa0*/  FSETP.NEU.FTZ.AND P1, PT, |R0|, |c[0x0][0x374]|, PT ;  /* 0x4000dd0000007a0b */ /* 0x000fe20003f3d200 */
[----:B------:R-:W-:Y:S01]  /*1fb0*/  IMAD.MOV.U32 R3, RZ, RZ, 0x4016cbe4 ;  /* 0x4016cbe4ff037424 */ /* 0x000fe200078e00ff */
[----:B------:R-:W-:Y:S02]  /*1fc0*/  FSETP.NEU.FTZ.AND P0, PT, R4, RZ, PT ;  /* 0x000000ff0400720b */ /* 0x000fe40003f1d000 */
[----:B------:R-:W-:-:S09]  /*1fd0*/  ISETP.LE.AND P2, PT, RZ, c[0x0][0x374], PT ;  /* 0x0000dd00ff007a0c */ /* 0x000fd20003f43270 */
[----:B------:R-:W-:Y:S01]  /*1fe0*/  @!P1 FSEL R2, R3, 0.78539818525314331055, !P2 ;  /* 0x3f490fdb03029808 */ /* 0x000fe20005000000 */
[----:B------:R-:W-:Y:S01]  /*1ff0*/  FADD.FTZ R3, |R0|, |c[0x0][0x374]| ;  /* 0x4000dd0000037621 */ /* 0x000fe20000010200 */
        /* <DEDUP_REMOVED lines=18> */
.L_x_13022:
[----:B------:R-:W0:Y:S02]  /*2120*/  F2I.S64.TRUNC R2, R2 ;  /* 0x0000000200027311 */ /* 0x000e24000020d900 */
[----:B0-----:R-:W-:-:S05]  /*2130*/  IMAD.MOV.U32 R5, RZ, RZ, R2 ;  /* 0x000000ffff057224 */ /* 0x001fca00078e0002 */
[----:B------:R0:W-:Y:S01]  /*2140*/  STG.E.U8 [R16.64], R5 ;  /* 0x0000000510007986 */ /* 0x0001e2000c101124 */
[----:B------:R-:W-:Y:S05]  /*2150*/  BRA `(.L_x_13024) ;  /* 0x00000d3000007947 */ /* 0x000fea0003800000 */
.L_x_13021:
        /* <DEDUP_REMOVED lines=9> */
.L_x_13026:
[----:B------:R-:W0:Y:S02]  /*21f0*/  F2I.FTZ.TRUNC.NTZ R3, R2 ;  /* 0x0000000200037305 */ /* 0x000e24000021f100 */
[----:B0-----:R0:W-:Y:S01]  /*2200*/  STG.E [R16.64], R3 ;  /* 0x0000000310007986 */ /* 0x0011e2000c101924 */
[----:B------:R-:W-:Y:S05]  /*2210*/  BRA `(.L_x_13024) ;  /* 0x00000c7000007947 */ /* 0x000fea0003800000 */
.L_x_13025:
[----:B------:R-:W0:Y:S02]  /*2220*/  F2I.FTZ.TRUNC.NTZ R3, R2 ;  /* 0x0000000200037305 */ /* 0x000e24000021f100 */
[----:B0-----:R0:W-:Y:S01]  /*2230*/  STG.E.U16 [R16.64], R3 ;  /* 0x0000000310007986 */ /* 0x0011e2000c101524 */
[----:B------:R-:W-:Y:S05]  /*2240*/  BRA `(.L_x_13024) ;  /* 0x00000c4000007947 */ /* 0x000fea0003800000 */
.L_x_13020:
        /* <DEDUP_REMOVED lines=8> */
.L_x_13028:
[----:B------:R-:W-:-:S05]  /*22d0*/  F2FP.PACK_AB R2, RZ, R2 ;  /* 0x00000002ff02723e */ /* 0x000fca00000000ff */
[----:B------:R0:W-:Y:S01]  /*22e0*/  STG.E.U16 [R16.64], R2 ;  /* 0x0000000210007986 */ /* 0x0001e2000c101524 */
[----:B------:R-:W-:Y:S05]  /*22f0*/  BRA `(.L_x_13024) ;  /* 0x00000b9000007947 */ /* 0x000fea0003800000 */
.L_x_13027:
        /* <DEDUP_REMOVED lines=9> */
.L_x_13030:
[----:B------:R-:W-:-:S04]  /*2390*/  F2FP.PACK_AB R3, RZ, R2 ;  /* 0x00000002ff03723e */ /* 0x000fc800000000ff */
[----:B------:R-:W-:-:S05]  /*23a0*/  PRMT R3, R3, 0x5410, RZ ;  /* 0x0000541003037816 */ /* 0x000fca00000000ff */
[----:B------:R0:W-:Y:S01]  /*23b0*/  STG.E [R16.64], R3 ;  /* 0x0000000310007986 */ /* 0x0001e2000c101924 */
[----:B------:R-:W-:Y:S05]  /*23c0*/  BRA `(.L_x_13024) ;  /* 0x00000ac000007947 */ /* 0x000fea0003800000 */
.L_x_13029:
[----:B------:R-:W-:-:S06]  /*23d0*/  FMUL.FTZ R2, R2, 1 ;  /* 0x3f80000002027820 */ /* 0x000fcc0000410000 */
[----:B------:R-:W0:Y:S02]  /*23e0*/  F2F.F64.F32 R2, R2 ;  /* 0x0000000200027310 */ /* 0x000e240000201800 */
[----:B0-----:R0:W-:Y:S01]  /*23f0*/  STG.E.64 [R16.64], R2 ;  /* 0x0000000210007986 */ /* 0x0011e2000c101b24 */
[----:B------:R-:W-:Y:S05]  /*2400*/  BRA `(.L_x_13024) ;  /* 0x00000a8000007947 */ /* 0x000fea0003800000 */
.L_x_13019:
        /* <DEDUP_REMOVED lines=12> */
.L_x_13033:
[----:B------:R-:W-:Y:S01]  /*24d0*/  FMUL.FTZ R4, R2, 1 ;  /* 0x3f80000002047820 */ /* 0x000fe20000410000 */
[----:B------:R-:W-:-:S05]  /*24e0*/  CS2R R6, SRZ ;  /* 0x0000000000067805 */ /* 0x000fca000001ff00 */
[----:B------:R-:W0:Y:S02]  /*24f0*/  F2F.F64.F32 R4, R4 ;  /* 0x0000000400047310 */ /* 0x000e240000201800 */
[----:B0-----:R0:W-:Y:S01]  /*2500*/  STG.E.128 [R16.64], R4 ;  /* 0x0000000410007986 */ /* 0x0011e2000c101d24 */
[----:B------:R-:W-:Y:S05]  /*2510*/  BRA `(.L_x_13024) ;  /* 0x0000097000007947 */ /* 0x000fea0003800000 */
.L_x_13032:
        /* <DEDUP_REMOVED lines=20> */
.L_x_13037:
[----:B------:R-:W-:Y:S05]  /*2660*/  BSYNC B0 ;  /* 0x0000000000007941 */ /* 0x000fea0003800000 */
.L_x_13036:
[----:B------:R-:W-:-:S05]  /*2670*/  LOP3.LUT R5, R0, R5, RZ, 0xfc, !PT ;  /* 0x0000000500057212 */ /* 0x000fca00078efcff */
[----:B------:R0:W-:Y:S01]  /*2680*/  STG.E.U8 [R16.64], R5 ;  /* 0x0000000510007986 */ /* 0x0001e2000c101124 */
[----:B------:R-:W-:Y:S05]  /*2690*/  BRA `(.L_x_13024) ;  /* 0x000007f000007947 */ /* 0x000fea0003800000 */
.L_x_13035:
        /* <DEDUP_REMOVED lines=12> */
.L_x_13039:
[----:B------:R-:W-:Y:S01]  /*2760*/  IMAD.MOV.U32 R0, RZ, RZ, 0x7f ;  /* 0x0000007fff007424 */ /* 0x000fe200078e00ff */
[----:B------:R-:W-:-:S04]  /*2770*/  ISETP.GT.U32.AND P0, PT, R4, 0x7f800000, PT ;  /* 0x7f8000000400780c */ /* 0x000fc80003f04070 */
[----:B------:R-:W-:-:S04]  /*2780*/  SEL R0, R0, 0x7c, P0 ;  /* 0x0000007c00007807 */ /* 0x000fc80000000000 */
.L_x_13040:
[----:B------:R-:W-:Y:S05]  /*2790*/  BSYNC B0 ;  /* 0x0000000000007941 */ /* 0x000fea0003800000 */
.L_x_13038:
[----:B------:R-:W-:-:S04]  /*27a0*/  LOP3.LUT R2, R2, 0x80000000, RZ, 0xc0, !PT ;  /* 0x8000000002027812 */ /* 0x000fc800078ec0ff */
[----:B------:R-:W-:-:S04]  /*27b0*/  SHF.R.U32.HI R3, RZ, 0x18, R2 ;  /* 0x00000018ff037819 */ /* 0x000fc80000011602 */
[----:B------:R-:W-:-:S05]  /*27c0*/  LOP3.LUT R3, R0, R3, RZ, 0xfc, !PT ;  /* 0x0000000300037212 */ /* 0x000fca00078efcff */
[----:B------:R0:W-:Y:S01]  /*27d0*/  STG.E.U8 [R16.64], R3 ;  /* 0x0000000310007986 */ /* 0x0001e2000c101124 */
[----:B------:R-:W-:Y:S05]  /*27e0*/  BRA `(.L_x_13024) ;  /* 0x000006a000007947 */ /* 0x000fea0003800000 */
.L_x_13034:
[----:B------:R-:W-:-:S05]  /*27f0*/  F2FP.BF16.PACK_AB R2, RZ, R2 ;  /* 0x00000002ff02723e */ /* 0x000fca00000010ff */
[----:B------:R0:W-:Y:S01]  /*2800*/  STG.E.U16 [R16.64], R2 ;  /* 0x0000000210007986 */ /* 0x0001e2000c101524 */
[----:B------:R-:W-:Y:S05]  /*2810*/  BRA `(.L_x_13024) ;  /* 0x0000067000007947 */ /* 0x000fea0003800000 */
.L_x_13031:
        /* <DEDUP_REMOVED lines=11> */
.L_x_13043:
        /* <DEDUP_REMOVED lines=16> */
.L_x_13046:
[----:B------:R-:W-:-:S04]  /*29d0*/  LOP3.LUT R2, R2, 0x80000000, RZ, 0xc0, !PT ;  /* 0x8000000002027812 */ /* 0x000fc800078ec0ff */
[----:B------:R-:W-:-:S04]  /*29e0*/  SHF.R.U32.HI R3, RZ, 0x18, R2 ;  /* 0x00000018ff037819 */ /* 0x000fc80000011602 */
[----:B------:R-:W-:-:S04]  /*29f0*/  LOP3.LUT R0, R0, R3, RZ, 0xfc, !PT ;  /* 0x0000000300007212 */ /* 0x000fc800078efcff */
[----:B------:R-:W-:Y:S02]  /*2a00*/  PRMT R8, R0, 0x7610, R8 ;  /* 0x0000761000087816 */ /* 0x000fe40000000008 */
.L_x_13045:
[----:B------:R-:W-:Y:S05]  /*2a10*/  BSYNC B0 ;  /* 0x0000000000007941 */ /* 0x000fea0003800000 */
.L_x_13044:
[----:B------:R0:W-:Y:S01]  /*2a20*/  STG.E.U8 [R16.64], R8 ;  /* 0x0000000810007986 */ /* 0x0001e2000c101124 */
[----:B------:R-:W-:Y:S05]  /*2a30*/  BRA `(.L_x_13024) ;  /* 0x0000045000007947 */ /* 0x000fea0003800000 */
.L_x_13042:
        /* <DEDUP_REMOVED lines=16> */
.L_x_13049:
[----:B------:R-:W-:-:S04]  /*2b40*/  LOP3.LUT R2, R2, 0x80000000, RZ, 0xc0, !PT ;  /* 0x8000000002027812 */ /* 0x000fc800078ec0ff */
[----:B------:R-:W-:-:S04]  /*2b50*/  SHF.R.U32.HI R3, RZ, 0x18, R2 ;  /* 0x00000018ff037819 */ /* 0x000fc80000011602 */
[----:B------:R-:W-:-:S04]  /*2b60*/  LOP3.LUT R0, R0, R3, RZ, 0xfc, !PT ;  /* 0x0000000300007212 */ /* 0x000fc800078efcff */
[----:B------:R-:W-:Y:S02]  /*2b70*/  PRMT R8, R0, 0x7610, R8 ;  /* 0x0000761000087816 */ /* 0x000fe40000000008 */
.L_x_13048:
[----:B------:R-:W-:Y:S05]  /*2b80*/  BSYNC B0 ;  /* 0x0000000000007941 */ /* 0x000fea0003800000 */
.L_x_13047:
[----:B------:R0:W-:Y:S01]  /*2b90*/  STG.E.U8 [R16.64], R8 ;  /* 0x0000000810007986 */ /* 0x0001e2000c101124 */
[----:B------:R-:W-:Y:S05]  /*2ba0*/  BRA `(.L_x_13024) ;  /* 0x000002e000007947 */ /* 0x000fea0003800000 */
.L_x_13041:
        /* <DEDUP_REMOVED lines=21> */
.L_x_13023:
        /* <DEDUP_REMOVED lines=20> */
.L_x_13051:
[----:B------:R-:W0:Y:S02]  /*2e40*/  F2I.U64.TRUNC R2, R2 ;  /* 0x0000000200027311 */ /* 0x000e24000020d800 */
[----:B0-----:R0:W-:Y:S01]  /*2e50*/  STG.E.64 [R16.64], R2 ;  /* 0x0000000210007986 */ /* 0x0011e2000c101b24 */
[----:B------:R-:W-:Y:S05]  /*2e60*/  BRA `(.L_x_13024) ;  /* 0x0000002000007947 */ /* 0x000fea0003800000 */
.L_x_13050:
[----:B------:R-:W0:Y:S02]  /*2e70*/  F2I.FTZ.U32.TRUNC.NTZ R3, R2 ;  /* 0x0000000200037305 */ /* 0x000e24000021f000 */
[----:B0-----:R0:W-:Y:S02]  /*2e80*/  STG.E [R16.64], R3 ;  /* 0x0000000310007986 */ /* 0x0011e4000c101924 */
.L_x_13024:
[----:B------:R-:W-:-:S05]  /*2e90*/  IMAD R18, R18, 0x200, R23 ;  /* 0x0000020012127824 */ /* 0x000fca00078e0217 */
[----:B------:R-:W-:Y:S02]  /*2ea0*/  IADD3 R19, R18, 0x80, RZ ;  /* 0x0000008012137810 */ /* 0x000fe40007ffe0ff */
.L_x_12985:
[----:B------:R-:W-:Y:S05]  /*2eb0*/  BSYNC B6 ;  /* 0x0000000000067941 */ /* 0x000fea0003800000 */
.L_x_12984:
        /* <DEDUP_REMOVED lines=231> */
.L_x_13054:
        /* <DEDUP_REMOVED lines=20> */
.L_x_13059:
[----:B------:R-:W2:Y:S02]  /*3e70*/  LDG.E.U8 R0, [R2.64] ;  /* 0x0000002402007981 */ /* 0x000ea4000c1e1100 */
[----:B--2---:R-:W0:Y:S01]  /*3e80*/  I2F.U16 R0, R0 ;  /* 0x0000000000007306 */ /* 0x004e220000101000 */
[----:B------:R-:W-:Y:S05]  /*3e90*/  BRA `(.L_x_13061) ;  /* 0x00000ca000007947 */ /* 0x000fea0003800000 */
.L_x_13058:
        /* <DEDUP_REMOVED lines=9> */
.L_x_13063:
[----:B------:R-:W2:Y:S02]  /*3f30*/  LDG.E R0, [R2.64] ;  /* 0x0000002402007981 */ /* 0x000ea4000c1e1900 */
[----:B--2---:R-:W0:Y:S01]  /*3f40*/  I2F R0, R0 ;  /* 0x0000000000007306 */ /* 0x004e220000201400 */
[----:B------:R-:W-:Y:S05]  /*3f50*/  BRA `(.L_x_13061) ;  /* 0x00000be000007947 */ /* 0x000fea0003800000 */
.L_x_13062:
[----:B------:R-:W2:Y:S02]  /*3f60*/  LDG.E.U16 R0, [R2.64] ;  /* 0x0000002402007981 */ /* 0x000ea4000c1e1500 */
[----:B--2---:R-:W0:Y:S01]  /*3f70*/  I2F.S16 R0, R0 ;  /* 0x0000000000007306 */ /* 0x004e220000101400 */
[----:B------:R-:W-:Y:S05]  /*3f80*/  BRA `(.L_x_13061) ;  /* 0x00000bb000007947 */ /* 0x000fea0003800000 */
.L_x_13057:
        /* <DEDUP_REMOVED lines=8> */
.L_x_13065:
[----:B------:R-:W2:Y:S02]  /*4010*/  LDG.E.U16 R0, [R2.64] ;  /* 0x0000002402007981 */ /* 0x000ea4000c1e1500 */
[----:B--2---:R-:W-:Y:S01]  /*4020*/  HADD2.F32 R0, -RZ, R0.H0_H0 ;  /* 0x20000000ff007230 */ /* 0x004fe20000004100 */
[----:B------:R-:W-:Y:S05]  /*4030*/  BRA `(.L_x_13061) ;  /* 0x00000b0000007947 */ /* 0x000fea0003800000 */
.L_x_13064:
        /* <DEDUP_REMOVED lines=8> */
.L_x_13067:
[----:B------:R-:W2:Y:S02]  /*40c0*/  LDG.E.U16 R0, [R2.64] ;  /* 0x0000002402007981 */ /* 0x000ea4000c1e1500 */
[----:B--2---:R-:W-:Y:S01]  /*40d0*/  HADD2.F32 R0, -RZ, R0.H0_H0 ;  /* 0x20000000ff007230 */ /* 0x004fe20000004100 */
[----:B------:R-:W-:Y:S05]  /*40e0*/  BRA `(.L_x_13061) ;  /* 0x00000a5000007947 */ /* 0x000fea0003800000 */
.L_x_13066:
[----:B------:R-:W2:Y:S02]  /*40f0*/  LDG.E.64 R2, [R2.64] ;  /* 0x0000002402027981 */ /* 0x000ea4000c1e1b00 */
[----:B--2---:R-:W0:Y:S01]  /*4100*/  F2F.F32.F64 R0, R2 ;  /* 0x0000000200007310 */ /* 0x004e220000301000 */
[----:B------:R-:W0:-:S14]  /*4110*/  DSETP.GEU.AND P0, PT, |R2|, c[0x2][0x0], PT ;  /* 0x008000000200762a */ /* 0x000e1c0003f0e200 */
[----:B0-----:R-:W-:Y:S01]  /*4120*/  @!P0 FMUL R0, R0, 1.175494350822287508e-38 ;  /* 0x0080000000008820 */ /* 0x001fe20000400000 */
[----:B------:R-:W-:Y:S05]  /*4130*/  BRA `(.L_x_13061) ;  /* 0x00000a0000007947 */ /* 0x000fea0003800000 */
.L_x_13056:
        /* <DEDUP_REMOVED lines=12> */
.L_x_13070:
[----:B------:R-:W2:Y:S02]  /*4200*/  LDG.E.64 R2, [R2.64] ;  /* 0x0000002402027981 */ /* 0x000ea4000c1e1b00 */
[----:B--2---:R-:W0:Y:S01]  /*4210*/  F2F.F32.F64 R0, R2 ;  /* 0x0000000200007310 */ /* 0x004e220000301000 */
[----:B------:R-:W0:-:S14]  /*4220*/  DSETP.GEU.AND P0, PT, |R2|, c[0x2][0x0], PT ;  /* 0x008000000200762a */ /* 0x000e1c0003f0e200 */
[----:B0-----:R-:W-:Y:S01]  /*4230*/  @!P0 FMUL R0, R0, 1.175494350822287508e-38 ;  /* 0x0080000000008820 */ /* 0x001fe20000400000 */
[----:B------:R-:W-:Y:S05]  /*4240*/  BRA `(.L_x_13061) ;  /* 0x000008f000007947 */ /* 0x000fea0003800000 */
.L_x_13069:
        /* <DEDUP_REMOVED lines=26> */
.L_x_13072:
        /* <DEDUP_REMOVED lines=13> */
.L_x_13071:
[----:B------:R-:W2:Y:S02]  /*44c0*/  LDG.E.U16 R0, [R2.64] ;  /* 0x0000002402007981 */ /* 0x000ea4000c1e1500 */
[----:B--2---:R-:W-:Y:S01]  /*44d0*/  PRMT R0, RZ, 0x5410, R0 ;  /* 0x00005410ff007816 */ /* 0x004fe20000000000 */
[----:B------:R-:W-:Y:S05]  /*44e0*/  BRA `(.L_x_13061) ;  /* 0x0000065000007947 */ /* 0x000fea0003800000 */
.L_x_13068:
        /* <DEDUP_REMOVED lines=11> */
.L_x_13075:
        /* <DEDUP_REMOVED lines=20> */
.L_x_13077:
[----:B------:R-:W-:Y:S05]  /*46e0*/  BSYNC B0 ;  /* 0x0000000000007941 */ /* 0x000fea0003800000 */
.L_x_13076:
[----:B------:R-:W-:Y:S01]  /*46f0*/  LEA R3, R0, 0x3b800000, 0x17 ;  /* 0x3b80000000037811 */ /* 0x000fe200078eb8ff */
[----:B------:R-:W-:-:S05]  /*4700*/  IMAD.SHL.U32 R0, R2, 0x100000, RZ ;  /* 0x0010000002007824 */ /* 0x000fca00078e00ff */
[----:B------:R-:W-:Y:S01]  /*4710*/  LOP3.LUT R0, R3, R0, R4, 0xfe, !PT ;  /* 0x0000000003007212 */ /* 0x000fe200078efe04 */
[----:B------:R-:W-:Y:S05]  /*4720*/  BRA `(.L_x_13061) ;  /* 0x0000041000007947 */ /* 0x000fea0003800000 */
.L_x_13074:
        /* <DEDUP_REMOVED lines=20> */
.L_x_13079:
[----:B------:R-:W-:Y:S05]  /*4870*/  BSYNC B0 ;  /* 0x0000000000007941 */ /* 0x000fea0003800000 */
.L_x_13078:
[----:B------:R-:W-:Y:S01]  /*4880*/  LEA R3, R0, 0x37800000, 0x17 ;  /* 0x3780000000037811 */ /* 0x000fe200078eb8ff */
[----:B------:R-:W-:-:S05]  /*4890*/  IMAD.SHL.U32 R0, R2, 0x200000, RZ ;  /* 0x0020000002007824 */ /* 0x000fca00078e00ff */
[----:B------:R-:W-:Y:S01]  /*48a0*/  LOP3.LUT R0, R3, R0, R4, 0xfe, !PT ;  /* 0x0000000003007212 */ /* 0x000fe200078efe04 */
[----:B------:R-:W-:Y:S05]  /*48b0*/  BRA `(.L_x_13061) ;  /* 0x0000028000007947 */ /* 0x000fea0003800000 */
.L_x_13073:
        /* <DEDUP_REMOVED lines=14> */
.L_x_13060:
        /* <DEDUP_REMOVED lines=21> */
.L_x_13081:
[----:B------:R-:W2:Y:S02]  /*4af0*/  LDG.E.64 R2, [R2.64] ;  /* 0x0000002402027981 */ /* 0x000ea4000c1e1b00 */
[----:B--2---:R0:W1:Y:S01]  /*4b00*/  I2F.U64 R0, R2 ;  /* 0x0000000200007312 */ /* 0x0040620000301000 */
[----:B------:R-:W-:Y:S05]  /*4b10*/  BRA `(.L_x_13061) ;  /* 0x0000002000007947 */ /* 0x000fea0003800000 */
.L_x_13080:
[----:B------:R-:W2:Y:S02]  /*4b20*/  LDG.E R0, [R2.64] ;  /* 0x0000002402007981 */ /* 0x000ea4000c1e1900 */
[----:B--2---:R-:W0:Y:S02]  /*4b30*/  I2F.U32 R0, R0 ;  /* 0x0000000000007306 */ /* 0x004e240000201000 */
.L_x_13061:
[----:B------:R-:W-:Y:S05]  /*4b40*/  BSYNC B7 ;  /* 0x0000000000077941 */ /* 0x000fea0003800000 */
.L_x_13055:
[----:B------:R-:W-:Y:S01]  /*4b50*/  FADD.FTZ R5, -RZ, |c[0x0][0x374]| ;  /* 0x4000dd00ff057621 */ /* 0x000fe20000010100 */
[C---:B01---5:R-:W-:Y:S01]  /*4b60*/  FSETP.GT.FTZ.AND P5, PT, |R0|.reuse, |c[0x0][0x374]|, PT ;  /* 0x4000dd0000007a0b */ /* 0x063fe20003fb4200 */
        /* <DEDUP_REMOVED lines=16> */
.L_x_13083:
[----:B------:R-:W-:Y:S05]  /*4c70*/  BSYNC B1 ;  /* 0x0000000000017941 */ /* 0x000fea0003800000 */
.L_x_13082:
        /* <DEDUP_REMOVED lines=19> */
.L_x_13085:
[----:B------:R-:W-:Y:S01]  /*4db0*/  ISETP.LE.AND P0, PT, RZ, c[0x0][0x374], PT ;  /* 0x0000dd00ff007a0c */ /* 0x000fe20003f03270 */
[----:B------:R-:W-:-:S12]  /*4dc0*/  IMAD.MOV.U32 R3, RZ, RZ, 0x3fd774eb ;  /* 0x3fd774ebff037424 */ /* 0x000fd800078e00ff */
[----:B------:R-:W-:-:S04]  /*4dd0*/  @P0 FFMA.FTZ R2, R3, 0.93318945169448852539, -R2 ;  /* 0x3f6ee58103020823 */ /* 0x000fc80000010802 */
[----:B------:R-:W-:Y:S02]  /*4de0*/  @!P0 FFMA.FTZ R2, R3, 0.93318945169448852539, R2 ;  /* 0x3f6ee58103028823 */ /* 0x000fe40000010002 */
.L_x_13086:
[----:B------:R-:W-:Y:S05]  /*4df0*/  BSYNC B0 ;  /* 0x0000000000007941 */ /* 0x000fea0003800000 */
.L_x_13084:
        /* <DEDUP_REMOVED lines=25> */
.L_x_13090:
[----:B------:R-:W0:Y:S02]  /*4f90*/  F2I.S64.TRUNC R2, R2 ;  /* 0x0000000200027311 */ /* 0x000e24000020d900 */
[----:B0-----:R-:W-:-:S05]  /*4fa0*/  IMAD.MOV.U32 R5, RZ, RZ, R2 ;  /* 0x000000ffff057224 */ /* 0x001fca00078e0002 */
[----:B------:R0:W-:Y:S01]  /*4fb0*/  STG.E.U8 [R16.64], R5 ;  /* 0x0000000510007986 */ /* 0x0001e2000c101124 */
[----:B------:R-:W-:Y:S05]  /*4fc0*/  BRA `(.L_x_13092) ;  /* 0x00000d3000007947 */ /* 0x000fea0003800000 */
.L_x_13089:
        /* <DEDUP_REMOVED lines=9> */
.L_x_13094:
[----:B------:R-:W0:Y:S02]  /*5060*/  F2I.FTZ.TRUNC.NTZ R3, R2 ;  /* 0x0000000200037305 */ /* 0x000e24000021f100 */
[----:B0-----:R0:W-:Y:S01]  /*5070*/  STG.E [R16.64], R3 ;  /* 0x0000000310007986 */ /* 0x0011e2000c101924 */
[----:B------:R-:W-:Y:S05]  /*5080*/  BRA `(.L_x_13092) ;  /* 0x00000c7000007947 */ /* 0x000fea0003800000 */
.L_x_13093:
[----:B------:R-:W0:Y:S02]  /*5090*/  F2I.FTZ.TRUNC.NTZ R3, R2 ;  /* 0x0000000200037305 */ /* 0x000e24000021f100 */
[----:B0-----:R0:W-:Y:S01]  /*50a0*/  STG.E.U16 [R16.64], R3 ;  /* 0x0000000310007986 */ /* 0x0011e2000c101524 */
[----:B------:R-:W-:Y:S05]  /*50b0*/  BRA `(.L_x_13092) ;  /* 0x00000c4000007947 */ /* 0x000fea0003800000 */
.L_x_13088:
        /* <DEDUP_REMOVED lines=8> */
.L_x_13096:
[----:B------:R-:W-:-:S05]  /*5140*/  F2FP.PACK_AB R2, RZ, R2 ;  /* 0x00000002ff02723e */ /* 0x000fca00000000ff */
[----:B------:R0:W-:Y:S01]  /*5150*/  STG.E.U16 [R16.64], R2 ;  /* 0x0000000210007986 */ /* 0x0001e2000c101524 */
[----:B------:R-:W-:Y:S05]  /*5160*/  BRA `(.L_x_13092) ;  /* 0x00000b9000007947 */ /* 0x000fea0003800000 */
.L_x_13095:
        /* <DEDUP_REMOVED lines=9> */
.L_x_13098:
[----:B------:R-:W-:-:S04]  /*5200*/  F2FP.PACK_AB R3, RZ, R2 ;  /* 0x00000002ff03723e */ /* 0x000fc800000000ff */
[----:B------:R-:W-:-:S05]  /*5210*/  PRMT R3, R3, 0x5410, RZ ;  /* 0x0000541003037816 */ /* 0x000fca00000000ff */
[----:B------:R0:W-:Y:S01]  /*5220*/  STG.E [R16.64], R3 ;  /* 0x0000000310007986 */ /* 0x0001e2000c101924 */
[----:B------:R-:W-:Y:S05]  /*5230*/  BRA `(.L_x_13092) ;  /* 0x00000ac000007947 */ /* 0x000fea0003800000 */
.L_x_13097:
[----:B------:R-:W-:-:S06]  /*5240*/  FMUL.FTZ R2, R2, 1 ;  /* 0x3f80000002027820 */ /* 0x000fcc0000410000 */
[----:B------:R-:W0:Y:S02]  /*5250*/  F2F.F64.F32 R2, R2 ;  /* 0x0000000200027310 */ /* 0x000e240000201800 */
[----:B0-----:R0:W-:Y:S01]  /*5260*/  STG.E.64 [R16.64], R2 ;  /* 0x0000000210007986 */ /* 0x0011e2000c101b24 */
[----:B------:R-:W-:Y:S05]  /*5270*/  BRA `(.L_x_13092) ;  /* 0x00000a8000007947 */ /* 0x000fea0003800000 */
.L_x_13087:
        /* <DEDUP_REMOVED lines=12> */
.L_x_13101:
[----:B------:R-:W-:Y:S01]  /*5340*/  FMUL.FTZ R4, R2, 1 ;  /* 0x3f80000002047820 */ /* 0x000fe20000410000 */
[----:B------:R-:W-:-:S05]  /*5350*/  CS2R R6, SRZ ;  /* 0x0000000000067805 */ /* 0x000fca000001ff00 */
[----:B------:R-:W0:Y:S02]  /*5360*/  F2F.F64.F32 R4, R4 ;  /* 0x0000000400047310 */ /* 0x000e240000201800 */
[----:B0-----:R0:W-:Y:S01]  /*5370*/  STG.E.128 [R16.64], R4 ;  /* 0x0000000410007986 */ /* 0x0011e2000c101d24 */
[----:B------:R-:W-:Y:S05]  /*5380*/  BRA `(.L_x_13092) ;  /* 0x0000097000007947 */ /* 0x000fea0003800000 */
.L_x_13100:
        /* <DEDUP_REMOVED lines=20> */
.L_x_13105:
[----:B------:R-:W-:Y:S05]  /*54d0*/  BSYNC B0 ;  /* 0x0000000000007941 */ /* 0x000fea0003800000 */
.L_x_13104:
[----:B------:R-:W-:-:S05]  /*54e0*/  LOP3.LUT R5, R0, R5, RZ, 0xfc, !PT ;  /* 0x0000000500057212 */ /* 0x000fca00078efcff */
[----:B------:R0:W-:Y:S01]  /*54f0*/  STG.E.U8 [R16.64], R5 ;  /* 0x0000000510007986 */ /* 0x0001e2000c101124 */
[----:B------:R-:W-:Y:S05]  /*5500*/  BRA `(.L_x_13092) ;  /* 0x000007f000007947 */ /* 0x000fea0003800000 */
.L_x_13103:
        /* <DEDUP_REMOVED lines=12> */
.L_x_13107:
[----:B------:R-:W-:Y:S01]  /*55d0*/  IMAD.MOV.U32 R0, RZ, RZ, 0x7f ;  /* 0x0000007fff007424 */ /* 0x000fe200078e00ff */
[----:B------:R-:W-:-:S04]  /*55e0*/  ISETP.GT.U32.AND P0, PT, R4, 0x7f800000, PT ;  /* 0x7f8000000400780c */ /* 0x000fc80003f04070 */
[----:B------:R-:W-:-:S04]  /*55f0*/  SEL R0, R0, 0x7c, P0 ;  /* 0x0000007c00007807 */ /* 0x000fc80000000000 */
.L_x_13108:
[----:B------:R-:W-:Y:S05]  /*5600*/  BSYNC B0 ;  /* 0x0000000000007941 */ /* 0x000fea0003800000 */
.L_x_13106:
[----:B------:R-:W-:-:S04]  /*5610*/  LOP3.LUT R2, R2, 0x80000000, RZ, 0xc0, !PT ;  /* 0x8000000002027812 */ /* 0x000fc800078ec0ff */
[----:B------:R-:W-:-:S04]  /*5620*/  SHF.R.U32.HI R3, RZ, 0x18, R2 ;  /* 0x00000018ff037819 */ /* 0x000fc80000011602 */
[----:B------:R-:W-:-:S05]  /*5630*/  LOP3.LUT R3, R0, R3, RZ, 0xfc, !PT ;  /* 0x0000000300037212 */ /* 0x000fca00078efcff */
[----:B------:R0:W-:Y:S01]  /*5640*/  STG.E.U8 [R16.64], R3 ;  /* 0x0000000310007986 */ /* 0x0001e2000c101124 */
[----:B------:R-:W-:Y:S05]  /*5650*/  BRA `(.L_x_13092) ;  /* 0x000006a000007947 */ /* 0x000fea0003800000 */
.L_x_13102:
[----:B------:R-:W-:-:S05]  /*5660*/  F2FP.BF16.PACK_AB R2, RZ, R2 ;  /* 0x00000002ff02723e */ /* 0x000fca00000010ff */
[----:B------:R0:W-:Y:S01]  /*5670*/  STG.E.U16 [R16.64], R2 ;  /* 0x0000000210007986 */ /* 0x0001e2000c101524 */
[----:B------:R-:W-:Y:S05]  /*5680*/  BRA `(.L_x_13092) ;  /* 0x0000067000007947 */ /* 0x000fea0003800000 */
.L_x_13099:
        /* <DEDUP_REMOVED lines=11> */
.L_x_13111:
        /* <DEDUP_REMOVED lines=16> */
.L_x_13114:
[----:B------:R-:W-:-:S04]  /*5840*/  LOP3.LUT R2, R2, 0x80000000, RZ, 0xc0, !PT ;  /* 0x8000000002027812 */ /* 0x000fc800078ec0ff */
[----:B------:R-:W-:-:S04]  /*5850*/  SHF.R.U32.HI R3, RZ, 0x18, R2 ;  /* 0x00000018ff037819 */ /* 0x000fc80000011602 */
[----:B------:R-:W-:-:S04]  /*5860*/  LOP3.LUT R0, R0, R3, RZ, 0xfc, !PT ;  /* 0x0000000300007212 */ /* 0x000fc800078efcff */
[----:B------:R-:W-:Y:S02]  /*5870*/  PRMT R8, R0, 0x7610, R8 ;  /* 0x0000761000087816 */ /* 0x000fe40000000008 */
.L_x_13113:
[----:B------:R-:W-:Y:S05]  /*5880*/  BSYNC B0 ;  /* 0x0000000000007941 */ /* 0x000fea0003800000 */
.L_x_13112:
[----:B------:R0:W-:Y:S01]  /*5890*/  STG.E.U8 [R16.64], R8 ;  /* 0x0000000810007986 */ /* 0x0001e2000c101124 */
[----:B------:R-:W-:Y:S05]  /*58a0*/  BRA `(.L_x_13092) ;  /* 0x0000045000007947 */ /* 0x000fea0003800000 */
.L_x_13110:
        /* <DEDUP_REMOVED lines=16> */
.L_x_13117:
[----:B------:R-:W-:-:S04]  /*59b0*/  LOP3.LUT R2, R2, 0x80000000, RZ, 0xc0, !PT ;  /* 0x8000000002027812 */ /* 0x000fc800078ec0ff */
[----:B------:R-:W-:-:S04]  /*59c0*/  SHF.R.U32.HI R3, RZ, 0x18, R2 ;  /* 0x00000018ff037819 */ /* 0x000fc80000011602 */
[----:B------:R-:W-:-:S04]  /*59d0*/  LOP3.LUT R0, R0, R3, RZ, 0xfc, !PT ;  /* 0x0000000300007212 */ /* 0x000fc800078efcff */
[----:B------:R-:W-:Y:S02]  /*59e0*/  PRMT R8, R0, 0x7610, R8 ;  /* 0x0000761000087816 */ /* 0x000fe40000000008 */
.L_x_13116:
[----:B------:R-:W-:Y:S05]  /*59f0*/  BSYNC B0 ;  /* 0x0000000000007941 */ /* 0x000fea0003800000 */
.L_x_13115:
[----:B------:R0:W-:Y:S01]  /*5a00*/  STG.E.U8 [R16.64], R8 ;  /* 0x0000000810007986 */ /* 0x0001e2000c101124 */
[----:B------:R-:W-:Y:S05]  /*5a10*/  BRA `(.L_x_13092) ;  /* 0x000002e000007947 */ /* 0x000fea0003800000 */
.L_x_13109:
        /* <DEDUP_REMOVED lines=21> */
.L_x_13091:
        /* <DEDUP_REMOVED lines=20> */
.L_x_13119:
[----:B------:R-:W0:Y:S02]  /*5cb0*/  F2I.U64.TRUNC R2, R2 ;  /* 0x0000000200027311 */ /* 0x000e24000020d800 */
[----:B0-----:R0:W-:Y:S01]  /*5cc0*/  STG.E.64 [R16.64], R2 ;  /* 0x0000000210007986 */ /* 0x0011e2000c101b24 */
[----:B------:R-:W-:Y:S05]  /*5cd0*/  BRA `(.L_x_13092) ;  /* 0x0000002000007947 */ /* 0x000fea0003800000 */
.L_x_13118:
[----:B------:R-:W0:Y:S02]  /*5ce0*/  F2I.FTZ.U32.TRUNC.NTZ R3, R2 ;  /* 0x0000000200037305 */ /* 0x000e24000021f000 */
[----:B0-----:R0:W-:Y:S02]  /*5cf0*/  STG.E [R16.64], R3 ;  /* 0x0000000310007986 */ /* 0x0011e4000c101924 */
.L_x_13092:
        /* <DEDUP_REMOVED lines=231> */
.L_x_13120:
        /* <DEDUP_REMOVED lines=20> */
.L_x_13125:
[----:B------:R-:W2:Y:S02]  /*6cb0*/  LDG.E.U8 R0, [R2.64] ;  /* 0x0000002402007981 */ /* 0x000ea4000c1e1100 */
[----:B--2---:R-:W0:Y:S01]  /*6cc0*/  I2F.U16 R0, R0 ;  /* 0x0000000000007306 */ /* 0x004e220000101000 */
[----:B------:R-:W-:Y:S05]  /*6cd0*/  BRA `(.L_x_13127) ;  /* 0x00000ca000007947 */ /* 0x000fea0003800000 */
.L_x_13124:
        /* <DEDUP_REMOVED lines=9> */
.L_x_13129:
[----:B------:R-:W2:Y:S02]  /*6d70*/  LDG.E R0, [R2.64] ;  /* 0x0000002402007981 */ /* 0x000ea4000c1e1900 */
[----:B--2---:R-:W0:Y:S01]  /*6d80*/  I2F R0, R0 ;  /* 0x0000000000007306 */ /* 0x004e220000201400 */
[----:B------:R-:W-:Y:S05]  /*6d90*/  BRA `(.L_x_13127) ;  /* 0x00000be000007947 */ /* 0x000fea0003800000 */
.L_x_13128:
[----:B------:R-:W2:Y:S02]  /*6da0*/  LDG.E.U16 R0, [R2.64] ;  /* 0x0000002402007981 */ /* 0x000ea4000c1e1500 */
[----:B--2---:R-:W0:Y:S01]  /*6db0*/  I2F.S16 R0, R0 ;  /* 0x0000000000007306 */ /* 0x004e220000101400 */
[----:B------:R-:W-:Y:S05]  /*6dc0*/  BRA `(.L_x_13127) ;  /* 0x00000bb000007947 */ /* 0x000fea0003800000 */
.L_x_13123:
        /* <DEDUP_REMOVED lines=8> */
.L_x_13131:
[----:B------:R-:W2:Y:S02]  /*6e50*/  LDG.E.U16 R0, [R2.64] ;  /* 0x0000002402007981 */ /* 0x000ea4000c1e1500 */
[----:B--2---:R-:W-:Y:S01]  /*6e60*/  HADD2.F32 R0, -RZ, R0.H0_H0 ;  /* 0x20000000ff007230 */ /* 0x004fe20000004100 */
[----:B------:R-:W-:Y:S05]  /*6e70*/  BRA `(.L_x_13127) ;  /* 0x00000b0000007947 */ /* 0x000fea0003800000 */
.L_x_13130:
        /* <DEDUP_REMOVED lines=8> */
.L_x_13133:
[----:B------:R-:W2:Y:S02]  /*6f00*/  LDG.E.U16 R0, [R2.64] ;  /* 0x0000002402007981 */ /* 0x000ea4000c1e1500 */
[----:B--2---:R-:W-:Y:S01]  /*6f10*/  HADD2.F32 R0, -RZ, R0.H0_H0 ;  /* 0x20000000ff007230 */ /* 0x004fe20000004100 */
[----:B------:R-:W-:Y:S05]  /*6f20*/  BRA `(.L_x_13127) ;  /* 0x00000a5000007947 */ /* 0x000fea0003800000 */
.L_x_13132:
[----:B------:R-:W2:Y:S02]  /*6f30*/  LDG.E.64 R2, [R2.64] ;  /* 0x0000002402027981 */ /* 0x000ea4000c1e1b00 */
[----:B--2---:R-:W0:Y:S01]  /*6f40*/  F2F.F32.F64 R0, R2 ;  /* 0x0000000200007310 */ /* 0x004e220000301000 */
[----:B------:R-:W0:-:S14]  /*6f50*/  DSETP.GEU.AND P0, PT, |R2|, c[0x2][0x0], PT ;  /* 0x008000000200762a */ /* 0x000e1c0003f0e200 */
[----:B0-----:R-:W-:Y:S01]  /*6f60*/  @!P0 FMUL R0, R0, 1.175494350822287508e-38 ;  /* 0x0080000000008820 */ /* 0x001fe20000400000 */
[----:B------:R-:W-:Y:S05]  /*6f70*/  BRA `(.L_x_13127) ;  /* 0x00000a0000007947 */ /* 0x000fea0003800000 */
.L_x_13122:
        /* <DEDUP_REMOVED lines=12> */
.L_x_13136:
[----:B------:R-:W2:Y:S02]  /*7040*/  LDG.E.64 R2, [R2.64] ;  /* 0x0000002402027981 */ /* 0x000ea4000c1e1b00 */
[----:B--2---:R-:W0:Y:S01]  /*7050*/  F2F.F32.F64 R0, R2 ;  /* 0x0000000200007310 */ /* 0x004e220000301000 */
[----:B------:R-:W0:-:S14]  /*7060*/  DSETP.GEU.AND P0, PT, |R2|, c[0x2][0x0], PT ;  /* 0x008000000200762a */ /* 0x000e1c0003f0e200 */
[----:B0-----:R-:W-:Y:S01]  /*7070*/  @!P0 FMUL R0, R0, 1.175494350822287508e-38 ;  /* 0x0080000000008820 */ /* 0x001fe20000400000 */
[----:B------:R-:W-:Y:S05]  /*7080*/  BRA `(.L_x_13127) ;  /* 0x000008f000007947 */ /* 0x000fea0003800000 */
.L_x_13135:
        /* <DEDUP_REMOVED lines=26> */
.L_x_13138:
        /* <DEDUP_REMOVED lines=13> */
.L_x_13137:
[----:B------:R-:W2:Y:S02]  /*7300*/  LDG.E.U16 R0, [R2.64] ;  /* 0x0000002402007981 */ /* 0x000ea4000c1e1500 */
[----:B--2---:R-:W-:Y:S01]  /*7310*/  PRMT R0, RZ, 0x5410, R0 ;  /* 0x00005410ff007816 */ /* 0x004fe20000000000 */
[----:B------:R-:W-:Y:S05]  /*7320*/  BRA `(.L_x_13127) ;  /* 0x0000065000007947 */ /* 0x000fea0003800000 */
.L_x_13134:
        /* <DEDUP_REMOVED lines=11> */
.L_x_13141:
        /* <DEDUP_REMOVED lines=20> */
.L_x_13143:
[----:B------:R-:W-:Y:S05]  /*7520*/  BSYNC B0 ;  /* 0x0000000000007941 */ /* 0x000fea0003800000 */
.L_x_13142:
[----:B------:R-:W-:Y:S01]  /*7530*/  LEA R3, R0, 0x3b800000, 0x17 ;  /* 0x3b80000000037811 */ /* 0x000fe200078eb8ff */
[----:B------:R-:W-:-:S05]  /*7540*/  IMAD.SHL.U32 R0, R2, 0x100000, RZ ;  /* 0x0010000002007824 */ /* 0x000fca00078e00ff */
[----:B------:R-:W-:Y:S01]  /*7550*/  LOP3.LUT R0, R3, R0, R4, 0xfe, !PT ;  /* 0x0000000003007212 */ /* 0x000fe200078efe04 */
[----:B------:R-:W-:Y:S05]  /*7560*/  BRA `(.L_x_13127) ;  /* 0x0000041000007947 */ /* 0x000fea0003800000 */
.L_x_13140:
        /* <DEDUP_REMOVED lines=20> */
.L_x_13145:
[----:B------:R-:W-:Y:S05]  /*76b0*/  BSYNC B0 ;  /* 0x0000000000007941 */ /* 0x000fea0003800000 */
.L_x_13144:
[----:B------:R-:W-:Y:S01]  /*76c0*/  LEA R3, R0, 0x37800000, 0x17 ;  /* 0x3780000000037811 */ /* 0x000fe200078eb8ff */
[----:B------:R-:W-:-:S05]  /*76d0*/  IMAD.SHL.U32 R0, R2, 0x200000, RZ ;  /* 0x0020000002007824 */ /* 0x000fca00078e00ff */
[----:B------:R-:W-:Y:S01]  /*76e0*/  LOP3.LUT R0, R3, R0, R4, 0xfe, !PT ;  /* 0x0000000003007212 */ /* 0x000fe200078efe04 */
[----:B------:R-:W-:Y:S05]  /*76f0*/  BRA `(.L_x_13127) ;  /* 0x0000028000007947 */ /* 0x000fea0003800000 */
.L_x_13139:
        /* <DEDUP_REMOVED lines=14> */
.L_x_13126:
        /* <DEDUP_REMOVED lines=21> */
.L_x_13147:
[----:B------:R-:W2:Y:S02]  /*7930*/  LDG.E.64 R2, [R2.64] ;  /* 0x0000002402027981 */ /* 0x000ea4000c1e1b00 */
[----:B--2---:R0:W1:Y:S01]  /*7940*/  I2F.U64 R0, R2 ;  /* 0x0000000200007312 */ /* 0x0040620000301000 */
[----:B------:R-:W-:Y:S05]  /*7950*/  BRA `(.L_x_13127) ;  /* 0x0000002000007947 */ /* 0x000fea0003800000 */
.L_x_13146:
[----:B------:R-:W2:Y:S02]  /*7960*/  LDG.E R0, [R2.64] ;  /* 0x0000002402007981 */ /* 0x000ea4000c1e1900 */
[----:B--2---:R-:W0:Y:S02]  /*7970*/  I2F.U32 R0, R0 ;  /* 0x0000000000007306 */ /* 0x004e240000201000 */
.L_x_13127:
[----:B------:R-:W-:Y:S05]  /*7980*/  BSYNC B7 ;  /* 0x0000000000077941 */ /* 0x000fea0003800000 */
.L_x_13121:
        /* <DEDUP_REMOVED lines=18> */
.L_x_13149:
[----:B------:R-:W-:Y:S05]  /*7ab0*/  BSYNC B1 ;  /* 0x0000000000017941 */ /* 0x000fea0003800000 */
.L_x_13148:
        /* <DEDUP_REMOVED lines=19> */
.L_x_13151:
[----:B------:R-:W-:Y:S01]  /*7bf0*/  ISETP.LE.AND P0, PT, RZ, c[0x0][0x374], PT ;  /* 0x0000dd00ff007a0c */ /* 0x000fe20003f03270 */
[----:B------:R-:W-:-:S12]  /*7c00*/  IMAD.MOV.U32 R3, RZ, RZ, 0x3fd774eb ;  /* 0x3fd774ebff037424 */ /* 0x000fd800078e00ff */
[----:B------:R-:W-:-:S04]  /*7c10*/  @P0 FFMA.FTZ R2, R3, 0.93318945169448852539, -R2 ;  /* 0x3f6ee58103020823 */ /* 0x000fc80000010802 */
[----:B------:R-:W-:Y:S02]  /*7c20*/  @!P0 FFMA.FTZ R2, R3, 0.93318945169448852539, R2 ;  /* 0x3f6ee58103028823 */ /* 0x000fe40000010002 */
.L_x_13152:
[----:B------:R-:W-:Y:S05]  /*7c30*/  BSYNC B0 ;  /* 0x0000000000007941 */ /* 0x000fea0003800000 */
.L_x_13150:
        /* <DEDUP_REMOVED lines=25> */
.L_x_13156:
[----:B------:R-:W0:Y:S02]  /*7dd0*/  F2I.S64.TRUNC R2, R2 ;  /* 0x0000000200027311 */ /* 0x000e24000020d900 */
[----:B0-----:R-:W-:-:S05]  /*7de0*/  IMAD.MOV.U32 R5, RZ, RZ, R2 ;  /* 0x000000ffff057224 */ /* 0x001fca00078e0002 */
[----:B------:R0:W-:Y:S01]  /*7df0*/  STG.E.U8 [R16.64], R5 ;  /* 0x0000000510007986 */ /* 0x0001e2000c101124 */
[----:B------:R-:W-:Y:S05]  /*7e00*/  BRA `(.L_x_13158) ;  /* 0x00000d3000007947 */ /* 0x000fea0003800000 */
.L_x_13155:
        /* <DEDUP_REMOVED lines=9> */
.L_x_13160:
[----:B------:R-:W0:Y:S02]  /*7ea0*/  F2I.FTZ.TRUNC.NTZ R3, R2 ;  /* 0x0000000200037305 */ /* 0x000e24000021f100 */
[----:B0-----:R0:W-:Y:S01]  /*7eb0*/  STG.E [R16.64], R3 ;  /* 0x0000000310007986 */ /* 0x0011e2000c101924 */
[----:B------:R-:W-:Y:S05]  /*7ec0*/  BRA `(.L_x_13158) ;  /* 0x00000c7000007947 */ /* 0x000fea0003800000 */
.L_x_13159:
[----:B------:R-:W0:Y:S02]  /*7ed0*/  F2I.FTZ.TRUNC.NTZ R3, R2 ;  /* 0x0000000200037305 */ /* 0x000e24000021f100 */
[----:B0-----:R0:W-:Y:S01]  /*7ee0*/  STG.E.U16 [R16.64], R3 ;  /* 0x0000000310007986 */ /* 0x0011e2000c101524 */
[----:B------:R-:W-:Y:S05]  /*7ef0*/  BRA `(.L_x_13158) ;  /* 0x00000c4000007947 */ /* 0x000fea0003800000 */
.L_x_13154:
        /* <DEDUP_REMOVED lines=8> */
.L_x_13162:
[----:B------:R-:W-:-:S05]  /*7f80*/  F2FP.PACK_AB R2, RZ, R2 ;  /* 0x00000002ff02723e */ /* 0x000fca00000000ff */
[----:B------:R0:W-:Y:S01]  /*7f90*/  STG.E.U16 [R16.64], R2 ;  /* 0x0000000210007986 */ /* 0x0001e2000c101524 */
[----:B------:R-:W-:Y:S05]  /*7fa0*/  BRA `(.L_x_13158) ;  /* 0x00000b9000007947 */ /* 0x000fea0003800000 */
.L_x_13161:
        /* <DEDUP_REMOVED lines=9> */
.L_x_13164:
[----:B------:R-:W-:-:S04]  /*8040*/  F2FP.PACK_AB R3, RZ, R2 ;  /* 0x00000002ff03723e */ /* 0x000fc800000000ff */
[----:B------:R-:W-:-:S05]  /*8050*/  PRMT R3, R3, 0x5410, RZ ;  /* 0x0000541003037816 */ /* 0x000fca00000000ff */
[----:B------:R0:W-:Y:S01]  /*8060*/  STG.E [R16.64], R3 ;  /* 0x0000000310007986 */ /* 0x0001e2000c101924 */
[----:B------:R-:W-:Y:S05]  /*8070*/  BRA `(.L_x_13158) ;  /* 0x00000ac000007947 */ /* 0x000fea0003800000 */
.L_x_13163:
[----:B------:R-:W-:-:S06]  /*8080*/  FMUL.FTZ R2, R2, 1 ;  /* 0x3f80000002027820 */ /* 0x000fcc0000410000 */
[----:B------:R-:W0:Y:S02]  /*8090*/  F2F.F64.F32 R2, R2 ;  /* 0x0000000200027310 */ /* 0x000e240000201800 */
[----:B0-----:R0:W-:Y:S01]  /*80a0*/  STG.E.64 [R16.64], R2 ;  /* 0x0000000210007986 */ /* 0x0011e2000c101b24 */
[----:B------:R-:W-:Y:S05]  /*80b0*/  BRA `(.L_x_13158) ;  /* 0x00000a8000007947 */ /* 0x000fea0003800000 */
.L_x_13153:
        /* <DEDUP_REMOVED lines=12> */
.L_x_13167:
[----:B------:R-:W-:Y:S01]  /*8180*/  FMUL.FTZ R4, R2, 1 ;  /* 0x3f80000002047820 */ /* 0x000fe20000410000 */
[----:B------:R-:W-:-:S05]  /*8190*/  CS2R R6, SRZ ;  /* 0x0000000000067805 */ /* 0x000fca000001ff00 */
[----:B------:R-:W0:Y:S02]  /*81a0*/  F2F.F64.F32 R4, R4 ;  /* 0x0000000400047310 */ /* 0x000e240000201800 */
[----:B0-----:R0:W-:Y:S01]  /*81b0*/  STG.E.128 [R16.64], R4 ;  /* 0x0000000410007986 */ /* 0x0011e2000c101d24 */
[----:B------:R-:W-:Y:S05]  /*81c0*/  BRA `(.L_x_13158) ;  /* 0x0000097000007947 */ /* 0x000fea0003800000 */
.L_x_13166:
        /* <DEDUP_REMOVED lines=20> */
.L_x_13171:
[----:B------:R-:W-:Y:S05]  /*8310*/  BSYNC B0 ;  /* 0x0000000000007941 */ /* 0x000fea0003800000 */
.L_x_13170:
[----:B------:R-:W-:-:S05]  /*8320*/  LOP3.LUT R5, R0, R5, RZ, 0xfc, !PT ;  /* 0x0000000500057212 */ /* 0x000fca00078efcff */
[----:B------:R0:W-:Y:S01]  /*8330*/  STG.E.U8 [R16.64], R5 ;  /* 0x0000000510007986 */ /* 0x0001e2000c101124 */
[----:B------:R-:W-:Y:S05]  /*8340*/  BRA `(.L_x_13158) ;  /* 0x000007f000007947 */ /* 0x000fea0003800000 */
.L_x_13169:
        /* <DEDUP_REMOVED lines=12> */
.L_x_13173:
[----:B------:R-:W-:Y:S01]  /*8410*/  IMAD.MOV.U32 R0, RZ, RZ, 0x7f ;  /* 0x0000007fff007424 */ /* 0x000fe200078e00ff */
[----:B------:R-:W-:-:S04]  /*8420*/  ISETP.GT.U32.AND P0, PT, R4, 0x7f800000, PT ;  /* 0x7f8000000400780c */ /* 0x000fc80003f04070 */
[----:B------:R-:W-:-:S04]  /*8430*/  SEL R0, R0, 0x7c, P0 ;  /* 0x0000007c00007807 */ /* 0x000fc80000000000 */
.L_x_13174:
[----:B------:R-:W-:Y:S05]  /*8440*/  BSYNC B0 ;  /* 0x0000000000007941 */ /* 0x000fea0003800000 */
.L_x_13172:
[----:B------:R-:W-:-:S04]  /*8450*/  LOP3.LUT R2, R2, 0x80000000, RZ, 0xc0, !PT ;  /* 0x8000000002027812 */ /* 0x000fc800078ec0ff */
[----:B------:R-:W-:-:S04]  /*8460*/  SHF.R.U32.HI R3, RZ, 0x18, R2 ;  /* 0x00000018ff037819 */ /* 0x000fc80000011602 */
[----:B------:R-:W-:-:S05]  /*8470*/  LOP3.LUT R3, R0, R3, RZ, 0xfc, !PT ;  /* 0x0000000300037212 */ /* 0x000fca00078efcff */
[----:B------:R0:W-:Y:S01]  /*8480*/  STG.E.U8 [R16.64], R3 ;  /* 0x0000000310007986 */ /* 0x0001e2000c101124 */
[----:B------:R-:W-:Y:S05]  /*8490*/  BRA `(.L_x_13158) ;  /* 0x000006a000007947 */ /* 0x000fea0003800000 */
.L_x_13168:
[----:B------:R-:W-:-:S05]  /*84a0*/  F2FP.BF16.PACK_AB R2, RZ, R2 ;  /* 0x00000002ff02723e */ /* 0x000fca00000010ff */
[----:B------:R0:W-:Y:S01]  /*84b0*/  STG.E.U16 [R16.64], R2 ;  /* 0x0000000210007986 */ /* 0x0001e2000c101524 */
[----:B------:R-:W-:Y:S05]  /*84c0*/  BRA `(.L_x_13158) ;  /* 0x0000067000007947 */ /* 0x000fea0003800000 */
.L_x_13165:
        /* <DEDUP_REMOVED lines=11> */
.L_x_13177:
        /* <DEDUP_REMOVED lines=16> */
.L_x_13180:
[----:B------:R-:W-:-:S04]  /*8680*/  LOP3.LUT R2, R2, 0x80000000, RZ, 0xc0, !PT ;  /* 0x8000000002027812 */ /* 0x000fc800078ec0ff */
[----:B------:R-:W-:-:S04]  /*8690*/  SHF.R.U32.HI R3, RZ, 0x18, R2 ;  /* 0x00000018ff037819 */ /* 0x000fc80000011602 */
[----:B------:R-:W-:-:S04]  /*86a0*/  LOP3.LUT R0, R0, R3, RZ, 0xfc, !PT ;  /* 0x0000000300007212 */ /* 0x000fc800078efcff */
[----:B------:R-:W-:Y:S02]  /*86b0*/  PRMT R8, R0, 0x7610, R8 ;  /* 0x0000761000087816 */ /* 0x000fe40000000008 */
.L_x_13179:
[----:B------:R-:W-:Y:S05]  /*86c0*/  BSYNC B0 ;  /* 0x0000000000007941 */ /* 0x000fea0003800000 */
.L_x_13178:
[----:B------:R0:W-:Y:S01]  /*86d0*/  STG.E.U8 [R16.64], R8 ;  /* 0x0000000810007986 */ /* 0x0001e2000c101124 */
[----:B------:R-:W-:Y:S05]  /*86e0*/  BRA `(.L_x_13158) ;  /* 0x0000045000007947 */ /* 0x000fea0003800000 */
.L_x_13176:
        /* <DEDUP_REMOVED lines=16> */
.L_x_13183:
[----:B------:R-:W-:-:S04]  /*87f0*/  LOP3.LUT R2, R2, 0x80000000, RZ, 0xc0, !PT ;  /* 0x8000000002027812 */ /* 0x000fc800078ec0ff */
[----:B------:R-:W-:-:S04]  /*8800*/  SHF.R.U32.HI R3, RZ, 0x18, R2 ;  /* 0x00000018ff037819 */ /* 0x000fc80000011602 */
[----:B------:R-:W-:-:S04]  /*8810*/  LOP3.LUT R0, R0, R3, RZ, 0xfc, !PT ;  /* 0x0000000300007212 */ /* 0x000fc800078efcff */
[----:B------:R-:W-:Y:S02]  /*8820*/  PRMT R8, R0, 0x7610, R8 ;  /* 0x0000761000087816 */ /* 0x000fe40000000008 */
.L_x_13182:
[----:B------:R-:W-:Y:S05]  /*8830*/  BSYNC B0 ;  /* 0x0000000000007941 */ /* 0x000fea0003800000 */
.L_x_13181:
[----:B------:R0:W-:Y:S01]  /*8840*/  STG.E.U8 [R16.64], R8 ;  /* 0x0000000810007986 */ /* 0x0001e2000c101124 */
[----:B------:R-:W-:Y:S05]  /*8850*/  BRA `(.L_x_13158) ;  /* 0x000002e000007947 */ /* 0x000fea0003800000 */
.L_x_13175:
        /* <DEDUP_REMOVED lines=21> */
.L_x_13157:
        /* <DEDUP_REMOVED lines=20> */
.L_x_13185:
[----:B------:R-:W0:Y:S02]  /*8af0*/  F2I.U64.TRUNC R2, R2 ;  /* 0x0000000200027311 */ /* 0x000e24000020d800 */
[----:B0-----:R0:W-:Y:S01]  /*8b00*/  STG.E.64 [R16.64], R2 ;  /* 0x0000000210007986 */ /* 0x0011e2000c101b24 */
[----:B------:R-:W-:Y:S05]  /*8b10*/  BRA `(.L_x_13158) ;  /* 0x0000002000007947 */ /* 0x000fea0003800000 */
.L_x_13184:
[----:B------:R-:W0:Y:S02]  /*8b20*/  F2I.FTZ.U32.TRUNC.NTZ R3, R2 ;  /* 0x0000000200037305 */ /* 0x000e24000021f000 */
[----:B0-----:R0:W-:Y:S02]  /*8b30*/  STG.E [R16.64], R3 ;  /* 0x0000000310007986 */ /* 0x0011e4000c101924 */
.L_x_13158:
[----:B------:R-:W-:Y:S02]  /*8b40*/  IADD3 R19, R19, 0x80, RZ ;  /* 0x0000008013137810 */ /* 0x000fe40007ffe0ff */
.L_x_13053:
[----:B------:R-:W-:Y:S05]  /*8b50*/  BSYNC B6 ;  /* 0x0000000000067941 */ /* 0x000fea0003800000 */
.L_x_13052:
        /* <DEDUP_REMOVED lines=230> */
.L_x_13186:
        /* <DEDUP_REMOVED lines=20> */
.L_x_13191:
[----:B------:R-:W2:Y:S02]  /*9b00*/  LDG.E.U8 R0, [R2.64] ;  /* 0x0000002402007981 */ /* 0x000ea4000c1e1100 */
[----:B--2---:R-:W0:Y:S01]  /*9b10*/  I2F.U16 R0, R0 ;  /* 0x0000000000007306 */ /* 0x004e220000101000 */
[----:B------:R-:W-:Y:S05]  /*9b20*/  BRA `(.L_x_13193) ;  /* 0x00000ca000007947 */ /* 0x000fea0003800000 */
.L_x_13190:
        /* <DEDUP_REMOVED lines=9> */
.L_x_13195:
[----:B------:R-:W2:Y:S02]  /*9bc0*/  LDG.E R0, [R2.64] ;  /* 0x0000002402007981 */ /* 0x000ea4000c1e1900 */
[----:B--2---:R-:W0:Y:S01]  /*9bd0*/  I2F R0, R0 ;  /* 0x0000000000007306 */ /* 0x004e220000201400 */
[----:B------:R-:W-:Y:S05]  /*9be0*/  BRA `(.L_x_13193) ;  /* 0x00000be000007947 */ /* 0x000fea0003800000 */
.L_x_13194:
[----:B------:R-:W2:Y:S02]  /*9bf0*/  LDG.E.U16 R0, [R2.64] ;  /* 0x0000002402007981 */ /* 0x000ea4000c1e1500 */
[----:B--2---:R-:W0:Y:S01]  /*9c00*/  I2F.S16 R0, R0 ;  /* 0x0000000000007306 */ /* 0x004e220000101400 */
[----:B------:R-:W-:Y:S05]  /*9c10*/  BRA `(.L_x_13193) ;  /* 0x00000bb000007947 */ /* 0x000fea0003800000 */
.L_x_13189:
        /* <DEDUP_REMOVED lines=8> */
.L_x_13197:
[----:B------:R-:W2:Y:S02]  /*9ca0*/  LDG.E.U16 R0, [R2.64] ;  /* 0x0000002402007981 */ /* 0x000ea4000c1e1500 */
[----:B--2---:R-:W-:Y:S01]  /*9cb0*/  HADD2.F32 R0, -RZ, R0.H0_H0 ;  /* 0x20000000ff007230 */ /* 0x004fe20000004100 */
[----:B------:R-:W-:Y:S05]  /*9cc0*/  BRA `(.L_x_13193) ;  /* 0x00000b0000007947 */ /* 0x000fea0003800000 */
.L_x_13196:
        /* <DEDUP_REMOVED lines=8> */
.L_x_13199:
[----:B------:R-:W2:Y:S02]  /*9d50*/  LDG.E.U16 R0, [R2.64] ;  /* 0x0000002402007981 */ /* 0x000ea4000c1e1500 */
[----:B--2---:R-:W-:Y:S01]  /*9d60*/  HADD2.F32 R0, -RZ, R0.H0_H0 ;  /* 0x20000000ff007230 */ /* 0x004fe20000004100 */
[----:B------:R-:W-:Y:S05]  /*9d70*/  BRA `(.L_x_13193) ;  /* 0x00000a5000007947 */ /* 0x000fea0003800000 */
.L_x_13198:
[----:B------:R-:W2:Y:S02]  /*9d80*/  LDG.E.64 R2, [R2.64] ;  /* 0x0000002402027981 */ /* 0x000ea4000c1e1b00 */
[----:B--2---:R-:W0:Y:S01]  /*9d90*/  F2F.F32.F64 R0, R2 ;  /* 0x0000000200007310 */ /* 0x004e220000301000 */
[----:B------:R-:W0:-:S14]  /*9da0*/  DSETP.GEU.AND P0, PT, |R2|, c[0x2][0x0], PT ;  /* 0x008000000200762a */ /* 0x000e1c0003f0e200 */
[----:B0-----:R-:W-:Y:S01]  /*9db0*/  @!P0 FMUL R0, R0, 1.175494350822287508e-38 ;  /* 0x0080000000008820 */ /* 0x001fe20000400000 */
[----:B------:R-:W-:Y:S05]  /*9dc0*/  BRA `(.L_x_13193) ;  /* 0x00000a0000007947 */ /* 0x000fea0003800000 */
.L_x_13188:
        /* <DEDUP_REMOVED lines=12> */
.L_x_13202:
[----:B------:R-:W2:Y:S02]  /*9e90*/  LDG.E.64 R2, [R2.64] ;  /* 0x0000002402027981 */ /* 0x000ea4000c1e1b00 */
[----:B--2---:R-:W0:Y:S01]  /*9ea0*/  F2F.F32.F64 R0, R2 ;  /* 0x0000000200007310 */ /* 0x004e220000301000 */
[----:B------:R-:W0:-:S14]  /*9eb0*/  DSETP.GEU.AND P0, PT, |R2|, c[0x2][0x0], PT ;  /* 0x008000000200762a */ /* 0x000e1c0003f0e200 */
[----:B0-----:R-:W-:Y:S01]  /*9ec0*/  @!P0 FMUL R0, R0, 1.175494350822287508e-38 ;  /* 0x0080000000008820 */ /* 0x001fe20000400000 */
[----:B------:R-:W-:Y:S05]  /*9ed0*/  BRA `(.L_x_13193) ;  /* 0x000008f000007947 */ /* 0x000fea0003800000 */
.L_x_13201:
        /* <DEDUP_REMOVED lines=26> */
.L_x_13204:
        /* <DEDUP_REMOVED lines=13> */
.L_x_13203:
[----:B------:R-:W2:Y:S02]  /*a150*/  LDG.E.U16 R0, [R2.64] ;  /* 0x0000002402007981 */ /* 0x000ea4000c1e1500 */
[----:B--2---:R-:W-:Y:S01]  /*a160*/  PRMT R0, RZ, 0x5410, R0 ;  /* 0x00005410ff007816 */ /* 0x004fe20000000000 */
[----:B------:R-:W-:Y:S05]  /*a170*/  BRA `(.L_x_13193) ;  /* 0x0000065000007947 */ /* 0x000fea0003800000 */
.L_x_13200:
        /* <DEDUP_REMOVED lines=11> */
.L_x_13207:
        /* <DEDUP_REMOVED lines=20> */
.L_x_13209:
[----:B------:R-:W-:Y:S05]  /*a370*/  BSYNC B0 ;  /* 0x0000000000007941 */ /* 0x000fea0003800000 */
.L_x_13208:
[----:B------:R-:W-:Y:S01]  /*a380*/  LEA R3, R0, 0x3b800000, 0x17 ;  /* 0x3b80000000037811 */ /* 0x000fe200078eb8ff */
[----:B------:R-:W-:-:S05]  /*a390*/  IMAD.SHL.U32 R0, R2, 0x100000, RZ ;  /* 0x0010000002007824 */ /* 0x000fca00078e00ff */
[----:B------:R-:W-:Y:S01]  /*a3a0*/  LOP3.LUT R0, R3, R0, R4, 0xfe, !PT ;  /* 0x0000000003007212 */ /* 0x000fe200078efe04 */
[----:B------:R-:W-:Y:S05]  /*a3b0*/  BRA `(.L_x_13193) ;  /* 0x0000041000007947 */ /* 0x000fea0003800000 */
.L_x_13206:
        /* <DEDUP_REMOVED lines=20> */
.L_x_13211:
[----:B------:R-:W-:Y:S05]  /*a500*/  BSYNC B0 ;  /* 0x0000000000007941 */ /* 0x000fea0003800000 */
.L_x_13210:
[----:B------:R-:W-:Y:S01]  /*a510*/  LEA R3, R0, 0x37800000, 0x17 ;  /* 0x3780000000037811 */ /* 0x000fe200078eb8ff */
[----:B------:R-:W-:-:S05]  /*a520*/  IMAD.SHL.U32 R0, R2, 0x200000, RZ ;  /* 0x0020000002007824 */ /* 0x000fca00078e00ff */
[----:B------:R-:W-:Y:S01]  /*a530*/  LOP3.LUT R0, R3, R0, R4, 0xfe, !PT ;  /* 0x0000000003007212 */ /* 0x000fe200078efe04 */
[----:B------:R-:W-:Y:S05]  /*a540*/  BRA `(.L_x_13193) ;  /* 0x0000028000007947 */ /* 0x000fea0003800000 */
.L_x_13205:
        /* <DEDUP_REMOVED lines=14> */
.L_x_13192:
        /* <DEDUP_REMOVED lines=21> */
.L_x_13213:
[----:B------:R-:W2:Y:S02]  /*a780*/  LDG.E.64 R2, [R2.64] ;  /* 0x0000002402027981 */ /* 0x000ea4000c1e1b00 */
[----:B--2---:R0:W1:Y:S01]  /*a790*/  I2F.U64 R0, R2 ;  /* 0x0000000200007312 */ /* 0x0040620000301000 */
[----:B------:R-:W-:Y:S05]  /*a7a0*/  BRA `(.L_x_13193) ;  /* 0x0000002000007947 */ /* 0x000fea0003800000 */
.L_x_13212:
[----:B------:R-:W2:Y:S02]  /*a7b0*/  LDG.E R0, [R2.64] ;  /* 0x0000002402007981 */ /* 0x000ea4000c1e1900 */
[----:B--2---:R-:W0:Y:S02]  /*a7c0*/  I2F.U32 R0, R0 ;  /* 0x0000000000007306 */ /* 0x004e240000201000 */
.L_x_13193:
[----:B------:R-:W-:Y:S05]  /*a7d0*/  BSYNC B6 ;  /* 0x0000000000067941 */ /* 0x000fea0003800000 */
.L_x_13187:
        /* <DEDUP_REMOVED lines=18> */
.L_x_13215:
[----:B------:R-:W-:Y:S05]  /*a900*/  BSYNC B1 ;  /* 0x0000000000017941 */ /* 0x000fea0003800000 */
.L_x_13214:
        /* <DEDUP_REMOVED lines=19> */
.L_x_13217:
[----:B------:R-:W-:Y:S01]  /*aa40*/  ISETP.LE.AND P0, PT, RZ, c[0x0][0x374], PT ;  /* 0x0000dd00ff007a0c */ /* 0x000fe20003f03270 */
[----:B------:R-:W-:-:S12]  /*aa50*/  IMAD.MOV.U32 R3, RZ, RZ, 0x3fd774eb ;  /* 0x3fd774ebff037424 */ /* 0x000fd800078e00ff */
[----:B------:R-:W-:-:S04]  /*aa60*/  @P0 FFMA.FTZ R2, R3, 0.93318945169448852539, -R2 ;  /* 0x3f6ee58103020823 */ /* 0x000fc80000010802 */
[----:B------:R-:W-:Y:S02]  /*aa70*/  @!P0 FFMA.FTZ R2, R3, 0.93318945169448852539, R2 ;  /* 0x3f6ee58103028823 */ /* 0x000fe40000010002 */
.L_x_13218:
[----:B------:R-:W-:Y:S05]  /*aa80*/  BSYNC B0 ;  /* 0x0000000000007941 */ /* 0x000fea0003800000 */
.L_x_13216:
        /* <DEDUP_REMOVED lines=25> */
.L_x_13222:
[----:B------:R-:W0:Y:S02]  /*ac20*/  F2I.S64.TRUNC R2, R2 ;  /* 0x0000000200027311 */ /* 0x000e24000020d900 */
[----:B0-----:R-:W-:-:S05]  /*ac30*/  IMAD.MOV.U32 R5, RZ, RZ, R2 ;  /* 0x000000ffff057224 */ /* 0x001fca00078e0002 */
[----:B------:R-:W-:Y:S01]  /*ac40*/  STG.E.U8 [R16.64], R5 ;  /* 0x0000000510007986 */ /* 0x000fe2000c101124 */
[----:B------:R-:W-:Y:S05]  /*ac50*/  EXIT ;  /* 0x000000000000794d */ /* 0x000fea0003800000 */
.L_x_13221:
        /* <DEDUP_REMOVED lines=9> */
.L_x_13225:
[----:B------:R-:W0:Y:S02]  /*acf0*/  F2I.FTZ.TRUNC.NTZ R3, R2 ;  /* 0x0000000200037305 */ /* 0x000e24000021f100 */
[----:B0-----:R-:W-:Y:S01]  /*ad00*/  STG.E [R16.64], R3 ;  /* 0x0000000310007986 */ /* 0x001fe2000c101924 */
[----:B------:R-:W-:Y:S05]  /*ad10*/  EXIT ;  /* 0x000000000000794d */ /* 0x000fea0003800000 */
.L_x_13224:
[----:B------:R-:W0:Y:S02]  /*ad20*/  F2I.FTZ.TRUNC.NTZ R3, R2 ;  /* 0x0000000200037305 */ /* 0x000e24000021f100 */
[----:B0-----:R-:W-:Y:S01]  /*ad30*/  STG.E.U16 [R16.64], R3 ;  /* 0x0000000310007986 */ /* 0x001fe2000c101524 */
[----:B------:R-:W-:Y:S05]  /*ad40*/  EXIT ;  /* 0x000000000000794d */ /* 0x000fea0003800000 */
.L_x_13220:
        /* <DEDUP_REMOVED lines=8> */
.L_x_13227:
[----:B------:R-:W-:-:S05]  /*add0*/  F2FP.PACK_AB R2, RZ, R2 ;  /* 0x00000002ff02723e */ /* 0x000fca00000000ff */
[----:B------:R-:W-:Y:S01]  /*ade0*/  STG.E.U16 [R16.64], R2 ;  /* 0x0000000210007986 */ /* 0x000fe2000c101524 */
[----:B------:R-:W-:Y:S05]  /*adf0*/  EXIT ;  /* 0x000000000000794d */ /* 0x000fea0003800000 */
.L_x_13226:
        /* <DEDUP_REMOVED lines=9> */
.L_x_13229:
[----:B------:R-:W-:-:S04]  /*ae90*/  F2FP.PACK_AB R3, RZ, R2 ;  /* 0x00000002ff03723e */ /* 0x000fc800000000ff */
[----:B------:R-:W-:-:S05]  /*aea0*/  PRMT R3, R3, 0x5410, RZ ;  /* 0x0000541003037816 */ /* 0x000fca00000000ff */
[----:B------:R-:W-:Y:S01]  /*aeb0*/  STG.E [R16.64], R3 ;  /* 0x0000000310007986 */ /* 0x000fe2000c101924 */
[----:B------:R-:W-:Y:S05]  /*aec0*/  EXIT ;  /* 0x000000000000794d */ /* 0x000fea0003800000 */
.L_x_13228:
[----:B------:R-:W-:-:S06]  /*aed0*/  FMUL.FTZ R2, R2, 1 ;  /* 0x3f80000002027820 */ /* 0x000fcc0000410000 */
[----:B------:R-:W0:Y:S02]  /*aee0*/  F2F.F64.F32 R2, R2 ;  /* 0x0000000200027310 */ /* 0x000e240000201800 */
[----:B0-----:R-:W-:Y:S01]  /*aef0*/  STG.E.64 [R16.64], R2 ;  /* 0x0000000210007986 */ /* 0x001fe2000c101b24 */
[----:B------:R-:W-:Y:S05]  /*af00*/  EXIT ;  /* 0x000000000000794d */ /* 0x000fea0003800000 */
.L_x_13219:
        /* <DEDUP_REMOVED lines=12> */
.L_x_13232:
[----:B------:R-:W-:Y:S01]  /*afd0*/  FMUL.FTZ R4, R2, 1 ;  /* 0x3f80000002047820 */ /* 0x000fe20000410000 */
[----:B------:R-:W-:-:S05]  /*afe0*/  CS2R R6, SRZ ;  /* 0x0000000000067805 */ /* 0x000fca000001ff00 */
[----:B------:R-:W0:Y:S02]  /*aff0*/  F2F.F64.F32 R4, R4 ;  /* 0x0000000400047310 */ /* 0x000e240000201800 */
[----:B0-----:R-:W-:Y:S01]  /*b000*/  STG.E.128 [R16.64], R4 ;  /* 0x0000000410007986 */ /* 0x001fe2000c101d24 */
[----:B------:R-:W-:Y:S05]  /*b010*/  EXIT ;  /* 0x000000000000794d */ /* 0x000fea0003800000 */
.L_x_13231:
        /* <DEDUP_REMOVED lines=20> */
.L_x_13236:
[----:B------:R-:W-:Y:S05]  /*b160*/  BSYNC B0 ;  /* 0x0000000000007941 */ /* 0x000fea0003800000 */
.L_x_13235:
[----:B------:R-:W-:-:S05]  /*b170*/  LOP3.LUT R5, R0, R5, RZ, 0xfc, !PT ;  /* 0x0000000500057212 */ /* 0x000fca00078efcff */
[----:B------:R-:W-:Y:S01]  /*b180*/  STG.E.U8 [R16.64], R5 ;  /* 0x0000000510007986 */ /* 0x000fe2000c101124 */
[----:B------:R-:W-:Y:S05]  /*b190*/  EXIT ;  /* 0x000000000000794d */ /* 0x000fea0003800000 */
.L_x_13234:
        /* <DEDUP_REMOVED lines=12> */
.L_x_13238:
[----:B------:R-:W-:Y:S01]  /*b260*/  IMAD.MOV.U32 R0, RZ, RZ, 0x7f ;  /* 0x0000007fff007424 */ /* 0x000fe200078e00ff */
[----:B------:R-:W-:-:S04]  /*b270*/  ISETP.GT.U32.AND P0, PT, R4, 0x7f800000, PT ;  /* 0x7f8000000400780c */ /* 0x000fc80003f04070 */
[----:B------:R-:W-:-:S04]  /*b280*/  SEL R0, R0, 0x7c, P0 ;  /* 0x0000007c00007807 */ /* 0x000fc80000000000 */
.L_x_13239:
[----:B------:R-:W-:Y:S05]  /*b290*/  BSYNC B0 ;  /* 0x0000000000007941 */ /* 0x000fea0003800000 */
.L_x_13237:
[----:B------:R-:W-:-:S04]  /*b2a0*/  LOP3.LUT R2, R2, 0x80000000, RZ, 0xc0, !PT ;  /* 0x8000000002027812 */ /* 0x000fc800078ec0ff */
[----:B------:R-:W-:-:S04]  /*b2b0*/  SHF.R.U32.HI R3, RZ, 0x18, R2 ;  /* 0x00000018ff037819 */ /* 0x000fc80000011602 */
[----:B------:R-:W-:-:S05]  /*b2c0*/  LOP3.LUT R3, R0, R3, RZ, 0xfc, !PT ;  /* 0x0000000300037212 */ /* 0x000fca00078efcff */
[----:B------:R-:W-:Y:S01]  /*b2d0*/  STG.E.U8 [R16.64], R3 ;  /* 0x0000000310007986 */ /* 0x000fe2000c101124 */
[----:B------:R-:W-:Y:S05]  /*b2e0*/  EXIT ;  /* 0x000000000000794d */ /* 0x000fea0003800000 */
.L_x_13233:
[----:B------:R-:W-:-:S05]  /*b2f0*/  F2FP.BF16.PACK_AB R2, RZ, R2 ;  /* 0x00000002ff02723e */ /* 0x000fca00000010ff */
[----:B------:R-:W-:Y:S01]  /*b300*/  STG.E.U16 [R16.64], R2 ;  /* 0x0000000210007986 */ /* 0x000fe2000c101524 */
[----:B------:R-:W-:Y:S05]  /*b310*/  EXIT ;  /* 0x000000000000794d */ /* 0x000fea0003800000 */
.L_x_13230:
        /* <DEDUP_REMOVED lines=11> */
.L_x_13242:
        /* <DEDUP_REMOVED lines=16> */
.L_x_13245:
[----:B------:R-:W-:-:S04]  /*b4d0*/  LOP3.LUT R2, R2, 0x80000000, RZ, 0xc0, !PT ;  /* 0x8000000002027812 */ /* 0x000fc800078ec0ff */
[----:B------:R-:W-:-:S04]  /*b4e0*/  SHF.R.U32.HI R3, RZ, 0x18, R2 ;  /* 0x00000018ff037819 */ /* 0x000fc80000011602 */
[----:B------:R-:W-:-:S04]  /*b4f0*/  LOP3.LUT R0, R0, R3, RZ, 0xfc, !PT ;  /* 0x0000000300007212 */ /* 0x000fc800078efcff */
[----:B------:R-:W-:Y:S02]  /*b500*/  PRMT R8, R0, 0x7610, R8 ;  /* 0x0000761000087816 */ /* 0x000fe40000000008 */
.L_x_13244:
[----:B------:R-:W-:Y:S05]  /*b510*/  BSYNC B0 ;  /* 0x0000000000007941 */ /* 0x000fea0003800000 */
.L_x_13243:
[----:B------:R-:W-:Y:S01]  /*b520*/  STG.E.U8 [R16.64], R8 ;  /* 0x0000000810007986 */ /* 0x000fe2000c101124 */
[----:B------:R-:W-:Y:S05]  /*b530*/  EXIT ;  /* 0x000000000000794d */ /* 0x000fea0003800000 */
.L_x_13241:
        /* <DEDUP_REMOVED lines=16> */
.L_x_13248:
[----:B------:R-:W-:-:S04]  /*b640*/  LOP3.LUT R2, R2, 0x80000000, RZ, 0xc0, !PT ;  /* 0x8000000002027812 */ /* 0x000fc800078ec0ff */
[----:B------:R-:W-:-:S04]  /*b650*/  SHF.R.U32.HI R3, RZ, 0x18, R2 ;  /* 0x00000018ff037819 */ /* 0x000fc80000011602 */
[----:B------:R-:W-:-:S04]  /*b660*/  LOP3.LUT R0, R0, R3, RZ, 0xfc, !PT ;  /* 0x0000000300007212 */ /* 0x000fc800078efcff */
[----:B------:R-:W-:Y:S02]  /*b670*/  PRMT R8, R0, 0x7610, R8 ;  /* 0x0000761000087816 */ /* 0x000fe40000000008 */
.L_x_13247:
[----:B------:R-:W-:Y:S05]  /*b680*/  BSYNC B0 ;  /* 0x0000000000007941 */ /* 0x000fea0003800000 */
.L_x_13246:
[----:B------:R-:W-:Y:S01]  /*b690*/  STG.E.U8 [R16.64], R8 ;  /* 0x0000000810007986 */ /* 0x000fe2000c101124 */
[----:B------:R-:W-:Y:S05]  /*b6a0*/  EXIT ;  /* 0x000000000000794d */ /* 0x000fea0003800000 */
.L_x_13240:
        /* <DEDUP_REMOVED lines=21> */
.L_x_13223:
        /* <DEDUP_REMOVED lines=20> */
.L_x_13250:
[----:B------:R-:W0:Y:S02]  /*b940*/  F2I.U64.TRUNC R2, R2 ;  /* 0x0000000200027311 */ /* 0x000e24000020d800 */
[----:B0-----:R-:W-:Y:S01]  /*b950*/  STG.E.64 [R16.64], R2 ;  /* 0x0000000210007986 */ /* 0x001fe2000c101b24 */
[----:B------:R-:W-:Y:S05]  /*b960*/  EXIT ;  /* 0x000000000000794d */ /* 0x000fea0003800000 */
.L_x_13249:
[----:B------:R-:W0:Y:S02]  /*b970*/  F2I.FTZ.U32.TRUNC.NTZ R3, R2 ;  /* 0x0000000200037305 */ /* 0x000e24000021f000 */
[----:B0-----:R-:W-:Y:S01]  /*b980*/  STG.E [R16.64], R3 ;  /* 0x0000000310007986 */ /* 0x001fe2000c101924 */
[----:B------:R-:W-:Y:S05]  /*b990*/  EXIT ;  /* 0x000000000000794d */ /* 0x000fea0003800000 */
        .weak           $__internal_42_$__cuda_sm3x_div_rn_ftz_f32_slowpath
        .type           $__internal_42_$__cuda_sm3x_div_rn_ftz_f32_slowpath,@function
        .size           $__internal_42_$__cuda_sm3x_div_rn_ftz_f32_slowpath,(.L_x_17696 - $__internal_42_$__cuda_sm3x_div_rn_ftz_f32_slowpath)
$__internal_42_$__cuda_sm3x_div_rn_ftz_f32_slowpath:
        /* <DEDUP_REMOVED lines=32> */
.L_x_13253:
[----:B------:R-:W-:Y:S05]  /*bba0*/  BSYNC B2 ;  /* 0x0000000000027941 */ /* 0x000fea0003800000 */
.L_x_13252:
        /* <DEDUP_REMOVED lines=27> */
.L_x_13259:
[----:B------:R-:W-:Y:S02]  /*bd60*/  IMAD R3, R5, 0x800000, R10 ;  /* 0x0080000005037824 */ /* 0x000fe400078e020a */
.L_x_13260:
[----:B------:R-:W-:Y:S05]  /*bd70*/  BSYNC B2 ;  /* 0x0000000000027941 */ /* 0x000fea0003800000 */
.L_x_13258:
[----:B------:R-:W-:Y:S05]  /*bd80*/  BRA `(.L_x_13261) ;  /* 0x0000008000007947 */ /* 0x000fea0003800000 */
.L_x_13257:
[----:B------:R-:W-:-:S04]  /*bd90*/  LOP3.LUT R3, R4, 0x80000000, R3, 0x48, !PT ;  /* 0x8000000004037812 */ /* 0x000fc800078e4803 */
[----:B------:R-:W-:Y:S01]  /*bda0*/  LOP3.LUT R3, R3, 0x7f800000, RZ, 0xfc, !PT ;  /* 0x7f80000003037812 */ /* 0x000fe200078efcff */
[----:B------:R-:W-:Y:S05]  /*bdb0*/  BRA `(.L_x_13261) ;  /* 0x0000005000007947 */ /* 0x000fea0003800000 */
.L_x_13256:
[----:B------:R-:W-:Y:S01]  /*bdc0*/  LOP3.LUT R3, R4, 0x80000000, R3, 0x48, !PT ;  /* 0x8000000004037812 */ /* 0x000fe200078e4803 */
[----:B------:R-:W-:Y:S05]  /*bdd0*/  BRA `(.L_x_13261) ;  /* 0x0000003000007947 */ /* 0x000fea0003800000 */
.L_x_13255:
[----:B------:R-:W0:Y:S01]  /*bde0*/  MUFU.RSQ R3, -QNAN ;  /* 0xffc0000000037908 */ /* 0x000e220000001400 */
[----:B------:R-:W-:Y:S05]  /*bdf0*/  BRA `(.L_x_13261) ;  /* 0x0000001000007947 */ /* 0x000fea0003800000 */
.L_x_13254:
[----:B------:R-:W-:Y:S02]  /*be00*/  FADD.FTZ R3, R3, R4 ;  /* 0x0000000403037221 */ /* 0x000fe40000010000 */
.L_x_13261:
[----:B------:R-:W-:Y:S05]  /*be10*/  BSYNC B0 ;  /* 0x0000000000007941 */ /* 0x000fea0003800000 */
.L_x_13251:
[----:B0-----:R-:W-:Y:S02]  /*be20*/  IMAD.MOV.U32 R5, RZ, RZ, R3 ;  /* 0x000000ffff057224 */ /* 0x001fe400078e0003 */
[----:B------:R-:W-:-:S04]  /*be30*/  IMAD.MOV.U32 R3, RZ, RZ, 0x0 ;  /* 0x00000000ff037424 */ /* 0x000fc800078e00ff */
[----:B------:R-:W-:Y:S05]  /*be40*/  RET.REL.NODEC R2 `(_ZN2at6native18elementwise_kernelILi128ELi4EZNS0_15gpu_kernel_implINS0_13BUnaryFunctorIfffZZZNS0_17atan2_kernel_cudaERNS_18TensorIteratorBaseEENKUlvE_clEvENKUlvE0_clEvEUlffE_EEEEvS5_RKT_EUliE_EEviT1_) ;  /* 0xffff41b002007950 */ /* 0x000fea0003c3ffff */
.L_x_13262:
        /* <DEDUP_REMOVED lines=11> */
.L_x_17696:


//--------------------- .text._ZN2at6native27unrolled_elementwise_kernelINS0_13BUnaryFunctorIfffZZZNS0_17atan2_kernel_cudaERNS_18TensorIteratorBaseEENKUlvE_clEvENKUlvE0_clEvEUlffE_EESt5arrayIPcLm2EELi4E23TrivialOffsetCalculatorILi1EjESD_NS0_6memory12LoadWithCastILi1EEENSE_13StoreWithCastILi1EEEEEviT_T0_T2_T3_T4_T5_ --------------------------
	.section	.text._ZN2at6native27unrolled_elementwise_kernelINS0_13BUnaryFunctorIfffZZZNS0_17atan2_kernel_cudaERNS_18TensorIteratorBaseEENKUlvE_clEvENKUlvE0_clEvEUlffE_EESt5arrayIPcLm2EELi4E23TrivialOffsetCalculatorILi1EjESD_NS0_6memory12LoadWithCastILi1EEENSE_13StoreWithCastILi1EEEEEviT_T0_T2_T3_T4_T5_,"ax",@progbits
	.sectioninfo	@"SHI_REGISTERS=28"
	.align	128
        .global         _ZN2at6native27unrolled_elementwise_kernelINS0_13BUnaryFunctorIfffZZZNS0_17atan2_kernel_cudaERNS_18TensorIteratorBaseEENKUlvE_clEvENKUlvE0_clEvEUlffE_EESt5arrayIPcLm2EELi4E23TrivialOffsetCalculatorILi1EjESD_NS0_6memory12LoadWithCastILi1EEENSE_13StoreWithCastILi1EEEEEviT_T0_T2_T3_T4_T5_
        .type           _ZN2at6native27unrolled_elementwise_kernelINS0_13BUnaryFunctorIfffZZZNS0_17atan2_kernel_cudaERNS_18TensorIteratorBaseEENKUlvE_clEvENKUlvE0_clEvEUlffE_EESt5arrayIPcLm2EELi4E23TrivialOffsetCalculatorILi1EjESD_NS0_6memory12LoadWithCastILi1EEENSE_13StoreWithCastILi1EEEEEviT_T0_T2_T3_T4_T5_,@function
        .size           _ZN2at6native27unrolled_elementwise_kernelINS0_13BUnaryFunctorIfffZZZNS0_17atan2_kernel_cudaERNS_18TensorIteratorBaseEENKUlvE_clEvENKUlvE0_clEvEUlffE_EESt5arrayIPcLm2EELi4E23TrivialOffsetCalculatorILi1EjESD_NS0_6memory12LoadWithCastILi1EEENSE_13StoreWithCastILi1EEEEEviT_T0_T2_T3_T4_T5_,(.L_x_17697 - _ZN2at6native27unrolled_elementwise_kernelINS0_13BUnaryFunctorIfffZZZNS0_17atan2_kernel_cudaERNS_18TensorIteratorBaseEENKUlvE_clEvENKUlvE0_clEvEUlffE_EESt5arrayIPcLm2EELi4E23TrivialOffsetCalculatorILi1EjESD_NS0_6memory12LoadWithCastILi1EEENSE_13StoreWithCastILi1EEEEEviT_T0_T2_T3_T4_T5_)
        .other          _ZN2at6native27unrolled_elementwise_kernelINS0_13BUnaryFunctorIfffZZZNS0_17atan2_kernel_cudaERNS_18TensorIteratorBaseEENKUlvE_clEvENKUlvE0_clEvEUlffE_EESt5arrayIPcLm2EELi4E23TrivialOffsetCalculatorILi1EjESD_NS0_6memory12LoadWithCastILi1EEENSE_13StoreWithCastILi1EEEEEviT_T0_T2_T3_T4_T5_,@"STO_CUDA_ENTRY STV_DEFAULT"
_ZN2at6native27unrolled_elementwise_kernelINS0_13BUnaryFunctorIfffZZZNS0_17atan2_kernel_cudaERNS_18TensorIteratorBaseEENKUlvE_clEvENKUlvE0_clEvEUlffE_EESt5arrayIPcLm2EELi4E23TrivialOffsetCalculatorILi1EjESD_NS0_6memory12LoadWithCastILi1EEENSE_13StoreWithCastILi1EEEEEviT_T0_T2_T3_T4_T5_:
.text._ZN2at6native27unrolled_elementwise_kernelINS0_13BUnaryFunctorIfffZZZNS0_17atan2_kernel_cudaERNS_18TensorIteratorBaseEENKUlvE_clEvENKUlvE0_clEvEUlffE_EESt5arrayIPcLm2EELi4E23TrivialOffsetCalculatorILi1EjESD_NS0_6memory12LoadWithCastILi1EEENSE_13StoreWithCastILi1EEEEEviT_T0_T2_T3_T4_T5_:
        /* <DEDUP_REMOVED lines=31> */
.L_x_13269:
[----:B------:R-:W2:Y:S02]  /*01f0*/  LDG.E.U8 R2, [R2.64] ;  /* 0x0000002402027981 */ /* 0x000ea4000c1e1100 */
[----:B--2---:R0:W1:Y:S01]  /*0200*/  I2F.U16 R22, R2 ;  /* 0x0000000200167306 */ /* 0x0040620000101000 */
[----:B------:R-:W-:Y:S05]  /*0210*/  BRA `(.L_x_13271) ;  /* 0x00000cb000007947 */ /* 0x000fea0003800000 */
.L_x_13268:
        /* <DEDUP_REMOVED lines=9> */
.L_x_13273:
[----:B------:R-:W2:Y:S02]  /*02b0*/  LDG.E R2, [R2.64] ;  /* 0x0000002402027981 */ /* 0x000ea4000c1e1900 */
[----:B--2---:R0:W1:Y:S01]  /*02c0*/  I2F R22, R2 ;  /* 0x0000000200167306 */ /* 0x0040620000201400 */
[----:B------:R-:W-:Y:S05]  /*02d0*/  BRA `(.L_x_13271) ;  /* 0x00000bf000007947 */ /* 0x000fea0003800000 */
.L_x_13272:
[----:B------:R-:W2:Y:S02]  /*02e0*/  LDG.E.U16 R2, [R2.64] ;  /* 0x0000002402027981 */ /* 0x000ea4000c1e1500 */
[----:B--2---:R0:W1:Y:S01]  /*02f0*/  I2F.S16 R22, R2 ;  /* 0x0000000200167306 */ /* 0x0040620000101400 */
[----:B------:R-:W-:Y:S05]  /*0300*/  BRA `(.L_x_13271) ;  /* 0x00000bc000007947 */ /* 0x000fea0003800000 */
.L_x_13267:
        /* <DEDUP_REMOVED lines=8> */
.L_x_13275:
[----:B------:R-:W2:Y:S02]  /*0390*/  LDG.E.U16 R2, [R2.64] ;  /* 0x0000002402027981 */ /* 0x000ea4000c1e1500 */
[----:B--2---:R-:W-:Y:S01]  /*03a0*/  HADD2.F32 R22, -RZ, R2.H0_H0 ;  /* 0x20000002ff167230 */ /* 0x004fe20000004100 */
[----:B------:R-:W-:Y:S05]  /*03b0*/  BRA `(.L_x_13271) ;  /* 0x00000b1000007947 */ /* 0x000fea0003800000 */
.L_x_13274:
        /* <DEDUP_REMOVED lines=8> */
.L_x_13277:
[----:B------:R-:W2:Y:S02]  /*0440*/  LDG.E.U16 R2, [R2.64] ;  /* 0x0000002402027981 */ /* 0x000ea4000c1e1500 */
[----:B--2---:R-:W-:Y:S01]  /*0450*/  HADD2.F32 R22, -RZ, R2.H0_H0 ;  /* 0x20000002ff167230 */ /* 0x004fe20000004100 */
[----:B------:R-:W-:Y:S05]  /*0460*/  BRA `(.L_x_13271) ;  /* 0x00000a6000007947 */ /* 0x000fea0003800000 */
.L_x_13276:
[----:B------:R-:W2:Y:S02]  /*0470*/  LDG.E.64 R2, [R2.64] ;  /* 0x0000002402027981 */ /* 0x000ea4000c1e1b00 */
[----:B--2---:R-:W0:Y:S01]  /*0480*/  F2F.F32.F64 R22, R2 ;  /* 0x0000000200167310 */ /* 0x004e220000301000 */
[----:B------:R-:W0:-:S14]  /*0490*/  DSETP.GEU.AND P0, PT, |R2|, c[0x2][0x0], PT ;  /* 0x008000000200762a */ /* 0x000e1c0003f0e200 */
[----:B0-----:R-:W-:Y:S01]  /*04a0*/  @!P0 FMUL R22, R22, 1.175494350822287508e-38 ;  /* 0x0080000016168820 */ /* 0x001fe20000400000 */
[----:B------:R-:W-:Y:S05]  /*04b0*/  BRA `(.L_x_13271) ;  /* 0x00000a1000007947 */ /* 0x000fea0003800000 */
.L_x_13266:
        /* <DEDUP_REMOVED lines=12> */
.L_x_13280:
[----:B------:R-:W2:Y:S02]  /*0580*/  LDG.E.64 R2, [R2.64] ;  /* 0x0000002402027981 */ /* 0x000ea4000c1e1b00 */
[----:B--2---:R-:W0:Y:S01]  /*0590*/  F2F.F32.F64 R22, R2 ;  /* 0x0000000200167310 */ /* 0x004e220000301000 */
[----:B------:R-:W0:-:S14]  /*05a0*/  DSETP.GEU.AND P0, PT, |R2|, c[0x2][0x0], PT ;  /* 0x008000000200762a */ /* 0x000e1c0003f0e200 */
[----:B0-----:R-:W-:Y:S01]  /*05b0*/  @!P0 FMUL R22, R22, 1.175494350822287508e-38 ;  /* 0x0080000016168820 */ /* 0x001fe20000400000 */
[----:B------:R-:W-:Y:S05]  /*05c0*/  BRA `(.L_x_13271) ;  /* 0x0000090000007947 */ /* 0x000fea0003800000 */
.L_x_13279:
        /* <DEDUP_REMOVED lines=26> */
.L_x_13282:
        /* <DEDUP_REMOVED lines=12> */
[----:B------:R-:W-:Y:S01]  /*0830*/  LOP3.LUT R22, R22, 0x80000000, R3, 0xf8, !PT ;  /* 0x8000000016167812 */ /* 0x000fe200078ef803 */
[----:B------:R-:W-:Y:S05]  /*0840*/  BRA `(.L_x_13271) ;  /* 0x0000068000007947 */ /* 0x000fea0003800000 */
.L_x_13281:
[----:B------:R-:W2:Y:S02]  /*0850*/  LDG.E.U16 R2, [R2.64] ;  /* 0x0000002402027981 */ /* 0x000ea4000c1e1500 */
[----:B--2---:R-:W-:Y:S01]  /*0860*/  PRMT R22, RZ, 0x5410, R2 ;  /* 0x00005410ff167816 */ /* 0x004fe20000000002 */
[----:B------:R-:W-:Y:S05]  /*0870*/  BRA `(.L_x_13271) ;  /* 0x0000065000007947 */ /* 0x000fea0003800000 */
.L_x_13278:
        /* <DEDUP_REMOVED lines=11> */
.L_x_13285:
        /* <DEDUP_REMOVED lines=20> */
.L_x_13287:
[----:B------:R-:W-:Y:S05]  /*0a70*/  BSYNC B0 ;  /* 0x0000000000007941 */ /* 0x000fea0003800000 */
.L_x_13286:
[----:B------:R-:W-:Y:S01]  /*0a80*/  IMAD.SHL.U32 R2, R2, 0x100000, RZ ;  /* 0x0010000002027824 */ /* 0x000fe200078e00ff */
[----:B------:R-:W-:-:S04]  /*0a90*/  LEA R3, R0, 0x3b800000, 0x17 ;  /* 0x3b80000000037811 */ /* 0x000fc800078eb8ff */
[----:B------:R-:W-:Y:S01]  /*0aa0*/  LOP3.LUT R22, R3, R2, R22, 0xfe, !PT ;  /* 0x0000000203167212 */ /* 0x000fe200078efe16 */
[----:B------:R-:W-:Y:S05]  /*0ab0*/  BRA `(.L_x_13271) ;  /* 0x0000041000007947 */ /* 0x000fea0003800000 */
.L_x_13284:
        /* <DEDUP_REMOVED lines=20> */
.L_x_13289:
[----:B------:R-:W-:Y:S05]  /*0c00*/  BSYNC B0 ;  /* 0x0000000000007941 */ /* 0x000fea0003800000 */
.L_x_13288:
[----:B------:R-:W-:Y:S01]  /*0c10*/  IMAD.SHL.U32 R2, R2, 0x200000, RZ ;  /* 0x0020000002027824 */ /* 0x000fe200078e00ff */
[----:B------:R-:W-:-:S04]  /*0c20*/  LEA R3, R0, 0x37800000, 0x17 ;  /* 0x3780000000037811 */ /* 0x000fc800078eb8ff */
[----:B------:R-:W-:Y:S01]  /*0c30*/  LOP3.LUT R22, R3, R2, R22, 0xfe, !PT ;  /* 0x0000000203167212 */ /* 0x000fe200078efe16 */
[----:B------:R-:W-:Y:S05]  /*0c40*/  BRA `(.L_x_13271) ;  /* 0x0000028000007947 */ /* 0x000fea0003800000 */
.L_x_13283:
        /* <DEDUP_REMOVED lines=14> */
.L_x_13270:
        /* <DEDUP_REMOVED lines=21> */
.L_x_13291:
[----:B------:R-:W2:Y:S02]  /*0e80*/  LDG.E.64 R2, [R2.64] ;  /* 0x0000002402027981 */ /* 0x000ea4000c1e1b00 */
[----:B--2---:R0:W1:Y:S01]  /*0e90*/  I2F.U64 R22, R2 ;  /* 0x0000000200167312 */ /* 0x0040620000301000 */
[----:B------:R-:W-:Y:S05]  /*0ea0*/  BRA `(.L_x_13271) ;  /* 0x0000002000007947 */ /* 0x000fea0003800000 */
.L_x_13290:
[----:B------:R-:W2:Y:S02]  /*0eb0*/  LDG.E R2, [R2.64] ;  /* 0x0000002402027981 */ /* 0x000ea4000c1e1900 */
[----:B--2---:R0:W1:Y:S02]  /*0ec0*/  I2F.U32 R22, R2 ;  /* 0x0000000200167306 */ /* 0x0040640000201000 */
.L_x_13271:
[----:B------:R-:W-:Y:S05]  /*0ed0*/  BSYNC B7 ;  /* 0x0000000000077941 */ /* 0x000fea0003800000 */
.L_x_13265:
[----:B------:R-:W2:Y:S02]  /*0ee0*/  S2R R24, SR_TID.X ;  /* 0x0000000000187919 */ /* 0x000ea40000002100 */
[----:B--2---:R-:W-:Y:S02]  /*0ef0*/  IADD3 R24, R24, 0x80, RZ ;  /* 0x0000008018187810 */ /* 0x004fe40007ffe0ff */
.L_x_13264:
[----:B-1----:R-:W-:Y:S05]  /*0f00*/  BSYNC B6 ;  /* 0x0000000000067941 */ /* 0x002fea0003800000 */
.L_x_13263:
[----:B------:R-:W-:Y:S01]  /*0f10*/  ISETP.GE.AND P0, PT, R24, R16, PT ;  /* 0x000000101800720c */ /* 0x000fe20003f06270 */
[----:B------:R-:W-:-:S12]  /*0f20*/  BSSY B6, `(.L_x_13292) ;  /* 0x00000e5000067945 */ /* 0x000fd80003800000 */
[----:B------:R-:W-:Y:S05]  /*0f30*/  @P0 BRA `(.L_x_13293) ;  /* 0x00000e3000000947 */ /* 0x000fea0003800000 */
[----:B------:R-:W-:Y:S01]  /*0f40*/  IMAD R0, R17, 0x200, R24 ;  /* 0x0000020011007824 */ /* 0x000fe200078e0218 */
[----:B0-----:R-:W-:Y:S01]  /*0f50*/  PRMT R3, R23, 0x9910, RZ ;  /* 0x0000991017037816 */ /* 0x001fe200000000ff */
        /* <DEDUP_REMOVED lines=18> */
.L_x_13298:
[----:B------:R-:W2:Y:S02]  /*1080*/  LDG.E.U8 R2, [R2.64] ;  /* 0x0000002402027981 */ /* 0x000ea4000c1e1100 */
[----:B--2---:R0:W1:Y:S01]  /*1090*/  I2F.U16 R18, R2 ;  /* 0x0000000200127306 */ /* 0x0040620000101000 */
[----:B------:R-:W-:Y:S05]  /*10a0*/  BRA `(.L_x_13300) ;  /* 0x00000ca000007947 */ /* 0x000fea0003800000 */
.L_x_13297:
        /* <DEDUP_REMOVED lines=9> */
.L_x_13302:
[----:B------:R-:W2:Y:S02]  /*1140*/  LDG.E R2, [R2.64] ;  /* 0x0000002402027981 */ /* 0x000ea4000c1e1900 */
[----:B--2---:R0:W1:Y:S01]  /*1150*/  I2F R18, R2 ;  /* 0x0000000200127306 */ /* 0x0040620000201400 */
[----:B------:R-:W-:Y:S05]  /*1160*/  BRA `(.L_x_13300) ;  /* 0x00000be000007947 */ /* 0x000fea0003800000 */
.L_x_13301:
[----:B------:R-:W2:Y:S02]  /*1170*/  LDG.E.U16 R2, [R2.64] ;  /* 0x0000002402027981 */ /* 0x000ea4000c1e1500 */
[----:B--2---:R0:W1:Y:S01]  /*1180*/  I2F.S16 R18, R2 ;  /* 0x0000000200127306 */ /* 0x0040620000101400 */
[----:B------:R-:W-:Y:S05]  /*1190*/  BRA `(.L_x_13300) ;  /* 0x00000bb000007947 */ /* 0x000fea0003800000 */
.L_x_13296:
        /* <DEDUP_REMOVED lines=8> */
.L_x_13304:
[----:B------:R-:W2:Y:S02]  /*1220*/  LDG.E.U16 R2, [R2.64] ;  /* 0x0000002402027981 */ /* 0x000ea4000c1e1500 */
[----:B--2---:R-:W-:Y:S01]  /*1230*/  HADD2.F32 R18, -RZ, R2.H0_H0 ;  /* 0x20000002ff127230 */ /* 0x004fe20000004100 */
[----:B------:R-:W-:Y:S05]  /*1240*/  BRA `(.L_x_13300) ;  /* 0x00000b0000007947 */ /* 0x000fea0003800000 */
.L_x_13303:
        /* <DEDUP_REMOVED lines=8> */
.L_x_13306:
[----:B------:R-:W2:Y:S02]  /*12d0*/  LDG.E.U16 R2, [R2.64] ;  /* 0x0000002402027981 */ /* 0x000ea4000c1e1500 */
[----:B--2---:R-:W-:Y:S01]  /*12e0*/  HADD2.F32 R18, -RZ, R2.H0_H0 ;  /* 0x20000002ff127230 */ /* 0x004fe20000004100 */
[----:B------:R-:W-:Y:S05]  /*12f0*/  BRA `(.L_x_13300) ;  /* 0x00000a5000007947 */ /* 0x000fea0003800000 */
.L_x_13305:
[----:B------:R-:W2:Y:S02]  /*1300*/  LDG.E.64 R2, [R2.64] ;  /* 0x0000002402027981 */ /* 0x000ea4000c1e1b00 */
[----:B--2---:R-:W0:Y:S01]  /*1310*/  F2F.F32.F64 R18, R2 ;  /* 0x0000000200127310 */ /* 0x004e220000301000 */
[----:B------:R-:W0:-:S14]  /*1320*/  DSETP.GEU.AND P0, PT, |R2|, c[0x2][0x0], PT ;  /* 0x008000000200762a */ /* 0x000e1c0003f0e200 */
[----:B0-----:R-:W-:Y:S01]  /*1330*/  @!P0 FMUL R18, R18, 1.175494350822287508e-38 ;  /* 0x0080000012128820 */ /* 0x001fe20000400000 */
[----:B------:R-:W-:Y:S05]  /*1340*/  BRA `(.L_x_13300) ;  /* 0x00000a0000007947 */ /* 0x000fea0003800000 */
.L_x_13295:
        /* <DEDUP_REMOVED lines=12> */
.L_x_13309:
[----:B------:R-:W2:Y:S02]  /*1410*/  LDG.E.64 R2, [R2.64] ;  /* 0x0000002402027981 */ /* 0x000ea4000c1e1b00 */
[----:B--2---:R-:W0:Y:S01]  /*1420*/  F2F.F32.F64 R18, R2 ;  /* 0x0000000200127310 */ /* 0x004e220000301000 */
[----:B------:R-:W0:-:S14]  /*1430*/  DSETP.GEU.AND P0, PT, |R2|, c[0x2][0x0], PT ;  /* 0x008000000200762a */ /* 0x000e1c0003f0e200 */
[----:B0-----:R-:W-:Y:S01]  /*1440*/  @!P0 FMUL R18, R18, 1.175494350822287508e-38 ;  /* 0x0080000012128820 */ /* 0x001fe20000400000 */
[----:B------:R-:W-:Y:S05]  /*1450*/  BRA `(.L_x_13300) ;  /* 0x000008f000007947 */ /* 0x000fea0003800000 */
.L_x_13308:
        /* <DEDUP_REMOVED lines=26> */
.L_x_13311:
        /* <DEDUP_REMOVED lines=13> */
.L_x_13310:
[----:B------:R-:W2:Y:S02]  /*16d0*/  LDG.E.U16 R2, [R2.64] ;  /* 0x0000002402027981 */ /* 0x000ea4000c1e1500 */
[----:B--2---:R-:W-:Y:S01]  /*16e0*/  PRMT R18, RZ, 0x5410, R2 ;  /* 0x00005410ff127816 */ /* 0x004fe20000000002 */
[----:B------:R-:W-:Y:S05]  /*16f0*/  BRA `(.L_x_13300) ;  /* 0x0000065000007947 */ /* 0x000fea0003800000 */
.L_x_13307:
        /* <DEDUP_REMOVED lines=11> */
.L_x_13314:
        /* <DEDUP_REMOVED lines=20> */
.L_x_13316:
[----:B------:R-:W-:Y:S05]  /*18f0*/  BSYNC B0 ;  /* 0x0000000000007941 */ /* 0x000fea0003800000 */
.L_x_13315:
[----:B------:R-:W-:Y:S01]  /*1900*/  IMAD.SHL.U32 R2, R2, 0x100000, RZ ;  /* 0x0010000002027824 */ /* 0x000fe200078e00ff */
[----:B------:R-:W-:-:S04]  /*1910*/  LEA R3, R0, 0x3b800000, 0x17 ;  /* 0x3b80000000037811 */ /* 0x000fc800078eb8ff */
[----:B------:R-:W-:Y:S01]  /*1920*/  LOP3.LUT R18, R3, R2, R18, 0xfe, !PT ;  /* 0x0000000203127212 */ /* 0x000fe200078efe12 */
[----:B------:R-:W-:Y:S05]  /*1930*/  BRA `(.L_x_13300) ;  /* 0x0000041000007947 */ /* 0x000fea0003800000 */
.L_x_13313:
        /* <DEDUP_REMOVED lines=20> */
.L_x_13318:
[----:B------:R-:W-:Y:S05]  /*1a80*/  BSYNC B0 ;  /* 0x0000000000007941 */ /* 0x000fea0003800000 */
.L_x_13317:
[----:B------:R-:W-:Y:S01]  /*1a90*/  IMAD.SHL.U32 R2, R2, 0x200000, RZ ;  /* 0x0020000002027824 */ /* 0x000fe200078e00ff */
[----:B------:R-:W-:-:S04]  /*1aa0*/  LEA R3, R0, 0x37800000, 0x17 ;  /* 0x3780000000037811 */ /* 0x000fc800078eb8ff */
[----:B------:R-:W-:Y:S01]  /*1ab0*/  LOP3.LUT R18, R3, R2, R18, 0xfe, !PT ;  /* 0x0000000203127212 */ /* 0x000fe200078efe12 */
[----:B------:R-:W-:Y:S05]  /*1ac0*/  BRA `(.L_x_13300) ;  /* 0x0000028000007947 */ /* 0x000fea0003800000 */
.L_x_13312:
        /* <DEDUP_REMOVED lines=14> */
.L_x_13299:
        /* <DEDUP_REMOVED lines=21> */
.L_x_13320:
[----:B------:R-:W2:Y:S02]  /*1d00*/  LDG.E.64 R18, [R2.64] ;  /* 0x0000002402127981 */ /* 0x000ea4000c1e1b00 */
[----:B--2---:R0:W1:Y:S01]  /*1d10*/  I2F.U64 R18, R18 ;  /* 0x0000001200127312 */ /* 0x0040620000301000 */
[----:B------:R-:W-:Y:S05]  /*1d20*/  BRA `(.L_x_13300) ;  /* 0x0000002000007947 */ /* 0x000fea0003800000 */
.L_x_13319:
[----:B------:R-:W2:Y:S02]  /*1d30*/  LDG.E R2, [R2.64] ;  /* 0x0000002402027981 */ /* 0x000ea4000c1e1900 */
[----:B--2---:R0:W1:Y:S02]  /*1d40*/  I2F.U32 R18, R2 ;  /* 0x0000000200127306 */ /* 0x0040640000201000 */
.L_x_13300:
[----:B------:R-:W-:Y:S05]  /*1d50*/  BSYNC B7 ;  /* 0x0000000000077941 */ /* 0x000fea0003800000 */
.L_x_13294:
[----:B------:R-:W-:Y:S02]  /*1d60*/  IADD3 R24, R24, 0x80, RZ ;  /* 0x0000008018187810 */ /* 0x000fe40007ffe0ff */
.L_x_13293:
[----:B------:R-:W-:Y:S05]  /*1d70*/  BSYNC B6 ;  /* 0x0000000000067941 */ /* 0x000fea0003800000 */
.L_x_13292:
        /* <DEDUP_REMOVED lines=25> */
.L_x_13327:
[----:B------:R-:W2:Y:S02]  /*1f10*/  LDG.E.U8 R2, [R2.64] ;  /* 0x0000002402027981 */ /* 0x000ea4000c1e1100 */
[----:B--2---:R0:W2:Y:S01]  /*1f20*/  I2F.U16 R25, R2 ;  /* 0x0000000200197306 */ /* 0x0040a20000101000 */
[----:B------:R-:W-:Y:S05]  /*1f30*/  BRA `(.L_x_13329) ;  /* 0x00000ca000007947 */ /* 0x000fea0003800000 */
.L_x_13326:
        /* <DEDUP_REMOVED lines=9> */
.L_x_13331:
[----:B------:R-:W2:Y:S02]  /*1fd0*/  LDG.E R2, [R2.64] ;  /* 0x0000002402027981 */ /* 0x000ea4000c1e1900 */
[----:B--2---:R0:W2:Y:S01]  /*1fe0*/  I2F R25, R2 ;  /* 0x0000000200197306 */ /* 0x0040a20000201400 */
[----:B------:R-:W-:Y:S05]  /*1ff0*/  BRA `(.L_x_13329) ;  /* 0x00000be000007947 */ /* 0x000fea0003800000 */
.L_x_13330:
[----:B------:R-:W2:Y:S02]  /*2000*/  LDG.E.U16 R2, [R2.64] ;  /* 0x0000002402027981 */ /* 0x000ea4000c1e1500 */
[----:B--2---:R0:W2:Y:S01]  /*2010*/  I2F.S16 R25, R2 ;  /* 0x0000000200197306 */ /* 0x0040a20000101400 */
[----:B------:R-:W-:Y:S05]  /*2020*/  BRA `(.L_x_13329) ;  /* 0x00000bb000007947 */ /* 0x000fea0003800000 */
.L_x_13325:
        /* <DEDUP_REMOVED lines=8> */
.L_x_13333:
[----:B------:R-:W2:Y:S02]  /*20b0*/  LDG.E.U16 R2, [R2.64] ;  /* 0x0000002402027981 */ /* 0x000ea4000c1e1500 */
[----:B--2---:R-:W-:Y:S01]  /*20c0*/  HADD2.F32 R25, -RZ, R2.H0_H0 ;  /* 0x20000002ff197230 */ /* 0x004fe20000004100 */
[----:B------:R-:W-:Y:S05]  /*20d0*/  BRA `(.L_x_13329) ;  /* 0x00000b0000007947 */ /* 0x000fea0003800000 */
.L_x_13332:
        /* <DEDUP_REMOVED lines=8> */
.L_x_13335:
[----:B------:R-:W2:Y:S02]  /*2160*/  LDG.E.U16 R2, [R2.64] ;  /* 0x0000002402027981 */ /* 0x000ea4000c1e1500 */
[----:B--2---:R-:W-:Y:S01]  /*2170*/  HADD2.F32 R25, -RZ, R2.H0_H0 ;  /* 0x20000002ff197230 */ /* 0x004fe20000004100 */
[----:B------:R-:W-:Y:S05]  /*2180*/  BRA `(.L_x_13329) ;  /* 0x00000a5000007947 */ /* 0x000fea0003800000 */
.L_x_13334:
[----:B------:R-:W2:Y:S02]  /*2190*/  LDG.E.64 R2, [R2.64] ;  /* 0x0000002402027981 */ /* 0x000ea4000c1e1b00 */
[----:B--2---:R-:W0:Y:S01]  /*21a0*/  F2F.F32.F64 R25, R2 ;  /* 0x0000000200197310 */ /* 0x004e220000301000 */
[----:B------:R-:W0:-:S14]  /*21b0*/  DSETP.GEU.AND P0, PT, |R2|, c[0x2][0x0], PT ;  /* 0x008000000200762a */ /* 0x000e1c0003f0e200 */
[----:B0-----:R-:W-:Y:S01]  /*21c0*/  @!P0 FMUL R25, R25, 1.175494350822287508e-38 ;  /* 0x0080000019198820 */ /* 0x001fe20000400000 */
[----:B------:R-:W-:Y:S05]  /*21d0*/  BRA `(.L_x_13329) ;  /* 0x00000a0000007947 */ /* 0x000fea0003800000 */
.L_x_13324:
        /* <DEDUP_REMOVED lines=12> */
.L_x_13338:
[----:B------:R-:W2:Y:S02]  /*22a0*/  LDG.E.64 R2, [R2.64] ;  /* 0x0000002402027981 */ /* 0x000ea4000c1e1b00 */
[----:B--2---:R-:W0:Y:S01]  /*22b0*/  F2F.F32.F64 R25, R2 ;  /* 0x0000000200197310 */ /* 0x004e220000301000 */
[----:B------:R-:W0:-:S14]  /*22c0*/  DSETP.GEU.AND P0, PT, |R2|, c[0x2][0x0], PT ;  /* 0x008000000200762a */ /* 0x000e1c0003f0e200 */
[----:B0-----:R-:W-:Y:S01]  /*22d0*/  @!P0 FMUL R25, R25, 1.175494350822287508e-38 ;  /* 0x0080000019198820 */ /* 0x001fe20000400000 */
[----:B------:R-:W-:Y:S05]  /*22e0*/  BRA `(.L_x_13329) ;  /* 0x000008f000007947 */ /* 0x000fea0003800000 */
.L_x_13337:
        /* <DEDUP_REMOVED lines=26> */
.L_x_13340:
        /* <DEDUP_REMOVED lines=13> */
.L_x_13339:
[----:B------:R-:W2:Y:S02]  /*2560*/  LDG.E.U16 R2, [R2.64] ;  /* 0x0000002402027981 */ /* 0x000ea4000c1e1500 */
[----:B--2---:R-:W-:Y:S01]  /*2570*/  PRMT R25, RZ, 0x5410, R2 ;  /* 0x00005410ff197816 */ /* 0x004fe20000000002 */
[----:B------:R-:W-:Y:S05]  /*2580*/  BRA `(.L_x_13329) ;  /* 0x0000065000007947 */ /* 0x000fea0003800000 */
.L_x_13336:
        /* <DEDUP_REMOVED lines=11> */
.L_x_13343:
        /* <DEDUP_REMOVED lines=20> */
.L_x_13345:
[----:B------:R-:W-:Y:S05]  /*2780*/  BSYNC B0 ;  /* 0x0000000000007941 */ /* 0x000fea0003800000 */
.L_x_13344:
[----:B------:R-:W-:Y:S01]  /*2790*/  IMAD.SHL.U32 R2, R2, 0x100000, RZ ;  /* 0x0010000002027824 */ /* 0x000fe200078e00ff */
[----:B------:R-:W-:-:S04]  /*27a0*/  LEA R0, R0, 0x3b800000, 0x17 ;  /* 0x3b80000000007811 */ /* 0x000fc800078eb8ff */
[----:B------:R-:W-:Y:S01]  /*27b0*/  LOP3.LUT R25, R0, R2, R25, 0xfe, !PT ;  /* 0x0000000200197212 */ /* 0x000fe200078efe19 */
[----:B------:R-:W-:Y:S05]  /*27c0*/  BRA `(.L_x_13329) ;  /* 0x0000041000007947 */ /* 0x000fea0003800000 */
.L_x_13342:
        /* <DEDUP_REMOVED lines=20> */
.L_x_13347:
[----:B------:R-:W-:Y:S05]  /*2910*/  BSYNC B0 ;  /* 0x0000000000007941 */ /* 0x000fea0003800000 */
.L_x_13346:
[----:B------:R-:W-:Y:S01]  /*2920*/  IMAD.SHL.U32 R2, R2, 0x200000, RZ ;  /* 0x0020000002027824 */ /* 0x000fe200078e00ff */
[----:B------:R-:W-:-:S04]  /*2930*/  LEA R0, R0, 0x37800000, 0x17 ;  /* 0x3780000000007811 */ /* 0x000fc800078eb8ff */
[----:B------:R-:W-:Y:S01]  /*2940*/  LOP3.LUT R25, R0, R2, R25, 0xfe, !PT ;  /* 0x0000000200197212 */ /* 0x000fe200078efe19 */
[----:B------:R-:W-:Y:S05]  /*2950*/  BRA `(.L_x_13329) ;  /* 0x0000028000007947 */ /* 0x000fea0003800000 */
.L_x_13341:
        /* <DEDUP_REMOVED lines=14> */
.L_x_13328:
        /* <DEDUP_REMOVED lines=21> */
.L_x_13349:
[----:B------:R-:W2:Y:S02]  /*2b90*/  LDG.E.64 R2, [R2.64] ;  /* 0x0000002402027981 */ /* 0x000ea4000c1e1b00 */
[----:B--2---:R0:W2:Y:S01]  /*2ba0*/  I2F.U64 R25, R2 ;  /* 0x0000000200197312 */ /* 0x0040a20000301000 */
[----:B------:R-:W-:Y:S05]  /*2bb0*/  BRA `(.L_x_13329) ;  /* 0x0000002000007947 */ /* 0x000fea0003800000 */
.L_x_13348:
[----:B------:R-:W2:Y:S02]  /*2bc0*/  LDG.E R2, [R2.64] ;  /* 0x0000002402027981 */ /* 0x000ea4000c1e1900 */
[----:B--2---:R0:W2:Y:S02]  /*2bd0*/  I2F.U32 R25, R2 ;  /* 0x0000000200197306 */ /* 0x0040a40000201000 */
.L_x_13329:
[----:B------:R-:W-:Y:S05]  /*2be0*/  BSYNC B7 ;  /* 0x0000000000077941 */ /* 0x000fea0003800000 */
.L_x_13323:
[----:B------:R-:W-:Y:S02]  /*2bf0*/  IADD3 R24, R24, 0x80, RZ ;  /* 0x0000008018187810 */ /* 0x000fe40007ffe0ff */
.L_x_13322:
[----:B------:R-:W-:Y:S05]  /*2c00*/  BSYNC B6 ;  /* 0x0000000000067941 */ /* 0x000fea0003800000 */
.L_x_13321:
        /* <DEDUP_REMOVED lines=21> */
.L_x_13355:
[----:B------:R-:W3:Y:S02]  /*2d60*/  LDG.E.U8 R2, [R2.64] ;  /* 0x0000002402027981 */ /* 0x000ee4000c1e1100 */
[----:B---3--:R0:W3:Y:S01]  /*2d70*/  I2F.U16 R19, R2 ;  /* 0x0000000200137306 */ /* 0x0080e20000101000 */
[----:B------:R-:W-:Y:S05]  /*2d80*/  BRA `(.L_x_13351) ;  /* 0x00000c7000007947 */ /* 0x000fea0003800000 */
.L_x_13354:
        /* <DEDUP_REMOVED lines=9> */
.L_x_13358:
[----:B------:R-:W3:Y:S02]  /*2e20*/  LDG.E R2, [R2.64] ;  /* 0x0000002402027981 */ /* 0x000ee4000c1e1900 */
[----:B---3--:R0:W3:Y:S01]  /*2e30*/  I2F R19, R2 ;  /* 0x0000000200137306 */ /* 0x0080e20000201400 */
[----:B------:R-:W-:Y:S05]  /*2e40*/  BRA `(.L_x_13351) ;  /* 0x00000bb000007947 */ /* 0x000fea0003800000 */
.L_x_13357:
[----:B------:R-:W3:Y:S02]  /*2e50*/  LDG.E.U16 R2, [R2.64] ;  /* 0x0000002402027981 */ /* 0x000ee4000c1e1500 */
[----:B---3--:R0:W3:Y:S01]  /*2e60*/  I2F.S16 R19, R2 ;  /* 0x0000000200137306 */ /* 0x0080e20000101400 */
[----:B------:R-:W-:Y:S05]  /*2e70*/  BRA `(.L_x_13351) ;  /* 0x00000b8000007947 */ /* 0x000fea0003800000 */
.L_x_13353:
        /* <DEDUP_REMOVED lines=8> */
.L_x_13360:
[----:B------:R-:W3:Y:S02]  /*2f00*/  LDG.E.U16 R2, [R2.64] ;  /* 0x0000002402027981 */ /* 0x000ee4000c1e1500 */
[----:B---3--:R-:W-:Y:S01]  /*2f10*/  HADD2.F32 R19, -RZ, R2.H0_H0 ;  /* 0x20000002ff137230 */ /* 0x008fe20000004100 */
[----:B------:R-:W-:Y:S05]  /*2f20*/  BRA `(.L_x_13351) ;  /* 0x00000ad000007947 */ /* 0x000fea0003800000 */
.L_x_13359:
        /* <DEDUP_REMOVED lines=8> */
.L_x_13362:
[----:B------:R-:W3:Y:S02]  /*2fb0*/  LDG.E.U16 R2, [R2.64] ;  /* 0x0000002402027981 */ /* 0x000ee4000c1e1500 */
[----:B---3--:R-:W-:Y:S01]  /*2fc0*/  HADD2.F32 R19, -RZ, R2.H0_H0 ;  /* 0x20000002ff137230 */ /* 0x008fe20000004100 */
[----:B------:R-:W-:Y:S05]  /*2fd0*/  BRA `(.L_x_13351) ;  /* 0x00000a2000007947 */ /* 0x000fea0003800000 */
.L_x_13361:
[----:B------:R-:W3:Y:S02]  /*2fe0*/  LDG.E.64 R2, [R2.64] ;  /* 0x0000002402027981 */ /* 0x000ee4000c1e1b00 */
[----:B---3--:R-:W0:Y:S01]  /*2ff0*/  F2F.F32.F64 R19, R2 ;  /* 0x0000000200137310 */ /* 0x008e220000301000 */
[----:B------:R-:W0:-:S14]  /*3000*/  DSETP.GEU.AND P0, PT, |R2|, c[0x2][0x0], PT ;  /* 0x008000000200762a */ /* 0x000e1c0003f0e200 */
[----:B0-----:R-:W-:Y:S01]  /*3010*/  @!P0 FMUL R19, R19, 1.175494350822287508e-38 ;  /* 0x0080000013138820 */ /* 0x001fe20000400000 */
[----:B------:R-:W-:Y:S05]  /*3020*/  BRA `(.L_x_13351) ;  /* 0x000009d000007947 */ /* 0x000fea0003800000 */
.L_x_13352:
        /* <DEDUP_REMOVED lines=12> */
.L_x_13365:
[----:B------:R-:W3:Y:S02]  /*30f0*/  LDG.E.64 R2, [R2.64] ;  /* 0x0000002402027981 */ /* 0x000ee4000c1e1b00 */
[----:B---3--:R-:W0:Y:S01]  /*3100*/  F2F.F32.F64 R19, R2 ;  /* 0x0000000200137310 */ /* 0x008e220000301000 */
[----:B------:R-:W0:-:S14]  /*3110*/  DSETP.GEU.AND P0, PT, |R2|, c[0x2][0x0], PT ;  /* 0x008000000200762a */ /* 0x000e1c0003f0e200 */
[----:B0-----:R-:W-:Y:S01]  /*3120*/  @!P0 FMUL R19, R19, 1.175494350822287508e-38 ;  /* 0x0080000013138820 */ /* 0x001fe20000400000 */
[----:B------:R-:W-:Y:S05]  /*3130*/  BRA `(.L_x_13351) ;  /* 0x000008c000007947 */ /* 0x000fea0003800000 */
.L_x_13364:
        /* <DEDUP_REMOVED lines=26> */
.L_x_13367:
        /* <DEDUP_REMOVED lines=13> */
.L_x_13366:
[----:B------:R-:W3:Y:S02]  /*33b0*/  LDG.E.U16 R2, [R2.64] ;  /* 0x0000002402027981 */ /* 0x000ee4000c1e1500 */
[----:B---3--:R-:W-:Y:S01]  /*33c0*/  PRMT R19, RZ, 0x5410, R2 ;  /* 0x00005410ff137816 */ /* 0x008fe20000000002 */
[----:B------:R-:W-:Y:S05]  /*33d0*/  BRA `(.L_x_13351) ;  /* 0x0000062000007947 */ /* 0x000fea0003800000 */
.L_x_13363:
        /* <DEDUP_REMOVED lines=11> */
.L_x_13370:
        /* <DEDUP_REMOVED lines=19> */
.L_x_13372:
[----:B------:R-:W-:Y:S05]  /*35c0*/  BSYNC B0 ;  /* 0x0000000000007941 */ /* 0x000fea0003800000 */
.L_x_13371:
[----:B------:R-:W-:Y:S01]  /*35d0*/  IMAD.SHL.U32 R2, R2, 0x100000, RZ ;  /* 0x0010000002027824 */ /* 0x000fe200078e00ff */
[----:B------:R-:W-:-:S04]  /*35e0*/  LEA R0, R0, 0x3b800000, 0x17 ;  /* 0x3b80000000007811 */ /* 0x000fc800078eb8ff */
[----:B------:R-:W-:Y:S01]  /*35f0*/  LOP3.LUT R19, R0, R2, R19, 0xfe, !PT ;  /* 0x0000000200137212 */ /* 0x000fe200078efe13 */
[----:B------:R-:W-:Y:S05]  /*3600*/  BRA `(.L_x_13351) ;  /* 0x000003f000007947 */ /* 0x000fea0003800000 */
.L_x_13369:
        /* <DEDUP_REMOVED lines=19> */
.L_x_13374:
[----:B------:R-:W-:Y:S05]  /*3740*/  BSYNC B0 ;  /* 0x0000000000007941 */ /* 0x000fea0003800000 */
.L_x_13373:
[----:B------:R-:W-:Y:S01]  /*3750*/  IMAD.SHL.U32 R2, R2, 0x200000, RZ ;  /* 0x0020000002027824 */ /* 0x000fe200078e00ff */
[----:B------:R-:W-:-:S04]  /*3760*/  LEA R0, R0, 0x37800000, 0x17 ;  /* 0x3780000000007811 */ /* 0x000fc800078eb8ff */
[----:B------:R-:W-:Y:S01]  /*3770*/  LOP3.LUT R19, R0, R2, R19, 0xfe, !PT ;  /* 0x0000000200137212 */ /* 0x000fe200078efe13 */
[----:B------:R-:W-:Y:S05]  /*3780*/  BRA `(.L_x_13351) ;  /* 0x0000027000007947 */ /* 0x000fea0003800000 */
.L_x_13368:
        /* <DEDUP_REMOVED lines=14> */
.L_x_13356:
        /* <DEDUP_REMOVED lines=20> */
.L_x_13376:
[----:B------:R-:W3:Y:S02]  /*39b0*/  LDG.E.64 R2, [R2.64] ;  /* 0x0000002402027981 */ /* 0x000ee4000c1e1b00 */
[----:B---3--:R0:W3:Y:S01]  /*39c0*/  I2F.U64 R19, R2 ;  /* 0x0000000200137312 */ /* 0x0080e20000301000 */
[----:B------:R-:W-:Y:S05]  /*39d0*/  BRA `(.L_x_13351) ;  /* 0x0000002000007947 */ /* 0x000fea0003800000 */
.L_x_13375:
[----:B------:R-:W3:Y:S02]  /*39e0*/  LDG.E R2, [R2.64] ;  /* 0x0000002402027981 */ /* 0x000ee4000c1e1900 */
[----:B---3--:R0:W3:Y:S02]  /*39f0*/  I2F.U32 R19, R2 ;  /* 0x0000000200137306 */ /* 0x0080e40000201000 */
.L_x_13351:
[----:B------:R-:W-:Y:S05]  /*3a00*/  BSYNC B6 ;  /* 0x0000000000067941 */ /* 0x000fea0003800000 */
.L_x_13350:
[----:B------:R-:W-:Y:S01]  /*3a10*/  ISETP.LE.AND P0, PT, RZ, c[0x0][0x168], PT ;  /* 0x00005a00ff007a0c */ /* 0x000fe20003f03270 */
[----:B------:R-:W-:Y:S01]  /*3a20*/  IMAD.MOV.U32 R5, RZ, RZ, 0x4016cbe4 ;  /* 0x4016cbe4ff057424 */ /* 0x000fe200078e00ff */
[----:B------:R-:W-:Y:S02]  /*3a30*/  BSSY B0, `(.L_x_13377) ;  /* 0x0000168000007945 */ /* 0x000fe40003800000 */
[----:B------:R-:W-:Y:S02]  /*3a40*/  FSEL R0, RZ, 3.1415927410125732422, P0 ;  /* 0x40490fdbff007808 */ /* 0x000fe40000000000 */
[----:B------:R-:W-:-:S07]  /*3a50*/  FSEL R5, R5, 0.78539818525314331055, !P0 ;  /* 0x3f490fdb05057808 */ /* 0x000fce0004000000 */
[----:B------:R-:W-:Y:S05]  /*3a60*/  @!P0 BRA `(.L_x_13378) ;  /* 0x00000b1000008947 */ /* 0x000fea0003800000 */
[----:B------:R-:W4:Y:S01]  /*3a70*/  S2R R7, SR_TID.X ;  /* 0x0000000000077919 */ /* 0x000f220000002100 */
[----:B------:R-:W-:Y:S01]  /*3a80*/  BSSY B3, `(.L_x_13379) ;  /* 0x000002b000037945 */ /* 0x000fe20003800000 */
[----:B----4-:R-:W-:-:S13]  /*3a90*/  ISETP.GE.AND P0, PT, R7, R16, PT ;  /* 0x000000100700720c */ /* 0x010fda0003f06270 */
[----:B------:R-:W-:Y:S05]  /*3aa0*/  @P0 BRA `(.L_x_13380) ;  /* 0x0000028000000947 */ /* 0x000fea0003800000 */
[----:B0-----:R-:W-:Y:S01]  /*3ab0*/  FADD.FTZ R2, -RZ, |c[0x0][0x168]| ;  /* 0x40005a00ff027621 */ /* 0x001fe20000010100 */
[C---:B-----5:R-:W-:Y:S01]  /*3ac0*/  FSETP.GT.FTZ.AND P3, PT, |R22|.reuse, |c[0x0][0x168]|, PT ;  /* 0x40005a0016007a0b */ /* 0x060fe20003f74200 */
[----:B------:R-:W-:Y:S01]  /*3ad0*/  FADD.FTZ R3, |R22|, -RZ ;  /* 0x800000ff16037221 */ /* 0x000fe20000010200 */
[----:B------:R-:W-:Y:S04]  /*3ae0*/  BSSY B4, `(.L_x_13381) ;  /* 0x000000f000047945 */ /* 0x000fe80003800000 */
[----:B------:R-:W-:Y:S02]  /*3af0*/  FSEL R4, R3, R2, P3 ;  /* 0x0000000203047208 */ /* 0x000fe40001800000 */
[----:B------:R-:W-:Y:S02]  /*3b00*/  FSEL R11, R2, R3, P3 ;  /* 0x00000003020b7208 */ /* 0x000fe40001800000 */
[----:B------:R-:W0:Y:S08]  /*3b10*/  MUFU.RCP R9, R4 ;  /* 0x0000000400097308 */ /* 0x000e300000001000 */
[----:B------:R-:W4:Y:S01]  /*3b20*/  FCHK P0, R11, R4 ;  /* 0x000000040b007302 */ /* 0x000f220000000000 */
[----:B0-----:R-:W-:-:S04]  /*3b30*/  FFMA R6, -R4, R9, 1 ;  /* 0x3f80000004067423 */ /* 0x001fc80000000109 */
[----:B------:R-:W-:-:S04]  /*3b40*/  FFMA R6, R9, R6, R9 ;  /* 0x0000000609067223 */ /* 0x000fc80000000009 */
[----:B------:R-:W-:-:S04]  /*3b50*/  FFMA R3, R11, R6, RZ ;  /* 0x000000060b037223 */ /* 0x000fc800000000ff */
[----:B------:R-:W-:-:S04]  /*3b60*/  FFMA R2, -R4, R3, R11 ;  /* 0x0000000304027223 */ /* 0x000fc8000000010b */
[----:B------:R-:W-:Y:S01]  /*3b70*/  FFMA R2, R6, R2, R3 ;  /* 0x0000000206027223 */ /* 0x000fe20000000003 */
[----:B----4-:R-:W-:Y:S05]  /*3b80*/  @!P0 BRA `(.L_x_13382) ;  /* 0x0000004000008947 */ /* 0x010fea0003800000 */
[----:B------:R-:W-:Y:S01]  /*3b90*/  IMAD.MOV.U32 R9, RZ, RZ, R4 ;  /* 0x000000ffff097224 */ /* 0x000fe200078e0004 */
[----:B------:R-:W-:Y:S02]  /*3ba0*/  MOV R2, 0x3bc0 ;  /* 0x00003bc000027802 */ /* 0x000fe40000000f00 */
[----:B-123--:R-:W-:Y:S05]  /*3bb0*/  CALL.REL.NOINC `($__internal_43_$__cuda_sm3x_div_rn_ftz_f32_slowpath) ;  /* 0x000050a000007944 */ /* 0x00efea0003c00000 */
[----:B0-----:R-:W-:Y:S02]  /*3bc0*/  IMAD.MOV.U32 R2, RZ, RZ, R10 ;  /* 0x000000ffff027224 */ /* 0x001fe400078e000a */
.L_x_13382:
[----:B------:R-:W-:Y:S05]  /*3bd0*/  BSYNC B4 ;  /* 0x0000000000047941 */ /* 0x000fea0003800000 */
.L_x_13381:
[----:B------:R-:W-:Y:S01]  /*3be0*/  IMAD.MOV.U32 R6, RZ, RZ, 0x3b33710b ;  /* 0x3b33710bff067424 */ /* 0x000fe200078e00ff */
[----:B------:R-:W-:Y:S01]  /*3bf0*/  FSETP.NEU.FTZ.AND P0, PT, |R22|, |c[0x0][0x168]|, PT ;  /* 0x40005a0016007a0b */ /* 0x000fe20003f1d200 */
[----:B------:R-:W-:Y:S01]  /*3c00*/  FMUL.FTZ R3, R2, R2 ;  /* 0x0000000202037220 */ /* 0x000fe20000410000 */
[----:B------:R-:W-:Y:S01]  /*3c10*/  FSETP.NEU.FTZ.AND P1, PT, R4, RZ, PT ;  /* 0x000000ff0400720b */ /* 0x000fe20003f3d000 */
[----:B------:R-:W-:Y:S02]  /*3c20*/  @P3 IMAD.MOV.U32 R9, RZ, RZ, 0x3fd774eb ;  /* 0x3fd774ebff093424 */ /* 0x000fe400078e00ff */
[----:B------:R-:W-:Y:S02]  /*3c30*/  FFMA.FTZ R6, R3, R6, -0.015681877732276916504 ;  /* 0xbc80774803067423 */ /* 0x000fe40000010006 */
[----:B------:R-:W-:-:S02]  /*3c40*/  FADD.FTZ R4, |R22|, |c[0x0][0x168]| ;  /* 0x40005a0016047621 */ /* 0x000fc40000010200 */
[----:B------:R-:W-:-:S04]  /*3c50*/  FFMA.FTZ R6, R3, R6, 0.042200751602649688721 ;  /* 0x3d2cdab203067423 */ /* 0x000fc80000010006 */
[----:B------:R-:W-:-:S04]  /*3c60*/  FFMA.FTZ R6, R3, R6, -0.074792981147766113281 ;  /* 0xbd992d1003067423 */ /* 0x000fc80000010006 */
[----:B------:R-:W-:-:S04]  /*3c70*/  FFMA.FTZ R6, R3, R6, 0.10640415549278259277 ;  /* 0x3dd9ea6c03067423 */ /* 0x000fc80000010006 */
[----:B------:R-:W-:-:S04]  /*3c80*/  FFMA.FTZ R6, R3, R6, -0.14207722246646881104 ;  /* 0xbe117cb103067423 */ /* 0x000fc80000010006 */
[----:B------:R-:W-:-:S04]  /*3c90*/  FFMA.FTZ R6, R3, R6, 0.19993925094604492188 ;  /* 0x3e4cbce003067423 */ /* 0x000fc80000010006 */
[----:B------:R-:W-:-:S04]  /*3ca0*/  FFMA.FTZ R6, R3, R6, -0.33333197236061096191 ;  /* 0xbeaaaa7d03067423 */ /* 0x000fc80000010006 */
[----:B------:R-:W-:-:S04]  /*3cb0*/  FMUL.FTZ R3, R3, R6 ;  /* 0x0000000603037220 */ /* 0x000fc80000410000 */
[----:B------:R-:W-:-:S04]  /*3cc0*/  FFMA.FTZ R2, R3, R2, R2 ;  /* 0x0000000203027223 */ /* 0x000fc80000010002 */
[----:B------:R-:W-:-:S05]  /*3cd0*/  @P3 FFMA.FTZ R2, R9, 0.93318945169448852539, -R2 ;  /* 0x3f6ee58109023823 */ /* 0x000fca0000010802 */
[----:B------:R-:W-:Y:S02]  /*3ce0*/  FSEL R3, R5, R2, !P0 ;  /* 0x0000000205037208 */ /* 0x000fe40004000000 */
[----:B------:R-:W-:Y:S02]  /*3cf0*/  FSETP.GTU.FTZ.AND P0, PT, |R4|, +INF , PT ;  /* 0x7f8000000400780b */ /* 0x000fe40003f1c200 */
[----:B------:R-:W-:-:S04]  /*3d00*/  FSEL R3, R0, R3, !P1 ;  /* 0x0000000300037208 */ /* 0x000fc80004800000 */
[----:B------:R-:W-:-:S04]  /*3d10*/  LOP3.LUT R3, R3, 0x80000000, R22, 0xb8, !PT ;  /* 0x8000000003037812 */ /* 0x000fc800078eb816 */
[----:B------:R-:W-:Y:S02]  /*3d20*/  FSEL R4, R4, R3, P0 ;  /* 0x0000000304047208 */ /* 0x000fe40000000000 */
.L_x_13380:
[----:B------:R-:W-:Y:S05]  /*3d30*/  BSYNC B3 ;  /* 0x0000000000037941 */ /* 0x000fea0003800000 */
.L_x_13379:
[----:B0-----:R-:W-:Y:S01]  /*3d40*/  IADD3 R3, R7, 0x80, RZ ;  /* 0x0000008007037810 */ /* 0x001fe20007ffe0ff */
[----:B------:R-:W-:Y:S03]  /*3d50*/  BSSY B3, `(.L_x_13383) ;  /* 0x000002a000037945 */ /* 0x000fe60003800000 */
[----:B------:R-:W-:-:S13]  /*3d60*/  ISETP.GE.AND P0, PT, R3, R16, PT ;  /* 0x000000100300720c */ /* 0x000fda0003f06270 */
[----:B------:R-:W-:Y:S05]  /*3d70*/  @P0 BRA `(.L_x_13384) ;  /* 0x0000027000000947 */ /* 0x000fea0003800000 */
[----:B------:R-:W-:Y:S01]  /*3d80*/  FADD.FTZ R11, -RZ, |c[0x0][0x168]| ;  /* 0x40005a00ff0b7621 */ /* 0x000fe20000010100 */
[C---:B-1---5:R-:W-:Y:S01]  /*3d90*/  FSETP.GT.FTZ.AND P3, PT, |R18|.reuse, |c[0x0][0x168]|, PT ;  /* 0x40005a0012007a0b */ /* 0x062fe20003f74200 */
        /* <DEDUP_REMOVED lines=13> */
[----:B--23--:R-:W-:Y:S05]  /*3e70*/  CALL.REL.NOINC `($__internal_43_$__cuda_sm3x_div_rn_ftz_f32_slowpath) ;  /* 0x00004de000007944 */ /* 0x00cfea0003c00000 */
[----:B0-----:R-:W-:Y:S02]  /*3e80*/  IMAD.MOV.U32 R2, RZ, RZ, R10 ;  /* 0x000000ffff027224 */ /* 0x001fe400078e000a */
.L_x_13386:
[----:B------:R-:W-:Y:S05]  /*3e90*/  BSYNC B4 ;  /* 0x0000000000047941 */ /* 0x000fea0003800000 */
.L_x_13385:
[----:B------:R-:W-:Y:S01]  /*3ea0*/  IMAD.MOV.U32 R6, RZ, RZ, 0x3b33710b ;  /* 0x3b33710bff067424 */ /* 0x000fe200078e00ff */
[----:B------:R-:W-:Y:S01]  /*3eb0*/  FSETP.NEU.FTZ.AND P0, PT, |R18|, |c[0x0][0x168]|, PT ;  /* 0x40005a0012007a0b */ /* 0x000fe20003f1d200 */
[----:B------:R-:W-:Y:S01]  /*3ec0*/  FMUL.FTZ R3, R2, R2 ;  /* 0x0000000202037220 */ /* 0x000fe20000410000 */
[----:B------:R-:W-:Y:S01]  /*3ed0*/  FSETP.NEU.FTZ.AND P1, PT, R9, RZ, PT ;  /* 0x000000ff0900720b */ /* 0x000fe20003f3d000 */
[----:B------:R-:W-:Y:S02]  /*3ee0*/  @P3 IMAD.MOV.U32 R11, RZ, RZ, 0x3fd774eb ;  /* 0x3fd774ebff0b3424 */ /* 0x000fe400078e00ff */
        /* <DEDUP_REMOVED lines=10> */
[----:B------:R-:W-:Y:S01]  /*3f90*/  FSEL R3, R5, R2, !P0 ;  /* 0x0000000205037208 */ /* 0x000fe20004000000 */
[----:B------:R-:W-:-:S03]  /*3fa0*/  FADD.FTZ R2, |R18|, |c[0x0][0x168]| ;  /* 0x40005a0012027621 */ /* 0x000fc60000010200 */
[----:B------:R-:W-:Y:S02]  /*3fb0*/  FSEL R3, R0, R3, !P1 ;  /* 0x0000000300037208 */ /* 0x000fe40004800000 */
[----:B------:R-:W-:Y:S02]  /*3fc0*/  FSETP.GTU.FTZ.AND P0, PT, |R2|, +INF , PT ;  /* 0x7f8000000200780b */ /* 0x000fe40003f1c200 */
[----:B------:R-:W-:-:S04]  /*3fd0*/  LOP3.LUT R3, R3, 0x80000000, R18, 0xb8, !PT ;  /* 0x8000000003037812 */ /* 0x000fc800078eb812 */
[----:B------:R-:W-:Y:S02]  /*3fe0*/  FSEL R18, R2, R3, P0 ;  /* 0x0000000302127208 */ /* 0x000fe40000000000 */
.L_x_13384:
[----:B------:R-:W-:Y:S05]  /*3ff0*/  BSYNC B3 ;  /* 0x0000000000037941 */ /* 0x000fea0003800000 */
.L_x_13383:
[----:B------:R-:W-:Y:S01]  /*4000*/  IADD3 R3, R7, 0x100, RZ ;  /* 0x0000010007037810 */ /* 0x000fe20007ffe0ff */
[----:B------:R-:W-:Y:S03]  /*4010*/  BSSY B3, `(.L_x_13387) ;  /* 0x000002a000037945 */ /* 0x000fe60003800000 */
[----:B------:R-:W-:-:S13]  /*4020*/  ISETP.GE.AND P0, PT, R3, R16, PT ;  /* 0x000000100300720c */ /* 0x000fda0003f06270 */
[----:B------:R-:W-:Y:S05]  /*4030*/  @P0 BRA `(.L_x_13388) ;  /* 0x0000027000000947 */ /* 0x000fea0003800000 */
[----:B------:R-:W-:Y:S01]  /*4040*/  FADD.FTZ R11, -RZ, |c[0x0][0x168]| ;  /* 0x40005a00ff0b7621 */ /* 0x000fe20000010100 */
[C---:B--2--5:R-:W-:Y:S01]  /*4050*/  FSETP.GT.FTZ.AND P3, PT, |R25|.reuse, |c[0x0][0x168]|, PT ;  /* 0x40005a0019007a0b */ /* 0x064fe20003f74200 */
        /* <DEDUP_REMOVED lines=12> */
[----:B------:R-:W-:Y:S02]  /*4120*/  MOV R2, 0x4140 ;  /* 0x0000414000027802 */ /* 0x000fe40000000f00 */
[----:B-1-3--:R-:W-:Y:S05]  /*4130*/  CALL.REL.NOINC `($__internal_43_$__cuda_sm3x_div_rn_ftz_f32_slowpath) ;  /* 0x00004b2000007944 */ /* 0x00afea0003c00000 */
[----:B0-----:R-:W-:Y:S02]  /*4140*/  IMAD.MOV.U32 R2, RZ, RZ, R10 ;  /* 0x000000ffff027224 */ /* 0x001fe400078e000a */
.L_x_13390:
[----:B------:R-:W-:Y:S05]  /*4150*/  BSYNC B4 ;  /* 0x0000000000047941 */ /* 0x000fea0003800000 */
.L_x_13389:
[----:B------:R-:W-:Y:S01]  /*4160*/  IMAD.MOV.U32 R6, RZ, RZ, 0x3b33710b ;  /* 0x3b33710bff067424 */ /* 0x000fe200078e00ff */
[----:B------:R-:W-:Y:S01]  /*4170*/  FSETP.NEU.FTZ.AND P0, PT, |R25|, |c[0x0][0x168]|, PT ;  /* 0x40005a0019007a0b */ /* 0x000fe20003f1d200 */
[----:B------:R-:W-:Y:S01]  /*4180*/  FMUL.FTZ R3, R2, R2 ;  /* 0x0000000202037220 */ /* 0x000fe20000410000 */
[----:B------:R-:W-:Y:S01]  /*4190*/  FSETP.NEU.FTZ.AND P1, PT, R9, RZ, PT ;  /* 0x000000ff0900720b */ /* 0x000fe20003f3d000 */
[----:B------:R-:W-:Y:S02]  /*41a0*/  @P3 IMAD.MOV.U32 R11, RZ, RZ, 0x3fd774eb ;  /* 0x3fd774ebff0b3424 */ /* 0x000fe400078e00ff */
[----:B------:R-:W-:Y:S02]  /*41b0*/  FFMA.FTZ R6, R3, R6, -0.015681877732276916504 ;  /* 0xbc80774803067423 */ /* 0x000fe40000010006 */
[----:B------:R-:W-:Y:S02]  /*41c0*/  FADD.FTZ R22, |R25|, |c[0x0][0x168]| ;  /* 0x40005a0019167621 */ /* 0x000fe40000010200 */
        /* <DEDUP_REMOVED lines=14> */
.L_x_13388:
[----:B------:R-:W-:Y:S05]  /*42b0*/  BSYNC B3 ;  /* 0x0000000000037941 */ /* 0x000fea0003800000 */
.L_x_13387:
[----:B------:R-:W-:-:S04]  /*42c0*/  IADD3 R7, R7, 0x180, RZ ;  /* 0x0000018007077810 */ /* 0x000fc80007ffe0ff */
[----:B------:R-:W-:-:S13]  /*42d0*/  ISETP.GE.AND P0, PT, R7, R16, PT ;  /* 0x000000100700720c */ /* 0x000fda0003f06270 */
[----:B------:R-:W-:Y:S05]  /*42e0*/  @P0 BRA `(.L_x_13391) ;  /* 0x00000dc000000947 */ /* 0x000fea0003800000 */
[----:B------:R-:W-:Y:S01]  /*42f0*/  FADD.FTZ R11, -RZ, |c[0x0][0x168]| ;  /* 0x40005a00ff0b7621 */ /* 0x000fe20000010100 */
[C---:B---3-5:R-:W-:Y:S01]  /*4300*/  FSETP.GT.FTZ.AND P3, PT, |R19|.reuse, |c[0x0][0x168]|, PT ;  /* 0x40005a0013007a0b */ /* 0x068fe20003f74200 */
[----:B------:R-:W-:Y:S01]  /*4310*/  FADD.FTZ R2, |R19|, -RZ ;  /* 0x800000ff13027221 */ /* 0x000fe20000010200 */
[----:B------:R-:W-:Y:S04]  /*4320*/  BSSY B3, `(.L_x_13392) ;  /* 0x000000f000037945 */ /* 0x000fe80003800000 */
[----:B------:R-:W-:Y:S02]  /*4330*/  FSEL R7, R2, R11, P3 ;  /* 0x0000000b02077208 */ /* 0x000fe40001800000 */
[----:B------:R-:W-:Y:S02]  /*4340*/  FSEL R11, R11, R2, P3 ;  /* 0x000000020b0b7208 */ /* 0x000fe40001800000 */
[----:B------:R-:W0:Y:S08]  /*4350*/  MUFU.RCP R6, R7 ;  /* 0x0000000700067308 */ /* 0x000e300000001000 */
[----:B------:R-:W3:Y:S01]  /*4360*/  FCHK P0, R11, R7 ;  /* 0x000000070b007302 */ /* 0x000ee20000000000 */
[----:B0-----:R-:W-:-:S04]  /*4370*/  FFMA R3, -R7, R6, 1 ;  /* 0x3f80000007037423 */ /* 0x001fc80000000106 */
[----:B------:R-:W-:-:S04]  /*4380*/  FFMA R3, R6, R3, R6 ;  /* 0x0000000306037223 */ /* 0x000fc80000000006 */
[----:B------:R-:W-:-:S04]  /*4390*/  FFMA R2, R11, R3, RZ ;  /* 0x000000030b027223 */ /* 0x000fc800000000ff */
[----:B------:R-:W-:-:S04]  /*43a0*/  FFMA R6, -R7, R2, R11 ;  /* 0x0000000207067223 */ /* 0x000fc8000000010b */
[----:B------:R-:W-:Y:S01]  /*43b0*/  FFMA R2, R3, R6, R2 ;  /* 0x0000000603027223 */ /* 0x000fe20000000002 */
[----:B---3--:R-:W-:Y:S05]  /*43c0*/  @!P0 BRA `(.L_x_13393) ;  /* 0x0000004000008947 */ /* 0x008fea0003800000 */
[----:B------:R-:W-:Y:S01]  /*43d0*/  IMAD.MOV.U32 R9, RZ, RZ, R7 ;  /* 0x000000ffff097224 */ /* 0x000fe200078e0007 */
[----:B------:R-:W-:Y:S02]  /*43e0*/  MOV R2, 0x4400 ;  /* 0x0000440000027802 */ /* 0x000fe40000000f00 */
[----:B-12---:R-:W-:Y:S05]  /*43f0*/  CALL.REL.NOINC `($__internal_43_$__cuda_sm3x_div_rn_ftz_f32_slowpath) ;  /* 0x0000486000007944 */ /* 0x006fea0003c00000 */
[----:B0-----:R-:W-:Y:S02]  /*4400*/  IMAD.MOV.U32 R2, RZ, RZ, R10 ;  /* 0x000000ffff027224 */ /* 0x001fe400078e000a */
.L_x_13393:
[----:B------:R-:W-:Y:S05]  /*4410*/  BSYNC B3 ;  /* 0x0000000000037941 */ /* 0x000fea0003800000 */
.L_x_13392:
        /* <DEDUP_REMOVED lines=20> */
[----:B------:R-:W-:Y:S01]  /*4560*/  FSEL R24, R24, R19, P0 ;  /* 0x0000001318187208 */ /* 0x000fe20000000000 */
[----:B------:R-:W-:Y:S05]  /*4570*/  BRA `(.L_x_13391) ;  /* 0x00000b3000007947 */ /* 0x000fea0003800000 */
.L_x_13378:
[----:B------:R-:W4:Y:S01]  /*4580*/  S2R R7, SR_TID.X ;  /* 0x0000000000077919 */ /* 0x000f220000002100 */
[----:B------:R-:W-:Y:S01]  /*4590*/  BSSY B3, `(.L_x_13394) ;  /* 0x000002c000037945 */ /* 0x000fe20003800000 */
[----:B----4-:R-:W-:-:S13]  /*45a0*/  ISETP.GE.AND P0, PT, R7, R16, PT ;  /* 0x000000100700720c */ /* 0x010fda0003f06270 */
[----:B------:R-:W-:Y:S05]  /*45b0*/  @P0 BRA `(.L_x_13395) ;  /* 0x0000029000000947 */ /* 0x000fea0003800000 */
[----:B------:R-:W-:Y:S01]  /*45c0*/  FADD.FTZ R11, -RZ, |c[0x0][0x168]| ;  /* 0x40005a00ff0b7621 */ /* 0x000fe20000010100 */
[C---:B-----5:R-:W-:Y:S01]  /*45d0*/  FSETP.GT.FTZ.AND P3, PT, |R22|.reuse, |c[0x0][0x168]|, PT ;  /* 0x40005a0016007a0b */ /* 0x060fe20003f74200 */
[----:B------:R-:W-:Y:S01]  /*45e0*/  FADD.FTZ R6, |R22|, -RZ ;  /* 0x800000ff16067221 */ /* 0x000fe20000010200 */
[----:B------:R-:W-:Y:S04]  /*45f0*/  BSSY B4, `(.L_x_13396) ;  /* 0x000000f000047945 */ /* 0x000fe80003800000 */
[----:B------:R-:W-:Y:S02]  /*4600*/  FSEL R4, R6, R11, P3 ;  /* 0x0000000b06047208 */ /* 0x000fe40001800000 */
[----:B------:R-:W-:Y:S02]  /*4610*/  FSEL R11, R11, R6, P3 ;  /* 0x000000060b0b7208 */ /* 0x000fe40001800000 */
[----:B0-----:R-:W0:Y:S08]  /*4620*/  MUFU.RCP R3, R4 ;  /* 0x0000000400037308 */ /* 0x001e300000001000 */
        /* <DEDUP_REMOVED lines=11> */
.L_x_13397:
[----:B------:R-:W-:Y:S05]  /*46e0*/  BSYNC B4 ;  /* 0x0000000000047941 */ /* 0x000fea0003800000 */
.L_x_13396:
[----:B------:R-:W-:Y:S01]  /*46f0*/  IMAD.MOV.U32 R6, RZ, RZ, 0x3b33710b ;  /* 0x3b33710bff067424 */ /* 0x000fe200078e00ff */
[----:B------:R-:W-:Y:S01]  /*4700*/  FSETP.NEU.FTZ.AND P1, PT, |R22|, |c[0x0][0x168]|, PT ;  /* 0x40005a0016007a0b */ /* 0x000fe20003f3d200 */
[----:B------:R-:W-:Y:S01]  /*4710*/  FMUL.FTZ R3, R2, R2 ;  /* 0x0000000202037220 */ /* 0x000fe20000410000 */
[----:B------:R-:W-:Y:S01]  /*4720*/  FSETP.NEU.FTZ.AND P0, PT, R4, RZ, PT ;  /* 0x000000ff0400720b */ /* 0x000fe20003f1d000 */
[----:B------:R-:W-:Y:S02]  /*4730*/  FADD.FTZ R4, |R22|, |c[0x0][0x168]| ;  /* 0x40005a0016047621 */ /* 0x000fe40000010200 */
[----:B------:R-:W-:-:S04]  /*4740*/  FFMA.FTZ R6, R3, R6, -0.015681877732276916504 ;  /* 0xbc80774803067423 */ /* 0x000fc80000010006 */
[----:B------:R-:W-:-:S04]  /*4750*/  FFMA.FTZ R6, R3, R6, 0.042200751602649688721 ;  /* 0x3d2cdab203067423 */ /* 0x000fc80000010006 */
[----:B------:R-:W-:-:S04]  /*4760*/  FFMA.FTZ R6, R3, R6, -0.074792981147766113281 ;  /* 0xbd992d1003067423 */ /* 0x000fc80000010006 */
[----:B------:R-:W-:-:S04]  /*4770*/  FFMA.FTZ R6, R3, R6, 0.10640415549278259277 ;  /* 0x3dd9ea6c03067423 */ /* 0x000fc80000010006 */
[----:B------:R-:W-:-:S04]  /*4780*/  FFMA.FTZ R6, R3, R6, -0.14207722246646881104 ;  /* 0xbe117cb103067423 */ /* 0x000fc80000010006 */
[----:B------:R-:W-:-:S04]  /*4790*/  FFMA.FTZ R6, R3, R6, 0.19993925094604492188 ;  /* 0x3e4cbce003067423 */ /* 0x000fc80000010006 */
[----:B------:R-:W-:-:S04]  /*47a0*/  FFMA.FTZ R6, R3, R6, -0.33333197236061096191 ;  /* 0xbeaaaa7d03067423 */ /* 0x000fc80000010006 */
[----:B------:R-:W-:Y:S02]  /*47b0*/  FMUL.FTZ R3, R3, R6 ;  /* 0x0000000603037220 */ /* 0x000fe40000410000 */
[----:B------:R-:W-:Y:S02]  /*47c0*/  IMAD.MOV.U32 R6, RZ, RZ, 0x3fd774eb ;  /* 0x3fd774ebff067424 */ /* 0x000fe400078e00ff */
[----:B------:R-:W-:-:S04]  /*47d0*/  FFMA.FTZ R3, R3, R2, R2 ;  /* 0x0000000203037223 */ /* 0x000fc80000010002 */
[C-C-:B------:R-:W-:Y:S02]  /*47e0*/  @!P3 FFMA.FTZ R2, R6.reuse, 1.8663789033889770508, -R3.reuse ;  /* 0x3feee5810602b823 */ /* 0x140fe40000010803 */
[----:B------:R-:W-:-:S05]  /*47f0*/  @P3 FFMA.FTZ R2, R6, 0.93318945169448852539, R3 ;  /* 0x3f6ee58106023823 */ /* 0x000fca0000010003 */
[----:B------:R-:W-:-:S04]  /*4800*/  FSEL R3, R5, R2, !P1 ;  /* 0x0000000205037208 */ /* 0x000fc80004800000 */
[----:B------:R-:W-:Y:S02]  /*4810*/  FSEL R3, R0, R3, !P0 ;  /* 0x0000000300037208 */ /* 0x000fe40004000000 */
[----:B------:R-:W-:Y:S02]  /*4820*/  FSETP.GTU.FTZ.AND P0, PT, |R4|, +INF , PT ;  /* 0x7f8000000400780b */ /* 0x000fe40003f1c200 */
[----:B------:R-:W-:-:S04]  /*4830*/  LOP3.LUT R3, R3, 0x80000000, R22, 0xb8, !PT ;  /* 0x8000000003037812 */ /* 0x000fc800078eb816 */
[----:B------:R-:W-:Y:S02]  /*4840*/  FSEL R4, R4, R3, P0 ;  /* 0x0000000304047208 */ /* 0x000fe40000000000 */
.L_x_13395:
[----:B------:R-:W-:Y:S05]  /*4850*/  BSYNC B3 ;  /* 0x0000000000037941 */ /* 0x000fea0003800000 */
.L_x_13394:
        /* <DEDUP_REMOVED lines=21> */
.L_x_13401:
[----:B------:R-:W-:Y:S05]  /*49b0*/  BSYNC B4 ;  /* 0x0000000000047941 */ /* 0x000fea0003800000 */
.L_x_13400:
[----:B------:R-:W-:Y:S01]  /*49c0*/  IMAD.MOV.U32 R6, RZ, RZ, 0x3b33710b ;  /* 0x3b33710bff067424 */ /* 0x000fe200078e00ff */
[----:B------:R-:W-:Y:S01]  /*49d0*/  FSETP.NEU.FTZ.AND P1, PT, |R18|, |c[0x0][0x168]|, PT ;  /* 0x40005a0012007a0b */ /* 0x000fe20003f3d200 */
[----:B------:R-:W-:Y:S01]  /*49e0*/  FMUL.FTZ R3, R2, R2 ;  /* 0x0000000202037220 */ /* 0x000fe20000410000 */
[----:B------:R-:W-:-:S03]  /*49f0*/  FSETP.NEU.FTZ.AND P0, PT, R9, RZ, PT ;  /* 0x000000ff0900720b */ /* 0x000fc60003f1d000 */
        /* <DEDUP_REMOVED lines=12> */
[----:B------:R-:W-:Y:S01]  /*4ac0*/  FSEL R3, R5, R2, !P1 ;  /* 0x0000000205037208 */ /* 0x000fe20004800000 */
[----:B------:R-:W-:-:S03]  /*4ad0*/  FADD.FTZ R2, |R18|, |c[0x0][0x168]| ;  /* 0x40005a0012027621 */ /* 0x000fc60000010200 */
[----:B------:R-:W-:Y:S02]  /*4ae0*/  FSEL R3, R0, R3, !P0 ;  /* 0x0000000300037208 */ /* 0x000fe40004000000 */
[----:B------:R-:W-:Y:S02]  /*4af0*/  FSETP.GTU.FTZ.AND P0, PT, |R2|, +INF , PT ;  /* 0x7f8000000200780b */ /* 0x000fe40003f1c200 */
[----:B------:R-:W-:-:S04]  /*4b00*/  LOP3.LUT R3, R3, 0x80000000, R18, 0xb8, !PT ;  /* 0x8000000003037812 */ /* 0x000fc800078eb812 */
[----:B------:R-:W-:Y:S02]  /*4b10*/  FSEL R18, R2, R3, P0 ;  /* 0x0000000302127208 */ /* 0x000fe40000000000 */
.L_x_13399:
[----:B------:R-:W-:Y:S05]  /*4b20*/  BSYNC B3 ;  /* 0x0000000000037941 */ /* 0x000fea0003800000 */
.L_x_13398:
        /* <DEDUP_REMOVED lines=21> */
.L_x_13405:
[----:B------:R-:W-:Y:S05]  /*4c80*/  BSYNC B4 ;  /* 0x0000000000047941 */ /* 0x000fea0003800000 */
.L_x_13404:
        /* <DEDUP_REMOVED lines=22> */
.L_x_13403:
[----:B------:R-:W-:Y:S05]  /*4df0*/  BSYNC B3 ;  /* 0x0000000000037941 */ /* 0x000fea0003800000 */
.L_x_13402:
        /* <DEDUP_REMOVED lines=21> */
.L_x_13407:
[----:B------:R-:W-:Y:S05]  /*4f50*/  BSYNC B3 ;  /* 0x0000000000037941 */ /* 0x000fea0003800000 */
.L_x_13406:
[----:B------:R-:W-:Y:S01]  /*4f60*/  IMAD.MOV.U32 R6, RZ, RZ, 0x3b33710b ;  /* 0x3b33710bff067424 */ /* 0x000fe200078e00ff */
[----:B------:R-:W-:Y:S01]  /*4f70*/  FSETP.NEU.FTZ.AND P0, PT, R7, RZ, PT ;  /* 0x000000ff0700720b */ /* 0x000fe20003f1d000 */
[----:B------:R-:W-:Y:S01]  /*4f80*/  FMUL.FTZ R3, R2, R2 ;  /* 0x0000000202037220 */ /* 0x000fe20000410000 */
[----:B------:R-:W-:-:S03]  /*4f90*/  FSETP.NEU.FTZ.AND P1, PT, |R19|, |c[0x0][0x168]|, PT ;  /* 0x40005a0013007a0b */ /* 0x000fc60003f3d200 */
        /* <DEDUP_REMOVED lines=11> */
[----:B------:R-:W-:Y:S02]  /*5050*/  @P3 FFMA.FTZ R2, R6, 0.93318945169448852539, R3 ;  /* 0x3f6ee58106023823 */ /* 0x000fe40000010003 */
[----:B------:R-:W-:-:S03]  /*5060*/  FADD.FTZ R3, |R19|, |c[0x0][0x168]| ;  /* 0x40005a0013037621 */ /* 0x000fc60000010200 */
[----:B------:R-:W-:Y:S02]  /*5070*/  @P0 FSEL R0, R5, R2, !P1 ;  /* 0x0000000205000208 */ /* 0x000fe40004800000 */
[----:B------:R-:W-:Y:S02]  /*5080*/  FSETP.GTU.FTZ.AND P0, PT, |R3|, +INF , PT ;  /* 0x7f8000000300780b */ /* 0x000fe40003f1c200 */
[----:B------:R-:W-:-:S04]  /*5090*/  LOP3.LUT R0, R0, 0x80000000, R19, 0xb8, !PT ;  /* 0x8000000000007812 */ /* 0x000fc800078eb813 */
[----:B------:R-:W-:Y:S02]  /*50a0*/  FSEL R24, R3, R0, P0 ;  /* 0x0000000003187208 */ /* 0x000fe40000000000 */
.L_x_13391:
[----:B------:R-:W-:Y:S05]  /*50b0*/  BSYNC B0 ;  /* 0x0000000000007941 */ /* 0x000fea0003800000 */
.L_x_13377:
[----:B---3-5:R-:W0:Y:S01]  /*50c0*/  S2R R19, SR_TID.X ;  /* 0x0000000000137919 */ /* 0x028e220000002100 */
[----:B------:R-:W3:Y:S01]  /*50d0*/  LDC.U8 R2, c[0x0][0x18c] ;  /* 0x00006300ff027b82 */ /* 0x000ee20000000000 */
[----:B------:R-:W-:Y:S01]  /*50e0*/  BSSY B6, `(.L_x_13408) ;  /* 0x00000ef000067945 */ /* 0x000fe20003800000 */
[----:B0-----:R-:W-:Y:S01]  /*50f0*/  ISETP.GE.AND P0, PT, R19, R16, PT ;  /* 0x000000101300720c */ /* 0x001fe20003f06270 */
[----:B--2---:R-:W-:-:S12]  /*5100*/  IMAD.MOV.U32 R25, RZ, RZ, R19 ;  /* 0x000000ffff197224 */ /* 0x004fd800078e0013 */
[----:B------:R-:W-:Y:S05]  /*5110*/  @P0 BRA `(.L_x_13409) ;  /* 0x00000eb000000947 */ /* 0x000fea0003800000 */
[----:B---3--:R-:W-:Y:S01]  /*5120*/  IMAD R0, R17, 0x200, R19 ;  /* 0x0000020011007824 */ /* 0x008fe200078e0213 */
        /* <DEDUP_REMOVED lines=18> */
.L_x_13413:
[----:B------:R-:W0:Y:S02]  /*5250*/  F2I.S64.TRUNC R4, R4 ;  /* 0x0000000400047311 */ /* 0x000e24000020d900 */
[----:B0-----:R-:W-:-:S05]  /*5260*/  IMAD.MOV.U32 R3, RZ, RZ, R4 ;  /* 0x000000ffff037224 */ /* 0x001fca00078e0004 */
[----:B------:R0:W-:Y:S01]  /*5270*/  STG.E.U8 [R8.64], R3 ;  /* 0x0000000308007986 */ /* 0x0001e2000c101124 */
[----:B------:R-:W-:Y:S05]  /*5280*/  BRA `(.L_x_13415) ;  /* 0x00000d3000007947 */ /* 0x000fea0003800000 */
.L_x_13412:
        /* <DEDUP_REMOVED lines=9> */
.L_x_13417:
[----:B------:R-:W0:Y:S02]  /*5320*/  F2I.FTZ.TRUNC.NTZ R3, R4 ;  /* 0x0000000400037305 */ /* 0x000e24000021f100 */
[----:B0-----:R0:W-:Y:S01]  /*5330*/  STG.E [R8.64], R3 ;  /* 0x0000000308007986 */ /* 0x0011e2000c101924 */
[----:B------:R-:W-:Y:S05]  /*5340*/  BRA `(.L_x_13415) ;  /* 0x00000c7000007947 */ /* 0x000fea0003800000 */
.L_x_13416:
[----:B------:R-:W0:Y:S02]  /*5350*/  F2I.FTZ.TRUNC.NTZ R3, R4 ;  /* 0x0000000400037305 */ /* 0x000e24000021f100 */
[----:B0-----:R0:W-:Y:S01]  /*5360*/  STG.E.U16 [R8.64], R3 ;  /* 0x0000000308007986 */ /* 0x0011e2000c101524 */
[----:B------:R-:W-:Y:S05]  /*5370*/  BRA `(.L_x_13415) ;  /* 0x00000c4000007947 */ /* 0x000fea0003800000 */
.L_x_13411:
        /* <DEDUP_REMOVED lines=8> */
.L_x_13419:
[----:B------:R-:W-:-:S05]  /*5400*/  F2FP.PACK_AB R4, RZ, R4 ;  /* 0x00000004ff04723e */ /* 0x000fca00000000ff */
[----:B------:R0:W-:Y:S01]  /*5410*/  STG.E.U16 [R8.64], R4 ;  /* 0x0000000408007986 */ /* 0x0001e2000c101524 */
[----:B------:R-:W-:Y:S05]  /*5420*/  BRA `(.L_x_13415) ;  /* 0x00000b9000007947 */ /* 0x000fea0003800000 */
.L_x_13418:
        /* <DEDUP_REMOVED lines=9> */
.L_x_13421:
[----:B------:R-:W-:-:S04]  /*54c0*/  F2FP.PACK_AB R3, RZ, R4 ;  /* 0x00000004ff03723e */ /* 0x000fc800000000ff */
[----:B------:R-:W-:-:S05]  /*54d0*/  PRMT R3, R3, 0x5410, RZ ;  /* 0x0000541003037816 */ /* 0x000fca00000000ff */
[----:B------:R0:W-:Y:S01]  /*54e0*/  STG.E [R8.64], R3 ;  /* 0x0000000308007986 */ /* 0x0001e2000c101924 */
[----:B------:R-:W-:Y:S05]  /*54f0*/  BRA `(.L_x_13415) ;  /* 0x00000ac000007947 */ /* 0x000fea0003800000 */
.L_x_13420:
[----:B------:R-:W-:-:S06]  /*5500*/  FMUL.FTZ R4, R4, 1 ;  /* 0x3f80000004047820 */ /* 0x000fcc0000410000 */
[----:B------:R-:W0:Y:S02]  /*5510*/  F2F.F64.F32 R4, R4 ;  /* 0x0000000400047310 */ /* 0x000e240000201800 */
[----:B0-----:R0:W-:Y:S01]  /*5520*/  STG.E.64 [R8.64], R4 ;  /* 0x0000000408007986 */ /* 0x0011e2000c101b24 */
[----:B------:R-:W-:Y:S05]  /*5530*/  BRA `(.L_x_13415) ;  /* 0x00000a8000007947 */ /* 0x000fea0003800000 */
.L_x_13410:
        /* <DEDUP_REMOVED lines=12> */
.L_x_13424:
[----:B------:R-:W-:Y:S01]  /*5600*/  FMUL.FTZ R4, R4, 1 ;  /* 0x3f80000004047820 */ /* 0x000fe20000410000 */
[----:B------:R-:W-:-:S05]  /*5610*/  CS2R R6, SRZ ;  /* 0x0000000000067805 */ /* 0x000fca000001ff00 */
[----:B------:R-:W0:Y:S02]  /*5620*/  F2F.F64.F32 R4, R4 ;  /* 0x0000000400047310 */ /* 0x000e240000201800 */
[----:B0-----:R0:W-:Y:S01]  /*5630*/  STG.E.128 [R8.64], R4 ;  /* 0x0000000408007986 */ /* 0x0011e2000c101d24 */
[----:B------:R-:W-:Y:S05]  /*5640*/  BRA `(.L_x_13415) ;  /* 0x0000097000007947 */ /* 0x000fea0003800000 */
.L_x_13423:
        /* <DEDUP_REMOVED lines=20> */
.L_x_13428:
[----:B------:R-:W-:Y:S05]  /*5790*/  BSYNC B0 ;  /* 0x0000000000007941 */ /* 0x000fea0003800000 */
.L_x_13427:
[----:B------:R-:W-:-:S05]  /*57a0*/  LOP3.LUT R5, R0, R5, RZ, 0xfc, !PT ;  /* 0x0000000500057212 */ /* 0x000fca00078efcff */
[----:B------:R0:W-:Y:S01]  /*57b0*/  STG.E.U8 [R8.64], R5 ;  /* 0x0000000508007986 */ /* 0x0001e2000c101124 */
[----:B------:R-:W-:Y:S05]  /*57c0*/  BRA `(.L_x_13415) ;  /* 0x000007f000007947 */ /* 0x000fea0003800000 */
.L_x_13426:
        /* <DEDUP_REMOVED lines=12> */
.L_x_13430:
[----:B------:R-:W-:Y:S01]  /*5890*/  IMAD.MOV.U32 R0, RZ, RZ, 0x7f ;  /* 0x0000007fff007424 */ /* 0x000fe200078e00ff */
[----:B------:R-:W-:-:S04]  /*58a0*/  ISETP.GT.U32.AND P0, PT, R5, 0x7f800000, PT ;  /* 0x7f8000000500780c */ /* 0x000fc80003f04070 */
[----:B------:R-:W-:-:S04]  /*58b0*/  SEL R0, R0, 0x7c, P0 ;  /* 0x0000007c00007807 */ /* 0x000fc80000000000 */
.L_x_13431:
[----:B------:R-:W-:Y:S05]  /*58c0*/  BSYNC B0 ;  /* 0x0000000000007941 */ /* 0x000fea0003800000 */
.L_x_13429:
[----:B------:R-:W-:-:S04]  /*58d0*/  LOP3.LUT R4, R4, 0x80000000, RZ, 0xc0, !PT ;  /* 0x8000000004047812 */ /* 0x000fc800078ec0ff */
[----:B------:R-:W-:-:S04]  /*58e0*/  SHF.R.U32.HI R3, RZ, 0x18, R4 ;  /* 0x00000018ff037819 */ /* 0x000fc80000011604 */
[----:B------:R-:W-:-:S05]  /*58f0*/  LOP3.LUT R3, R0, R3, RZ, 0xfc, !PT ;  /* 0x0000000300037212 */ /* 0x000fca00078efcff */
[----:B------:R0:W-:Y:S01]  /*5900*/  STG.E.U8 [R8.64], R3 ;  /* 0x0000000308007986 */ /* 0x0001e2000c101124 */
[----:B------:R-:W-:Y:S05]  /*5910*/  BRA `(.L_x_13415) ;  /* 0x000006a000007947 */ /* 0x000fea0003800000 */
.L_x_13425:
[----:B------:R-:W-:-:S05]  /*5920*/  F2FP.BF16.PACK_AB R4, RZ, R4 ;  /* 0x00000004ff04723e */ /* 0x000fca00000010ff */
[----:B------:R0:W-:Y:S01]  /*5930*/  STG.E.U16 [R8.64], R4 ;  /* 0x0000000408007986 */ /* 0x0001e2000c101524 */
[----:B------:R-:W-:Y:S05]  /*5940*/  BRA `(.L_x_13415) ;  /* 0x0000067000007947 */ /* 0x000fea0003800000 */
.L_x_13422:
        /* <DEDUP_REMOVED lines=11> */
.L_x_13434:
        /* <DEDUP_REMOVED lines=16> */
.L_x_13437:
[----:B------:R-:W-:-:S04]  /*5b00*/  LOP3.LUT R4, R4, 0x80000000, RZ, 0xc0, !PT ;  /* 0x8000000004047812 */ /* 0x000fc800078ec0ff */
[----:B------:R-:W-:-:S04]  /*5b10*/  SHF.R.U32.HI R4, RZ, 0x18, R4 ;  /* 0x00000018ff047819 */ /* 0x000fc80000011604 */
[----:B------:R-:W-:-:S04]  /*5b20*/  LOP3.LUT R3, R3, R4, RZ, 0xfc, !PT ;  /* 0x0000000403037212 */ /* 0x000fc800078efcff */
[----:B------:R-:W-:Y:S02]  /*5b30*/  PRMT R0, R3, 0x7610, R0 ;  /* 0x0000761003007816 */ /* 0x000fe40000000000 */
.L_x_13436:
[----:B------:R-:W-:Y:S05]  /*5b40*/  BSYNC B0 ;  /* 0x0000000000007941 */ /* 0x000fea0003800000 */
.L_x_13435:
[----:B------:R0:W-:Y:S01]  /*5b50*/  STG.E.U8 [R8.64], R0 ;  /* 0x0000000008007986 */ /* 0x0001e2000c101124 */
[----:B------:R-:W-:Y:S05]  /*5b60*/  BRA `(.L_x_13415) ;  /* 0x0000045000007947 */ /* 0x000fea0003800000 */
.L_x_13433:
        /* <DEDUP_REMOVED lines=16> */
.L_x_13440:
[----:B------:R-:W-:-:S04]  /*5c70*/  LOP3.LUT R4, R4, 0x80000000, RZ, 0xc0, !PT ;  /* 0x8000000004047812 */ /* 0x000fc800078ec0ff */
[----:B------:R-:W-:-:S04]  /*5c80*/  SHF.R.U32.HI R4, RZ, 0x18, R4 ;  /* 0x00000018ff047819 */ /* 0x000fc80000011604 */
[----:B------:R-:W-:-:S04]  /*5c90*/  LOP3.LUT R3, R3, R4, RZ, 0xfc, !PT ;  /* 0x0000000403037212 */ /* 0x000fc800078efcff */
[----:B------:R-:W-:Y:S02]  /*5ca0*/  PRMT R0, R3, 0x7610, R0 ;  /* 0x0000761003007816 */ /* 0x000fe40000000000 */
.L_x_13439:
[----:B------:R-:W-:Y:S05]  /*5cb0*/  BSYNC B0 ;  /* 0x0000000000007941 */ /* 0x000fea0003800000 */
.L_x_13438:
[----:B------:R0:W-:Y:S01]  /*5cc0*/  STG.E.U8 [R8.64], R0 ;  /* 0x0000000008007986 */ /* 0x0001e2000c101124 */
[----:B------:R-:W-:Y:S05]  /*5cd0*/  BRA `(.L_x_13415) ;  /* 0x000002e000007947 */ /* 0x000fea0003800000 */
.L_x_13432:
        /* <DEDUP_REMOVED lines=21> */
.L_x_13414:
        /* <DEDUP_REMOVED lines=20> */
.L_x_13442:
[----:B------:R-:W0:Y:S02]  /*5f70*/  F2I.U64.TRUNC R4, R4 ;  /* 0x0000000400047311 */ /* 0x000e24000020d800 */
[----:B0-----:R0:W-:Y:S01]  /*5f80*/  STG.E.64 [R8.64], R4 ;  /* 0x0000000408007986 */ /* 0x0011e2000c101b24 */
[----:B------:R-:W-:Y:S05]  /*5f90*/  BRA `(.L_x_13415) ;  /* 0x0000002000007947 */ /* 0x000fea0003800000 */
.L_x_13441:
[----:B------:R-:W0:Y:S02]  /*5fa0*/  F2I.FTZ.U32.TRUNC.NTZ R3, R4 ;  /* 0x0000000400037305 */ /* 0x000e24000021f000 */
[----:B0-----:R0:W-:Y:S02]  /*5fb0*/  STG.E [R8.64], R3 ;  /* 0x0000000308007986 */ /* 0x0011e4000c101924 */
.L_x_13415:
[----:B------:R-:W-:Y:S02]  /*5fc0*/  IADD3 R25, R19, 0x80, RZ ;  /* 0x0000008013197810 */ /* 0x000fe40007ffe0ff */
.L_x_13409:
[----:B---3--:R-:W-:Y:S05]  /*5fd0*/  BSYNC B6 ;  /* 0x0000000000067941 */ /* 0x008fea0003800000 */
.L_x_13408:
        /* <DEDUP_REMOVED lines=19> */
[----:B-1----:R-:W0:Y:S02]  /*6110*/  F2I.FTZ.TRUNC.NTZ R3, R18 ;  /* 0x0000001200037305 */ /* 0x002e24000021f100 */
[----:B0-----:R0:W-:Y:S01]  /*6120*/  STG.E.U8 [R8.64], R3 ;  /* 0x0000000308007986 */ /* 0x0011e2000c101124 */
[----:B------:R-:W-:Y:S05]  /*6130*/  BRA `(.L_x_13450) ;  /* 0x00000d7000007947 */ /* 0x000fea0003800000 */
.L_x_13448:
[----:B-1----:R-:W0:Y:S02]  /*6140*/  F2I.S64.TRUNC R18, R18 ;  /* 0x0000001200127311 */ /* 0x002e24000020d900 */
[----:B0-----:R-:W-:-:S05]  /*6150*/  IMAD.MOV.U32 R3, RZ, RZ, R18 ;  /* 0x000000ffff037224 */ /* 0x001fca00078e0012 */
[----:B------:R0:W-:Y:S01]  /*6160*/  STG.E.U8 [R8.64], R3 ;  /* 0x0000000308007986 */ /* 0x0001e2000c101124 */
[----:B------:R-:W-:Y:S05]  /*6170*/  BRA `(.L_x_13450) ;  /* 0x00000d3000007947 */ /* 0x000fea0003800000 */
.L_x_13447:
[----:B------:R-:W-:-:S13]  /*6180*/  ISETP.NE.AND P0, PT, R0, 0x2, PT ;  /* 0x000000020000780c */ /* 0x000fda0003f05270 */
[----:B------:R-:W-:Y:S05]  /*6190*/  @!P0 BRA `(.L_x_13451) ;  /* 0x000000a000008947 */ /* 0x000fea0003800000 */
[----:B------:R-:W-:-:S13]  /*61a0*/  ISETP.NE.AND P0, PT, R0, 0x3, PT ;  /* 0x000000030000780c */ /* 0x000fda0003f05270 */
[----:B------:R-:W-:Y:S05]  /*61b0*/  @!P0 BRA `(.L_x_13452) ;  /* 0x0000005000008947 */ /* 0x000fea0003800000 */
[----:B------:R-:W-:-:S13]  /*61c0*/  ISETP.NE.AND P0, PT, R0, 0x4, PT ;  /* 0x000000040000780c */ /* 0x000fda0003f05270 */
[----:B------:R-:W-:Y:S05]  /*61d0*/  @P0 BRA `(.L_x_13449) ;  /* 0x00000b4000000947 */ /* 0x000fea0003800000 */
[----:B-1----:R-:W0:Y:S02]  /*61e0*/  F2I.S64.TRUNC R18, R18 ;  /* 0x0000001200127311 */ /* 0x002e24000020d900 */
[----:B0-----:R0:W-:Y:S01]  /*61f0*/  STG.E.64 [R8.64], R18 ;  /* 0x0000001208007986 */ /* 0x0011e2000c101b24 */
[----:B------:R-:W-:Y:S05]  /*6200*/  BRA `(.L_x_13450) ;  /* 0x00000ca000007947 */ /* 0x000fea0003800000 */
.L_x_13452:
[----:B-1----:R-:W0:Y:S02]  /*6210*/  F2I.FTZ.TRUNC.NTZ R3, R18 ;  /* 0x0000001200037305 */ /* 0x002e24000021f100 */
[----:B0-----:R0:W-:Y:S01]  /*6220*/  STG.E [R8.64], R3 ;  /* 0x0000000308007986 */ /* 0x0011e2000c101924 */
[----:B------:R-:W-:Y:S05]  /*6230*/  BRA `(.L_x_13450) ;  /* 0x00000c7000007947 */ /* 0x000fea0003800000 */
.L_x_13451:
[----:B-1----:R-:W0:Y:S02]  /*6240*/  F2I.FTZ.TRUNC.NTZ R3, R18 ;  /* 0x0000001200037305 */ /* 0x002e24000021f100 */
[----:B0-----:R0:W-:Y:S01]  /*6250*/  STG.E.U16 [R8.64], R3 ;  /* 0x0000000308007986 */ /* 0x0011e2000c101524 */
[----:B------:R-:W-:Y:S05]  /*6260*/  BRA `(.L_x_13450) ;  /* 0x00000c4000007947 */ /* 0x000fea0003800000 */
.L_x_13446:
[----:B------:R-:W-:-:S13]  /*6270*/  ISETP.GT.AND P0, PT, R0, 0x6, PT ;  /* 0x000000060000780c */ /* 0x000fda0003f04270 */
[----:B------:R-:W-:Y:S05]  /*6280*/  @P0 BRA `(.L_x_13453) ;  /* 0x0000009000000947 */ /* 0x000fea0003800000 */
[----:B------:R-:W-:-:S13]  /*6290*/  ISETP.NE.AND P0, PT, R0, 0x5, PT ;  /* 0x000000050000780c */ /* 0x000fda0003f05270 */
[----:B------:R-:W-:Y:S05]  /*62a0*/  @!P0 BRA `(.L_x_13454) ;  /* 0x0000004000008947 */ /* 0x000fea0003800000 */
[----:B------:R-:W-:-:S13]  /*62b0*/  ISETP.NE.AND P0, PT, R0, 0x6, PT ;  /* 0x000000060000780c */ /* 0x000fda0003f05270 */
[----:B------:R-:W-:Y:S05]  /*62c0*/  @P0 BRA `(.L_x_13449) ;  /* 0x00000a5000000947 */ /* 0x000fea0003800000 */
[----:B-1----:R0:W-:Y:S01]  /*62d0*/  STG.E [R8.64], R18 ;  /* 0x0000001208007986 */ /* 0x0021e2000c101924 */
[----:B------:R-:W-:Y:S05]  /*62e0*/  BRA `(.L_x_13450) ;  /* 0x00000bc000007947 */ /* 0x000fea0003800000 */
.L_x_13454:
[----:B-1----:R-:W-:-:S05]  /*62f0*/  F2FP.PACK_AB R18, RZ, R18 ;  /* 0x00000012ff12723e */ /* 0x002fca00000000ff */
[----:B------:R0:W-:Y:S01]  /*6300*/  STG.E.U16 [R8.64], R18 ;  /* 0x0000001208007986 */ /* 0x0001e2000c101524 */
[----:B------:R-:W-:Y:S05]  /*6310*/  BRA `(.L_x_13450) ;  /* 0x00000b9000007947 */ /* 0x000fea0003800000 */
.L_x_13453:
[----:B------:R-:W-:-:S13]  /*6320*/  ISETP.NE.AND P0, PT, R0, 0x7, PT ;  /* 0x000000070000780c */ /* 0x000fda0003f05270 */
[----:B------:R-:W-:Y:S05]  /*6330*/  @!P0 BRA `(.L_x_13455) ;  /* 0x000000b000008947 */ /* 0x000fea0003800000 */
[----:B------:R-:W-:-:S13]  /*6340*/  ISETP.NE.AND P0, PT, R0, 0x8, PT ;  /* 0x000000080000780c */ /* 0x000fda0003f05270 */
[----:B------:R-:W-:Y:S05]  /*6350*/  @!P0 BRA `(.L_x_13456) ;  /* 0x0000005000008947 */ /* 0x000fea0003800000 */
[----:B------:R-:W-:-:S13]  /*6360*/  ISETP.NE.AND P0, PT, R0, 0x9, PT ;  /* 0x000000090000780c */ /* 0x000fda0003f05270 */
[----:B------:R-:W-:Y:S05]  /*6370*/  @P0 BRA `(.L_x_13449) ;  /* 0x000009a000000947 */ /* 0x000fea0003800000 */
[----:B------:R-:W-:-:S05]  /*6380*/  IMAD.MOV.U32 R19, RZ, RZ, RZ ;  /* 0x000000ffff137224 */ /* 0x000fca00078e00ff */
[----:B-1----:R0:W-:Y:S01]  /*6390*/  STG.E.64 [R8.64], R18 ;  /* 0x0000001208007986 */ /* 0x0021e2000c101b24 */
[----:B------:R-:W-:Y:S05]  /*63a0*/  BRA `(.L_x_13450) ;  /* 0x00000b0000007947 */ /* 0x000fea0003800000 */
.L_x_13456:
[----:B-1----:R-:W-:-:S04]  /*63b0*/  F2FP.PACK_AB R3, RZ, R18 ;  /* 0x00000012ff03723e */ /* 0x002fc800000000ff */
[----:B------:R-:W-:-:S05]  /*63c0*/  PRMT R3, R3, 0x5410, RZ ;  /* 0x0000541003037816 */ /* 0x000fca00000000ff */
[----:B------:R0:W-:Y:S01]  /*63d0*/  STG.E [R8.64], R3 ;  /* 0x0000000308007986 */ /* 0x0001e2000c101924 */
[----:B------:R-:W-:Y:S05]  /*63e0*/  BRA `(.L_x_13450) ;  /* 0x00000ac000007947 */ /* 0x000fea0003800000 */
.L_x_13455:
[----:B-1----:R-:W-:-:S06]  /*63f0*/  FMUL.FTZ R4, R18, 1 ;  /* 0x3f80000012047820 */ /* 0x002fcc0000410000 */
[----:B------:R-:W0:Y:S02]  /*6400*/  F2F.F64.F32 R4, R4 ;  /* 0x0000000400047310 */ /* 0x000e240000201800 */
[----:B0-----:R0:W-:Y:S01]  /*6410*/  STG.E.64 [R8.64], R4 ;  /* 0x0000000408007986 */ /* 0x0011e2000c101b24 */
[----:B------:R-:W-:Y:S05]  /*6420*/  BRA `(.L_x_13450) ;  /* 0x00000a8000007947 */ /* 0x000fea0003800000 */
.L_x_13445:
        /* <DEDUP_REMOVED lines=8> */
[----:B-1----:R-:W-:-:S04]  /*64b0*/  FSETP.NEU.FTZ.AND P0, PT, R18, RZ, PT ;  /* 0x000000ff1200720b */ /* 0x002fc80003f1d000 */
[----:B------:R-:W-:-:S05]  /*64c0*/  SEL R3, RZ, 0x1, !P0 ;  /* 0x00000001ff037807 */ /* 0x000fca0004000000 */
[----:B------:R0:W-:Y:S01]  /*64d0*/  STG.E.U8 [R8.64], R3 ;  /* 0x0000000308007986 */ /* 0x0001e2000c101124 */
[----:B------:R-:W-:Y:S05]  /*64e0*/  BRA `(.L_x_13450) ;  /* 0x000009c000007947 */ /* 0x000fea0003800000 */
.L_x_13459:
[----:B-1----:R-:W-:Y:S01]  /*64f0*/  FMUL.FTZ R4, R18, 1 ;  /* 0x3f80000012047820 */ /* 0x002fe20000410000 */
[----:B------:R-:W-:-:S05]  /*6500*/  CS2R R6, SRZ ;  /* 0x0000000000067805 */ /* 0x000fca000001ff00 */
[----:B------:R-:W0:Y:S02]  /*6510*/  F2F.F64.F32 R4, R4 ;  /* 0x0000000400047310 */ /* 0x000e240000201800 */
[----:B0-----:R0:W-:Y:S01]  /*6520*/  STG.E.128 [R8.64], R4 ;  /* 0x0000000408007986 */ /* 0x0011e2000c101d24 */
[----:B------:R-:W-:Y:S05]  /*6530*/  BRA `(.L_x_13450) ;  /* 0x0000097000007947 */ /* 0x000fea0003800000 */
.L_x_13458:
[----:B------:R-:W-:-:S13]  /*6540*/  ISETP.NE.AND P0, PT, R0, 0xf, PT ;  /* 0x0000000f0000780c */ /* 0x000fda0003f05270 */
[----:B------:R-:W-:Y:S05]  /*6550*/  @!P0 BRA `(.L_x_13460) ;  /* 0x000002b000008947 */ /* 0x000fea0003800000 */
[----:B------:R-:W-:-:S13]  /*6560*/  ISETP.NE.AND P0, PT, R0, 0x17, PT ;  /* 0x000000170000780c */ /* 0x000fda0003f05270 */
[----:B------:R-:W-:Y:S05]  /*6570*/  @!P0 BRA `(.L_x_13461) ;  /* 0x0000014000008947 */ /* 0x000fea0003800000 */
[----:B------:R-:W-:-:S13]  /*6580*/  ISETP.NE.AND P0, PT, R0, 0x18, PT ;  /* 0x000000180000780c */ /* 0x000fda0003f05270 */
[----:B------:R-:W-:Y:S05]  /*6590*/  @P0 BRA `(.L_x_13449) ;  /* 0x0000078000000947 */ /* 0x000fea0003800000 */
[C---:B-1----:R-:W-:Y:S01]  /*65a0*/  LOP3.LUT R4, R18.reuse, 0x7fffffff, RZ, 0xc0, !PT ;  /* 0x7fffffff12047812 */ /* 0x042fe200078ec0ff */
        /* <DEDUP_REMOVED lines=13> */
.L_x_13463:
[----:B------:R-:W-:Y:S05]  /*6680*/  BSYNC B0 ;  /* 0x0000000000007941 */ /* 0x000fea0003800000 */
.L_x_13462:
[----:B------:R-:W-:-:S05]  /*6690*/  LOP3.LUT R5, R0, R5, RZ, 0xfc, !PT ;  /* 0x0000000500057212 */ /* 0x000fca00078efcff */
[----:B------:R0:W-:Y:S01]  /*66a0*/  STG.E.U8 [R8.64], R5 ;  /* 0x0000000508007986 */ /* 0x0001e2000c101124 */
[----:B------:R-:W-:Y:S05]  /*66b0*/  BRA `(.L_x_13450) ;  /* 0x000007f000007947 */ /* 0x000fea0003800000 */
.L_x_13461:
[----:B-1----:R-:W-:Y:S01]  /*66c0*/  LOP3.LUT R4, R18, 0x7fffffff, RZ, 0xc0, !PT ;  /* 0x7fffffff12047812 */ /* 0x002fe200078ec0ff */
        /* <DEDUP_REMOVED lines=11> */
.L_x_13465:
[----:B------:R-:W-:Y:S01]  /*6780*/  IMAD.MOV.U32 R0, RZ, RZ, 0x7f ;  /* 0x0000007fff007424 */ /* 0x000fe200078e00ff */
[----:B------:R-:W-:-:S04]  /*6790*/  ISETP.GT.U32.AND P0, PT, R4, 0x7f800000, PT ;  /* 0x7f8000000400780c */ /* 0x000fc80003f04070 */
[----:B------:R-:W-:-:S04]  /*67a0*/  SEL R0, R0, 0x7c, P0 ;  /* 0x0000007c00007807 */ /* 0x000fc80000000000 */
.L_x_13466:
[----:B------:R-:W-:Y:S05]  /*67b0*/  BSYNC B0 ;  /* 0x0000000000007941 */ /* 0x000fea0003800000 */
.L_x_13464:
[----:B------:R-:W-:-:S04]  /*67c0*/  LOP3.LUT R18, R18, 0x80000000, RZ, 0xc0, !PT ;  /* 0x8000000012127812 */ /* 0x000fc800078ec0ff */
[----:B------:R-:W-:-:S04]  /*67d0*/  SHF.R.U32.HI R3, RZ, 0x18, R18 ;  /* 0x00000018ff037819 */ /* 0x000fc80000011612 */
[----:B------:R-:W-:-:S05]  /*67e0*/  LOP3.LUT R3, R0, R3, RZ, 0xfc, !PT ;  /* 0x0000000300037212 */ /* 0x000fca00078efcff */
[----:B------:R0:W-:Y:S01]  /*67f0*/  STG.E.U8 [R8.64], R3 ;  /* 0x0000000308007986 */ /* 0x0001e2000c101124 */
[----:B------:R-:W-:Y:S05]  /*6800*/  BRA `(.L_x_13450) ;  /* 0x000006a000007947 */ /* 0x000fea0003800000 */
.L_x_13460:
[----:B-1----:R-:W-:-:S05]  /*6810*/  F2FP.BF16.PACK_AB R18, RZ, R18 ;  /* 0x00000012ff12723e */ /* 0x002fca00000010ff */
[----:B------:R0:W-:Y:S01]  /*6820*/  STG.E.U16 [R8.64], R18 ;  /* 0x0000001208007986 */ /* 0x0001e2000c101524 */
[----:B------:R-:W-:Y:S05]  /*6830*/  BRA `(.L_x_13450) ;  /* 0x0000067000007947 */ /* 0x000fea0003800000 */
.L_x_13457:
        /* <DEDUP_REMOVED lines=8> */
[----:B-1----:R-:W0:Y:S02]  /*68c0*/  F2I.FTZ.U32.TRUNC.NTZ R3, R18 ;  /* 0x0000001200037305 */ /* 0x002e24000021f000 */
[----:B0-----:R0:W-:Y:S01]  /*68d0*/  STG.E.U16 [R8.64], R3 ;  /* 0x0000000308007986 */ /* 0x0011e2000c101524 */
[----:B------:R-:W-:Y:S05]  /*68e0*/  BRA `(.L_x_13450) ;  /* 0x000005c000007947 */ /* 0x000fea0003800000 */
.L_x_13469:
[----:B-1----:R-:W-:Y:S01]  /*68f0*/  LOP3.LUT R3, R18, 0x7fffffff, RZ, 0xc0, !PT ;  /* 0x7fffffff12037812 */ /* 0x002fe200078ec0ff */
        /* <DEDUP_REMOVED lines=15> */
.L_x_13472:
[----:B------:R-:W-:-:S04]  /*69f0*/  LOP3.LUT R18, R18, 0x80000000, RZ, 0xc0, !PT ;  /* 0x8000000012127812 */ /* 0x000fc800078ec0ff */
[----:B------:R-:W-:-:S04]  /*6a00*/  SHF.R.U32.HI R3, RZ, 0x18, R18 ;  /* 0x00000018ff037819 */ /* 0x000fc80000011612 */
[----:B------:R-:W-:-:S04]  /*6a10*/  LOP3.LUT R0, R0, R3, RZ, 0xfc, !PT ;  /* 0x0000000300007212 */ /* 0x000fc800078efcff */
[----:B------:R-:W-:Y:S02]  /*6a20*/  PRMT R4, R0, 0x7610, R4 ;  /* 0x0000761000047816 */ /* 0x000fe40000000004 */
.L_x_13471:
[----:B------:R-:W-:Y:S05]  /*6a30*/  BSYNC B0 ;  /* 0x0000000000007941 */ /* 0x000fea0003800000 */
.L_x_13470:
[----:B------:R0:W-:Y:S01]  /*6a40*/  STG.E.U8 [R8.64], R4 ;  /* 0x0000000408007986 */ /* 0x0001e2000c101124 */
[----:B------:R-:W-:Y:S05]  /*6a50*/  BRA `(.L_x_13450) ;  /* 0x0000045000007947 */ /* 0x000fea0003800000 */
.L_x_13468:
        /* <DEDUP_REMOVED lines=16> */
.L_x_13475:
[----:B------:R-:W-:-:S04]  /*6b60*/  LOP3.LUT R18, R18, 0x80000000, RZ, 0xc0, !PT ;  /* 0x8000000012127812 */ /* 0x000fc800078ec0ff */
[----:B------:R-:W-:-:S04]  /*6b70*/  SHF.R.U32.HI R3, RZ, 0x18, R18 ;  /* 0x00000018ff037819 */ /* 0x000fc80000011612 */
[----:B------:R-:W-:-:S04]  /*6b80*/  LOP3.LUT R0, R0, R3, RZ, 0xfc, !PT ;  /* 0x0000000300007212 */ /* 0x000fc800078efcff */
[----:B------:R-:W-:Y:S02]  /*6b90*/  PRMT R4, R0, 0x7610, R4 ;  /* 0x0000761000047816 */ /* 0x000fe40000000004 */
.L_x_13474:
[----:B------:R-:W-:Y:S05]  /*6ba0*/  BSYNC B0 ;  /* 0x0000000000007941 */ /* 0x000fea0003800000 */
.L_x_13473:
[----:B------:R0:W-:Y:S01]  /*6bb0*/  STG.E.U8 [R8.64], R4 ;  /* 0x0000000408007986 */ /* 0x0001e2000c101124 */
[----:B------:R-:W-:Y:S05]  /*6bc0*/  BRA `(.L_x_13450) ;  /* 0x000002e000007947 */ /* 0x000fea0003800000 */
.L_x_13467:
[----:B------:R-:W-:-:S13]  /*6bd0*/  ISETP.NE.AND P0, PT, R0, 0x1c, PT ;  /* 0x0000001c0000780c */ /* 0x000fda0003f05270 */
[----:B------:R-:W-:Y:S05]  /*6be0*/  @!P0 BRA `(.L_x_13476) ;  /* 0x000002a000008947 */ /* 0x000fea0003800000 */
[----:B------:R-:W-:-:S13]  /*6bf0*/  ISETP.NE.AND P0, PT, R0, 0x1d, PT ;  /* 0x0000001d0000780c */ /* 0x000fda0003f05270 */
[----:B------:R-:W-:Y:S05]  /*6c00*/  @!P0 BRA `(.L_x_13477) ;  /* 0x0000025000008947 */ /* 0x000fea0003800000 */
[----:B------:R-:W-:-:S13]  /*6c10*/  ISETP.NE.AND P0, PT, R0, 0x2c, PT ;  /* 0x0000002c0000780c */ /* 0x000fda0003f05270 */
[----:B------:R-:W-:Y:S05]  /*6c20*/  @P0 BRA `(.L_x_13449) ;  /* 0x000000f000000947 */ /* 0x000fea0003800000 */
[----:B-1----:R-:W-:Y:S02]  /*6c30*/  SHF.R.U32.HI R4, RZ, 0x17, R18 ;  /* 0x00000017ff047819 */ /* 0x002fe40000011612 */
        /* <DEDUP_REMOVED lines=14> */
.L_x_13449:
        /* <DEDUP_REMOVED lines=11> */
[----:B-1----:R-:W-:Y:S01]  /*6dd0*/  LEPC R18 ;  /* 0x000000000012734e */ /* 0x002fe20000000000 */
        /* <DEDUP_REMOVED lines=8> */
.L_x_13477:
[----:B-1----:R-:W0:Y:S02]  /*6e60*/  F2I.U64.TRUNC R18, R18 ;  /* 0x0000001200127311 */ /* 0x002e24000020d800 */
[----:B0-----:R0:W-:Y:S01]  /*6e70*/  STG.E.64 [R8.64], R18 ;  /* 0x0000001208007986 */ /* 0x0011e2000c101b24 */
[----:B------:R-:W-:Y:S05]  /*6e80*/  BRA `(.L_x_13450) ;  /* 0x0000002000007947 */ /* 0x000fea0003800000 */
.L_x_13476:
[----:B-1----:R-:W0:Y:S02]  /*6e90*/  F2I.FTZ.U32.TRUNC.NTZ R3, R18 ;  /* 0x0000001200037305 */ /* 0x002e24000021f000 */
[----:B0-----:R0:W-:Y:S02]  /*6ea0*/  STG.E [R8.64], R3 ;  /* 0x0000000308007986 */ /* 0x0011e4000c101924 */
.L_x_13450:
        /* <DEDUP_REMOVED lines=22> */
.L_x_13481:
[----:B------:R-:W0:Y:S02]  /*7010*/  F2I.S64.TRUNC R22, R22 ;  /* 0x0000001600167311 */ /* 0x000e24000020d900 */
[----:B0-----:R-:W-:-:S05]  /*7020*/  IMAD.MOV.U32 R3, RZ, RZ, R22 ;  /* 0x000000ffff037224 */ /* 0x001fca00078e0016 */
[----:B------:R0:W-:Y:S01]  /*7030*/  STG.E.U8 [R8.64], R3 ;  /* 0x0000000308007986 */ /* 0x0001e2000c101124 */
[----:B------:R-:W-:Y:S05]  /*7040*/  BRA `(.L_x_13483) ;  /* 0x00000d3000007947 */ /* 0x000fea0003800000 */
.L_x_13480:
        /* <DEDUP_REMOVED lines=9> */
.L_x_13485:
[----:B------:R-:W0:Y:S02]  /*70e0*/  F2I.FTZ.TRUNC.NTZ R3, R22 ;  /* 0x0000001600037305 */ /* 0x000e24000021f100 */
[----:B0-----:R0:W-:Y:S01]  /*70f0*/  STG.E [R8.64], R3 ;  /* 0x0000000308007986 */ /* 0x0011e2000c101924 */
[----:B------:R-:W-:Y:S05]  /*7100*/  BRA `(.L_x_13483) ;  /* 0x00000c7000007947 */ /* 0x000fea0003800000 */
.L_x_13484:
[----:B------:R-:W0:Y:S02]  /*7110*/  F2I.FTZ.TRUNC.NTZ R3, R22 ;  /* 0x0000001600037305 */ /* 0x000e24000021f100 */
[----:B0-----:R0:W-:Y:S01]  /*7120*/  STG.E.U16 [R8.64], R3 ;  /* 0x0000000308007986 */ /* 0x0011e2000c101524 */
[----:B------:R-:W-:Y:S05]  /*7130*/  BRA `(.L_x_13483) ;  /* 0x00000c4000007947 */ /* 0x000fea0003800000 */
.L_x_13479:
        /* <DEDUP_REMOVED lines=8> */
.L_x_13487:
[----:B------:R-:W-:-:S05]  /*71c0*/  F2FP.PACK_AB R22, RZ, R22 ;  /* 0x00000016ff16723e */ /* 0x000fca00000000ff */
[----:B------:R0:W-:Y:S01]  /*71d0*/  STG.E.U16 [R8.64], R22 ;  /* 0x0000001608007986 */ /* 0x0001e2000c101524 */
[----:B------:R-:W-:Y:S05]  /*71e0*/  BRA `(.L_x_13483) ;  /* 0x00000b9000007947 */ /* 0x000fea0003800000 */
.L_x_13486:
        /* <DEDUP_REMOVED lines=9> */
.L_x_13489:
[----:B------:R-:W-:-:S04]  /*7280*/  F2FP.PACK_AB R3, RZ, R22 ;  /* 0x00000016ff03723e */ /* 0x000fc800000000ff */
[----:B------:R-:W-:-:S05]  /*7290*/  PRMT R3, R3, 0x5410, RZ ;  /* 0x0000541003037816 */ /* 0x000fca00000000ff */
[----:B------:R0:W-:Y:S01]  /*72a0*/  STG.E [R8.64], R3 ;  /* 0x0000000308007986 */ /* 0x0001e2000c101924 */
[----:B------:R-:W-:Y:S05]  /*72b0*/  BRA `(.L_x_13483) ;  /* 0x00000ac000007947 */ /* 0x000fea0003800000 */
.L_x_13488:
[----:B------:R-:W-:-:S06]  /*72c0*/  FMUL.FTZ R4, R22, 1 ;  /* 0x3f80000016047820 */ /* 0x000fcc0000410000 */
[----:B------:R-:W0:Y:S02]  /*72d0*/  F2F.F64.F32 R4, R4 ;  /* 0x0000000400047310 */ /* 0x000e240000201800 */
[----:B0-----:R0:W-:Y:S01]  /*72e0*/  STG.E.64 [R8.64], R4 ;  /* 0x0000000408007986 */ /* 0x0011e2000c101b24 */
[----:B------:R-:W-:Y:S05]  /*72f0*/  BRA `(.L_x_13483) ;  /* 0x00000a8000007947 */ /* 0x000fea0003800000 */
.L_x_13478:
        /* <DEDUP_REMOVED lines=12> */
.L_x_13492:
[----:B------:R-:W-:Y:S01]  /*73c0*/  FMUL.FTZ R4, R22, 1 ;  /* 0x3f80000016047820 */ /* 0x000fe20000410000 */
[----:B------:R-:W-:-:S05]  /*73d0*/  CS2R R6, SRZ ;  /* 0x0000000000067805 */ /* 0x000fca000001ff00 */
[----:B------:R-:W0:Y:S02]  /*73e0*/  F2F.F64.F32 R4, R4 ;  /* 0x0000000400047310 */ /* 0x000e240000201800 */
[----:B0-----:R0:W-:Y:S01]  /*73f0*/  STG.E.128 [R8.64], R4 ;  /* 0x0000000408007986 */ /* 0x0011e2000c101d24 */
[----:B------:R-:W-:Y:S05]  /*7400*/  BRA `(.L_x_13483) ;  /* 0x0000097000007947 */ /* 0x000fea0003800000 */
.L_x_13491:
        /* <DEDUP_REMOVED lines=20> */
.L_x_13496:
[----:B------:R-:W-:Y:S05]  /*7550*/  BSYNC B0 ;  /* 0x0000000000007941 */ /* 0x000fea0003800000 */
.L_x_13495:
[----:B------:R-:W-:-:S05]  /*7560*/  LOP3.LUT R5, R0, R5, RZ, 0xfc, !PT ;  /* 0x0000000500057212 */ /* 0x000fca00078efcff */
[----:B------:R0:W-:Y:S01]  /*7570*/  STG.E.U8 [R8.64], R5 ;  /* 0x0000000508007986 */ /* 0x0001e2000c101124 */
[----:B------:R-:W-:Y:S05]  /*7580*/  BRA `(.L_x_13483) ;  /* 0x000007f000007947 */ /* 0x000fea0003800000 */
.L_x_13494:
        /* <DEDUP_REMOVED lines=12> */
.L_x_13498:
[----:B------:R-:W-:Y:S01]  /*7650*/  IMAD.MOV.U32 R0, RZ, RZ, 0x7f ;  /* 0x0000007fff007424 */ /* 0x000fe200078e00ff */
[----:B------:R-:W-:-:S04]  /*7660*/  ISETP.GT.U32.AND P0, PT, R4, 0x7f800000, PT ;  /* 0x7f8000000400780c */ /* 0x000fc80003f04070 */
[----:B------:R-:W-:-:S04]  /*7670*/  SEL R0, R0, 0x7c, P0 ;  /* 0x0000007c00007807 */ /* 0x000fc80000000000 */
.L_x_13499:
[----:B------:R-:W-:Y:S05]  /*7680*/  BSYNC B0 ;  /* 0x0000000000007941 */ /* 0x000fea0003800000 */
.L_x_13497:
[----:B------:R-:W-:-:S04]  /*7690*/  LOP3.LUT R22, R22, 0x80000000, RZ, 0xc0, !PT ;  /* 0x8000000016167812 */ /* 0x000fc800078ec0ff */
[----:B------:R-:W-:-:S04]  /*76a0*/  SHF.R.U32.HI R3, RZ, 0x18, R22 ;  /* 0x00000018ff037819 */ /* 0x000fc80000011616 */
[----:B------:R-:W-:-:S05]  /*76b0*/  LOP3.LUT R3, R0, R3, RZ, 0xfc, !PT ;  /* 0x0000000300037212 */ /* 0x000fca00078efcff */
[----:B------:R0:W-:Y:S01]  /*76c0*/  STG.E.U8 [R8.64], R3 ;  /* 0x0000000308007986 */ /* 0x0001e2000c101124 */
[----:B------:R-:W-:Y:S05]  /*76d0*/  BRA `(.L_x_13483) ;  /* 0x000006a000007947 */ /* 0x000fea0003800000 */
.L_x_13493:
[----:B------:R-:W-:-:S05]  /*76e0*/  F2FP.BF16.PACK_AB R22, RZ, R22 ;  /* 0x00000016ff16723e */ /* 0x000fca00000010ff */
[----:B------:R0:W-:Y:S01]  /*76f0*/  STG.E.U16 [R8.64], R22 ;  /* 0x0000001608007986 */ /* 0x0001e2000c101524 */
[----:B------:R-:W-:Y:S05]  /*7700*/  BRA `(.L_x_13483) ;  /* 0x0000067000007947 */ /* 0x000fea0003800000 */
.L_x_13490:
        /* <DEDUP_REMOVED lines=11> */
.L_x_13502:
        /* <DEDUP_REMOVED lines=16> */
.L_x_13505:
[----:B------:R-:W-:-:S04]  /*78c0*/  LOP3.LUT R22, R22, 0x80000000, RZ, 0xc0, !PT ;  /* 0x8000000016167812 */ /* 0x000fc800078ec0ff */
[----:B------:R-:W-:-:S04]  /*78d0*/  SHF.R.U32.HI R3, RZ, 0x18, R22 ;  /* 0x00000018ff037819 */ /* 0x000fc80000011616 */
[----:B------:R-:W-:-:S04]  /*78e0*/  LOP3.LUT R0, R0, R3, RZ, 0xfc, !PT ;  /* 0x0000000300007212 */ /* 0x000fc800078efcff */
[----:B------:R-:W-:Y:S02]  /*78f0*/  PRMT R4, R0, 0x7610, R4 ;  /* 0x0000761000047816 */ /* 0x000fe40000000004 */
.L_x_13504:
[----:B------:R-:W-:Y:S05]  /*7900*/  BSYNC B0 ;  /* 0x0000000000007941 */ /* 0x000fea0003800000 */
.L_x_13503:
[----:B------:R0:W-:Y:S01]  /*7910*/  STG.E.U8 [R8.64], R4 ;  /* 0x0000000408007986 */ /* 0x0001e2000c101124 */
[----:B------:R-:W-:Y:S05]  /*7920*/  BRA `(.L_x_13483) ;  /* 0x0000045000007947 */ /* 0x000fea0003800000 */
.L_x_13501:
        /* <DEDUP_REMOVED lines=16> */
.L_x_13508:
[----:B------:R-:W-:-:S04]  /*7a30*/  LOP3.LUT R22, R22, 0x80000000, RZ, 0xc0, !PT ;  /* 0x8000000016167812 */ /* 0x000fc800078ec0ff */
[----:B------:R-:W-:-:S04]  /*7a40*/  SHF.R.U32.HI R3, RZ, 0x18, R22 ;  /* 0x00000018ff037819 */ /* 0x000fc80000011616 */
[----:B------:R-:W-:-:S04]  /*7a50*/  LOP3.LUT R0, R0, R3, RZ, 0xfc, !PT ;  /* 0x0000000300007212 */ /* 0x000fc800078efcff */
[----:B------:R-:W-:Y:S02]  /*7a60*/  PRMT R4, R0, 0x7610, R4 ;  /* 0x0000761000047816 */ /* 0x000fe40000000004 */
.L_x_13507:
[----:B------:R-:W-:Y:S05]  /*7a70*/  BSYNC B0 ;  /* 0x0000000000007941 */ /* 0x000fea0003800000 */
.L_x_13506:
[----:B------:R0:W-:Y:S01]  /*7a80*/  STG.E.U8 [R8.64], R4 ;  /* 0x0000000408007986 */ /* 0x0001e2000c101124 */
[----:B------:R-:W-:Y:S05]  /*7a90*/  BRA `(.L_x_13483) ;  /* 0x000002e000007947 */ /* 0x000fea0003800000 */
.L_x_13500:
        /* <DEDUP_REMOVED lines=21> */
.L_x_13482:
        /* <DEDUP_REMOVED lines=20> */
.L_x_13510:
[----:B------:R-:W0:Y:S02]  /*7d30*/  F2I.U64.TRUNC R22, R22 ;  /* 0x0000001600167311 */ /* 0x000e24000020d800 */
[----:B0-----:R0:W-:Y:S01]  /*7d40*/  STG.E.64 [R8.64], R22 ;  /* 0x0000001608007986 */ /* 0x0011e2000c101b24 */
[----:B------:R-:W-:Y:S05]  /*7d50*/  BRA `(.L_x_13483) ;  /* 0x0000002000007947 */ /* 0x000fea0003800000 */
.L_x_13509:
[----:B------:R-:W0:Y:S02]  /*7d60*/  F2I.FTZ.U32.TRUNC.NTZ R3, R22 ;  /* 0x0000001600037305 */ /* 0x000e24000021f000 */
[----:B0-----:R0:W-:Y:S02]  /*7d70*/  STG.E [R8.64], R3 ;  /* 0x0000000308007986 */ /* 0x0011e4000c101924 */
.L_x_13483:
[----:B------:R-:W-:Y:S02]  /*7d80*/  IADD3 R25, R25, 0x80, RZ ;  /* 0x0000008019197810 */ /* 0x000fe40007ffe0ff */
.L_x_13444:
[----:B------:R-:W-:Y:S05]  /*7d90*/  BSYNC B6 ;  /* 0x0000000000067941 */ /* 0x000fea0003800000 */
.L_x_13443:
        /* <DEDUP_REMOVED lines=20> */
.L_x_13514:
[----:B------:R-:W0:Y:S02]  /*7ee0*/  F2I.S64.TRUNC R24, R24 ;  /* 0x0000001800187311 */ /* 0x000e24000020d900 */
[----:B0-----:R-:W-:-:S05]  /*7ef0*/  IMAD.MOV.U32 R3, RZ, RZ, R24 ;  /* 0x000000ffff037224 */ /* 0x001fca00078e0018 */
[----:B------:R-:W-:Y:S01]  /*7f00*/  STG.E.U8 [R4.64], R3 ;  /* 0x0000000304007986 */ /* 0x000fe2000c101124 */
[----:B------:R-:W-:Y:S05]  /*7f10*/  EXIT ;  /* 0x000000000000794d */ /* 0x000fea0003800000 */
.L_x_13513:
        /* <DEDUP_REMOVED lines=9> */
.L_x_13517:
[----:B------:R-:W0:Y:S02]  /*7fb0*/  F2I.FTZ.TRUNC.NTZ R3, R24 ;  /* 0x0000001800037305 */ /* 0x000e24000021f100 */
[----:B0-----:R-:W-:Y:S01]  /*7fc0*/  STG.E [R4.64], R3 ;  /* 0x0000000304007986 */ /* 0x001fe2000c101924 */
[----:B------:R-:W-:Y:S05]  /*7fd0*/  EXIT ;  /* 0x000000000000794d */ /* 0x000fea0003800000 */
.L_x_13516:
[----:B------:R-:W0:Y:S02]  /*7fe0*/  F2I.FTZ.TRUNC.NTZ R3, R24 ;  /* 0x0000001800037305 */ /* 0x000e24000021f100 */
[----:B0-----:R-:W-:Y:S01]  /*7ff0*/  STG.E.U16 [R4.64], R3 ;  /* 0x0000000304007986 */ /* 0x001fe2000c101524 */
[----:B------:R-:W-:Y:S05]  /*8000*/  EXIT ;  /* 0x000000000000794d */ /* 0x000fea0003800000 */
.L_x_13512:
        /* <DEDUP_REMOVED lines=8> */
.L_x_13519:
[----:B------:R-:W-:-:S05]  /*8090*/  F2FP.PACK_AB R24, RZ, R24 ;  /* 0x00000018ff18723e */ /* 0x000fca00000000ff */
[----:B------:R-:W-:Y:S01]  /*80a0*/  STG.E.U16 [R4.64], R24 ;  /* 0x0000001804007986 */ /* 0x000fe2000c101524 */
[----:B------:R-:W-:Y:S05]  /*80b0*/  EXIT ;  /* 0x000000000000794d */ /* 0x000fea0003800000 */
.L_x_13518:
        /* <DEDUP_REMOVED lines=9> */
.L_x_13521:
[----:B------:R-:W-:-:S04]  /*8150*/  F2FP.PACK_AB R3, RZ, R24 ;  /* 0x00000018ff03723e */ /* 0x000fc800000000ff */
[----:B------:R-:W-:-:S05]  /*8160*/  PRMT R3, R3, 0x5410, RZ ;  /* 0x0000541003037816 */ /* 0x000fca00000000ff */
[----:B------:R-:W-:Y:S01]  /*8170*/  STG.E [R4.64], R3 ;  /* 0x0000000304007986 */ /* 0x000fe2000c101924 */
[----:B------:R-:W-:Y:S05]  /*8180*/  EXIT ;  /* 0x000000000000794d */ /* 0x000fea0003800000 */
.L_x_13520:
[----:B------:R-:W-:-:S06]  /*8190*/  FMUL.FTZ R2, R24, 1 ;  /* 0x3f80000018027820 */ /* 0x000fcc0000410000 */
[----:B------:R-:W0:Y:S02]  /*81a0*/  F2F.F64.F32 R2, R2 ;  /* 0x0000000200027310 */ /* 0x000e240000201800 */
[----:B0-----:R-:W-:Y:S01]  /*81b0*/  STG.E.64 [R4.64], R2 ;  /* 0x0000000204007986 */ /* 0x001fe2000c101b24 */
[----:B------:R-:W-:Y:S05]  /*81c0*/  EXIT ;  /* 0x000000000000794d */ /* 0x000fea0003800000 */
.L_x_13511:
        /* <DEDUP_REMOVED lines=12> */
.L_x_13524:
[----:B------:R-:W-:Y:S01]  /*8290*/  FMUL.FTZ R8, R24, 1 ;  /* 0x3f80000018087820 */ /* 0x000fe20000410000 */
[----:B------:R-:W-:-:S05]  /*82a0*/  CS2R R10, SRZ ;  /* 0x00000000000a7805 */ /* 0x000fca000001ff00 */
[----:B------:R-:W0:Y:S02]  /*82b0*/  F2F.F64.F32 R8, R8 ;  /* 0x0000000800087310 */ /* 0x000e240000201800 */
[----:B0-----:R-:W-:Y:S01]  /*82c0*/  STG.E.128 [R4.64], R8 ;  /* 0x0000000804007986 */ /* 0x001fe2000c101d24 */
[----:B------:R-:W-:Y:S05]  /*82d0*/  EXIT ;  /* 0x000000000000794d */ /* 0x000fea0003800000 */
.L_x_13523:
        /* <DEDUP_REMOVED lines=20> */
.L_x_13528:
[----:B------:R-:W-:Y:S05]  /*8420*/  BSYNC B0 ;  /* 0x0000000000007941 */ /* 0x000fea0003800000 */
.L_x_13527:
[----:B------:R-:W-:-:S05]  /*8430*/  LOP3.LUT R7, R0, R7, RZ, 0xfc, !PT ;  /* 0x0000000700077212 */ /* 0x000fca00078efcff */
[----:B------:R-:W-:Y:S01]  /*8440*/  STG.E.U8 [R4.64], R7 ;  /* 0x0000000704007986 */ /* 0x000fe2000c101124 */
[----:B------:R-:W-:Y:S05]  /*8450*/  EXIT ;  /* 0x000000000000794d */ /* 0x000fea0003800000 */
.L_x_13526:
        /* <DEDUP_REMOVED lines=12> */
.L_x_13530:
[----:B------:R-:W-:Y:S01]  /*8520*/  IMAD.MOV.U32 R0, RZ, RZ, 0x7f ;  /* 0x0000007fff007424 */ /* 0x000fe200078e00ff */
[----:B------:R-:W-:-:S04]  /*8530*/  ISETP.GT.U32.AND P0, PT, R2, 0x7f800000, PT ;  /* 0x7f8000000200780c */ /* 0x000fc80003f04070 */
[----:B------:R-:W-:-:S04]  /*8540*/  SEL R0, R0, 0x7c, P0 ;  /* 0x0000007c00007807 */ /* 0x000fc80000000000 */
.L_x_13531:
[----:B------:R-:W-:Y:S05]  /*8550*/  BSYNC B0 ;  /* 0x0000000000007941 */ /* 0x000fea0003800000 */
.L_x_13529:
[----:B------:R-:W-:-:S04]  /*8560*/  LOP3.LUT R24, R24, 0x80000000, RZ, 0xc0, !PT ;  /* 0x8000000018187812 */ /* 0x000fc800078ec0ff */
[----:B------:R-:W-:-:S04]  /*8570*/  SHF.R.U32.HI R3, RZ, 0x18, R24 ;  /* 0x00000018ff037819 */ /* 0x000fc80000011618 */
[----:B------:R-:W-:-:S05]  /*8580*/  LOP3.LUT R3, R0, R3, RZ, 0xfc, !PT ;  /* 0x0000000300037212 */ /* 0x000fca00078efcff */
[----:B------:R-:W-:Y:S01]  /*8590*/  STG.E.U8 [R4.64], R3 ;  /* 0x0000000304007986 */ /* 0x000fe2000c101124 */
[----:B------:R-:W-:Y:S05]  /*85a0*/  EXIT ;  /* 0x000000000000794d */ /* 0x000fea0003800000 */
.L_x_13525:
[----:B------:R-:W-:-:S05]  /*85b0*/  F2FP.BF16.PACK_AB R24, RZ, R24 ;  /* 0x00000018ff18723e */ /* 0x000fca00000010ff */
[----:B------:R-:W-:Y:S01]  /*85c0*/  STG.E.U16 [R4.64], R24 ;  /* 0x0000001804007986 */ /* 0x000fe2000c101524 */
[----:B------:R-:W-:Y:S05]  /*85d0*/  EXIT ;  /* 0x000000000000794d */ /* 0x000fea0003800000 */
.L_x_13522:
        /* <DEDUP_REMOVED lines=11> */
.L_x_13534:
        /* <DEDUP_REMOVED lines=16> */
.L_x_13537:
[----:B------:R-:W-:-:S04]  /*8790*/  LOP3.LUT R24, R24, 0x80000000, RZ, 0xc0, !PT ;  /* 0x8000000018187812 */ /* 0x000fc800078ec0ff */
[----:B------:R-:W-:-:S04]  /*87a0*/  SHF.R.U32.HI R3, RZ, 0x18, R24 ;  /* 0x00000018ff037819 */ /* 0x000fc80000011618 */
[----:B------:R-:W-:-:S04]  /*87b0*/  LOP3.LUT R0, R0, R3, RZ, 0xfc, !PT ;  /* 0x0000000300007212 */ /* 0x000fc800078efcff */
[----:B------:R-:W-:Y:S02]  /*87c0*/  PRMT R2, R0, 0x7610, R2 ;  /* 0x0000761000027816 */ /* 0x000fe40000000002 */
.L_x_13536:
[----:B------:R-:W-:Y:S05]  /*87d0*/  BSYNC B0 ;  /* 0x0000000000007941 */ /* 0x000fea0003800000 */
.L_x_13535:
[----:B------:R-:W-:Y:S01]  /*87e0*/  STG.E.U8 [R4.64], R2 ;  /* 0x0000000204007986 */ /* 0x000fe2000c101124 */
[----:B------:R-:W-:Y:S05]  /*87f0*/  EXIT ;  /* 0x000000000000794d */ /* 0x000fea0003800000 */
.L_x_13533:
        /* <DEDUP_REMOVED lines=16> */
.L_x_13540:
[----:B------:R-:W-:-:S04]  /*8900*/  LOP3.LUT R24, R24, 0x80000000, RZ, 0xc0, !PT ;  /* 0x8000000018187812 */ /* 0x000fc800078ec0ff */
[----:B------:R-:W-:-:S04]  /*8910*/  SHF.R.U32.HI R3, RZ, 0x18, R24 ;  /* 0x00000018ff037819 */ /* 0x000fc80000011618 */
[----:B------:R-:W-:-:S04]  /*8920*/  LOP3.LUT R0, R0, R3, RZ, 0xfc, !PT ;  /* 0x0000000300007212 */ /* 0x000fc800078efcff */
[----:B------:R-:W-:Y:S02]  /*8930*/  PRMT R2, R0, 0x7610, R2 ;  /* 0x0000761000027816 */ /* 0x000fe40000000002 */
.L_x_13539:
[----:B------:R-:W-:Y:S05]  /*8940*/  BSYNC B0 ;  /* 0x0000000000007941 */ /* 0x000fea0003800000 */
.L_x_13538:
[----:B------:R-:W-:Y:S01]  /*8950*/  STG.E.U8 [R4.64], R2 ;  /* 0x0000000204007986 */ /* 0x000fe2000c101124 */
[----:B------:R-:W-:Y:S05]  /*8960*/  EXIT ;  /* 0x000000000000794d */ /* 0x000fea0003800000 */
.L_x_13532:
        /* <DEDUP_REMOVED lines=21> */
.L_x_13515:
        /* <DEDUP_REMOVED lines=19> */
[----:B------:R-:W-:Y:S05]  /*8bf0*/  EXIT ;  /* 0x000000000000794d */ /* 0x000fea0003800000 */
.L_x_13542:
[----:B------:R-:W0:Y:S02]  /*8c00*/  F2I.U64.TRUNC R24, R24 ;  /* 0x0000001800187311 */ /* 0x000e24000020d800 */
[----:B0-----:R-:W-:Y:S01]  /*8c10*/  STG.E.64 [R4.64], R24 ;  /* 0x0000001804007986 */ /* 0x001fe2000c101b24 */
[----:B------:R-:W-:Y:S05]  /*8c20*/  EXIT ;  /* 0x000000000000794d */ /* 0x000fea0003800000 */
.L_x_13541:
[----:B------:R-:W0:Y:S02]  /*8c30*/  F2I.FTZ.U32.TRUNC.NTZ R3, R24 ;  /* 0x0000001800037305 */ /* 0x000e24000021f000 */
[----:B0-----:R-:W-:Y:S01]  /*8c40*/  STG.E [R4.64], R3 ;  /* 0x0000000304007986 */ /* 0x001fe2000c101924 */
[----:B------:R-:W-:Y:S05]  /*8c50*/  EXIT ;  /* 0x000000000000794d */ /* 0x000fea0003800000 */
        .weak           $__internal_43_$__cuda_sm3x_div_rn_ftz_f32_slowpath
        .type           $__internal_43_$__cuda_sm3x_div_rn_ftz_f32_slowpath,@function
        .size           $__internal_43_$__cuda_sm3x_div_rn_ftz_f32_slowpath,(.L_x_17697 - $__internal_43_$__cuda_sm3x_div_rn_ftz_f32_slowpath)
$__internal_43_$__cuda_sm3x_div_rn_ftz_f32_slowpath:
        /* <DEDUP_REMOVED lines=32> */
.L_x_13545:
[----:B------:R-:W-:Y:S05]  /*8e60*/  BSYNC B2 ;  /* 0x0000000000027941 */ /* 0x000fea0003800000 */
.L_x_13544:
        /* <DEDUP_REMOVED lines=27> */
.L_x_13551:
[----:B------:R-:W-:Y:S02]  /*9020*/  IMAD R10, R3, 0x800000, R10 ;  /* 0x00800000030a7824 */ /* 0x000fe400078e020a */
.L_x_13552:
[----:B------:R-:W-:Y:S05]  /*9030*/  BSYNC B2 ;  /* 0x0000000000027941 */ /* 0x000fea0003800000 */
.L_x_13550:
[----:B------:R-:W-:Y:S05]  /*9040*/  BRA `(.L_x_13553) ;  /* 0x0000008000007947 */ /* 0x000fea0003800000 */
.L_x_13549:
[----:B------:R-:W-:-:S04]  /*9050*/  LOP3.LUT R10, R9, 0x80000000, R11, 0x48, !PT ;  /* 0x80000000090a7812 */ /* 0x000fc800078e480b */
[----:B------:R-:W-:Y:S01]  /*9060*/  LOP3.LUT R10, R10, 0x7f800000, RZ, 0xfc, !PT ;  /* 0x7f8000000a0a7812 */ /* 0x000fe200078efcff */
[----:B------:R-:W-:Y:S05]  /*9070*/  BRA `(.L_x_13553) ;  /* 0x0000005000007947 */ /* 0x000fea0003800000 */
.L_x_13548:
[----:B------:R-:W-:Y:S01]  /*9080*/  LOP3.LUT R10, R9, 0x80000000, R11, 0x48, !PT ;  /* 0x80000000090a7812 */ /* 0x000fe200078e480b */
[----:B------:R-:W-:Y:S05]  /*9090*/  BRA `(.L_x_13553) ;  /* 0x0000003000007947 */ /* 0x000fea0003800000 */
.L_x_13547:
[----:B------:R-:W0:Y:S01]  /*90a0*/  MUFU.RSQ R10, -QNAN ;  /* 0xffc00000000a7908 */ /* 0x000e220000001400 */
[----:B------:R-:W-:Y:S05]  /*90b0*/  BRA `(.L_x_13553) ;  /* 0x0000001000007947 */ /* 0x000fea0003800000 */
.L_x_13546:
[----:B------:R-:W-:Y:S02]  /*90c0*/  FADD.FTZ R10, R11, R9 ;  /* 0x000000090b0a7221 */ /* 0x000fe40000010000 */
.L_x_13553:
[----:B------:R-:W-:Y:S05]  /*90d0*/  BSYNC B1 ;  /* 0x0000000000017941 */ /* 0x000fea0003800000 */
.L_x_13543:
[----:B------:R-:W-:-:S04]  /*90e0*/  IMAD.MOV.U32 R3, RZ, RZ, 0x0 ;  /* 0x00000000ff037424 */ /* 0x000fc800078e00ff */
[----:B------:R-:W-:Y:S05]  /*90f0*/  RET.REL.NODEC R2 `(_ZN2at6native27unrolled_elementwise_kernelINS0_13BUnaryFunctorIfffZZZNS0_17atan2_kernel_cudaERNS_18TensorIteratorBaseEENKUlvE_clEvENKUlvE0_clEvEUlffE_EESt5arrayIPcLm2EELi4E23TrivialOffsetCalculatorILi1EjESD_NS0_6memory12LoadWithCastILi1EEENSE_13StoreWithCastILi1EEEEEviT_T0_T2_T3_T4_T5_) ;  /* 0xffff6f0002007950 */ /* 0x000fea0003c3ffff */
.L_x_13554:
        /* <DEDUP_REMOVED lines=16> */
.L_x_17697:


//--------------------- .text._ZN2at6native18elementwise_kernelILi128ELi2EZNS0_22gpu_kernel_impl_nocastINS0_13BUnaryFunctorIfffZZZNS0_17atan2_kernel_cudaERNS_18TensorIteratorBaseEENKUlvE_clEvENKUlvE0_clEvEUlffE_EEEEvS5_RKT_EUliE_EEviT1_ --------------------------
	.section	.text._ZN2at6native18elementwise_kernelILi128ELi2EZNS0_22gpu_kernel_impl_nocastINS0_13BUnaryFunctorIfffZZZNS0_17atan2_kernel_cudaERNS_18TensorIteratorBaseEENKUlvE_clEvENKUlvE0_clEvEUlffE_EEEEvS5_RKT_EUliE_EEviT1_,"ax",@progbits
	.sectioninfo	@"SHI_REGISTERS=19"
	.align	128
        .global         _ZN2at6native18elementwise_kernelILi128ELi2EZNS0_22gpu_kernel_impl_nocastINS0_13BUnaryFunctorIfffZZZNS0_17atan2_kernel_cudaERNS_18TensorIteratorBaseEENKUlvE_clEvENKUlvE0_clEvEUlffE_EEEEvS5_RKT_EUliE_EEviT1_
        .type           _ZN2at6native18elementwise_kernelILi128ELi2EZNS0_22gpu_kernel_impl_nocastINS0_13BUnaryFunctorIfffZZZNS0_17atan2_kernel_cudaERNS_18TensorIteratorBaseEENKUlvE_clEvENKUlvE0_clEvEUlffE_EEEEvS5_RKT_EUliE_EEviT1_,@function
        .size           _ZN2at6native18elementwise_kernelILi128ELi2EZNS0_22gpu_kernel_impl_nocastINS0_13BUnaryFunctorIfffZZZNS0_17atan2_kernel_cudaERNS_18TensorIteratorBaseEENKUlvE_clEvENKUlvE0_clEvEUlffE_EEEEvS5_RKT_EUliE_EEviT1_,(.L_x_17698 - _ZN2at6native18elementwise_kernelILi128ELi2EZNS0_22gpu_kernel_impl_nocastINS0_13BUnaryFunctorIfffZZZNS0_17atan2_kernel_cudaERNS_18TensorIteratorBaseEENKUlvE_clEvENKUlvE0_clEvEUlffE_EEEEvS5_RKT_EUliE_EEviT1_)
        .other          _ZN2at6native18elementwise_kernelILi128ELi2EZNS0_22gpu_kernel_impl_nocastINS0_13BUnaryFunctorIfffZZZNS0_17atan2_kernel_cudaERNS_18TensorIteratorBaseEENKUlvE_clEvENKUlvE0_clEvEUlffE_EEEEvS5_RKT_EUliE_EEviT1_,@"STO_CUDA_ENTRY STV_DEFAULT"
_ZN2at6native18elementwise_kernelILi128ELi2EZNS0_22gpu_kernel_impl_nocastINS0_13BUnaryFunctorIfffZZZNS0_17atan2_kernel_cudaERNS_18TensorIteratorBaseEENKUlvE_clEvENKUlvE0_clEvEUlffE_EEEEvS5_RKT_EUliE_EEviT1_:
.text._ZN2at6native18elementwise_kernelILi128ELi2EZNS0_22gpu_kernel_impl_nocastINS0_13BUnaryFunctorIfffZZZNS0_17atan2_kernel_cudaERNS_18TensorIteratorBaseEENKUlvE_clEvENKUlvE0_clEvEUlffE_EEEEvS5_RKT_EUliE_EEviT1_:
        /* <DEDUP_REMOVED lines=11> */
[----:B------:R-:W-:-:S11]  /*00b0*/  IMAD.MOV.U32 R2, RZ, RZ, RZ ;  /* 0x000000ffff027224 */ /* 0x000fd600078e00ff */
        /* <DEDUP_REMOVED lines=224> */
.L_x_13557:
[----:B------:R-:W-:-:S04]  /*0ec0*/  IADD3 R4, P0, R4, c[0x0][0x368], RZ ;  /* 0x0000da0004047a10 */ /* 0x000fc80007f1e0ff */
[----:B------:R-:W-:-:S05]  /*0ed0*/  IADD3.X R5, RZ, c[0x0][0x36c], RZ, P0, !PT ;  /* 0x0000db00ff057a10 */ /* 0x000fca00007fe4ff */
[----:B------:R0:W2:Y:S01]  /*0ee0*/  LDG.E R6, [R4.64] ;  /* 0x0000000404067981 */ /* 0x0000a2000c1e1900 */
[----:B------:R-:W-:Y:S01]  /*0ef0*/  FADD.FTZ R9, -RZ, |c[0x0][0x374]| ;  /* 0x4000dd00ff097621 */ /* 0x000fe20000010100 */
[----:B------:R-:W-:Y:S01]  /*0f00*/  BSSY B2, `(.L_x_13558) ;  /* 0x0000012000027945 */ /* 0x000fe20003800000 */
[----:B0-----:R-:W-:-:S04]  /*0f10*/  IADD3 R4, P1, R2, c[0x0][0x360], RZ ;  /* 0x0000d80002047a10 */ /* 0x001fc80007f3e0ff */
[----:B------:R-:W-:Y:S01]  /*0f20*/  IADD3.X R5, RZ, c[0x0][0x364], RZ, P1, !PT ;  /* 0x0000d900ff057a10 */ /* 0x000fe20000ffe4ff */
[C---:B--2---:R-:W-:Y:S01]  /*0f30*/  FADD.FTZ R8, |R6|.reuse, -RZ ;  /* 0x800000ff06087221 */ /* 0x044fe20000010200 */
[----:B------:R-:W-:-:S04]  /*0f40*/  FSETP.GT.FTZ.AND P3, PT, |R6|, |c[0x0][0x374]|, PT ;  /* 0x4000dd0006007a0b */ /* 0x000fc80003f74200 */
        /* <DEDUP_REMOVED lines=11> */
[----:B------:R-:W-:Y:S05]  /*1000*/  CALL.REL.NOINC `($__internal_44_$__cuda_sm3x_div_rn_ftz_f32_slowpath) ;  /* 0x000014a000007944 */ /* 0x000fea0003c00000 */
[----:B------:R-:W-:Y:S02]  /*1010*/  MOV R2, R10 ;  /* 0x0000000a00027202 */ /* 0x000fe40000000f00 */
.L_x_13559:
[----:B------:R-:W-:Y:S05]  /*1020*/  BSYNC B2 ;  /* 0x0000000000027941 */ /* 0x000fea0003800000 */
.L_x_13558:
        /* <DEDUP_REMOVED lines=13> */
[----:B------:R-:W-:-:S04]  /*1100*/  MOV R8, c[0x0][0x374] ;  /* 0x0000dd0000087a02 */ /* 0x000fc80000000f00 */
[----:B------:R-:W-:-:S13]  /*1110*/  ISETP.GT.AND P0, PT, R8, -0x1, PT ;  /* 0xffffffff0800780c */ /* 0x000fda0003f04270 */
[----:B------:R-:W-:Y:S05]  /*1120*/  @P0 BRA `(.L_x_13562) ;  /* 0x0000007000000947 */ /* 0x000fea0003800000 */
[----:B------:R-:W-:-:S10]  /*1130*/  HFMA2.MMA R9, -RZ, RZ, 1.9599609375, 20144 ;  /* 0x3fd774ebff097435 */ /* 0x000fd400000001ff */
[----:B------:R-:W-:Y:S01]  /*1140*/  FFMA.FTZ R2, R9, 1.8663789033889770508, -R2 ;  /* 0x3feee58109027823 */ /* 0x000fe20000010802 */
[----:B------:R-:W-:Y:S05]  /*1150*/  BRA `(.L_x_13562) ;  /* 0x0000004000007947 */ /* 0x000fea0003800000 */
.L_x_13561:
[----:B------:R-:W-:Y:S02]  /*1160*/  ISETP.LE.AND P0, PT, RZ, c[0x0][0x374], PT ;  /* 0x0000dd00ff007a0c */ /* 0x000fe40003f03270 */
[----:B------:R-:W-:-:S11]  /*1170*/  MOV R9, 0x3fd774eb ;  /* 0x3fd774eb00097802 */ /* 0x000fd60000000f00 */
[----:B------:R-:W-:-:S04]  /*1180*/  @P0 FFMA.FTZ R2, R9, 0.93318945169448852539, -R2 ;  /* 0x3f6ee58109020823 */ /* 0x000fc80000010802 */
[----:B------:R-:W-:Y:S02]  /*1190*/  @!P0 FFMA.FTZ R2, R9, 0.93318945169448852539, R2 ;  /* 0x3f6ee58109028823 */ /* 0x000fe40000010002 */
.L_x_13562:
[----:B------:R-:W-:Y:S05]  /*11a0*/  BSYNC B0 ;  /* 0x0000000000007941 */ /* 0x000fea0003800000 */
.L_x_13560:
[----:B------:R-:W-:Y:S01]  /*11b0*/  FSETP.NEU.FTZ.AND P1, PT, |R6|, |c[0x0][0x374]|, PT ;  /* 0x4000dd0006007a0b */ /* 0x000fe20003f3d200 */
[----:B------:R-:W-:Y:S01]  /*11c0*/  IMAD R0, R3, 0x100, R0 ;  /* 0x0000010003007824 */ /* 0x000fe200078e0200 */
[----:B------:R-:W-:Y:S01]  /*11d0*/  FSETP.NEU.FTZ.AND P0, PT, R7, RZ, PT ;  /* 0x000000ff0700720b */ /* 0x000fe20003f1d000 */
[----:B------:R-:W-:Y:S01]  /*11e0*/  HFMA2.MMA R7, -RZ, RZ, 2.04296875, -15.78125 ;  /* 0x4016cbe4ff077435 */ /* 0x000fe200000001ff */
[----:B------:R-:W-:Y:S02]  /*11f0*/  ISETP.LE.AND P2, PT, RZ, c[0x0][0x374], PT ;  /* 0x0000dd00ff007a0c */ /* 0x000fe40003f43270 */
[----:B------:R-:W-:-:S07]  /*1200*/  IADD3 R9, R0, 0x80, RZ ;  /* 0x0000008000097810 */ /* 0x000fce0007ffe0ff */
[----:B------:R-:W-:Y:S01]  /*1210*/  @!P1 FSEL R2, R7, 0.78539818525314331055, !P2 ;  /* 0x3f490fdb07029808 */ /* 0x000fe20005000000 */
[----:B------:R-:W-:Y:S01]  /*1220*/  FADD.FTZ R7, |R6|, |c[0x0][0x374]| ;  /* 0x4000dd0006077621 */ /* 0x000fe20000010200 */
[----:B------:R-:W-:-:S04]  /*1230*/  @!P0 FSEL R2, RZ, 3.1415927410125732422, P2 ;  /* 0x40490fdbff028808 */ /* 0x000fc80001000000 */
[----:B------:R-:W-:Y:S02]  /*1240*/  FSETP.GTU.FTZ.AND P0, PT, |R7|, +INF , PT ;  /* 0x7f8000000700780b */ /* 0x000fe40003f1c200 */
[----:B------:R-:W-:-:S04]  /*1250*/  LOP3.LUT R2, R2, 0x80000000, R6, 0xb8, !PT ;  /* 0x8000000002027812 */ /* 0x000fc800078eb806 */
[----:B------:R-:W-:-:S05]  /*1260*/  FSEL R7, R7, R2, P0 ;  /* 0x0000000207077208 */ /* 0x000fca0000000000 */
[----:B------:R0:W-:Y:S02]  /*1270*/  STG.E [R4.64], R7 ;  /* 0x0000000704007986 */ /* 0x0001e4000c101904 */
.L_x_13556:
[----:B------:R-:W-:Y:S05]  /*1280*/  BSYNC B1 ;  /* 0x0000000000017941 */ /* 0x000fea0003800000 */
.L_x_13555:
[----:B------:R-:W-:-:S13]  /*1290*/  ISETP.GE.AND P0, PT, R9, c[0x0][0x160], PT ;  /* 0x0000580009007a0c */ /* 0x000fda0003f06270 */
[----:B------:R-:W-:Y:S05]  /*12a0*/  @P0 EXIT ;  /* 0x000000000000094d */ /* 0x000fea0003800000 */
[----:B------:R-:W-:Y:S01]  /*12b0*/  ISETP.NE.AND P0, PT, RZ, c[0x0][0x168], PT ;  /* 0x00005a00ff007a0c */ /* 0x000fe20003f05270 */
[----:B------:R-:W-:Y:S01]  /*12c0*/  HFMA2.MMA R0, -RZ, RZ, 0, 0 ;  /* 0x00000000ff007435 */ /* 0x000fe200000001ff */
[----:B------:R-:W-:-:S11]  /*12d0*/  MOV R2, RZ ;  /* 0x000000ff00027202 */ /* 0x000fd60000000f00 */
[----:B------:R-:W-:Y:S05]  /*12e0*/  @!P0 BRA `(.L_x_13563) ;  /* 0x00000e0000008947 */ /* 0x000fea0003800000 */
[----:B------:R-:W-:Y:S02]  /*12f0*/  MOV R2, RZ ;  /* 0x000000ff00027202 */ /* 0x000fe40000000f00 */
[----:B------:R-:W-:-:S05]  /*1300*/  MOV R3, R9 ;  /* 0x0000000900037202 */ /* 0x000fca0000000f00 */
        /* <DEDUP_REMOVED lines=222> */
.L_x_13563:
[----:B------:R-:W-:-:S04]  /*20f0*/  IADD3 R2, P0, R2, c[0x0][0x368], RZ ;  /* 0x0000da0002027a10 */ /* 0x000fc80007f1e0ff */
[----:B------:R-:W-:-:S05]  /*2100*/  IADD3.X R3, RZ, c[0x0][0x36c], RZ, P0, !PT ;  /* 0x0000db00ff037a10 */ /* 0x000fca00007fe4ff */
[----:B0-----:R0:W2:Y:S01]  /*2110*/  LDG.E R4, [R2.64] ;  /* 0x0000000402047981 */ /* 0x0010a2000c1e1900 */
        /* <DEDUP_REMOVED lines=18> */
[----:B------:R-:W-:Y:S05]  /*2240*/  CALL.REL.NOINC `($__internal_44_$__cuda_sm3x_div_rn_ftz_f32_slowpath) ;  /* 0x0000026000007944 */ /* 0x000fea0003c00000 */
[----:B------:R-:W-:Y:S02]  /*2250*/  MOV R0, R10 ;  /* 0x0000000a00007202 */ /* 0x000fe40000000f00 */
.L_x_13565:
[----:B------:R-:W-:Y:S05]  /*2260*/  BSYNC B1 ;  /* 0x0000000000017941 */ /* 0x000fea0003800000 */
.L_x_13564:
        /* <DEDUP_REMOVED lines=16> */
[----:B------:R-:W-:-:S05]  /*2370*/  MOV R7, 0x3fd774eb ;  /* 0x3fd774eb00077802 */ /* 0x000fca0000000f00 */
[----:B------:R-:W-:Y:S01]  /*2380*/  FFMA.FTZ R0, R7, 1.8663789033889770508, -R0 ;  /* 0x3feee58107007823 */ /* 0x000fe20000010800 */
[----:B------:R-:W-:Y:S05]  /*2390*/  BRA `(.L_x_13568) ;  /* 0x0000004000007947 */ /* 0x000fea0003800000 */
.L_x_13567:
[----:B------:R-:W-:Y:S02]  /*23a0*/  ISETP.LE.AND P0, PT, RZ, c[0x0][0x374], PT ;  /* 0x0000dd00ff007a0c */ /* 0x000fe40003f03270 */
[----:B------:R-:W-:-:S11]  /*23b0*/  MOV R7, 0x3fd774eb ;  /* 0x3fd774eb00077802 */ /* 0x000fd60000000f00 */
[----:B------:R-:W-:-:S04]  /*23c0*/  @P0 FFMA.FTZ R0, R7, 0.93318945169448852539, -R0 ;  /* 0x3f6ee58107000823 */ /* 0x000fc80000010800 */
[----:B------:R-:W-:Y:S02]  /*23d0*/  @!P0 FFMA.FTZ R0, R7, 0.93318945169448852539, R0 ;  /* 0x3f6ee58107008823 */ /* 0x000fe40000010000 */
.L_x_13568:
[----:B------:R-:W-:Y:S05]  /*23e0*/  BSYNC B0 ;  /* 0x0000000000007941 */ /* 0x000fea0003800000 */
.L_x_13566:
[----:B------:R-:W-:Y:S02]  /*23f0*/  FSETP.NEU.FTZ.AND P1, PT, |R4|, |c[0x0][0x374]|, PT ;  /* 0x4000dd0004007a0b */ /* 0x000fe40003f3d200 */
[----:B------:R-:W-:Y:S01]  /*2400*/  FSETP.NEU.FTZ.AND P0, PT, R5, RZ, PT ;  /* 0x000000ff0500720b */ /* 0x000fe20003f1d000 */
[----:B------:R-:W-:Y:S01]  /*2410*/  IMAD.MOV.U32 R5, RZ, RZ, 0x4016cbe4 ;  /* 0x4016cbe4ff057424 */ /* 0x000fe200078e00ff */
[----:B------:R-:W-:-:S09]  /*2420*/  ISETP.LE.AND P2, PT, RZ, c[0x0][0x374], PT ;  /* 0x0000dd00ff007a0c */ /* 0x000fd20003f43270 */
[----:B------:R-:W-:Y:S01]  /*2430*/  @!P1 FSEL R0, R5, 0.78539818525314331055, !P2 ;  /* 0x3f490fdb05009808 */ /* 0x000fe20005000000 */
[----:B------:R-:W-:Y:S01]  /*2440*/  FADD.FTZ R5, |R4|, |c[0x0][0x374]| ;  /* 0x4000dd0004057621 */ /* 0x000fe20000010200 */
[----:B------:R-:W-:-:S04]  /*2450*/  @!P0 FSEL R0, RZ, 3.1415927410125732422, P2 ;  /* 0x40490fdbff008808 */ /* 0x000fc80001000000 */
[----:B------:R-:W-:Y:S02]  /*2460*/  FSETP.GTU.FTZ.AND P0, PT, |R5|, +INF , PT ;  /* 0x7f8000000500780b */ /* 0x000fe40003f1c200 */
[----:B------:R-:W-:-:S04]  /*2470*/  LOP3.LUT R0, R0, 0x80000000, R4, 0xb8, !PT ;  /* 0x8000000000007812 */ /* 0x000fc800078eb804 */
[----:B------:R-:W-:-:S05]  /*2480*/  FSEL R5, R5, R0, P0 ;  /* 0x0000000005057208 */ /* 0x000fca0000000000 */
[----:B------:R-:W-:Y:S01]  /*2490*/  STG.E [R2.64], R5 ;  /* 0x0000000502007986 */ /* 0x000fe2000c101904 */
[----:B------:R-:W-:Y:S05]  /*24a0*/  EXIT ;  /* 0x000000000000794d */ /* 0x000fea0003800000 */
        .weak           $__internal_44_$__cuda_sm3x_div_rn_ftz_f32_slowpath
        .type           $__internal_44_$__cuda_sm3x_div_rn_ftz_f32_slowpath,@function
        .size           $__internal_44_$__cuda_sm3x_div_rn_ftz_f32_slowpath,(.L_x_17698 - $__internal_44_$__cuda_sm3x_div_rn_ftz_f32_slowpath)
$__internal_44_$__cuda_sm3x_div_rn_ftz_f32_slowpath:
        /* <DEDUP_REMOVED lines=32> */
.L_x_13571:
[----:B------:R-:W-:Y:S05]  /*26b0*/  BSYNC B3 ;  /* 0x0000000000037941 */ /* 0x000fea0003800000 */
.L_x_13570:
        /* <DEDUP_REMOVED lines=27> */
.L_x_13577:
[----:B------:R-:W-:Y:S02]  /*2870*/  LEA R9, R9, R13, 0x17 ;  /* 0x0000000d09097211 */ /* 0x000fe400078eb8ff */
.L_x_13578:
[----:B------:R-:W-:Y:S05]  /*2880*/  BSYNC B3 ;  /* 0x0000000000037941 */ /* 0x000fea0003800000 */
.L_x_13576:
[----:B------:R-:W-:Y:S05]  /*2890*/  BRA `(.L_x_13579) ;  /* 0x0000008000007947 */ /* 0x000fea0003800000 */
.L_x_13575:
[----:B------:R-:W-:-:S04]  /*28a0*/  LOP3.LUT R9, R7, 0x80000000, R16, 0x48, !PT ;  /* 0x8000000007097812 */ /* 0x000fc800078e4810 */
[----:B------:R-:W-:Y:S01]  /*28b0*/  LOP3.LUT R9, R9, 0x7f800000, RZ, 0xfc, !PT ;  /* 0x7f80000009097812 */ /* 0x000fe200078efcff */
[----:B------:R-:W-:Y:S05]  /*28c0*/  BRA `(.L_x_13579) ;  /* 0x0000005000007947 */ /* 0x000fea0003800000 */
.L_x_13574:
[----:B------:R-:W-:Y:S01]  /*28d0*/  LOP3.LUT R9, R7, 0x80000000, R16, 0x48, !PT ;  /* 0x8000000007097812 */ /* 0x000fe200078e4810 */
[----:B------:R-:W-:Y:S05]  /*28e0*/  BRA `(.L_x_13579) ;  /* 0x0000003000007947 */ /* 0x000fea0003800000 */
.L_x_13573:
[----:B------:R-:W0:Y:S01]  /*28f0*/  MUFU.RSQ R9, -QNAN ;  /* 0xffc0000000097908 */ /* 0x000e220000001400 */
[----:B------:R-:W-:Y:S05]  /*2900*/  BRA `(.L_x_13579) ;  /* 0x0000001000007947 */ /* 0x000fea0003800000 */
.L_x_13572:
[----:B------:R-:W-:Y:S02]  /*2910*/  FADD.FTZ R9, R16, R7 ;  /* 0x0000000710097221 */ /* 0x000fe40000010000 */
.L_x_13579:
[----:B------:R-:W-:Y:S05]  /*2920*/  BSYNC B0 ;  /* 0x0000000000007941 */ /* 0x000fea0003800000 */
.L_x_13569:
[----:B0-----:R-:W-:Y:S01]  /*2930*/  MOV R10, R9 ;  /* 0x00000009000a7202 */ /* 0x001fe20000000f00 */
[----:B------:R-:W-:-:S06]  /*2940*/  HFMA2.MMA R9, -RZ, RZ, 0, 0 ;  /* 0x00000000ff097435 */ /* 0x000fcc00000001ff */
[----:B------:R-:W-:Y:S05]  /*2950*/  RET.REL.NODEC R8 `(_ZN2at6native18elementwise_kernelILi128ELi2EZNS0_22gpu_kernel_impl_nocastINS0_13BUnaryFunctorIfffZZZNS0_17atan2_kernel_cudaERNS_18TensorIteratorBaseEENKUlvE_clEvENKUlvE0_clEvEUlffE_EEEEvS5_RKT_EUliE_EEviT1_) ;  /* 0xffffd6a008007950 */ /* 0x000fea0003c3ffff */
.L_x_13580:
        /* <DEDUP_REMOVED lines=10> */
.L_x_17698:


//--------------------- .text._ZN2at6native27unrolled_elementwise_kernelINS0_13BUnaryFunctorIfffZZZNS0_17atan2_kernel_cudaERNS_18TensorIteratorBaseEENKUlvE_clEvENKUlvE0_clEvEUlffE_EESt5arrayIPcLm2EELi4E23TrivialOffsetCalculatorILi1EjESD_NS0_6memory15LoadWithoutCastENSE_16StoreWithoutCastEEEviT_T0_T2_T3_T4_T5_ --------------------------
	.section	.text._ZN2at6native27unrolled_elementwise_kernelINS0_13BUnaryFunctorIfffZZZNS0_17atan2_kernel_cudaERNS_18TensorIteratorBaseEENKUlvE_clEvENKUlvE0_clEvEUlffE_EESt5arrayIPcLm2EELi4E23TrivialOffsetCalculatorILi1EjESD_NS0_6memory15LoadWithoutCastENSE_16StoreWithoutCastEEEviT_T0_T2_T3_T4_T5_,"ax",@progbits
	.sectioninfo	@"SHI_REGISTERS=20"
	.align	128
        .global         _ZN2at6native27unrolled_elementwise_kernelINS0_13BUnaryFunctorIfffZZZNS0_17atan2_kernel_cudaERNS_18TensorIteratorBaseEENKUlvE_clEvENKUlvE0_clEvEUlffE_EESt5arrayIPcLm2EELi4E23TrivialOffsetCalculatorILi1EjESD_NS0_6memory15LoadWithoutCastENSE_16StoreWithoutCastEEEviT_T0_T2_T3_T4_T5_
        .type           _ZN2at6native27unrolled_elementwise_kernelINS0_13BUnaryFunctorIfffZZZNS0_17atan2_kernel_cudaERNS_18TensorIteratorBaseEENKUlvE_clEvENKUlvE0_clEvEUlffE_EESt5arrayIPcLm2EELi4E23TrivialOffsetCalculatorILi1EjESD_NS0_6memory15LoadWithoutCastENSE_16StoreWithoutCastEEEviT_T0_T2_T3_T4_T5_,@function
        .size           _ZN2at6native27unrolled_elementwise_kernelINS0_13BUnaryFunctorIfffZZZNS0_17atan2_kernel_cudaERNS_18TensorIteratorBaseEENKUlvE_clEvENKUlvE0_clEvEUlffE_EESt5arrayIPcLm2EELi4E23TrivialOffsetCalculatorILi1EjESD_NS0_6memory15LoadWithoutCastENSE_16StoreWithoutCastEEEviT_T0_T2_T3_T4_T5_,(.L_x_17699 - _ZN2at6native27unrolled_elementwise_kernelINS0_13BUnaryFunctorIfffZZZNS0_17atan2_kernel_cudaERNS_18TensorIteratorBaseEENKUlvE_clEvENKUlvE0_clEvEUlffE_EESt5arrayIPcLm2EELi4E23TrivialOffsetCalculatorILi1EjESD_NS0_6memory15LoadWithoutCastENSE_16StoreWithoutCastEEEviT_T0_T2_T3_T4_T5_)
        .other          _ZN2at6native27unrolled_elementwise_kernelINS0_13BUnaryFunctorIfffZZZNS0_17atan2_kernel_cudaERNS_18TensorIteratorBaseEENKUlvE_clEvENKUlvE0_clEvEUlffE_EESt5arrayIPcLm2EELi4E23TrivialOffsetCalculatorILi1EjESD_NS0_6memory15LoadWithoutCastENSE_16StoreWithoutCastEEEviT_T0_T2_T3_T4_T5_,@"STO_CUDA_ENTRY STV_DEFAULT"
_ZN2at6native27unrolled_elementwise_kernelINS0_13BUnaryFunctorIfffZZZNS0_17atan2_kernel_cudaERNS_18TensorIteratorBaseEENKUlvE_clEvENKUlvE0_clEvEUlffE_EESt5arrayIPcLm2EELi4E23TrivialOffsetCalculatorILi1EjESD_NS0_6memory15LoadWithoutCastENSE_16StoreWithoutCastEEEviT_T0_T2_T3_T4_T5_:
.text._ZN2at6native27unrolled_elementwise_kernelINS0_13BUnaryFunctorIfffZZZNS0_17atan2_kernel_cudaERNS_18TensorIteratorBaseEENKUlvE_clEvENKUlvE0_clEvEUlffE_EESt5arrayIPcLm2EELi4E23TrivialOffsetCalculatorILi1EjESD_NS0_6memory15LoadWithoutCastENSE_16StoreWithoutCastEEEviT_T0_T2_T3_T4_T5_:
[----:B------:R-:W-:Y:S02]  /*0000*/  MOV R1, c[0x0][0x28] ;  /* 0x00000a0000017a02 */ /* 0x000fe40000000f00 */
[----:B------:R-:W0:Y:S01]  /*0010*/  S2R R0, SR_CTAID.X ;  /* 0x0000000000007919 */ /* 0x000e220000002500 */
[----:B------:R-:W-:Y:S01]  /*0020*/  MOV R3, 0xfffffe00 ;  /* 0xfffffe0000037802 */ /* 0x000fe20000000f00 */
[----:B------:R-:W-:Y:S01]  /*0030*/  HFMA2.MMA R6, -RZ, RZ, 0, 0 ;  /* 0x00000000ff067435 */ /* 0x000fe200000001ff */
[----:B------:R-:W-:Y:S01]  /*0040*/  CS2R R8, SRZ ;  /* 0x0000000000087805 */ /* 0x000fe2000001ff00 */
[----:B------:R-:W1:Y:S01]  /*0050*/  S2R R7, SR_TID.X ;  /* 0x0000000000077919 */ /* 0x000e620000002100 */
[----:B------:R-:W-:Y:S01]  /*0060*/  HFMA2.MMA R5, -RZ, RZ, 0, 0 ;  /* 0x00000000ff057435 */ /* 0x000fe200000001ff */
[----:B------:R-:W-:Y:S01]  /*0070*/  ULDC.64 UR4, c[0x0][0x118] ;  /* 0x0000460000047ab9 */ /* 0x000fe20000000a00 */
[----:B0-----:R-:W-:Y:S02]  /*0080*/  IMAD R4, R0, R3, c[0x0][0x160] ;  /* 0x0000580000047624 */ /* 0x001fe400078e0203 */
[----:B-1----:R-:W-:-:S03]  /*0090*/  IMAD.MOV.U32 R3, RZ, RZ, R7 ;  /* 0x000000ffff037224 */ /* 0x002fc600078e0007 */
[----:B------:R-:W-:-:S13]  /*00a0*/  ISETP.GE.AND P0, PT, R7, R4, PT ;  /* 0x000000040700720c */ /* 0x000fda0003f06270 */
[----:B------:R-:W-:Y:S02]  /*00b0*/  @!P0 LEA R2, R0, R3, 0x9 ;  /* 0x0000000300028211 */ /* 0x000fe400078e48ff */
[----:B------:R-:W-:Y:S02]  /*00c0*/  @!P0 IADD3 R3, R3, 0x80, RZ ;  /* 0x0000008003038810 */ /* 0x000fe40007ffe0ff */
[----:B------:R-:W-:Y:S02]  /*00d0*/  @!P0 MOV R11, 0x4 ;  /* 0x00000004000b8802 */ /* 0x000fe40000000f00 */
[----:B------:R-:W-:-:S13]  /*00e0*/  ISETP.GE.AND P1, PT, R3, R4, PT ;  /* 0x000000040300720c */ /* 0x000fda0003f26270 */
[----:B------:R-:W-:Y:S01]  /*00f0*/  @!P1 LEA R10, R0, R3, 0x9 ;  /* 0x00000003000a9211 */ /* 0x000fe200078e48ff */
[----:B------:R-:W-:Y:S01]  /*0100*/  @!P1 IMAD.MOV.U32 R13, RZ, RZ, 0x4 ;  /* 0x00000004ff0d9424 */ /* 0x000fe200078e00ff */
[----:B------:R-:W-:-:S04]  /*0110*/  @!P1 IADD3 R3, R3, 0x80, RZ ;  /* 0x0000008003039810 */ /* 0x000fc80007ffe0ff */
[----:B------:R-:W-:-:S13]  /*0120*/  ISETP.GE.AND P3, PT, R3, R4, PT ;  /* 0x000000040300720c */ /* 0x000fda0003f66270 */
[----:B------:R-:W-:Y:S01]  /*0130*/  @!P3 IMAD R14, R0, 0x200, R3 ;  /* 0x00000200000eb824 */ /* 0x000fe200078e0203 */
[----:B------:R-:W-:Y:S02]  /*0140*/  @!P3 IADD3 R3, R3, 0x80, RZ ;  /* 0x000000800303b810 */ /* 0x000fe40007ffe0ff */
[----:B------:R-:W-:Y:S02]  /*0150*/  @!P3 MOV R15, 0x4 ;  /* 0x00000004000fb802 */ /* 0x000fe40000000f00 */
[----:B------:R-:W-:-:S03]  /*0160*/  ISETP.GE.AND P2, PT, R3, R4, PT ;  /* 0x000000040300720c */ /* 0x000fc60003f46270 */
[----:B------:R-:W-:-:S05]  /*0170*/  @!P3 IMAD.WIDE.U32 R14, R14, R15, c[0x0][0x178] ;  /* 0x00005e000e0eb625 */ /* 0x000fca00078e000f */
[----:B------:R0:W5:Y:S05]  /*0180*/  @!P3 LDG.E R6, [R14.64] ;  /* 0x000000040e06b981 */ /* 0x00016a000c1e1900 */
[----:B------:R-:W-:Y:S01]  /*0190*/  @!P2 LEA R12, R0, R3, 0x9 ;  /* 0x00000003000ca211 */ /* 0x000fe200078e48ff */
[----:B------:R-:W-:Y:S02]  /*01a0*/  @!P2 IMAD.MOV.U32 R17, RZ, RZ, 0x4 ;  /* 0x00000004ff11a424 */ /* 0x000fe400078e00ff */
[----:B------:R-:W-:-:S04]  /*01b0*/  @!P0 IMAD.WIDE.U32 R2, R2, R11, c[0x0][0x178] ;  /* 0x00005e0002028625 */ /* 0x000fc800078e000b */
[----:B------:R-:W-:Y:S01]  /*01c0*/  @!P1 IMAD.WIDE.U32 R10, R10, R13, c[0x0][0x178] ;  /* 0x00005e000a0a9625 */ /* 0x000fe200078e000d */
[----:B------:R0:W5:Y:S03]  /*01d0*/  @!P0 LDG.E R9, [R2.64] ;  /* 0x0000000402098981 */ /* 0x000166000c1e1900 */
[----:B------:R-:W-:Y:S01]  /*01e0*/  @!P2 IMAD.WIDE.U32 R12, R12, R17, c[0x0][0x178] ;  /* 0x00005e000c0ca625 */ /* 0x000fe200078e0011 */
[----:B------:R0:W5:Y:S04]  /*01f0*/  @!P1 LDG.E R8, [R10.64] ;  /* 0x000000040a089981 */ /* 0x000168000c1e1900 */
[----:B------:R0:W5:Y:S01]  /*0200*/  @!P2 LDG.E R5, [R12.64] ;  /* 0x000000040c05a981 */ /* 0x000162000c1e1900 */
[----:B------:R-:W-:Y:S01]  /*0210*/  ISETP.LE.AND P1, PT, RZ, c[0x0][0x168], PT ;  /* 0x00005a00ff007a0c */ /* 0x000fe20003f23270 */
[----:B------:R-:W-:-:S12]  /*0220*/  BSSY B0, `(.L_x_13581) ;  /* 0x0000169000007945 */ /* 0x000fd80003800000 */
[----:B------:R-:W-:Y:S05]  /*0230*/  @!P1 BRA `(.L_x_13582) ;  /* 0x00000b2000009947 */ /* 0x000fea0003800000 */
[----:B0-----:R-:W-:Y:S01]  /*0240*/  BSSY B3, `(.L_x_13583) ;  /* 0x000002a000037945 */ /* 0x001fe20003800000 */
[----:B------:R-:W-:Y:S05]  /*0250*/  @P0 BRA `(.L_x_13584) ;  /* 0x0000028000000947 */ /* 0x000fea0003800000 */
[----:B------:R-:W-:Y:S01]  /*0260*/  FADD.FTZ R2, -RZ, |c[0x0][0x168]| ;  /* 0x40005a00ff027621 */ /* 0x000fe20000010100 */
[C---:B-----5:R-:W-:Y:S01]  /*0270*/  FSETP.GT.FTZ.AND P3, PT, |R9|.reuse, |c[0x0][0x168]|, PT ;  /* 0x40005a0009007a0b */ /* 0x060fe20003f74200 */
[----:B------:R-:W-:Y:S01]  /*0280*/  FADD.FTZ R3, |R9|, -RZ ;  /* 0x800000ff09037221 */ /* 0x000fe20000010200 */
[----:B------:R-:W-:Y:S04]  /*0290*/  BSSY B4, `(.L_x_13585) ;  /* 0x000000e000047945 */ /* 0x000fe80003800000 */
[----:B------:R-:W-:Y:S02]  /*02a0*/  FSEL R10, R3, R2, P3 ;  /* 0x00000002030a7208 */ /* 0x000fe40001800000 */
[----:B------:R-:W-:-:S02]  /*02b0*/  FSEL R13, R2, R3, P3 ;  /* 0x00000003020d7208 */ /* 0x000fc40001800000 */
        /* <DEDUP_REMOVED lines=9> */
[----:B------:R-:W-:Y:S05]  /*0350*/  CALL.REL.NOINC `($__internal_45_$__cuda_sm3x_div_rn_ftz_f32_slowpath) ;  /* 0x0000173000007944 */ /* 0x000fea0003c00000 */
[----:B------:R-:W-:Y:S02]  /*0360*/  MOV R2, R11 ;  /* 0x0000000b00027202 */ /* 0x000fe40000000f00 */
.L_x_13586:
[----:B------:R-:W-:Y:S05]  /*0370*/  BSYNC B4 ;  /* 0x0000000000047941 */ /* 0x000fea0003800000 */
.L_x_13585:
[----:B------:R-:W-:Y:S01]  /*0380*/  IMAD.MOV.U32 R12, RZ, RZ, 0x3b33710b ;  /* 0x3b33710bff0c7424 */ /* 0x000fe200078e00ff */
[----:B------:R-:W-:Y:S01]  /*0390*/  FSETP.NEU.FTZ.AND P0, PT, |R9|, |c[0x0][0x168]|, PT ;  /* 0x40005a0009007a0b */ /* 0x000fe20003f1d200 */
[----:B------:R-:W-:Y:S01]  /*03a0*/  FMUL.FTZ R3, R2, R2 ;  /* 0x0000000202037220 */ /* 0x000fe20000410000 */
[----:B------:R-:W-:Y:S02]  /*03b0*/  FSETP.NEU.FTZ.AND P1, PT, R10, RZ, PT ;  /* 0x000000ff0a00720b */ /* 0x000fe40003f3d000 */
[----:B------:R-:W-:Y:S01]  /*03c0*/  @P3 MOV R11, 0x3fd774eb ;  /* 0x3fd774eb000b3802 */ /* 0x000fe20000000f00 */
        /* <DEDUP_REMOVED lines=9> */
[----:B------:R-:W-:-:S03]  /*0460*/  HFMA2.MMA R3, -RZ, RZ, 2.04296875, -15.78125 ;  /* 0x4016cbe4ff037435 */ /* 0x000fc600000001ff */
[----:B------:R-:W-:-:S07]  /*0470*/  @P3 FFMA.FTZ R2, R11, 0.93318945169448852539, -R2 ;  /* 0x3f6ee5810b023823 */ /* 0x000fce0000010802 */
[----:B------:R-:W-:Y:S01]  /*0480*/  @!P0 FSEL R2, R3, 0.78539818525314331055, !PT ;  /* 0x3f490fdb03028808 */ /* 0x000fe20007800000 */
[----:B------:R-:W-:Y:S01]  /*0490*/  FADD.FTZ R3, |R9|, |c[0x0][0x168]| ;  /* 0x40005a0009037621 */ /* 0x000fe20000010200 */
[----:B------:R-:W-:-:S04]  /*04a0*/  @!P1 FSEL R2, RZ, 3.1415927410125732422, PT ;  /* 0x40490fdbff029808 */ /* 0x000fc80003800000 */
[----:B------:R-:W-:Y:S02]  /*04b0*/  FSETP.GTU.FTZ.AND P0, PT, |R3|, +INF , PT ;  /* 0x7f8000000300780b */ /* 0x000fe40003f1c200 */
[----:B------:R-:W-:-:S04]  /*04c0*/  LOP3.LUT R2, R2, 0x80000000, R9, 0xb8, !PT ;  /* 0x8000000002027812 */ /* 0x000fc800078eb809 */
[----:B------:R-:W-:Y:S02]  /*04d0*/  FSEL R9, R3, R2, P0 ;  /* 0x0000000203097208 */ /* 0x000fe40000000000 */
.L_x_13584:
[----:B------:R-:W-:Y:S05]  /*04e0*/  BSYNC B3 ;  /* 0x0000000000037941 */ /* 0x000fea0003800000 */
.L_x_13583:
[----:B------:R-:W-:Y:S01]  /*04f0*/  IADD3 R3, R7, 0x80, RZ ;  /* 0x0000008007037810 */ /* 0x000fe20007ffe0ff */
[----:B------:R-:W-:Y:S03]  /*0500*/  BSSY B3, `(.L_x_13587) ;  /* 0x000002b000037945 */ /* 0x000fe60003800000 */
[----:B------:R-:W-:-:S13]  /*0510*/  ISETP.GE.AND P0, PT, R3, R4, PT ;  /* 0x000000040300720c */ /* 0x000fda0003f06270 */
[----:B------:R-:W-:Y:S05]  /*0520*/  @P0 BRA `(.L_x_13588) ;  /* 0x0000028000000947 */ /* 0x000fea0003800000 */
[----:B------:R-:W-:Y:S01]  /*0530*/  FADD.FTZ R13, -RZ, |c[0x0][0x168]| ;  /* 0x40005a00ff0d7621 */ /* 0x000fe20000010100 */
[C---:B-----5:R-:W-:Y:S01]  /*0540*/  FSETP.GT.FTZ.AND P3, PT, |R8|.reuse, |c[0x0][0x168]|, PT ;  /* 0x40005a0008007a0b */ /* 0x060fe20003f74200 */
        /* <DEDUP_REMOVED lines=14> */
[----:B------:R-:W-:Y:S02]  /*0630*/  IMAD.MOV.U32 R2, RZ, RZ, R11 ;  /* 0x000000ffff027224 */ /* 0x000fe400078e000b */
.L_x_13590:
[----:B------:R-:W-:Y:S05]  /*0640*/  BSYNC B4 ;  /* 0x0000000000047941 */ /* 0x000fea0003800000 */
.L_x_13589:
[----:B------:R-:W-:Y:S01]  /*0650*/  MOV R12, 0x3b33710b ;  /* 0x3b33710b000c7802 */ /* 0x000fe20000000f00 */
[----:B------:R-:W-:Y:S01]  /*0660*/  FMUL.FTZ R3, R2, R2 ;  /* 0x0000000202037220 */ /* 0x000fe20000410000 */
[----:B------:R-:W-:Y:S02]  /*0670*/  FSETP.NEU.FTZ.AND P0, PT, |R8|, |c[0x0][0x168]|, PT ;  /* 0x40005a0008007a0b */ /* 0x000fe40003f1d200 */
[----:B------:R-:W-:Y:S01]  /*0680*/  FSETP.NEU.FTZ.AND P1, PT, R10, RZ, PT ;  /* 0x000000ff0a00720b */ /* 0x000fe20003f3d000 */
[----:B------:R-:W-:Y:S01]  /*0690*/  FFMA.FTZ R12, R3, R12, -0.015681877732276916504 ;  /* 0xbc807748030c7423 */ /* 0x000fe2000001000c */
[----:B------:R-:W-:-:S03]  /*06a0*/  @P3 MOV R10, 0x3fd774eb ;  /* 0x3fd774eb000a3802 */ /* 0x000fc60000000f00 */
[----:B------:R-:W-:-:S04]  /*06b0*/  FFMA.FTZ R12, R3, R12, 0.042200751602649688721 ;  /* 0x3d2cdab2030c7423 */ /* 0x000fc8000001000c */
[----:B------:R-:W-:-:S04]  /*06c0*/  FFMA.FTZ R12, R3, R12, -0.074792981147766113281 ;  /* 0xbd992d10030c7423 */ /* 0x000fc8000001000c */
[----:B------:R-:W-:-:S04]  /*06d0*/  FFMA.FTZ R12, R3, R12, 0.10640415549278259277 ;  /* 0x3dd9ea6c030c7423 */ /* 0x000fc8000001000c */
[----:B------:R-:W-:-:S04]  /*06e0*/  FFMA.FTZ R12, R3, R12, -0.14207722246646881104 ;  /* 0xbe117cb1030c7423 */ /* 0x000fc8000001000c */
[----:B------:R-:W-:-:S04]  /*06f0*/  FFMA.FTZ R12, R3, R12, 0.19993925094604492188 ;  /* 0x3e4cbce0030c7423 */ /* 0x000fc8000001000c */
[----:B------:R-:W-:-:S04]  /*0700*/  FFMA.FTZ R12, R3, R12, -0.33333197236061096191 ;  /* 0xbeaaaa7d030c7423 */ /* 0x000fc8000001000c */
[----:B------:R-:W-:-:S04]  /*0710*/  FMUL.FTZ R3, R3, R12 ;  /* 0x0000000c03037220 */ /* 0x000fc80000410000 */
[----:B------:R-:W-:Y:S02]  /*0720*/  FFMA.FTZ R3, R3, R2, R2 ;  /* 0x0000000203037223 */ /* 0x000fe40000010002 */
[----:B------:R-:W-:Y:S02]  /*0730*/  IMAD.MOV.U32 R2, RZ, RZ, 0x4016cbe4 ;  /* 0x4016cbe4ff027424 */ /* 0x000fe400078e00ff */
[----:B------:R-:W-:-:S03]  /*0740*/  @P3 FFMA.FTZ R3, R10, 0.93318945169448852539, -R3 ;  /* 0x3f6ee5810a033823 */ /* 0x000fc60000010803 */
[----:B------:R-:W-:Y:S01]  /*0750*/  @!P0 FSEL R3, R2, 0.78539818525314331055, !PT ;  /* 0x3f490fdb02038808 */ /* 0x000fe20007800000 */
[----:B------:R-:W-:Y:S01]  /*0760*/  FADD.FTZ R2, |R8|, |c[0x0][0x168]| ;  /* 0x40005a0008027621 */ /* 0x000fe20000010200 */
[----:B------:R-:W-:-:S04]  /*0770*/  @!P1 FSEL R3, RZ, 3.1415927410125732422, PT ;  /* 0x40490fdbff039808 */ /* 0x000fc80003800000 */
[----:B------:R-:W-:Y:S02]  /*0780*/  FSETP.GTU.FTZ.AND P0, PT, |R2|, +INF , PT ;  /* 0x7f8000000200780b */ /* 0x000fe40003f1c200 */
[----:B------:R-:W-:-:S04]  /*0790*/  LOP3.LUT R3, R3, 0x80000000, R8, 0xb8, !PT ;  /* 0x8000000003037812 */ /* 0x000fc800078eb808 */
[----:B------:R-:W-:Y:S02]  /*07a0*/  FSEL R8, R2, R3, P0 ;  /* 0x0000000302087208 */ /* 0x000fe40000000000 */
.L_x_13588:
[----:B------:R-:W-:Y:S05]  /*07b0*/  BSYNC B3 ;  /* 0x0000000000037941 */ /* 0x000fea0003800000 */
.L_x_13587:
        /* <DEDUP_REMOVED lines=21> */
.L_x_13594:
[----:B------:R-:W-:Y:S05]  /*0910*/  BSYNC B4 ;  /* 0x0000000000047941 */ /* 0x000fea0003800000 */
.L_x_13593:
[----:B------:R-:W-:Y:S01]  /*0920*/  HFMA2.MMA R12, -RZ, RZ, 0.89990234375, 10328 ;  /* 0x3b33710bff0c7435 */ /* 0x000fe200000001ff */
[----:B------:R-:W-:Y:S01]  /*0930*/  FMUL.FTZ R3, R2, R2 ;  /* 0x0000000202037220 */ /* 0x000fe20000410000 */
[----:B------:R-:W-:Y:S02]  /*0940*/  FSETP.NEU.FTZ.AND P0, PT, |R6|, |c[0x0][0x168]|, PT ;  /* 0x40005a0006007a0b */ /* 0x000fe40003f1d200 */
[----:B------:R-:W-:Y:S02]  /*0950*/  FSETP.NEU.FTZ.AND P1, PT, R10, RZ, PT ;  /* 0x000000ff0a00720b */ /* 0x000fe40003f3d000 */
[----:B------:R-:W-:-:S04]  /*0960*/  @P3 MOV R10, 0x3fd774eb ;  /* 0x3fd774eb000a3802 */ /* 0x000fc80000000f00 */
        /* <DEDUP_REMOVED lines=17> */
.L_x_13592:
[----:B------:R-:W-:Y:S05]  /*0a80*/  BSYNC B3 ;  /* 0x0000000000037941 */ /* 0x000fea0003800000 */
.L_x_13591:
[----:B------:R-:W-:-:S04]  /*0a90*/  IADD3 R7, R7, 0x180, RZ ;  /* 0x0000018007077810 */ /* 0x000fc80007ffe0ff */
        /* <DEDUP_REMOVED lines=18> */
[----:B------:R-:W-:Y:S05]  /*0bc0*/  CALL.REL.NOINC `($__internal_45_$__cuda_sm3x_div_rn_ftz_f32_slowpath) ;  /* 0x00000ec000007944 */ /* 0x000fea0003c00000 */
[----:B------:R-:W-:Y:S02]  /*0bd0*/  MOV R2, R11 ;  /* 0x0000000b00027202 */ /* 0x000fe40000000f00 */
.L_x_13597:
[----:B------:R-:W-:Y:S05]  /*0be0*/  BSYNC B3 ;  /* 0x0000000000037941 */ /* 0x000fea0003800000 */
.L_x_13596:
[----:B------:R-:W-:Y:S01]  /*0bf0*/  HFMA2.MMA R10, -RZ, RZ, 0.89990234375, 10328 ;  /* 0x3b33710bff0a7435 */ /* 0x000fe200000001ff */
[----:B------:R-:W-:Y:S01]  /*0c00*/  FMUL.FTZ R3, R2, R2 ;  /* 0x0000000202037220 */ /* 0x000fe20000410000 */
[----:B------:R-:W-:Y:S02]  /*0c10*/  FSETP.NEU.FTZ.AND P0, PT, |R5|, |c[0x0][0x168]|, PT ;  /* 0x40005a0005007a0b */ /* 0x000fe40003f1d200 */
[----:B------:R-:W-:Y:S01]  /*0c20*/  FSETP.NEU.FTZ.AND P1, PT, R7, RZ, PT ;  /* 0x000000ff0700720b */ /* 0x000fe20003f3d000 */
[----:B------:R-:W-:-:S05]  /*0c30*/  @P3 IMAD.MOV.U32 R7, RZ, RZ, 0x3fd774eb ;  /* 0x3fd774ebff073424 */ /* 0x000fca00078e00ff */
        /* <DEDUP_REMOVED lines=9> */
[----:B------:R-:W-:-:S03]  /*0cd0*/  MOV R3, 0x4016cbe4 ;  /* 0x4016cbe400037802 */ /* 0x000fc60000000f00 */
[----:B------:R-:W-:Y:S01]  /*0ce0*/  @P3 FFMA.FTZ R2, R7, 0.93318945169448852539, -R2 ;  /* 0x3f6ee58107023823 */ /* 0x000fe20000010802 */
[----:B------:R-:W-:Y:S01]  /*0cf0*/  @!P0 FSEL R2, R3, 0.78539818525314331055, !PT ;  /* 0x3f490fdb03028808 */ /* 0x000fe20007800000 */
[----:B------:R-:W-:Y:S01]  /*0d00*/  FADD.FTZ R3, |R5|, |c[0x0][0x168]| ;  /* 0x40005a0005037621 */ /* 0x000fe20000010200 */
[----:B------:R-:W-:-:S04]  /*0d10*/  @!P1 FSEL R2, RZ, 3.1415927410125732422, PT ;  /* 0x40490fdbff029808 */ /* 0x000fc80003800000 */
[----:B------:R-:W-:Y:S02]  /*0d20*/  FSETP.GTU.FTZ.AND P0, PT, |R3|, +INF , PT ;  /* 0x7f8000000300780b */ /* 0x000fe40003f1c200 */
[----:B------:R-:W-:-:S04]  /*0d30*/  LOP3.LUT R2, R2, 0x80000000, R5, 0xb8, !PT ;  /* 0x8000000002027812 */ /* 0x000fc800078eb805 */
[----:B------:R-:W-:Y:S01]  /*0d40*/  FSEL R5, R3, R2, P0 ;  /* 0x0000000203057208 */ /* 0x000fe20000000000 */
[----:B------:R-:W-:Y:S05]  /*0d50*/  BRA `(.L_x_13595) ;  /* 0x00000b5000007947 */ /* 0x000fea0003800000 */
.L_x_13582:
        /* <DEDUP_REMOVED lines=19> */
.L_x_13601:
[----:B------:R-:W-:Y:S05]  /*0e90*/  BSYNC B4 ;  /* 0x0000000000047941 */ /* 0x000fea0003800000 */
.L_x_13600:
[----:B------:R-:W-:Y:S01]  /*0ea0*/  HFMA2.MMA R12, -RZ, RZ, 0.89990234375, 10328 ;  /* 0x3b33710bff0c7435 */ /* 0x000fe200000001ff */
[----:B------:R-:W-:Y:S01]  /*0eb0*/  FMUL.FTZ R3, R2, R2 ;  /* 0x0000000202037220 */ /* 0x000fe20000410000 */
[----:B------:R-:W-:Y:S02]  /*0ec0*/  FSETP.NEU.FTZ.AND P1, PT, |R9|, |c[0x0][0x168]|, PT ;  /* 0x40005a0009007a0b */ /* 0x000fe40003f3d200 */
[----:B------:R-:W-:-:S06]  /*0ed0*/  FSETP.NEU.FTZ.AND P0, PT, R10, RZ, PT ;  /* 0x000000ff0a00720b */ /* 0x000fcc0003f1d000 */
        /* <DEDUP_REMOVED lines=11> */
[----:B------:R-:W-:Y:S01]  /*0f90*/  @P3 FFMA.FTZ R2, R12, 0.93318945169448852539, R3 ;  /* 0x3f6ee5810c023823 */ /* 0x000fe20000010003 */
[----:B------:R-:W-:-:S04]  /*0fa0*/  MOV R3, 0x4016cbe4 ;  /* 0x4016cbe400037802 */ /* 0x000fc80000000f00 */
[----:B------:R-:W-:Y:S01]  /*0fb0*/  @!P1 FSEL R2, R3, 0.78539818525314331055, PT ;  /* 0x3f490fdb03029808 */ /* 0x000fe20003800000 */
[----:B------:R-:W-:Y:S01]  /*0fc0*/  FADD.FTZ R3, |R9|, |c[0x0][0x168]| ;  /* 0x40005a0009037621 */ /* 0x000fe20000010200 */
[----:B------:R-:W-:-:S04]  /*0fd0*/  @!P0 FSEL R2, RZ, 3.1415927410125732422, !PT ;  /* 0x40490fdbff028808 */ /* 0x000fc80007800000 */
[----:B------:R-:W-:Y:S02]  /*0fe0*/  FSETP.GTU.FTZ.AND P0, PT, |R3|, +INF , PT ;  /* 0x7f8000000300780b */ /* 0x000fe40003f1c200 */
[----:B------:R-:W-:-:S04]  /*0ff0*/  LOP3.LUT R2, R2, 0x80000000, R9, 0xb8, !PT ;  /* 0x8000000002027812 */ /* 0x000fc800078eb809 */
[----:B------:R-:W-:Y:S02]  /*1000*/  FSEL R9, R3, R2, P0 ;  /* 0x0000000203097208 */ /* 0x000fe40000000000 */
.L_x_13599:
[----:B------:R-:W-:Y:S05]  /*1010*/  BSYNC B3 ;  /* 0x0000000000037941 */ /* 0x000fea0003800000 */
.L_x_13598:
        /* <DEDUP_REMOVED lines=21> */
.L_x_13605:
[----:B------:R-:W-:Y:S05]  /*1170*/  BSYNC B4 ;  /* 0x0000000000047941 */ /* 0x000fea0003800000 */
.L_x_13604:
[----:B------:R-:W-:Y:S01]  /*1180*/  HFMA2.MMA R12, -RZ, RZ, 0.89990234375, 10328 ;  /* 0x3b33710bff0c7435 */ /* 0x000fe200000001ff */
[----:B------:R-:W-:Y:S01]  /*1190*/  FMUL.FTZ R3, R2, R2 ;  /* 0x0000000202037220 */ /* 0x000fe20000410000 */
[----:B------:R-:W-:Y:S01]  /*11a0*/  FSETP.NEU.FTZ.AND P1, PT, |R8|, |c[0x0][0x168]|, PT ;  /* 0x40005a0008007a0b */ /* 0x000fe20003f3d200 */
[----:B------:R-:W-:Y:S01]  /*11b0*/  IMAD.MOV.U32 R11, RZ, RZ, 0x3fd774eb ;  /* 0x3fd774ebff0b7424 */ /* 0x000fe200078e00ff */
        /* <DEDUP_REMOVED lines=19> */
.L_x_13603:
[----:B------:R-:W-:Y:S05]  /*12f0*/  BSYNC B3 ;  /* 0x0000000000037941 */ /* 0x000fea0003800000 */
.L_x_13602:
        /* <DEDUP_REMOVED lines=21> */
.L_x_13609:
[----:B------:R-:W-:Y:S05]  /*1450*/  BSYNC B4 ;  /* 0x0000000000047941 */ /* 0x000fea0003800000 */
.L_x_13608:
        /* <DEDUP_REMOVED lines=23> */
.L_x_13607:
[----:B------:R-:W-:Y:S05]  /*15d0*/  BSYNC B3 ;  /* 0x0000000000037941 */ /* 0x000fea0003800000 */
.L_x_13606:
        /* <DEDUP_REMOVED lines=21> */
.L_x_13611:
[----:B------:R-:W-:Y:S05]  /*1730*/  BSYNC B3 ;  /* 0x0000000000037941 */ /* 0x000fea0003800000 */
.L_x_13610:
        /* <DEDUP_REMOVED lines=11> */
[----:B------:R-:W-:Y:S01]  /*17f0*/  FMUL.FTZ R3, R3, R10 ;  /* 0x0000000a03037220 */ /* 0x000fe20000410000 */
[----:B------:R-:W-:-:S03]  /*1800*/  HFMA2.MMA R10, -RZ, RZ, 1.9599609375, 20144 ;  /* 0x3fd774ebff0a7435 */ /* 0x000fc600000001ff */
[----:B------:R-:W-:-:S07]  /*1810*/  FFMA.FTZ R3, R3, R2, R2 ;  /* 0x0000000203037223 */ /* 0x000fce0000010002 */
        /* <DEDUP_REMOVED lines=9> */
.L_x_13595:
[----:B------:R-:W-:Y:S05]  /*18b0*/  BSYNC B0 ;  /* 0x0000000000007941 */ /* 0x000fea0003800000 */
.L_x_13581:
[----:B------:R-:W0:Y:S01]  /*18c0*/  S2R R3, SR_TID.X ;  /* 0x0000000000037919 */ /* 0x000e220000002100 */
[----:B------:R-:W-:Y:S01]  /*18d0*/  BSSY B0, `(.L_x_13612) ;  /* 0x0000014000007945 */ /* 0x000fe20003800000 */
[----:B0-----:R-:W-:Y:S02]  /*18e0*/  ISETP.GE.AND P1, PT, R3, R4, PT ;  /* 0x000000040300720c */ /* 0x001fe40003f26270 */
[----:B------:R-:W-:-:S11]  /*18f0*/  MOV R7, R3 ;  /* 0x0000000300077202 */ /* 0x000fd60000000f00 */
[----:B------:R-:W-:Y:S01]  /*1900*/  @!P1 IADD3 R7, R3, 0x80, RZ ;  /* 0x0000008003079810 */ /* 0x000fe20007ffe0ff */
[----:B------:R-:W-:Y:S01]  /*1910*/  @!P1 IMAD R2, R0, 0x200, R3 ;  /* 0x0000020000029824 */ /* 0x000fe200078e0203 */
[----:B------:R-:W-:Y:S02]  /*1920*/  @!P1 MOV R3, 0x4 ;  /* 0x0000000400039802 */ /* 0x000fe40000000f00 */
[----:B------:R-:W-:-:S03]  /*1930*/  ISETP.GE.AND P0, PT, R7, R4, PT ;  /* 0x000000040700720c */ /* 0x000fc60003f06270 */
[----:B------:R-:W-:-:S05]  /*1940*/  @!P1 IMAD.WIDE.U32 R2, R2, R3, c[0x0][0x170] ;  /* 0x00005c0002029625 */ /* 0x000fca00078e0003 */
[----:B-----5:R0:W-:Y:S05]  /*1950*/  @!P1 STG.E [R2.64], R9 ;  /* 0x0000000902009986 */ /* 0x0201ea000c101904 */
[----:B------:R-:W-:Y:S05]  /*1960*/  @P0 BRA `(.L_x_13613) ;  /* 0x000000a000000947 */ /* 0x000fea0003800000 */
[----:B0-----:R-:W-:Y:S01]  /*1970*/  LEA R2, R0, R7, 0x9 ;  /* 0x0000000700027211 */ /* 0x001fe200078e48ff */
[----:B------:R-:W-:Y:S01]  /*1980*/  HFMA2.MMA R11, -RZ, RZ, 0, 2.384185791015625e-07 ;  /* 0x00000004ff0b7435 */ /* 0x000fe200000001ff */
[----:B------:R-:W-:-:S04]  /*1990*/  IADD3 R7, R7, 0x80, RZ ;  /* 0x0000008007077810 */ /* 0x000fc80007ffe0ff */
[----:B------:R-:W-:-:S05]  /*19a0*/  ISETP.GE.AND P0, PT, R7, R4, PT ;  /* 0x000000040700720c */ /* 0x000fca0003f06270 */
[----:B------:R-:W-:-:S05]  /*19b0*/  IMAD.WIDE.U32 R2, R2, R11, c[0x0][0x170] ;  /* 0x00005c0002027625 */ /* 0x000fca00078e000b */
[----:B------:R0:W-:Y:S03]  /*19c0*/  STG.E [R2.64], R8 ;  /* 0x0000000802007986 */ /* 0x0001e6000c101904 */
[----:B------:R-:W-:Y:S01]  /*19d0*/  @!P0 IMAD R10, R0, 0x200, R7 ;  /* 0x00000200000a8824 */ /* 0x000fe200078e0207 */
[----:B------:R-:W-:-:S03]  /*19e0*/  @!P0 IADD3 R7, R7, 0x80, RZ ;  /* 0x0000008007078810 */ /* 0x000fc60007ffe0ff */
[----:B------:R-:W-:-:S05]  /*19f0*/  @!P0 IMAD.WIDE.U32 R10, R10, R11, c[0x0][0x170] ;  /* 0x00005c000a0a8625 */ /* 0x000fca00078e000b */
[----:B------:R0:W-:Y:S02]  /*1a00*/  @!P0 STG.E [R10.64], R6 ;  /* 0x000000060a008986 */ /* 0x0001e4000c101904 */
.L_x_13613:
[----:B------:R-:W-:Y:S05]  /*1a10*/  BSYNC B0 ;  /* 0x0000000000007941 */ /* 0x000fea0003800000 */
.L_x_13612:
[----:B------:R-:W-:-:S13]  /*1a20*/  ISETP.GE.AND P0, PT, R7, R4, PT ;  /* 0x000000040700720c */ /* 0x000fda0003f06270 */
[----:B------:R-:W-:Y:S05]  /*1a30*/  @P0 EXIT ;  /* 0x000000000000094d */ /* 0x000fea0003800000 */
[----:B0-----:R-:W-:Y:S02]  /*1a40*/  LEA R2, R0, R7, 0x9 ;  /* 0x0000000700027211 */ /* 0x001fe400078e48ff */
[----:B------:R-:W-:-:S05]  /*1a50*/  MOV R3, 0x4 ;  /* 0x0000000400037802 */ /* 0x000fca0000000f00 */
[----:B------:R-:W-:-:S05]  /*1a60*/  IMAD.WIDE.U32 R2, R2, R3, c[0x0][0x170] ;  /* 0x00005c0002027625 */ /* 0x000fca00078e0003 */
[----:B------:R-:W-:Y:S01]  /*1a70*/  STG.E [R2.64], R5 ;  /* 0x0000000502007986 */ /* 0x000fe2000c101904 */
[----:B------:R-:W-:Y:S05]  /*1a80*/  EXIT ;  /* 0x000000000000794d */ /* 0x000fea0003800000 */
        .weak           $__internal_45_$__cuda_sm3x_div_rn_ftz_f32_slowpath
        .type           $__internal_45_$__cuda_sm3x_div_rn_ftz_f32_slowpath,@function
        .size           $__internal_45_$__cuda_sm3x_div_rn_ftz_f32_slowpath,(.L_x_17699 - $__internal_45_$__cuda_sm3x_div_rn_ftz_f32_slowpath)
$__internal_45_$__cuda_sm3x_div_rn_ftz_f32_slowpath:
        /* <DEDUP_REMOVED lines=32> */
.L_x_13616:
[----:B------:R-:W-:Y:S05]  /*1c90*/  BSYNC B2 ;  /* 0x0000000000027941 */ /* 0x000fea0003800000 */
.L_x_13615:
        /* <DEDUP_REMOVED lines=27> */
.L_x_13622:
[----:B------:R-:W-:Y:S02]  /*1e50*/  LEA R3, R3, R16, 0x17 ;  /* 0x0000001003037211 */ /* 0x000fe400078eb8ff */
.L_x_13623:
[----:B------:R-:W-:Y:S05]  /*1e60*/  BSYNC B2 ;  /* 0x0000000000027941 */ /* 0x000fea0003800000 */
.L_x_13621:
[----:B------:R-:W-:Y:S05]  /*1e70*/  BRA `(.L_x_13624) ;  /* 0x0000008000007947 */ /* 0x000fea0003800000 */
.L_x_13620:
[----:B------:R-:W-:-:S04]  /*1e80*/  LOP3.LUT R3, R10, 0x80000000, R13, 0x48, !PT ;  /* 0x800000000a037812 */ /* 0x000fc800078e480d */
[----:B------:R-:W-:Y:S01]  /*1e90*/  LOP3.LUT R3, R3, 0x7f800000, RZ, 0xfc, !PT ;  /* 0x7f80000003037812 */ /* 0x000fe200078efcff */
[----:B------:R-:W-:Y:S05]  /*1ea0*/  BRA `(.L_x_13624) ;  /* 0x0000005000007947 */ /* 0x000fea0003800000 */
.L_x_13619:
[----:B------:R-:W-:Y:S01]  /*1eb0*/  LOP3.LUT R3, R10, 0x80000000, R13, 0x48, !PT ;  /* 0x800000000a037812 */ /* 0x000fe200078e480d */
[----:B------:R-:W-:Y:S05]  /*1ec0*/  BRA `(.L_x_13624) ;  /* 0x0000003000007947 */ /* 0x000fea0003800000 */
.L_x_13618:
[----:B------:R-:W0:Y:S01]  /*1ed0*/  MUFU.RSQ R3, -QNAN ;  /* 0xffc0000000037908 */ /* 0x000e220000001400 */
[----:B------:R-:W-:Y:S05]  /*1ee0*/  BRA `(.L_x_13624) ;  /* 0x0000001000007947 */ /* 0x000fea0003800000 */
.L_x_13617:
[----:B------:R-:W-:Y:S02]  /*1ef0*/  FADD.FTZ R3, R13, R10 ;  /* 0x0000000a0d037221 */ /* 0x000fe40000010000 */
.L_x_13624:
[----:B------:R-:W-:Y:S05]  /*1f00*/  BSYNC B1 ;  /* 0x0000000000017941 */ /* 0x000fea0003800000 */
.L_x_13614:
[----:B0-----:R-:W-:Y:S01]  /*1f10*/  MOV R11, R3 ;  /* 0x00000003000b7202 */ /* 0x001fe20000000f00 */
[----:B------:R-:W-:-:S06]  /*1f20*/  HFMA2.MMA R3, -RZ, RZ, 0, 0 ;  /* 0x00000000ff037435 */ /* 0x000fcc00000001ff */
[----:B------:R-:W-:Y:S05]  /*1f30*/  RET.REL.NODEC R2 `(_ZN2at6native27unrolled_elementwise_kernelINS0_13BUnaryFunctorIfffZZZNS0_17atan2_kernel_cudaERNS_18TensorIteratorBaseEENKUlvE_clEvENKUlvE0_clEvEUlffE_EESt5arrayIPcLm2EELi4E23TrivialOffsetCalculatorILi1EjESD_NS0_6memory15LoadWithoutCastENSE_16StoreWithoutCastEEEviT_T0_T2_T3_T4_T5_) ;  /* 0xffffe0c002007950 */ /* 0x000fea0003c3ffff */
.L_x_13625:
        /* <DEDUP_REMOVED lines=12> */
.L_x_17699:


//--------------------- .text._ZN2at6native29vectorized_elementwise_kernelILi2ENS0_13BUnaryFunctorIfffZZZNS0_17atan2_kernel_cudaERNS_18TensorIteratorBaseEENKUlvE_clEvENKUlvE0_clEvEUlffE_EESt5arrayIPcLm2EEEEviT0_T1_ --------------------------
	.section	.text._ZN2at6native29vectorized_elementwise_kernelILi2ENS0_13BUnaryFunctorIfffZZZNS0_17atan2_kernel_cudaERNS_18TensorIteratorBaseEENKUlvE_clEvENKUlvE0_clEvEUlffE_EESt5arrayIPcLm2EEEEviT0_T1_,"ax",@progbits
	.sectioninfo	@"SHI_REGISTERS=30"
	.align	128
        .global         _ZN2at6native29vectorized_elementwise_kernelILi2ENS0_13BUnaryFunctorIfffZZZNS0_17atan2_kernel_cudaERNS_18TensorIteratorBaseEENKUlvE_clEvENKUlvE0_clEvEUlffE_EESt5arrayIPcLm2EEEEviT0_T1_
        .type           _ZN2at6native29vectorized_elementwise_kernelILi2ENS0_13BUnaryFunctorIfffZZZNS0_17atan2_kernel_cudaERNS_18TensorIteratorBaseEENKUlvE_clEvENKUlvE0_clEvEUlffE_EESt5arrayIPcLm2EEEEviT0_T1_,@function
        .size           _ZN2at6native29vectorized_elementwise_kernelILi2ENS0_13BUnaryFunctorIfffZZZNS0_17atan2_kernel_cudaERNS_18TensorIteratorBaseEENKUlvE_clEvENKUlvE0_clEvEUlffE_EESt5arrayIPcLm2EEEEviT0_T1_,(.L_x_17700 - _ZN2at6native29vectorized_elementwise_kernelILi2ENS0_13BUnaryFunctorIfffZZZNS0_17atan2_kernel_cudaERNS_18TensorIteratorBaseEENKUlvE_clEvENKUlvE0_clEvEUlffE_EESt5arrayIPcLm2EEEEviT0_T1_)
        .other          _ZN2at6native29vectorized_elementwise_kernelILi2ENS0_13BUnaryFunctorIfffZZZNS0_17atan2_kernel_cudaERNS_18TensorIteratorBaseEENKUlvE_clEvENKUlvE0_clEvEUlffE_EESt5arrayIPcLm2EEEEviT0_T1_,@"STO_CUDA_ENTRY STV_DEFAULT"
_ZN2at6native29vectorized_elementwise_kernelILi2ENS0_13BUnaryFunctorIfffZZZNS0_17atan2_kernel_cudaERNS_18TensorIteratorBaseEENKUlvE_clEvENKUlvE0_clEvEUlffE_EESt5arrayIPcLm2EEEEviT0_T1_:
.text._ZN2at6native29vectorized_elementwise_kernelILi2ENS0_13BUnaryFunctorIfffZZZNS0_17atan2_kernel_cudaERNS_18TensorIteratorBaseEENKUlvE_clEvENKUlvE0_clEvEUlffE_EESt5arrayIPcLm2EEEEviT0_T1_:
        /* <DEDUP_REMOVED lines=9> */
[----:B------:R-:W-:-:S06]  /*0090*/  IMAD.WIDE R4, R0, R5, c[0x0][0x178] ;  /* 0x00005e0000047625 */ /* 0x000fcc00078e0205 */
[----:B0-----:R-:W-:-:S05]  /*00a0*/  IMAD.WIDE.U32 R4, R2, 0x8, R4 ;  /* 0x0000000802047825 */ /* 0x001fca00078e0004 */
[----:B------:R-:W2:Y:S04]  /*00b0*/  LDG.E.64 R16, [R4.64] ;  /* 0x0000000404107981 */ /* 0x000ea8000c1e1b00 */
[----:B------:R0:W5:Y:S04]  /*00c0*/  LDG.E.64 R18, [R4.64+0x400] ;  /* 0x0004000404127981 */ /* 0x000168000c1e1b00 */
[----:B------:R0:W5:Y:S04]  /*00d0*/  LDG.E.64 R12, [R4.64+0x800] ;  /* 0x00080004040c7981 */ /* 0x000168000c1e1b00 */
[----:B------:R0:W5:Y:S01]  /*00e0*/  LDG.E.64 R14, [R4.64+0xc00] ;  /* 0x000c0004040e7981 */ /* 0x000162000c1e1b00 */
[----:B------:R-:W-:Y:S01]  /*00f0*/  FADD.FTZ R21, -RZ, |c[0x0][0x168]| ;  /* 0x40005a00ff157621 */ /* 0x000fe20000010100 */
[----:B------:R-:W-:Y:S01]  /*0100*/  BSSY B2, `(.L_x_13627) ;  /* 0x0000010000027945 */ /* 0x000fe20003800000 */
[C---:B--2---:R-:W-:Y:S01]  /*0110*/  FADD.FTZ R6, |R16|.reuse, -RZ ;  /* 0x800000ff10067221 */ /* 0x044fe20000010200 */
[----:B------:R-:W-:-:S04]  /*0120*/  FSETP.GT.FTZ.AND P2, PT, |R16|, |c[0x0][0x168]|, PT ;  /* 0x40005a0010007a0b */ /* 0x000fc80003f54200 */
        /* <DEDUP_REMOVED lines=10> */
[----:B0-----:R-:W-:Y:S02]  /*01d0*/  MOV R22, R23 ;  /* 0x0000001700167202 */ /* 0x001fe40000000f00 */
[----:B------:R-:W-:Y:S02]  /*01e0*/  MOV R4, 0x200 ;  /* 0x0000020000047802 */ /* 0x000fe40000000f00 */
[----:B-----5:R-:W-:Y:S05]  /*01f0*/  CALL.REL.NOINC `($__internal_46_$__cuda_sm3x_div_rn_ftz_f32_slowpath) ;  /* 0x0000588000007944 */ /* 0x020fea0003c00000 */
.L_x_13628:
[----:B0-----:R-:W-:Y:S05]  /*0200*/  BSYNC B2 ;  /* 0x0000000000027941 */ /* 0x001fea0003800000 */
.L_x_13627:
[----:B------:R-:W-:Y:S01]  /*0210*/  MOV R4, 0x3b33710b ;  /* 0x3b33710b00047802 */ /* 0x000fe20000000f00 */
[----:B------:R-:W-:Y:S01]  /*0220*/  FMUL.FTZ R3, R6, R6 ;  /* 0x0000000606037220 */ /* 0x000fe20000410000 */
[----:B------:R-:W-:Y:S01]  /*0230*/  ISETP.LE.AND P0, PT, RZ, c[0x0][0x168], PT ;  /* 0x00005a00ff007a0c */ /* 0x000fe20003f03270 */
[----:B------:R-:W-:Y:S02]  /*0240*/  HFMA2.MMA R5, -RZ, RZ, 2.04296875, -15.78125 ;  /* 0x4016cbe4ff057435 */ /* 0x000fe400000001ff */
        /* <DEDUP_REMOVED lines=8> */
[----:B------:R-:W-:Y:S02]  /*02d0*/  FSEL R3, R5, 0.78539818525314331055, !P0 ;  /* 0x3f490fdb05037808 */ /* 0x000fe40004000000 */
[----:B------:R-:W-:Y:S01]  /*02e0*/  FSEL R5, RZ, 3.1415927410125732422, P0 ;  /* 0x40490fdbff057808 */ /* 0x000fe20000000000 */
[----:B------:R-:W-:Y:S01]  /*02f0*/  FFMA.FTZ R6, R7, R6, R6 ;  /* 0x0000000607067223 */ /* 0x000fe20000010006 */
[----:B------:R-:W-:Y:S05]  /*0300*/  @!P0 BRA `(.L_x_13629) ;  /* 0x0000112000008947 */ /* 0x000fea0003800000 */
[C---:B------:R-:W-:Y:S01]  /*0310*/  FADD.FTZ R4, |R17|.reuse, -RZ ;  /* 0x800000ff11047221 */ /* 0x040fe20000010200 */
[----:B------:R-:W-:Y:S01]  /*0320*/  FSETP.GT.FTZ.AND P0, PT, |R16|, |c[0x0][0x168]|, PT ;  /* 0x40005a0010007a0b */ /* 0x000fe20003f14200 */
[----:B------:R-:W-:Y:S01]  /*0330*/  BSSY B2, `(.L_x_13630) ;  /* 0x0000018000027945 */ /* 0x000fe20003800000 */
[----:B------:R-:W-:Y:S02]  /*0340*/  FSETP.GT.FTZ.AND P2, PT, |R17|, |c[0x0][0x168]|, PT ;  /* 0x40005a0011007a0b */ /* 0x000fe40003f54200 */
[----:B------:R-:W-:-:S02]  /*0350*/  FSETP.NEU.FTZ.AND P3, PT, R23, RZ, PT ;  /* 0x000000ff1700720b */ /* 0x000fc40003f7d000 */
[----:B------:R-:W-:-:S04]  /*0360*/  FSEL R22, R4, R21, P2 ;  /* 0x0000001504167208 */ /* 0x000fc80001000000 */
[----:B------:R-:W0:Y:S03]  /*0370*/  MUFU.RCP R7, R22 ;  /* 0x0000001600077308 */ /* 0x000e260000001000 */
[----:B------:R-:W-:-:S05]  /*0380*/  @P0 MOV R9, 0x3fd774eb ;  /* 0x3fd774eb00090802 */ /* 0x000fca0000000f00 */
[----:B------:R-:W-:Y:S01]  /*0390*/  @P0 FFMA.FTZ R6, R9, 0.93318945169448852539, -R6 ;  /* 0x3f6ee58109060823 */ /* 0x000fe20000010806 */
[----:B------:R-:W-:Y:S01]  /*03a0*/  FSEL R9, R21, R4, P2 ;  /* 0x0000000415097208 */ /* 0x000fe20001000000 */
[C---:B------:R-:W-:Y:S01]  /*03b0*/  FADD.FTZ R4, |R16|.reuse, |c[0x0][0x168]| ;  /* 0x40005a0010047621 */ /* 0x040fe20000010200 */
[----:B------:R-:W-:Y:S02]  /*03c0*/  FSETP.NEU.FTZ.AND P0, PT, |R16|, |c[0x0][0x168]|, PT ;  /* 0x40005a0010007a0b */ /* 0x000fe40003f1d200 */
[----:B------:R-:W1:Y:S02]  /*03d0*/  FCHK P1, R9, R22 ;  /* 0x0000001609007302 */ /* 0x000e640000020000 */
[----:B------:R-:W-:Y:S01]  /*03e0*/  FSEL R6, R3, R6, !P0 ;  /* 0x0000000603067208 */ /* 0x000fe20004000000 */
[----:B0-----:R-:W-:Y:S01]  /*03f0*/  FFMA R8, -R22, R7, 1 ;  /* 0x3f80000016087423 */ /* 0x001fe20000000107 */
[----:B------:R-:W-:-:S03]  /*0400*/  FSETP.GTU.FTZ.AND P0, PT, |R4|, +INF , PT ;  /* 0x7f8000000400780b */ /* 0x000fc60003f1c200 */
[----:B------:R-:W-:Y:S01]  /*0410*/  FFMA R8, R7, R8, R7 ;  /* 0x0000000807087223 */ /* 0x000fe20000000007 */
[----:B------:R-:W-:-:S03]  /*0420*/  FSEL R7, R5, R6, !P3 ;  /* 0x0000000605077208 */ /* 0x000fc60005800000 */
[----:B------:R-:W-:Y:S01]  /*0430*/  FFMA R11, R9, R8, RZ ;  /* 0x00000008090b7223 */ /* 0x000fe200000000ff */
[----:B------:R-:W-:-:S03]  /*0440*/  LOP3.LUT R7, R7, 0x80000000, R16, 0xb8, !PT ;  /* 0x8000000007077812 */ /* 0x000fc600078eb810 */
[----:B------:R-:W-:Y:S01]  /*0450*/  FFMA R6, -R22, R11, R9 ;  /* 0x0000000b16067223 */ /* 0x000fe20000000109 */
[----:B------:R-:W-:-:S03]  /*0460*/  FSEL R16, R4, R7, P0 ;  /* 0x0000000704107208 */ /* 0x000fc60000000000 */
[----:B------:R-:W-:Y:S01]  /*0470*/  FFMA R6, R8, R6, R11 ;  /* 0x0000000608067223 */ /* 0x000fe2000000000b */
[----:B-1----:R-:W-:Y:S05]  /*0480*/  @!P1 BRA `(.L_x_13631) ;  /* 0x0000002000009947 */ /* 0x002fea0003800000 */
[----:B------:R-:W-:Y:S02]  /*0490*/  MOV R4, 0x4b0 ;  /* 0x000004b000047802 */ /* 0x000fe40000000f00 */
[----:B-----5:R-:W-:Y:S05]  /*04a0*/  CALL.REL.NOINC `($__internal_46_$__cuda_sm3x_div_rn_ftz_f32_slowpath) ;  /* 0x000055d000007944 */ /* 0x020fea0003c00000 */
.L_x_13631:
[----:B------:R-:W-:Y:S05]  /*04b0*/  BSYNC B2 ;  /* 0x0000000000027941 */ /* 0x000fea0003800000 */
.L_x_13630:
[----:B------:R-:W-:Y:S01]  /*04c0*/  MOV R7, 0x3b33710b ;  /* 0x3b33710b00077802 */ /* 0x000fe20000000f00 */
[----:B0-----:R-:W-:Y:S01]  /*04d0*/  FMUL.FTZ R4, R6, R6 ;  /* 0x0000000606047220 */ /* 0x001fe20000410000 */
[C---:B-----5:R-:W-:Y:S01]  /*04e0*/  FSETP.GT.FTZ.AND P3, PT, |R18|.reuse, |c[0x0][0x168]|, PT ;  /* 0x40005a0012007a0b */ /* 0x060fe20003f74200 */
[----:B------:R-:W-:Y:S01]  /*04f0*/  FADD.FTZ R8, |R18|, -RZ ;  /* 0x800000ff12087221 */ /* 0x000fe20000010200 */
[----:B------:R-:W-:Y:S01]  /*0500*/  @P2 MOV R9, 0x3fd774eb ;  /* 0x3fd774eb00092802 */ /* 0x000fe20000000f00 */
[----:B------:R-:W-:Y:S01]  /*0510*/  FFMA.FTZ R7, R4, R7, -0.015681877732276916504 ;  /* 0xbc80774804077423 */ /* 0x000fe20000010007 */
[----:B------:R-:W-:Y:S01]  /*0520*/  FSETP.NEU.FTZ.AND P0, PT, |R17|, |c[0x0][0x168]|, PT ;  /* 0x40005a0011007a0b */ /* 0x000fe20003f1d200 */
[----:B------:R-:W-:Y:S01]  /*0530*/  BSSY B2, `(.L_x_13632) ;  /* 0x000001e000027945 */ /* 0x000fe20003800000 */
[----:B------:R-:W-:Y:S01]  /*0540*/  FSEL R23, R8, R21, P3 ;  /* 0x0000001508177208 */ /* 0x000fe20001800000 */
[----:B------:R-:W-:-:S03]  /*0550*/  FFMA.FTZ R7, R4, R7, 0.042200751602649688721 ;  /* 0x3d2cdab204077423 */ /* 0x000fc60000010007 */
[----:B------:R-:W0:Y:S01]  /*0560*/  MUFU.RCP R10, R23 ;  /* 0x00000017000a7308 */ /* 0x000e220000001000 */
[----:B------:R-:W-:-:S04]  /*0570*/  FFMA.FTZ R7, R4, R7, -0.074792981147766113281 ;  /* 0xbd992d1004077423 */ /* 0x000fc80000010007 */
[----:B------:R-:W-:-:S04]  /*0580*/  FFMA.FTZ R7, R4, R7, 0.10640415549278259277 ;  /* 0x3dd9ea6c04077423 */ /* 0x000fc80000010007 */
[----:B------:R-:W-:-:S04]  /*0590*/  FFMA.FTZ R7, R4, R7, -0.14207722246646881104 ;  /* 0xbe117cb104077423 */ /* 0x000fc80000010007 */
[----:B------:R-:W-:-:S04]  /*05a0*/  FFMA.FTZ R7, R4, R7, 0.19993925094604492188 ;  /* 0x3e4cbce004077423 */ /* 0x000fc80000010007 */
[----:B------:R-:W-:-:S04]  /*05b0*/  FFMA.FTZ R7, R4, R7, -0.33333197236061096191 ;  /* 0xbeaaaa7d04077423 */ /* 0x000fc80000010007 */
[----:B------:R-:W-:Y:S02]  /*05c0*/  FMUL.FTZ R7, R4, R7 ;  /* 0x0000000704077220 */ /* 0x000fe40000410000 */
[----:B------:R-:W-:Y:S02]  /*05d0*/  FADD.FTZ R4, |R17|, |c[0x0][0x168]| ;  /* 0x40005a0011047621 */ /* 0x000fe40000010200 */
[----:B------:R-:W-:Y:S02]  /*05e0*/  FFMA.FTZ R6, R7, R6, R6 ;  /* 0x0000000607067223 */ /* 0x000fe40000010006 */
[----:B0-----:R-:W-:Y:S02]  /*05f0*/  FFMA R7, -R23, R10, 1 ;  /* 0x3f80000017077423 */ /* 0x001fe4000000010a */
[----:B------:R-:W-:Y:S01]  /*0600*/  @P2 FFMA.FTZ R6, R9, 0.93318945169448852539, -R6 ;  /* 0x3f6ee58109062823 */ /* 0x000fe20000010806 */
[----:B------:R-:W-:Y:S01]  /*0610*/  FSEL R9, R21, R8, P3 ;  /* 0x0000000815097208 */ /* 0x000fe20001800000 */
[----:B------:R-:W-:Y:S01]  /*0620*/  FFMA R10, R10, R7, R10 ;  /* 0x000000070a0a7223 */ /* 0x000fe2000000000a */
[----:B------:R-:W-:-:S02]  /*0630*/  FSETP.NEU.FTZ.AND P2, PT, R22, RZ, PT ;  /* 0x000000ff1600720b */ /* 0x000fc40003f5d000 */
[----:B------:R-:W0:Y:S01]  /*0640*/  FCHK P1, R9, R23 ;  /* 0x0000001709007302 */ /* 0x000e220000020000 */
[----:B------:R-:W-:Y:S01]  /*0650*/  FSEL R6, R3, R6, !P0 ;  /* 0x0000000603067208 */ /* 0x000fe20004000000 */
[----:B------:R-:W-:Y:S01]  /*0660*/  FFMA R8, R9, R10, RZ ;  /* 0x0000000a09087223 */ /* 0x000fe200000000ff */
[----:B------:R-:W-:Y:S02]  /*0670*/  FSETP.GTU.FTZ.AND P0, PT, |R4|, +INF , PT ;  /* 0x7f8000000400780b */ /* 0x000fe40003f1c200 */
[----:B------:R-:W-:Y:S01]  /*0680*/  FSEL R6, R5, R6, !P2 ;  /* 0x0000000605067208 */ /* 0x000fe20005000000 */
[----:B------:R-:W-:-:S03]  /*0690*/  FFMA R7, -R23, R8, R9 ;  /* 0x0000000817077223 */ /* 0x000fc60000000109 */
[----:B------:R-:W-:Y:S01]  /*06a0*/  LOP3.LUT R17, R6, 0x80000000, R17, 0xb8, !PT ;  /* 0x8000000006117812 */ /* 0x000fe200078eb811 */
[----:B------:R-:W-:-:S03]  /*06b0*/  FFMA R6, R10, R7, R8 ;  /* 0x000000070a067223 */ /* 0x000fc60000000008 */
[----:B------:R-:W-:Y:S01]  /*06c0*/  FSEL R17, R4, R17, P0 ;  /* 0x0000001104117208 */ /* 0x000fe20000000000 */
[----:B0-----:R-:W-:Y:S05]  /*06d0*/  @!P1 BRA `(.L_x_13633) ;  /* 0x0000003000009947 */ /* 0x001fea0003800000 */
[----:B------:R-:W-:Y:S02]  /*06e0*/  MOV R22, R23 ;  /* 0x0000001700167202 */ /* 0x000fe40000000f00 */
[----:B------:R-:W-:Y:S02]  /*06f0*/  MOV R4, 0x710 ;  /* 0x0000071000047802 */ /* 0x000fe40000000f00 */
[----:B------:R-:W-:Y:S05]  /*0700*/  CALL.REL.NOINC `($__internal_46_$__cuda_sm3x_div_rn_ftz_f32_slowpath) ;  /* 0x0000537000007944 */ /* 0x000fea0003c00000 */
.L_x_13633:
[----:B------:R-:W-:Y:S05]  /*0710*/  BSYNC B2 ;  /* 0x0000000000027941 */ /* 0x000fea0003800000 */
.L_x_13632:
[----:B------:R-:W-:Y:S01]  /*0720*/  HFMA2.MMA R7, -RZ, RZ, 0.89990234375, 10328 ;  /* 0x3b33710bff077435 */ /* 0x000fe200000001ff */
[----:B0-----:R-:W-:Y:S01]  /*0730*/  FMUL.FTZ R4, R6, R6 ;  /* 0x0000000606047220 */ /* 0x001fe20000410000 */
[C---:B------:R-:W-:Y:S01]  /*0740*/  FSETP.GT.FTZ.AND P2, PT, |R19|.reuse, |c[0x0][0x168]|, PT ;  /* 0x40005a0013007a0b */ /* 0x040fe20003f54200 */
[----:B------:R-:W-:Y:S01]  /*0750*/  FADD.FTZ R8, |R19|, -RZ ;  /* 0x800000ff13087221 */ /* 0x000fe20000010200 */
[----:B------:R-:W-:Y:S01]  /*0760*/  @P3 MOV R9, 0x3fd774eb ;  /* 0x3fd774eb00093802 */ /* 0x000fe20000000f00 */
[----:B------:R-:W-:Y:S01]  /*0770*/  BSSY B2, `(.L_x_13634) ;  /* 0x000001f000027945 */ /* 0x000fe20003800000 */
[----:B------:R-:W-:Y:S02]  /*0780*/  FSETP.NEU.FTZ.AND P0, PT, |R18|, |c[0x0][0x168]|, PT ;  /* 0x40005a0012007a0b */ /* 0x000fe40003f1d200 */
[----:B------:R-:W-:-:S02]  /*0790*/  FSEL R22, R8, R21, P2 ;  /* 0x0000001508167208 */ /* 0x000fc40001000000 */
[C---:B------:R-:W-:Y:S02]  /*07a0*/  FFMA.FTZ R7, R4.reuse, R7, -0.015681877732276916504 ;  /* 0xbc80774804077423 */ /* 0x040fe40000010007 */
[----:B------:R-:W0:Y:S02]  /*07b0*/  MUFU.RCP R11, R22 ;  /* 0x00000016000b7308 */ /* 0x000e240000001000 */
[----:B------:R-:W-:-:S04]  /*07c0*/  FFMA.FTZ R7, R4, R7, 0.042200751602649688721 ;  /* 0x3d2cdab204077423 */ /* 0x000fc80000010007 */
[----:B------:R-:W-:-:S04]  /*07d0*/  FFMA.FTZ R7, R4, R7, -0.074792981147766113281 ;  /* 0xbd992d1004077423 */ /* 0x000fc80000010007 */
[----:B------:R-:W-:-:S04]  /*07e0*/  FFMA.FTZ R7, R4, R7, 0.10640415549278259277 ;  /* 0x3dd9ea6c04077423 */ /* 0x000fc80000010007 */
[----:B------:R-:W-:-:S04]  /*07f0*/  FFMA.FTZ R7, R4, R7, -0.14207722246646881104 ;  /* 0xbe117cb104077423 */ /* 0x000fc80000010007 */
[----:B------:R-:W-:-:S04]  /*0800*/  FFMA.FTZ R7, R4, R7, 0.19993925094604492188 ;  /* 0x3e4cbce004077423 */ /* 0x000fc80000010007 */
[----:B------:R-:W-:-:S04]  /*0810*/  FFMA.FTZ R7, R4, R7, -0.33333197236061096191 ;  /* 0xbeaaaa7d04077423 */ /* 0x000fc80000010007 */
[----:B------:R-:W-:Y:S02]  /*0820*/  FMUL.FTZ R7, R4, R7 ;  /* 0x0000000704077220 */ /* 0x000fe40000410000 */
[----:B0-----:R-:W-:Y:S02]  /*0830*/  FFMA R4, -R22, R11, 1 ;  /* 0x3f80000016047423 */ /* 0x001fe4000000010b */
[----:B------:R-:W-:-:S04]  /*0840*/  FFMA.FTZ R6, R7, R6, R6 ;  /* 0x0000000607067223 */ /* 0x000fc80000010006 */
[----:B------:R-:W-:Y:S01]  /*0850*/  @P3 FFMA.FTZ R6, R9, 0.93318945169448852539, -R6 ;  /* 0x3f6ee58109063823 */ /* 0x000fe20000010806 */
[----:B------:R-:W-:Y:S01]  /*0860*/  FSEL R9, R21, R8, P2 ;  /* 0x0000000815097208 */ /* 0x000fe20001000000 */
[----:B------:R-:W-:Y:S01]  /*0870*/  FFMA R8, R11, R4, R11 ;  /* 0x000000040b087223 */ /* 0x000fe2000000000b */
[----:B------:R-:W-:Y:S01]  /*0880*/  FSETP.NEU.FTZ.AND P3, PT, R23, RZ, PT ;  /* 0x000000ff1700720b */ /* 0x000fe20003f7d000 */
[----:B------:R-:W-:Y:S01]  /*0890*/  FADD.FTZ R4, |R18|, |c[0x0][0x168]| ;  /* 0x40005a0012047621 */ /* 0x000fe20000010200 */
[----:B------:R-:W0:Y:S01]  /*08a0*/  FCHK P1, R9, R22 ;  /* 0x0000001609007302 */ /* 0x000e220000020000 */
[----:B------:R-:W-:Y:S01]  /*08b0*/  FSEL R6, R3, R6, !P0 ;  /* 0x0000000603067208 */ /* 0x000fe20004000000 */
[----:B------:R-:W-:Y:S02]  /*08c0*/  FFMA R11, R9, R8, RZ ;  /* 0x00000008090b7223 */ /* 0x000fe400000000ff */
[----:B------:R-:W-:Y:S02]  /*08d0*/  FSETP.GTU.FTZ.AND P0, PT, |R4|, +INF , PT ;  /* 0x7f8000000400780b */ /* 0x000fe40003f1c200 */
[----:B------:R-:W-:Y:S01]  /*08e0*/  FSEL R7, R5, R6, !P3 ;  /* 0x0000000605077208 */ /* 0x000fe20005800000 */
[----:B------:R-:W-:-:S03]  /*08f0*/  FFMA R6, -R22, R11, R9 ;  /* 0x0000000b16067223 */ /* 0x000fc60000000109 */
[----:B------:R-:W-:Y:S01]  /*0900*/  LOP3.LUT R7, R7, 0x80000000, R18, 0xb8, !PT ;  /* 0x8000000007077812 */ /* 0x000fe200078eb812 */
[----:B------:R-:W-:-:S03]  /*0910*/  FFMA R6, R8, R6, R11 ;  /* 0x0000000608067223 */ /* 0x000fc6000000000b */
[----:B------:R-:W-:Y:S01]  /*0920*/  FSEL R18, R4, R7, P0 ;  /* 0x0000000704127208 */ /* 0x000fe20000000000 */
[----:B0-----:R-:W-:Y:S05]  /*0930*/  @!P1 BRA `(.L_x_13635) ;  /* 0x0000002000009947 */ /* 0x001fea0003800000 */
[----:B------:R-:W-:Y:S02]  /*0940*/  MOV R4, 0x960 ;  /* 0x0000096000047802 */ /* 0x000fe40000000f00 */
[----:B------:R-:W-:Y:S05]  /*0950*/  CALL.REL.NOINC `($__internal_46_$__cuda_sm3x_div_rn_ftz_f32_slowpath) ;  /* 0x0000512000007944 */ /* 0x000fea0003c00000 */
.L_x_13635:
[----:B------:R-:W-:Y:S05]  /*0960*/  BSYNC B2 ;  /* 0x0000000000027941 */ /* 0x000fea0003800000 */
.L_x_13634:
[----:B------:R-:W-:Y:S01]  /*0970*/  HFMA2.MMA R7, -RZ, RZ, 0.89990234375, 10328 ;  /* 0x3b33710bff077435 */ /* 0x000fe200000001ff */
[----:B0-----:R-:W-:Y:S01]  /*0980*/  FMUL.FTZ R4, R6, R6 ;  /* 0x0000000606047220 */ /* 0x001fe20000410000 */
[C---:B------:R-:W-:Y:S01]  /*0990*/  FSETP.GT.FTZ.AND P3, PT, |R12|.reuse, |c[0x0][0x168]|, PT ;  /* 0x40005a000c007a0b */ /* 0x040fe20003f74200 */
[----:B------:R-:W-:Y:S01]  /*09a0*/  FADD.FTZ R8, |R12|, -RZ ;  /* 0x800000ff0c087221 */ /* 0x000fe20000010200 */
[----:B------:R-:W-:Y:S01]  /*09b0*/  @P2 MOV R9, 0x3fd774eb ;  /* 0x3fd774eb00092802 */ /* 0x000fe20000000f00 */
[----:B------:R-:W-:Y:S01]  /*09c0*/  BSSY B2, `(.L_x_13636) ;  /* 0x0000020000027945 */ /* 0x000fe20003800000 */
[----:B------:R-:W-:Y:S02]  /*09d0*/  FSETP.NEU.FTZ.AND P0, PT, |R19|, |c[0x0][0x168]|, PT ;  /* 0x40005a0013007a0b */ /* 0x000fe40003f1d200 */
[----:B------:R-:W-:Y:S02]  /*09e0*/  FSEL R23, R8, R21, P3 ;  /* 0x0000001508177208 */ /* 0x000fe40001800000 */
[----:B------:R-:W-:-:S02]  /*09f0*/  FFMA.FTZ R7, R4, R7, -0.015681877732276916504 ;  /* 0xbc80774804077423 */ /* 0x000fc40000010007 */
        /* <DEDUP_REMOVED lines=28> */
.L_x_13637:
[----:B------:R-:W-:Y:S05]  /*0bc0*/  BSYNC B2 ;  /* 0x0000000000027941 */ /* 0x000fea0003800000 */
.L_x_13636:
        /* <DEDUP_REMOVED lines=36> */
.L_x_13639:
[----:B------:R-:W-:Y:S05]  /*0e10*/  BSYNC B2 ;  /* 0x0000000000027941 */ /* 0x000fea0003800000 */
.L_x_13638:
        /* <DEDUP_REMOVED lines=37> */
.L_x_13641:
[----:B------:R-:W-:Y:S05]  /*1070*/  BSYNC B2 ;  /* 0x0000000000027941 */ /* 0x000fea0003800000 */
.L_x_13640:
        /* <DEDUP_REMOVED lines=36> */
.L_x_13643:
[----:B------:R-:W-:Y:S05]  /*12c0*/  BSYNC B2 ;  /* 0x0000000000027941 */ /* 0x000fea0003800000 */
.L_x_13642:
[----:B------:R-:W-:Y:S01]  /*12d0*/  HFMA2.MMA R7, -RZ, RZ, 0.89990234375, 10328 ;  /* 0x3b33710bff077435 */ /* 0x000fe200000001ff */
[----:B0-----:R-:W-:Y:S01]  /*12e0*/  FMUL.FTZ R4, R6, R6 ;  /* 0x0000000606047220 */ /* 0x001fe20000410000 */
[----:B------:R-:W-:Y:S02]  /*12f0*/  @P2 MOV R9, 0x3fd774eb ;  /* 0x3fd774eb00092802 */ /* 0x000fe40000000f00 */
[----:B------:R-:W-:Y:S02]  /*1300*/  FSETP.NEU.FTZ.AND P0, PT, |R15|, |c[0x0][0x168]|, PT ;  /* 0x40005a000f007a0b */ /* 0x000fe40003f1d200 */
[----:B------:R-:W-:-:S04]  /*1310*/  FSETP.NEU.FTZ.AND P1, PT, R22, RZ, PT ;  /* 0x000000ff1600720b */ /* 0x000fc80003f3d000 */
        /* <DEDUP_REMOVED lines=15> */
[----:B------:R-:W-:Y:S01]  /*1410*/  FSEL R15, R3, R6, P0 ;  /* 0x00000006030f7208 */ /* 0x000fe20000000000 */
[----:B------:R-:W-:Y:S05]  /*1420*/  BRA `(.L_x_13644) ;  /* 0x0000117000007947 */ /* 0x000fea0003800000 */
.L_x_13629:
[C---:B------:R-:W-:Y:S01]  /*1430*/  FADD.FTZ R8, |R17|.reuse, -RZ ;  /* 0x800000ff11087221 */ /* 0x040fe20000010200 */
[----:B------:R-:W-:Y:S01]  /*1440*/  FSETP.GT.FTZ.AND P3, PT, |R17|, |c[0x0][0x168]|, PT ;  /* 0x40005a0011007a0b */ /* 0x000fe20003f74200 */
[----:B------:R-:W-:Y:S01]  /*1450*/  BSSY B2, `(.L_x_13645) ;  /* 0x0000018000027945 */ /* 0x000fe20003800000 */
[----:B------:R-:W-:Y:S02]  /*1460*/  MOV R7, 0x3fd774eb ;  /* 0x3fd774eb00077802 */ /* 0x000fe40000000f00 */
[----:B------:R-:W-:Y:S02]  /*1470*/  FSEL R22, R8, R21, P3 ;  /* 0x0000001508167208 */ /* 0x000fe40001800000 */
[----:B------:R-:W-:Y:S01]  /*1480*/  FSEL R9, R21, R8, P3 ;  /* 0x0000000815097208 */ /* 0x000fe20001800000 */
[C-C-:B------:R-:W-:Y:S01]  /*1490*/  @!P2 FFMA.FTZ R4, R7.reuse, 1.8663789033889770508, -R6.reuse ;  /* 0x3feee5810704a823 */ /* 0x140fe20000010806 */
[----:B------:R-:W0:Y:S01]  /*14a0*/  MUFU.RCP R11, R22 ;  /* 0x00000016000b7308 */ /* 0x000e220000001000 */
[----:B------:R-:W-:Y:S01]  /*14b0*/  @P2 FFMA.FTZ R4, R7, 0.93318945169448852539, R6 ;  /* 0x3f6ee58107042823 */ /* 0x000fe20000010006 */
[----:B------:R-:W-:-:S02]  /*14c0*/  FSETP.NEU.FTZ.AND P0, PT, |R16|, |c[0x0][0x168]|, PT ;  /* 0x40005a0010007a0b */ /* 0x000fc40003f1d200 */
[----:B------:R-:W-:Y:S02]  /*14d0*/  FSETP.NEU.FTZ.AND P1, PT, R23, RZ, PT ;  /* 0x000000ff1700720b */ /* 0x000fe40003f3d000 */
[----:B------:R-:W-:Y:S02]  /*14e0*/  FSEL R4, R3, R4, !P0 ;  /* 0x0000000403047208 */ /* 0x000fe40004000000 */
[----:B------:R-:W1:Y:S02]  /*14f0*/  FCHK P2, R9, R22 ;  /* 0x0000001609007302 */ /* 0x000e640000040000 */
[----:B------:R-:W-:-:S04]  /*1500*/  FSEL R7, R5, R4, !P1 ;  /* 0x0000000405077208 */ /* 0x000fc80004800000 */
[----:B------:R-:W-:Y:S01]  /*1510*/  LOP3.LUT R7, R7, 0x80000000, R16, 0xb8, !PT ;  /* 0x8000000007077812 */ /* 0x000fe200078eb810 */
[----:B0-----:R-:W-:-:S04]  /*1520*/  FFMA R6, -R22, R11, 1 ;  /* 0x3f80000016067423 */ /* 0x001fc8000000010b */
[----:B------:R-:W-:Y:S02]  /*1530*/  FFMA R8, R11, R6, R11 ;  /* 0x000000060b087223 */ /* 0x000fe4000000000b */
[----:B------:R-:W-:Y:S02]  /*1540*/  FADD.FTZ R6, |R16|, |c[0x0][0x168]| ;  /* 0x40005a0010067621 */ /* 0x000fe40000010200 */
[----:B------:R-:W-:-:S03]  /*1550*/  FFMA R11, R9, R8, RZ ;  /* 0x00000008090b7223 */ /* 0x000fc600000000ff */
[----:B------:R-:W-:Y:S01]  /*1560*/  FSETP.GTU.FTZ.AND P0, PT, |R6|, +INF , PT ;  /* 0x7f8000000600780b */ /* 0x000fe20003f1c200 */
[----:B------:R-:W-:-:S03]  /*1570*/  FFMA R4, -R22, R11, R9 ;  /* 0x0000000b16047223 */ /* 0x000fc60000000109 */
[----:B------:R-:W-:Y:S01]  /*1580*/  FSEL R16, R6, R7, P0 ;  /* 0x0000000706107208 */ /* 0x000fe20000000000 */
[----:B------:R-:W-:Y:S01]  /*1590*/  FFMA R6, R8, R4, R11 ;  /* 0x0000000408067223 */ /* 0x000fe2000000000b */
[----:B-1----:R-:W-:Y:S05]  /*15a0*/  @!P2 BRA `(.L_x_13646) ;  /* 0x000000200000a947 */ /* 0x002fea0003800000 */
[----:B------:R-:W-:Y:S02]  /*15b0*/  MOV R4, 0x15d0 ;  /* 0x000015d000047802 */ /* 0x000fe40000000f00 */
[----:B-----5:R-:W-:Y:S05]  /*15c0*/  CALL.REL.NOINC `($__internal_46_$__cuda_sm3x_div_rn_ftz_f32_slowpath) ;  /* 0x000044b000007944 */ /* 0x020fea0003c00000 */
.L_x_13646:
[----:B------:R-:W-:Y:S05]  /*15d0*/  BSYNC B2 ;  /* 0x0000000000027941 */ /* 0x000fea0003800000 */
.L_x_13645:
[----:B------:R-:W-:Y:S01]  /*15e0*/  HFMA2.MMA R7, -RZ, RZ, 0.89990234375, 10328 ;  /* 0x3b33710bff077435 */ /* 0x000fe200000001ff */
[----:B0-----:R-:W-:Y:S01]  /*15f0*/  FMUL.FTZ R4, R6, R6 ;  /* 0x0000000606047220 */ /* 0x001fe20000410000 */
[C---:B-----5:R-:W-:Y:S01]  /*1600*/  FSETP.GT.FTZ.AND P2, PT, |R18|.reuse, |c[0x0][0x168]|, PT ;  /* 0x40005a0012007a0b */ /* 0x060fe20003f54200 */
[----:B------:R-:W-:Y:S01]  /*1610*/  FADD.FTZ R10, |R18|, -RZ ;  /* 0x800000ff120a7221 */ /* 0x000fe20000010200 */
[----:B------:R-:W-:Y:S01]  /*1620*/  MOV R8, 0x3fd774eb ;  /* 0x3fd774eb00087802 */ /* 0x000fe20000000f00 */
[----:B------:R-:W-:Y:S01]  /*1630*/  BSSY B2, `(.L_x_13647) ;  /* 0x0000021000027945 */ /* 0x000fe20003800000 */
[----:B------:R-:W-:Y:S02]  /*1640*/  FSETP.NEU.FTZ.AND P0, PT, |R17|, |c[0x0][0x168]|, PT ;  /* 0x40005a0011007a0b */ /* 0x000fe40003f1d200 */
[----:B------:R-:W-:-:S02]  /*1650*/  FSEL R23, R10, R21, P2 ;  /* 0x000000150a177208 */ /* 0x000fc40001000000 */
[----:B------:R-:W-:Y:S01]  /*1660*/  FFMA.FTZ R7, R4, R7, -0.015681877732276916504 ;  /* 0xbc80774804077423 */ /* 0x000fe20000010007 */
[----:B------:R-:W-:Y:S01]  /*1670*/  FSEL R9, R21, R10, P2 ;  /* 0x0000000a15097208 */ /* 0x000fe20001000000 */
[----:B------:R-:W0:Y:S01]  /*1680*/  MUFU.RCP R20, R23 ;  /* 0x0000001700147308 */ /* 0x000e220000001000 */
[----:B------:R-:W-:Y:S01]  /*1690*/  FSETP.NEU.FTZ.AND P1, PT, R22, RZ, PT ;  /* 0x000000ff1600720b */ /* 0x000fe20003f3d000 */
[----:B------:R-:W-:-:S04]  /*16a0*/  FFMA.FTZ R7, R4, R7, 0.042200751602649688721 ;  /* 0x3d2cdab204077423 */ /* 0x000fc80000010007 */
[----:B------:R-:W-:-:S04]  /*16b0*/  FFMA.FTZ R7, R4, R7, -0.074792981147766113281 ;  /* 0xbd992d1004077423 */ /* 0x000fc80000010007 */
[----:B------:R-:W-:-:S04]  /*16c0*/  FFMA.FTZ R7, R4, R7, 0.10640415549278259277 ;  /* 0x3dd9ea6c04077423 */ /* 0x000fc80000010007 */
[C---:B------:R-:W-:Y:S02]  /*16d0*/  FFMA.FTZ R7, R4.reuse, R7, -0.14207722246646881104 ;  /* 0xbe117cb104077423 */ /* 0x040fe40000010007 */
[----:B0-----:R-:W-:Y:S02]  /*16e0*/  FFMA R11, -R23, R20, 1 ;  /* 0x3f800000170b7423 */ /* 0x001fe40000000114 */
[----:B------:R-:W-:-:S04]  /*16f0*/  FFMA.FTZ R7, R4, R7, 0.19993925094604492188 ;  /* 0x3e4cbce004077423 */ /* 0x000fc80000010007 */
[----:B------:R-:W-:-:S04]  /*1700*/  FFMA.FTZ R7, R4, R7, -0.33333197236061096191 ;  /* 0xbeaaaa7d04077423 */ /* 0x000fc80000010007 */
[----:B------:R-:W-:-:S04]  /*1710*/  FMUL.FTZ R7, R4, R7 ;  /* 0x0000000704077220 */ /* 0x000fc80000410000 */
[----:B------:R-:W-:Y:S02]  /*1720*/  FFMA.FTZ R7, R7, R6, R6 ;  /* 0x0000000607077223 */ /* 0x000fe40000010006 */
[----:B------:R-:W-:Y:S02]  /*1730*/  FFMA R6, R20, R11, R20 ;  /* 0x0000000b14067223 */ /* 0x000fe40000000014 */
[C-C-:B------:R-:W-:Y:S02]  /*1740*/  @!P3 FFMA.FTZ R4, R8.reuse, 1.8663789033889770508, -R7.reuse ;  /* 0x3feee5810804b823 */ /* 0x140fe40000010807 */
[----:B------:R-:W-:Y:S01]  /*1750*/  @P3 FFMA.FTZ R4, R8, 0.93318945169448852539, R7 ;  /* 0x3f6ee58108043823 */ /* 0x000fe20000010007 */
[----:B------:R-:W0:Y:S01]  /*1760*/  FCHK P3, R9, R23 ;  /* 0x0000001709007302 */ /* 0x000e220000060000 */
[----:B------:R-:W-:Y:S02]  /*1770*/  FADD.FTZ R7, |R17|, |c[0x0][0x168]| ;  /* 0x40005a0011077621 */ /* 0x000fe40000010200 */
[----:B------:R-:W-:Y:S01]  /*1780*/  FFMA R8, R9, R6, RZ ;  /* 0x0000000609087223 */ /* 0x000fe200000000ff */
[----:B------:R-:W-:-:S02]  /*1790*/  FSEL R4, R3, R4, !P0 ;  /* 0x0000000403047208 */ /* 0x000fc40004000000 */
[----:B------:R-:W-:Y:S01]  /*17a0*/  FSETP.GTU.FTZ.AND P0, PT, |R7|, +INF , PT ;  /* 0x7f8000000700780b */ /* 0x000fe20003f1c200 */
[----:B------:R-:W-:Y:S01]  /*17b0*/  FFMA R11, -R23, R8, R9 ;  /* 0x00000008170b7223 */ /* 0x000fe20000000109 */
[----:B------:R-:W-:-:S03]  /*17c0*/  FSEL R4, R5, R4, !P1 ;  /* 0x0000000405047208 */ /* 0x000fc60004800000 */
[----:B------:R-:W-:Y:S01]  /*17d0*/  FFMA R6, R6, R11, R8 ;  /* 0x0000000b06067223 */ /* 0x000fe20000000008 */
[----:B------:R-:W-:-:S04]  /*17e0*/  LOP3.LUT R4, R4, 0x80000000, R17, 0xb8, !PT ;  /* 0x8000000004047812 */ /* 0x000fc800078eb811 */
[----:B------:R-:W-:Y:S01]  /*17f0*/  FSEL R17, R7, R4, P0 ;  /* 0x0000000407117208 */ /* 0x000fe20000000000 */
[----:B0-----:R-:W-:Y:S05]  /*1800*/  @!P3 BRA `(.L_x_13648) ;  /* 0x000000300000b947 */ /* 0x001fea0003800000 */
[----:B------:R-:W-:Y:S02]  /*1810*/  MOV R22, R23 ;  /* 0x0000001700167202 */ /* 0x000fe40000000f00 */
[----:B------:R-:W-:Y:S02]  /*1820*/  MOV R4, 0x1840 ;  /* 0x0000184000047802 */ /* 0x000fe40000000f00 */
[----:B------:R-:W-:Y:S05]  /*1830*/  CALL.REL.NOINC `($__internal_46_$__cuda_sm3x_div_rn_ftz_f32_slowpath) ;  /* 0x0000424000007944 */ /* 0x000fea0003c00000 */
.L_x_13648:
[----:B------:R-:W-:Y:S05]  /*1840*/  BSYNC B2 ;  /* 0x0000000000027941 */ /* 0x000fea0003800000 */
.L_x_13647:
[----:B------:R-:W-:Y:S01]  /*1850*/  HFMA2.MMA R7, -RZ, RZ, 0.89990234375, 10328 ;  /* 0x3b33710bff077435 */ /* 0x000fe200000001ff */
[----:B0-----:R-:W-:Y:S01]  /*1860*/  FMUL.FTZ R4, R6, R6 ;  /* 0x0000000606047220 */ /* 0x001fe20000410000 */
[C---:B------:R-:W-:Y:S01]  /*1870*/  FSETP.GT.FTZ.AND P3, PT, |R19|.reuse, |c[0x0][0x168]|, PT ;  /* 0x40005a0013007a0b */ /* 0x040fe20003f74200 */
[----:B------:R-:W-:Y:S01]  /*1880*/  FADD.FTZ R10, |R19|, -RZ ;  /* 0x800000ff130a7221 */ /* 0x000fe20000010200 */
[----:B------:R-:W-:Y:S01]  /*1890*/  MOV R8, 0x3fd774eb ;  /* 0x3fd774eb00087802 */ /* 0x000fe20000000f00 */
[----:B------:R-:W-:Y:S01]  /*18a0*/  BSSY B2, `(.L_x_13649) ;  /* 0x0000020000027945 */ /* 0x000fe20003800000 */
[----:B------:R-:W-:Y:S02]  /*18b0*/  FSETP.NEU.FTZ.AND P0, PT, |R18|, |c[0x0][0x168]|, PT ;  /* 0x40005a0012007a0b */ /* 0x000fe40003f1d200 */
[----:B------:R-:W-:-:S02]  /*18c0*/  FSEL R22, R10, R21, P3 ;  /* 0x000000150a167208 */ /* 0x000fc40001800000 */
[C---:B------:R-:W-:Y:S01]  /*18d0*/  FFMA.FTZ R7, R4.reuse, R7, -0.015681877732276916504 ;  /* 0xbc80774804077423 */ /* 0x040fe20000010007 */
[----:B------:R-:W-:Y:S01]  /*18e0*/  FSEL R9, R21, R10, P3 ;  /* 0x0000000a15097208 */ /* 0x000fe20001800000 */
[----:B------:R-:W0:Y:S01]  /*18f0*/  MUFU.RCP R11, R22 ;  /* 0x00000016000b7308 */ /* 0x000e220000001000 */
[----:B------:R-:W-:Y:S01]  /*1900*/  FSETP.NEU.FTZ.AND P1, PT, R23, RZ, PT ;  /* 0x000000ff1700720b */ /* 0x000fe20003f3d000 */
        /* <DEDUP_REMOVED lines=8> */
[----:B0-----:R-:W-:Y:S02]  /*1990*/  FFMA R6, -R22, R11, 1 ;  /* 0x3f80000016067423 */ /* 0x001fe4000000010b */
[C-C-:B------:R-:W-:Y:S02]  /*19a0*/  @!P2 FFMA.FTZ R4, R8.reuse, 1.8663789033889770508, -R7.reuse ;  /* 0x3feee5810804a823 */ /* 0x140fe40000010807 */
[----:B------:R-:W-:Y:S01]  /*19b0*/  @P2 FFMA.FTZ R4, R8, 0.93318945169448852539, R7 ;  /* 0x3f6ee58108042823 */ /* 0x000fe20000010007 */
[----:B------:R-:W0:Y:S01]  /*19c0*/  FCHK P2, R9, R22 ;  /* 0x0000001609007302 */ /* 0x000e220000040000 */
[----:B------:R-:W-:Y:S02]  /*19d0*/  FFMA R6, R11, R6, R11 ;  /* 0x000000060b067223 */ /* 0x000fe4000000000b */
[----:B------:R-:W-:Y:S01]  /*19e0*/  FADD.FTZ R8, |R18|, |c[0x0][0x168]| ;  /* 0x40005a0012087621 */ /* 0x000fe20000010200 */
[----:B------:R-:W-:Y:S01]  /*19f0*/  FSEL R4, R3, R4, !P0 ;  /* 0x0000000403047208 */ /* 0x000fe20004000000 */
[----:B------:R-:W-:-:S03]  /*1a00*/  FFMA R11, R9, R6, RZ ;  /* 0x00000006090b7223 */ /* 0x000fc600000000ff */
[----:B------:R-:W-:Y:S01]  /*1a10*/  FSEL R7, R5, R4, !P1 ;  /* 0x0000000405077208 */ /* 0x000fe20004800000 */
[----:B------:R-:W-:Y:S01]  /*1a20*/  FFMA R4, -R22, R11, R9 ;  /* 0x0000000b16047223 */ /* 0x000fe20000000109 */
[----:B------:R-:W-:Y:S02]  /*1a30*/  FSETP.GTU.FTZ.AND P0, PT, |R8|, +INF , PT ;  /* 0x7f8000000800780b */ /* 0x000fe40003f1c200 */
[----:B------:R-:W-:Y:S01]  /*1a40*/  LOP3.LUT R7, R7, 0x80000000, R18, 0xb8, !PT ;  /* 0x8000000007077812 */ /* 0x000fe200078eb812 */
[----:B------:R-:W-:-:S03]  /*1a50*/  FFMA R6, R6, R4, R11 ;  /* 0x0000000406067223 */ /* 0x000fc6000000000b */
[----:B------:R-:W-:Y:S01]  /*1a60*/  FSEL R18, R8, R7, P0 ;  /* 0x0000000708127208 */ /* 0x000fe20000000000 */
[----:B0-----:R-:W-:Y:S05]  /*1a70*/  @!P2 BRA `(.L_x_13650) ;  /* 0x000000200000a947 */ /* 0x001fea0003800000 */
[----:B------:R-:W-:Y:S02]  /*1a80*/  MOV R4, 0x1aa0 ;  /* 0x00001aa000047802 */ /* 0x000fe40000000f00 */
[----:B------:R-:W-:Y:S05]  /*1a90*/  CALL.REL.NOINC `($__internal_46_$__cuda_sm3x_div_rn_ftz_f32_slowpath) ;  /* 0x00003fe000007944 */ /* 0x000fea0003c00000 */
.L_x_13650:
[----:B------:R-:W-:Y:S05]  /*1aa0*/  BSYNC B2 ;  /* 0x0000000000027941 */ /* 0x000fea0003800000 */
.L_x_13649:
[----:B------:R-:W-:Y:S01]  /*1ab0*/  HFMA2.MMA R7, -RZ, RZ, 0.89990234375, 10328 ;  /* 0x3b33710bff077435 */ /* 0x000fe200000001ff */
[----:B0-----:R-:W-:Y:S01]  /*1ac0*/  FMUL.FTZ R4, R6, R6 ;  /* 0x0000000606047220 */ /* 0x001fe20000410000 */
[C---:B------:R-:W-:Y:S01]  /*1ad0*/  FSETP.GT.FTZ.AND P2, PT, |R12|.reuse, |c[0x0][0x168]|, PT ;  /* 0x40005a000c007a0b */ /* 0x040fe20003f54200 */
[----:B------:R-:W-:Y:S01]  /*1ae0*/  FADD.FTZ R10, |R12|, -RZ ;  /* 0x800000ff0c0a7221 */ /* 0x000fe20000010200 */
[----:B------:R-:W-:Y:S01]  /*1af0*/  MOV R8, 0x3fd774eb ;  /* 0x3fd774eb00087802 */ /* 0x000fe20000000f00 */
[----:B------:R-:W-:Y:S01]  /*1b00*/  BSSY B2, `(.L_x_13651) ;  /* 0x0000021000027945 */ /* 0x000fe20003800000 */
[----:B------:R-:W-:Y:S02]  /*1b10*/  FSETP.NEU.FTZ.AND P0, PT, |R19|, |c[0x0][0x168]|, PT ;  /* 0x40005a0013007a0b */ /* 0x000fe40003f1d200 */
[----:B------:R-:W-:Y:S02]  /*1b20*/  FSEL R23, R10, R21, P2 ;  /* 0x000000150a177208 */ /* 0x000fe40001000000 */
        /* <DEDUP_REMOVED lines=30> */
.L_x_13652:
[----:B------:R-:W-:Y:S05]  /*1d10*/  BSYNC B2 ;  /* 0x0000000000027941 */ /* 0x000fea0003800000 */
.L_x_13651:
        /* <DEDUP_REMOVED lines=37> */
.L_x_13654:
[----:B------:R-:W-:Y:S05]  /*1f70*/  BSYNC B2 ;  /* 0x0000000000027941 */ /* 0x000fea0003800000 */
.L_x_13653:
        /* <DEDUP_REMOVED lines=13> */
[C---:B------:R-:W-:Y:S02]  /*2050*/  FFMA.FTZ R7, R4.reuse, R7, -0.074792981147766113281 ;  /* 0xbd992d1004077423 */ /* 0x040fe40000010007 */
[----:B------:R-:W1:Y:S02]  /*2060*/  FCHK P2, R9, R23 ;  /* 0x0000001709007302 */ /* 0x000e640000040000 */
        /* <DEDUP_REMOVED lines=9> */
[----:B------:R-:W-:Y:S02]  /*2100*/  @P4 FFMA.FTZ R4, R8, 0.93318945169448852539, R7 ;  /* 0x3f6ee58108044823 */ /* 0x000fe40000010007 */
        /* <DEDUP_REMOVED lines=9> */
[----:B-1----:R-:W-:Y:S05]  /*21a0*/  @!P2 BRA `(.L_x_13656) ;  /* 0x000000300000a947 */ /* 0x002fea0003800000 */
[----:B------:R-:W-:Y:S02]  /*21b0*/  MOV R22, R23 ;  /* 0x0000001700167202 */ /* 0x000fe40000000f00 */
[----:B------:R-:W-:Y:S02]  /*21c0*/  MOV R4, 0x21e0 ;  /* 0x000021e000047802 */ /* 0x000fe40000000f00 */
[----:B------:R-:W-:Y:S05]  /*21d0*/  CALL.REL.NOINC `($__internal_46_$__cuda_sm3x_div_rn_ftz_f32_slowpath) ;  /* 0x000038a000007944 */ /* 0x000fea0003c00000 */
.L_x_13656:
[----:B------:R-:W-:Y:S05]  /*21e0*/  BSYNC B2 ;  /* 0x0000000000027941 */ /* 0x000fea0003800000 */
.L_x_13655:
        /* <DEDUP_REMOVED lines=37> */
.L_x_13658:
[----:B------:R-:W-:Y:S05]  /*2440*/  BSYNC B2 ;  /* 0x0000000000027941 */ /* 0x000fea0003800000 */
.L_x_13657:
[----:B------:R-:W-:Y:S01]  /*2450*/  HFMA2.MMA R7, -RZ, RZ, 0.89990234375, 10328 ;  /* 0x3b33710bff077435 */ /* 0x000fe200000001ff */
[----:B0-----:R-:W-:Y:S01]  /*2460*/  FMUL.FTZ R4, R6, R6 ;  /* 0x0000000606047220 */ /* 0x001fe20000410000 */
[----:B------:R-:W-:Y:S02]  /*2470*/  FSETP.NEU.FTZ.AND P1, PT, R22, RZ, PT ;  /* 0x000000ff1600720b */ /* 0x000fe40003f3d000 */
[----:B------:R-:W-:Y:S02]  /*2480*/  MOV R8, 0x3fd774eb ;  /* 0x3fd774eb00087802 */ /* 0x000fe40000000f00 */
[----:B------:R-:W-:-:S04]  /*2490*/  FSETP.NEU.FTZ.AND P0, PT, |R15|, |c[0x0][0x168]|, PT ;  /* 0x40005a000f007a0b */ /* 0x000fc80003f1d200 */
        /* <DEDUP_REMOVED lines=9> */
[----:B------:R-:W-:Y:S02]  /*2530*/  FADD.FTZ R6, |R15|, |c[0x0][0x168]| ;  /* 0x40005a000f067621 */ /* 0x000fe40000010200 */
[C-C-:B------:R-:W-:Y:S02]  /*2540*/  @!P2 FFMA.FTZ R4, R8.reuse, 1.8663789033889770508, -R7.reuse ;  /* 0x3feee5810804a823 */ /* 0x140fe40000010807 */
[----:B------:R-:W-:-:S05]  /*2550*/  @P2 FFMA.FTZ R4, R8, 0.93318945169448852539, R7 ;  /* 0x3f6ee58108042823 */ /* 0x000fca0000010007 */
[----:B------:R-:W-:Y:S02]  /*2560*/  @P1 FSEL R5, R3, R4, !P0 ;  /* 0x0000000403051208 */ /* 0x000fe40004000000 */
[----:B------:R-:W-:Y:S02]  /*2570*/  FSETP.GTU.FTZ.AND P0, PT, |R6|, +INF , PT ;  /* 0x7f8000000600780b */ /* 0x000fe40003f1c200 */
[----:B------:R-:W-:-:S04]  /*2580*/  LOP3.LUT R15, R5, 0x80000000, R15, 0xb8, !PT ;  /* 0x80000000050f7812 */ /* 0x000fc800078eb80f */
[----:B------:R-:W-:Y:S02]  /*2590*/  FSEL R15, R6, R15, P0 ;  /* 0x0000000f060f7208 */ /* 0x000fe40000000000 */
.L_x_13644:
[----:B------:R-:W-:-:S05]  /*25a0*/  MOV R5, 0x4 ;  /* 0x0000000400057802 */ /* 0x000fca0000000f00 */
[----:B------:R-:W-:-:S06]  /*25b0*/  IMAD.WIDE.U32 R4, R0, R5, c[0x0][0x170] ;  /* 0x00005c0000047625 */ /* 0x000fcc00078e0005 */
[----:B------:R-:W-:-:S05]  /*25c0*/  IMAD.WIDE R4, R2, 0x8, R4 ;  /* 0x0000000802047825 */ /* 0x000fca00078e0204 */
[----:B------:R-:W-:Y:S04]  /*25d0*/  STG.E.64 [R4.64], R16 ;  /* 0x0000001004007986 */ /* 0x000fe8000c101b04 */
[----:B------:R-:W-:Y:S04]  /*25e0*/  STG.E.64 [R4.64+0x400], R18 ;  /* 0x0004001204007986 */ /* 0x000fe8000c101b04 */
[----:B------:R-:W-:Y:S04]  /*25f0*/  STG.E.64 [R4.64+0x800], R12 ;  /* 0x0008000c04007986 */ /* 0x000fe8000c101b04 */
[----:B------:R-:W-:Y:S01]  /*2600*/  STG.E.64 [R4.64+0xc00], R14 ;  /* 0x000c000e04007986 */ /* 0x000fe2000c101b04 */
[----:B------:R-:W-:Y:S05]  /*2610*/  EXIT ;  /* 0x000000000000794d */ /* 0x000fea0003800000 */
.L_x_13626:
[----:B------:R-:W0:Y:S01]  /*2620*/  S2R R2, SR_TID.X ;  /* 0x0000000000027919 */ /* 0x000e220000002100 */
[----:B------:R-:W-:Y:S01]  /*2630*/  CS2R R14, SRZ ;  /* 0x00000000000e7805 */ /* 0x000fe2000001ff00 */
[----:B------:R-:W-:Y:S01]  /*2640*/  CS2R R16, SRZ ;  /* 0x0000000000107805 */ /* 0x000fe2000001ff00 */
[----:B0-----:R-:W-:-:S02]  /*2650*/  ISETP.GE.AND P0, PT, R2, R19, PT ;  /* 0x000000130200720c */ /* 0x001fc40003f06270 */
[----:B------:R-:W-:-:S11]  /*2660*/  MOV R9, R2 ;  /* 0x0000000200097202 */ /* 0x000fd60000000f00 */
[----:B------:R-:W-:Y:S02]  /*2670*/  @!P0 IADD3 R20, R0, R9, RZ ;  /* 0x0000000900148210 */ /* 0x000fe40007ffe0ff */
[----:B------:R-:W-:Y:S02]  /*2680*/  @!P0 IADD3 R9, R9, 0x80, RZ ;  /* 0x0000008009098810 */ /* 0x000fe40007ffe0ff */
[----:B------:R-:W-:Y:S02]  /*2690*/  @!P0 MOV R21, 0x4 ;  /* 0x0000000400158802 */ /* 0x000fe40000000f00 */
[----:B------:R-:W-:Y:S01]  /*26a0*/  ISETP.GE.AND P6, PT, R9, R19, PT ;  /* 0x000000130900720c */ /* 0x000fe20003fc6270 */
[----:B------:R-:W-:Y:S02]  /*26b0*/  HFMA2.MMA R5, -RZ, RZ, 0, 0 ;  /* 0x00000000ff057435 */ /* 0x000fe400000001ff */
[----:B------:R-:W-:Y:S01]  /*26c0*/  @!P0 IMAD.WIDE.U32 R20, R20, R21, c[0x0][0x178] ;  /* 0x00005e0014148625 */ /* 0x000fe200078e0015 */
[----:B------:R-:W-:Y:S01]  /*26d0*/  CS2R R12, SRZ ;  /* 0x00000000000c7805 */ /* 0x000fe2000001ff00 */
[----:B------:R-:W-:-:S03]  /*26e0*/  MOV R18, RZ ;  /* 0x000000ff00127202 */ /* 0x000fc60000000f00 */
[----:B------:R0:W5:Y:S05]  /*26f0*/  @!P0 LDG.E R16, [R20.64] ;  /* 0x0000000414108981 */ /* 0x00016a000c1e1900 */
[----:B------:R-:W-:Y:S02]  /*2700*/  @!P6 IADD3 R6, R0, R9, RZ ;  /* 0x000000090006e210 */ /* 0x000fe40007ffe0ff */
[----:B------:R-:W-:Y:S02]  /*2710*/  @!P6 IADD3 R9, R9, 0x80, RZ ;  /* 0x000000800909e810 */ /* 0x000fe40007ffe0ff */
[----:B------:R-:W-:Y:S02]  /*2720*/  @!P6 MOV R7, 0x4 ;  /* 0x000000040007e802 */ /* 0x000fe40000000f00 */
[----:B------:R-:W-:-:S03]  /*2730*/  ISETP.GE.AND P5, PT, R9, R19, PT ;  /* 0x000000130900720c */ /* 0x000fc60003fa6270 */
[----:B------:R-:W-:-:S05]  /*2740*/  @!P6 IMAD.WIDE.U32 R6, R6, R7, c[0x0][0x178] ;  /* 0x00005e000606e625 */ /* 0x000fca00078e0007 */
        /* <DEDUP_REMOVED lines=19> */
[----:B------:R-:W-:Y:S02]  /*2880*/  @!P4 MOV R11, 0x4 ;  /* 0x00000004000bc802 */ /* 0x000fe40000000f00 */
[----:B------:R-:W-:Y:S02]  /*2890*/  @!P3 MOV R26, 0x4 ;  /* 0x00000004001ab802 */ /* 0x000fe40000000f00 */
[----:B------:R-:W-:Y:S01]  /*28a0*/  @!P2 MOV R25, 0x4 ;  /* 0x000000040019a802 */ /* 0x000fe20000000f00 */
[----:B0-----:R-:W-:-:S06]  /*28b0*/  @!P4 IMAD.WIDE.U32 R20, R4, R11, c[0x0][0x178] ;  /* 0x00005e000414c625 */ /* 0x001fcc00078e000b */
[----:B------:R-:W-:Y:S02]  /*28c0*/  @!P6 IADD3 R24, R0, R9, RZ ;  /* 0x000000090018e210 */ /* 0x000fe40007ffe0ff */
[----:B--2---:R-:W-:Y:S01]  /*28d0*/  @!P6 MOV R23, 0x4 ;  /* 0x000000040017e802 */ /* 0x004fe20000000f00 */
[----:B-1----:R-:W-:Y:S01]  /*28e0*/  @!P3 IMAD.WIDE.U32 R6, R3, R26, c[0x0][0x178] ;  /* 0x00005e000306b625 */ /* 0x002fe200078e001a */
[----:B------:R0:W5:Y:S03]  /*28f0*/  @!P4 LDG.E R13, [R20.64] ;  /* 0x00000004140dc981 */ /* 0x000166000c1e1900 */
[----:B------:R-:W-:Y:S01]  /*2900*/  @!P2 IMAD.WIDE.U32 R8, R8, R25, c[0x0][0x178] ;  /* 0x00005e000808a625 */ /* 0x000fe200078e0019 */
[----:B------:R0:W5:Y:S03]  /*2910*/  @!P3 LDG.E R12, [R6.64] ;  /* 0x00000004060cb981 */ /* 0x000166000c1e1900 */
[----:B------:R-:W-:Y:S01]  /*2920*/  @!P6 IMAD.WIDE.U32 R22, R24, R23, c[0x0][0x178] ;  /* 0x00005e001816e625 */ /* 0x000fe200078e0017 */
[----:B------:R0:W5:Y:S04]  /*2930*/  @!P2 LDG.E R5, [R8.64] ;  /* 0x000000040805a981 */ /* 0x000168000c1e1900 */
[----:B------:R0:W5:Y:S01]  /*2940*/  @!P6 LDG.E R18, [R22.64] ;  /* 0x000000041612e981 */ /* 0x000162000c1e1900 */
[----:B------:R-:W-:-:S05]  /*2950*/  @!P1 MOV R27, 0x4 ;  /* 0x00000004001b9802 */ /* 0x000fca0000000f00 */
[----:B------:R-:W-:-:S05]  /*2960*/  @!P1 IMAD.WIDE.U32 R10, R10, R27, c[0x0][0x178] ;  /* 0x00005e000a0a9625 */ /* 0x000fca00078e001b */
        /* <DEDUP_REMOVED lines=22> */
[----:B------:R-:W-:Y:S05]  /*2ad0*/  CALL.REL.NOINC `($__internal_46_$__cuda_sm3x_div_rn_ftz_f32_slowpath) ;  /* 0x00002fa000007944 */ /* 0x000fea0003c00000 */
.L_x_13664:
[----:B------:R-:W-:Y:S05]  /*2ae0*/  BSYNC B4 ;  /* 0x0000000000047941 */ /* 0x000fea0003800000 */
.L_x_13663:
[----:B------:R-:W-:Y:S01]  /*2af0*/  HFMA2.MMA R7, -RZ, RZ, 0.89990234375, 10328 ;  /* 0x3b33710bff077435 */ /* 0x000fe200000001ff */
[----:B0-----:R-:W-:Y:S01]  /*2b00*/  FMUL.FTZ R4, R6, R6 ;  /* 0x0000000606047220 */ /* 0x001fe20000410000 */
[----:B------:R-:W-:Y:S02]  /*2b10*/  FSETP.NEU.FTZ.AND P0, PT, |R16|, |c[0x0][0x168]|, PT ;  /* 0x40005a0010007a0b */ /* 0x000fe40003f1d200 */
[----:B------:R-:W-:Y:S01]  /*2b20*/  FSETP.NEU.FTZ.AND P1, PT, R3, RZ, PT ;  /* 0x000000ff0300720b */ /* 0x000fe20003f3d000 */
[----:B------:R-:W-:-:S05]  /*2b30*/  HFMA2.MMA R3, -RZ, RZ, 2.04296875, -15.78125 ;  /* 0x4016cbe4ff037435 */ /* 0x000fca00000001ff */
        /* <DEDUP_REMOVED lines=8> */
[----:B------:R-:W-:-:S03]  /*2bc0*/  @P2 MOV R4, 0x3fd774eb ;  /* 0x3fd774eb00042802 */ /* 0x000fc60000000f00 */
[----:B------:R-:W-:-:S04]  /*2bd0*/  FFMA.FTZ R7, R7, R6, R6 ;  /* 0x0000000607077223 */ /* 0x000fc80000010006 */
[----:B------:R-:W-:Y:S01]  /*2be0*/  @P2 FFMA.FTZ R7, R4, 0.93318945169448852539, -R7 ;  /* 0x3f6ee58104072823 */ /* 0x000fe20000010807 */
[----:B------:R-:W-:Y:S01]  /*2bf0*/  @!P0 FSEL R7, R3, 0.78539818525314331055, !PT ;  /* 0x3f490fdb03078808 */ /* 0x000fe20007800000 */
[----:B------:R-:W-:Y:S01]  /*2c00*/  FADD.FTZ R3, |R16|, |c[0x0][0x168]| ;  /* 0x40005a0010037621 */ /* 0x000fe20000010200 */
[----:B------:R-:W-:-:S04]  /*2c10*/  @!P1 FSEL R7, RZ, 3.1415927410125732422, PT ;  /* 0x40490fdbff079808 */ /* 0x000fc80003800000 */
[----:B------:R-:W-:Y:S02]  /*2c20*/  FSETP.GTU.FTZ.AND P0, PT, |R3|, +INF , PT ;  /* 0x7f8000000300780b */ /* 0x000fe40003f1c200 */
[----:B------:R-:W-:-:S04]  /*2c30*/  LOP3.LUT R16, R7, 0x80000000, R16, 0xb8, !PT ;  /* 0x8000000007107812 */ /* 0x000fc800078eb810 */
[----:B------:R-:W-:Y:S02]  /*2c40*/  FSEL R16, R3, R16, P0 ;  /* 0x0000001003107208 */ /* 0x000fe40000000000 */
.L_x_13662:
[----:B------:R-:W-:Y:S05]  /*2c50*/  BSYNC B3 ;  /* 0x0000000000037941 */ /* 0x000fea0003800000 */
.L_x_13661:
        /* <DEDUP_REMOVED lines=21> */
.L_x_13668:
[----:B------:R-:W-:Y:S05]  /*2db0*/  BSYNC B4 ;  /* 0x0000000000047941 */ /* 0x000fea0003800000 */
.L_x_13667:
[----:B------:R-:W-:Y:S01]  /*2dc0*/  HFMA2.MMA R7, -RZ, RZ, 0.89990234375, 10328 ;  /* 0x3b33710bff077435 */ /* 0x000fe200000001ff */
[----:B0-----:R-:W-:Y:S01]  /*2dd0*/  FMUL.FTZ R4, R6, R6 ;  /* 0x0000000606047220 */ /* 0x001fe20000410000 */
[----:B------:R-:W-:Y:S02]  /*2de0*/  FSETP.NEU.FTZ.AND P1, PT, R3, RZ, PT ;  /* 0x000000ff0300720b */ /* 0x000fe40003f3d000 */
[----:B------:R-:W-:Y:S02]  /*2df0*/  @P2 MOV R3, 0x3fd774eb ;  /* 0x3fd774eb00032802 */ /* 0x000fe40000000f00 */
        /* <DEDUP_REMOVED lines=10> */
[----:B------:R-:W-:Y:S01]  /*2ea0*/  @P2 FFMA.FTZ R6, R3, 0.93318945169448852539, -R6 ;  /* 0x3f6ee58103062823 */ /* 0x000fe20000010806 */
[----:B------:R-:W-:-:S10]  /*2eb0*/  HFMA2.MMA R3, -RZ, RZ, 2.04296875, -15.78125 ;  /* 0x4016cbe4ff037435 */ /* 0x000fd400000001ff */
[----:B------:R-:W-:Y:S01]  /*2ec0*/  @!P0 FSEL R6, R3, 0.78539818525314331055, !PT ;  /* 0x3f490fdb03068808 */ /* 0x000fe20007800000 */
[----:B------:R-:W-:Y:S01]  /*2ed0*/  FADD.FTZ R3, |R15|, |c[0x0][0x168]| ;  /* 0x40005a000f037621 */ /* 0x000fe20000010200 */
[----:B------:R-:W-:-:S04]  /*2ee0*/  @!P1 FSEL R6, RZ, 3.1415927410125732422, PT ;  /* 0x40490fdbff069808 */ /* 0x000fc80003800000 */
[----:B------:R-:W-:Y:S02]  /*2ef0*/  FSETP.GTU.FTZ.AND P0, PT, |R3|, +INF , PT ;  /* 0x7f8000000300780b */ /* 0x000fe40003f1c200 */
[----:B------:R-:W-:-:S04]  /*2f00*/  LOP3.LUT R6, R6, 0x80000000, R15, 0xb8, !PT ;  /* 0x8000000006067812 */ /* 0x000fc800078eb80f */
[----:B------:R-:W-:Y:S02]  /*2f10*/  FSEL R15, R3, R6, P0 ;  /* 0x00000006030f7208 */ /* 0x000fe40000000000 */
.L_x_13666:
[----:B------:R-:W-:Y:S05]  /*2f20*/  BSYNC B3 ;  /* 0x0000000000037941 */ /* 0x000fea0003800000 */
.L_x_13665:
        /* <DEDUP_REMOVED lines=21> */
.L_x_13672:
[----:B------:R-:W-:Y:S05]  /*3080*/  BSYNC B4 ;  /* 0x0000000000047941 */ /* 0x000fea0003800000 */
.L_x_13671:
        /* <DEDUP_REMOVED lines=22> */
.L_x_13670:
[----:B------:R-:W-:Y:S05]  /*31f0*/  BSYNC B3 ;  /* 0x0000000000037941 */ /* 0x000fea0003800000 */
.L_x_13669:
        /* <DEDUP_REMOVED lines=21> */
.L_x_13676:
[----:B------:R-:W-:Y:S05]  /*3350*/  BSYNC B4 ;  /* 0x0000000000047941 */ /* 0x000fea0003800000 */
.L_x_13675:
        /* <DEDUP_REMOVED lines=22> */
.L_x_13674:
[----:B------:R-:W-:Y:S05]  /*34c0*/  BSYNC B3 ;  /* 0x0000000000037941 */ /* 0x000fea0003800000 */
.L_x_13673:
        /* <DEDUP_REMOVED lines=21> */
.L_x_13680:
[----:B------:R-:W-:Y:S05]  /*3620*/  BSYNC B4 ;  /* 0x0000000000047941 */ /* 0x000fea0003800000 */
.L_x_13679:
        /* <DEDUP_REMOVED lines=22> */
.L_x_13678:
[----:B------:R-:W-:Y:S05]  /*3790*/  BSYNC B3 ;  /* 0x0000000000037941 */ /* 0x000fea0003800000 */
.L_x_13677:
        /* <DEDUP_REMOVED lines=21> */
.L_x_13684:
[----:B------:R-:W-:Y:S05]  /*38f0*/  BSYNC B4 ;  /* 0x0000000000047941 */ /* 0x000fea0003800000 */
.L_x_13683:
        /* <DEDUP_REMOVED lines=22> */
.L_x_13682:
[----:B------:R-:W-:Y:S05]  /*3a60*/  BSYNC B3 ;  /* 0x0000000000037941 */ /* 0x000fea0003800000 */
.L_x_13681:
        /* <DEDUP_REMOVED lines=21> */
.L_x_13688:
[----:B------:R-:W-:Y:S05]  /*3bc0*/  BSYNC B4 ;  /* 0x0000000000047941 */ /* 0x000fea0003800000 */
.L_x_13687:
        /* <DEDUP_REMOVED lines=22> */
.L_x_13686:
[----:B------:R-:W-:Y:S05]  /*3d30*/  BSYNC B3 ;  /* 0x0000000000037941 */ /* 0x000fea0003800000 */
.L_x_13685:
        /* <DEDUP_REMOVED lines=18> */
[----:B------:R-:W-:Y:S05]  /*3e60*/  CALL.REL.NOINC `($__internal_46_$__cuda_sm3x_div_rn_ftz_f32_slowpath) ;  /* 0x00001c1000007944 */ /* 0x000fea0003c00000 */
.L_x_13691:
[----:B------:R-:W-:Y:S05]  /*3e70*/  BSYNC B3 ;  /* 0x0000000000037941 */ /* 0x000fea0003800000 */
.L_x_13690:
[----:B------:R-:W-:Y:S01]  /*3e80*/  MOV R7, 0x3b33710b ;  /* 0x3b33710b00077802 */ /* 0x000fe20000000f00 */
[----:B0-----:R-:W-:Y:S01]  /*3e90*/  FMUL.FTZ R2, R6, R6 ;  /* 0x0000000606027220 */ /* 0x001fe20000410000 */
[----:B------:R-:W-:Y:S02]  /*3ea0*/  FSETP.NEU.FTZ.AND P0, PT, |R18|, |c[0x0][0x168]|, PT ;  /* 0x40005a0012007a0b */ /* 0x000fe40003f1d200 */
[----:B------:R-:W-:Y:S01]  /*3eb0*/  FSETP.NEU.FTZ.AND P1, PT, R22, RZ, PT ;  /* 0x000000ff1600720b */ /* 0x000fe20003f3d000 */
        /* <DEDUP_REMOVED lines=17> */
[----:B------:R-:W-:Y:S01]  /*3fd0*/  FSEL R2, R2, R7, P0 ;  /* 0x0000000702027208 */ /* 0x000fe20000000000 */
[----:B------:R-:W-:Y:S05]  /*3fe0*/  BRA `(.L_x_13689) ;  /* 0x000016b000007947 */ /* 0x000fea0003800000 */
.L_x_13660:
        /* <DEDUP_REMOVED lines=19> */
.L_x_13695:
[----:B------:R-:W-:Y:S05]  /*4120*/  BSYNC B4 ;  /* 0x0000000000047941 */ /* 0x000fea0003800000 */
.L_x_13694:
[----:B------:R-:W-:Y:S01]  /*4130*/  HFMA2.MMA R7, -RZ, RZ, 0.89990234375, 10328 ;  /* 0x3b33710bff077435 */ /* 0x000fe200000001ff */
[----:B0-----:R-:W-:Y:S01]  /*4140*/  FMUL.FTZ R4, R6, R6 ;  /* 0x0000000606047220 */ /* 0x001fe20000410000 */
        /* <DEDUP_REMOVED lines=10> */
[----:B------:R-:W-:-:S03]  /*41f0*/  MOV R4, 0x3fd774eb ;  /* 0x3fd774eb00047802 */ /* 0x000fc60000000f00 */
[----:B------:R-:W-:-:S04]  /*4200*/  FFMA.FTZ R7, R7, R6, R6 ;  /* 0x0000000607077223 */ /* 0x000fc80000010006 */
[C-C-:B------:R-:W-:Y:S02]  /*4210*/  @!P2 FFMA.FTZ R3, R4.reuse, 1.8663789033889770508, -R7.reuse ;  /* 0x3feee5810403a823 */ /* 0x140fe40000010807 */
[----:B------:R-:W-:Y:S01]  /*4220*/  @P2 FFMA.FTZ R3, R4, 0.93318945169448852539, R7 ;  /* 0x3f6ee58104032823 */ /* 0x000fe20000010007 */
[----:B------:R-:W-:-:S10]  /*4230*/  HFMA2.MMA R4, -RZ, RZ, 2.04296875, -15.78125 ;  /* 0x4016cbe4ff047435 */ /* 0x000fd400000001ff */
[----:B------:R-:W-:Y:S01]  /*4240*/  @!P1 FSEL R3, R4, 0.78539818525314331055, PT ;  /* 0x3f490fdb04039808 */ /* 0x000fe20003800000 */
[----:B------:R-:W-:Y:S01]  /*4250*/  FADD.FTZ R4, |R16|, |c[0x0][0x168]| ;  /* 0x40005a0010047621 */ /* 0x000fe20000010200 */
[----:B------:R-:W-:-:S04]  /*4260*/  @!P0 FSEL R3, RZ, 3.1415927410125732422, !PT ;  /* 0x40490fdbff038808 */ /* 0x000fc80007800000 */
[----:B------:R-:W-:Y:S02]  /*4270*/  FSETP.GTU.FTZ.AND P0, PT, |R4|, +INF , PT ;  /* 0x7f8000000400780b */ /* 0x000fe40003f1c200 */
[----:B------:R-:W-:-:S04]  /*4280*/  LOP3.LUT R3, R3, 0x80000000, R16, 0xb8, !PT ;  /* 0x8000000003037812 */ /* 0x000fc800078eb810 */
[----:B------:R-:W-:Y:S02]  /*4290*/  FSEL R16, R4, R3, P0 ;  /* 0x0000000304107208 */ /* 0x000fe40000000000 */
.L_x_13693:
[----:B------:R-:W-:Y:S05]  /*42a0*/  BSYNC B3 ;  /* 0x0000000000037941 */ /* 0x000fea0003800000 */
.L_x_13692:
        /* <DEDUP_REMOVED lines=21> */
.L_x_13699:
[----:B------:R-:W-:Y:S05]  /*4400*/  BSYNC B4 ;  /* 0x0000000000047941 */ /* 0x000fea0003800000 */
.L_x_13698:
[----:B------:R-:W-:Y:S01]  /*4410*/  HFMA2.MMA R7, -RZ, RZ, 0.89990234375, 10328 ;  /* 0x3b33710bff077435 */ /* 0x000fe200000001ff */
[----:B0-----:R-:W-:Y:S01]  /*4420*/  FMUL.FTZ R4, R6, R6 ;  /* 0x0000000606047220 */ /* 0x001fe20000410000 */
[----:B------:R-:W-:Y:S02]  /*4430*/  FSETP.NEU.FTZ.AND P1, PT, |R15|, |c[0x0][0x168]|, PT ;  /* 0x40005a000f007a0b */ /* 0x000fe40003f3d200 */
[----:B------:R-:W-:Y:S01]  /*4440*/  FSETP.NEU.FTZ.AND P0, PT, R3, RZ, PT ;  /* 0x000000ff0300720b */ /* 0x000fe20003f1d000 */
[----:B------:R-:W-:Y:S01]  /*4450*/  HFMA2.MMA R3, -RZ, RZ, 2.04296875, -15.78125 ;  /* 0x4016cbe4ff037435 */ /* 0x000fe200000001ff */
[----:B------:R-:W-:-:S04]  /*4460*/  MOV R8, 0x3fd774eb ;  /* 0x3fd774eb00087802 */ /* 0x000fc80000000f00 */
        /* <DEDUP_REMOVED lines=11> */
[----:B------:R-:W-:Y:S01]  /*4520*/  @!P1 FSEL R4, R3, 0.78539818525314331055, PT ;  /* 0x3f490fdb03049808 */ /* 0x000fe20003800000 */
[----:B------:R-:W-:Y:S01]  /*4530*/  FADD.FTZ R3, |R15|, |c[0x0][0x168]| ;  /* 0x40005a000f037621 */ /* 0x000fe20000010200 */
[----:B------:R-:W-:-:S04]  /*4540*/  @!P0 FSEL R4, RZ, 3.1415927410125732422, !PT ;  /* 0x40490fdbff048808 */ /* 0x000fc80007800000 */
[----:B------:R-:W-:Y:S02]  /*4550*/  FSETP.GTU.FTZ.AND P0, PT, |R3|, +INF , PT ;  /* 0x7f8000000300780b */ /* 0x000fe40003f1c200 */
[----:B------:R-:W-:-:S04]  /*4560*/  LOP3.LUT R4, R4, 0x80000000, R15, 0xb8, !PT ;  /* 0x8000000004047812 */ /* 0x000fc800078eb80f */
[----:B------:R-:W-:Y:S02]  /*4570*/  FSEL R15, R3, R4, P0 ;  /* 0x00000004030f7208 */ /* 0x000fe40000000000 */
.L_x_13697:
[----:B------:R-:W-:Y:S05]  /*4580*/  BSYNC B3 ;  /* 0x0000000000037941 */ /* 0x000fea0003800000 */
.L_x_13696:
        /* <DEDUP_REMOVED lines=21> */
.L_x_13703:
[----:B------:R-:W-:Y:S05]  /*46e0*/  BSYNC B4 ;  /* 0x0000000000047941 */ /* 0x000fea0003800000 */
.L_x_13702:
        /* <DEDUP_REMOVED lines=23> */
.L_x_13701:
[----:B------:R-:W-:Y:S05]  /*4860*/  BSYNC B3 ;  /* 0x0000000000037941 */ /* 0x000fea0003800000 */
.L_x_13700:
        /* <DEDUP_REMOVED lines=21> */
.L_x_13707:
[----:B------:R-:W-:Y:S05]  /*49c0*/  BSYNC B4 ;  /* 0x0000000000047941 */ /* 0x000fea0003800000 */
.L_x_13706:
        /* <DEDUP_REMOVED lines=23> */
.L_x_13705:
[----:B------:R-:W-:Y:S05]  /*4b40*/  BSYNC B3 ;  /* 0x0000000000037941 */ /* 0x000fea0003800000 */
.L_x_13704:
        /* <DEDUP_REMOVED lines=21> */
.L_x_13711:
[----:B------:R-:W-:Y:S05]  /*4ca0*/  BSYNC B4 ;  /* 0x0000000000047941 */ /* 0x000fea0003800000 */
.L_x_13710:
        /* <DEDUP_REMOVED lines=23> */
.L_x_13709:
[----:B------:R-:W-:Y:S05]  /*4e20*/  BSYNC B3 ;  /* 0x0000000000037941 */ /* 0x000fea0003800000 */
.L_x_13708:
        /* <DEDUP_REMOVED lines=21> */
.L_x_13715:
[----:B------:R-:W-:Y:S05]  /*4f80*/  BSYNC B4 ;  /* 0x0000000000047941 */ /* 0x000fea0003800000 */
.L_x_13714:
        /* <DEDUP_REMOVED lines=23> */
.L_x_13713:
[----:B------:R-:W-:Y:S05]  /*5100*/  BSYNC B3 ;  /* 0x0000000000037941 */ /* 0x000fea0003800000 */
.L_x_13712:
        /* <DEDUP_REMOVED lines=21> */
.L_x_13719:
[----:B------:R-:W-:Y:S05]  /*5260*/  BSYNC B4 ;  /* 0x0000000000047941 */ /* 0x000fea0003800000 */
.L_x_13718:
        /* <DEDUP_REMOVED lines=23> */
.L_x_13717:
[----:B------:R-:W-:Y:S05]  /*53e0*/  BSYNC B3 ;  /* 0x0000000000037941 */ /* 0x000fea0003800000 */
.L_x_13716:
        /* <DEDUP_REMOVED lines=19> */
.L_x_13721:
[----:B------:R-:W-:Y:S05]  /*5520*/  BSYNC B3 ;  /* 0x0000000000037941 */ /* 0x000fea0003800000 */
.L_x_13720:
[----:B------:R-:W-:Y:S01]  /*5530*/  MOV R7, 0x3b33710b ;  /* 0x3b33710b00077802 */ /* 0x000fe20000000f00 */
[----:B0-----:R-:W-:Y:S01]  /*5540*/  FMUL.FTZ R2, R6, R6 ;  /* 0x0000000606027220 */ /* 0x001fe20000410000 */
[----:B------:R-:W-:Y:S01]  /*5550*/  FSETP.NEU.FTZ.AND P1, PT, |R18|, |c[0x0][0x168]|, PT ;  /* 0x40005a0012007a0b */ /* 0x000fe20003f3d200 */
[----:B------:R-:W-:Y:S01]  /*5560*/  HFMA2.MMA R9, -RZ, RZ, 1.9599609375, 20144 ;  /* 0x3fd774ebff097435 */ /* 0x000fe200000001ff */
        /* <DEDUP_REMOVED lines=19> */
.L_x_13689:
[----:B------:R-:W-:Y:S05]  /*56a0*/  BSYNC B2 ;  /* 0x0000000000027941 */ /* 0x000fea0003800000 */
.L_x_13659:
[----:B------:R-:W0:Y:S01]  /*56b0*/  S2R R4, SR_TID.X ;  /* 0x0000000000047919 */ /* 0x000e220000002100 */
[----:B------:R-:W-:Y:S01]  /*56c0*/  BSSY B0, `(.L_x_13722) ;  /* 0x0000033000007945 */ /* 0x000fe20003800000 */
[----:B------:R-:W-:Y:S01]  /*56d0*/  BSSY B1, `(.L_x_13723) ;  /* 0x000002b000017945 */ /* 0x000fe20003800000 */
[----:B0-----:R-:W-:-:S13]  /*56e0*/  ISETP.GE.AND P0, PT, R4, R19, PT ;  /* 0x000000130400720c */ /* 0x001fda0003f06270 */
[----:B------:R-:W-:Y:S02]  /*56f0*/  @!P0 IADD3 R6, R0, R4, RZ ;  /* 0x0000000400068210 */ /* 0x000fe40007ffe0ff */
[----:B------:R-:W-:Y:S02]  /*5700*/  @!P0 MOV R7, 0x4 ;  /* 0x0000000400078802 */ /* 0x000fe40000000f00 */
[----:B------:R-:W-:-:S03]  /*5710*/  @!P0 IADD3 R4, R4, 0x80, RZ ;  /* 0x0000008004048810 */ /* 0x000fc60007ffe0ff */
[----:B------:R-:W-:-:S05]  /*5720*/  @!P0 IMAD.WIDE.U32 R6, R6, R7, c[0x0][0x170] ;  /* 0x00005c0006068625 */ /* 0x000fca00078e0007 */
[----:B-----5:R0:W-:Y:S01]  /*5730*/  @!P0 STG.E [R6.64], R16 ;  /* 0x0000001006008986 */ /* 0x0201e2000c101904 */
[----:B------:R-:W-:-:S13]  /*5740*/  ISETP.GE.AND P0, PT, R4, R19, PT ;  /* 0x000000130400720c */ /* 0x000fda0003f06270 */
[----:B------:R-:W-:Y:S05]  /*5750*/  @P0 BRA `(.L_x_13724) ;  /* 0x000000c000000947 */ /* 0x000fea0003800000 */
[----:B0-----:R-:W-:Y:S01]  /*5760*/  HFMA2.MMA R7, -RZ, RZ, 0, 2.384185791015625e-07 ;  /* 0x00000004ff077435 */ /* 0x001fe200000001ff */
[----:B------:R-:W-:Y:S02]  /*5770*/  IADD3 R6, R0, R4, RZ ;  /* 0x0000000400067210 */ /* 0x000fe40007ffe0ff */
[----:B------:R-:W-:-:S04]  /*5780*/  IADD3 R4, R4, 0x80, RZ ;  /* 0x0000008004047810 */ /* 0x000fc80007ffe0ff */
[----:B------:R-:W-:-:S03]  /*5790*/  ISETP.GE.AND P0, PT, R4, R19, PT ;  /* 0x000000130400720c */ /* 0x000fc60003f06270 */
[----:B------:R-:W-:-:S05]  /*57a0*/  IMAD.WIDE.U32 R6, R6, R7, c[0x0][0x170] ;  /* 0x00005c0006067625 */ /* 0x000fca00078e0007 */
[----:B------:R0:W-:Y:S05]  /*57b0*/  STG.E [R6.64], R15 ;  /* 0x0000000f06007986 */ /* 0x0001ea000c101904 */
[----:B------:R-:W-:Y:S05]  /*57c0*/  @P0 BRA `(.L_x_13725) ;  /* 0x000000c000000947 */ /* 0x000fea0003800000 */
[----:B0-----:R-:W-:Y:S02]  /*57d0*/  IADD3 R6, R0, R4, RZ ;  /* 0x0000000400067210 */ /* 0x001fe40007ffe0ff */
[----:B------:R-:W-:Y:S02]  /*57e0*/  MOV R7, 0x4 ;  /* 0x0000000400077802 */ /* 0x000fe40000000f00 */
[----:B------:R-:W-:-:S03]  /*57f0*/  IADD3 R4, R4, 0x80, RZ ;  /* 0x0000008004047810 */ /* 0x000fc60007ffe0ff */
[----:B------:R-:W-:-:S05]  /*5800*/  IMAD.WIDE.U32 R6, R6, R7, c[0x0][0x170] ;  /* 0x00005c0006067625 */ /* 0x000fca00078e0007 */
[----:B------:R0:W-:Y:S02]  /*5810*/  STG.E [R6.64], R14 ;  /* 0x0000000e06007986 */ /* 0x0001e4000c101904 */
.L_x_13724:
[----:B0-----:R-:W-:-:S13]  /*5820*/  ISETP.GE.AND P0, PT, R4, R19, PT ;  /* 0x000000130400720c */ /* 0x001fda0003f06270 */
[----:B------:R-:W-:Y:S05]  /*5830*/  @P0 BRA `(.L_x_13726) ;  /* 0x000000c000000947 */ /* 0x000fea0003800000 */
[----:B------:R-:W-:Y:S02]  /*5840*/  IADD3 R6, R0, R4, RZ ;  /* 0x0000000400067210 */ /* 0x000fe40007ffe0ff */
[----:B------:R-:W-:Y:S02]  /*5850*/  MOV R7, 0x4 ;  /* 0x0000000400077802 */ /* 0x000fe40000000f00 */
[----:B------:R-:W-:-:S03]  /*5860*/  IADD3 R4, R4, 0x80, RZ ;  /* 0x0000008004047810 */ /* 0x000fc60007ffe0ff */
[----:B------:R-:W-:-:S05]  /*5870*/  IMAD.WIDE.U32 R6, R6, R7, c[0x0][0x170] ;  /* 0x00005c0006067625 */ /* 0x000fca00078e0007 */
[----:B------:R0:W-:Y:S02]  /*5880*/  STG.E [R6.64], R13 ;  /* 0x0000000d06007986 */ /* 0x0001e4000c101904 */
.L_x_13725:
[----:B------:R-:W-:-:S13]  /*5890*/  ISETP.GE.AND P0, PT, R4, R19, PT ;  /* 0x000000130400720c */ /* 0x000fda0003f06270 */
[----:B------:R-:W-:Y:S05]  /*58a0*/  @P0 BRA `(.L_x_13727) ;  /* 0x000000d000000947 */ /* 0x000fea0003800000 */
[----:B0-----:R-:W-:Y:S01]  /*58b0*/  HFMA2.MMA R7, -RZ, RZ, 0, 2.384185791015625e-07 ;  /* 0x00000004ff077435 */ /* 0x001fe200000001ff */
[----:B------:R-:W-:Y:S02]  /*58c0*/  IADD3 R6, R0, R4, RZ ;  /* 0x0000000400067210 */ /* 0x000fe40007ffe0ff */
[----:B------:R-:W-:-:S07]  /*58d0*/  IADD3 R4, R4, 0x80, RZ ;  /* 0x0000008004047810 */ /* 0x000fce0007ffe0ff */
[----:B------:R-:W-:-:S05]  /*58e0*/  IMAD.WIDE.U32 R6, R6, R7, c[0x0][0x170] ;  /* 0x00005c0006067625 */ /* 0x000fca00078e0007 */
[----:B------:R0:W-:Y:S02]  /*58f0*/  STG.E [R6.64], R12 ;  /* 0x0000000c06007986 */ /* 0x0001e4000c101904 */
.L_x_13726:
[----:B------:R-:W-:-:S13]  /*5900*/  ISETP.GE.AND P0, PT, R4, R19, PT ;  /* 0x000000130400720c */ /* 0x000fda0003f06270 */
[----:B------:R-:W-:Y:S01]  /*5910*/  @P0 BREAK B1 ;  /* 0x0000000000010942 */ /* 0x000fe20003800000 */
[----:B------:R-:W-:Y:S05]  /*5920*/  @P0 BRA `(.L_x_13728) ;  /* 0x000000c000000947 */ /* 0x000fea0003800000 */
[----:B0-----:R-:W-:Y:S02]  /*5930*/  IADD3 R6, R0, R4, RZ ;  /* 0x0000000400067210 */ /* 0x001fe40007ffe0ff */
[----:B------:R-:W-:Y:S02]  /*5940*/  MOV R7, 0x4 ;  /* 0x0000000400077802 */ /* 0x000fe40000000f00 */
[----:B------:R-:W-:-:S03]  /*5950*/  IADD3 R4, R4, 0x80, RZ ;  /* 0x0000008004047810 */ /* 0x000fc60007ffe0ff */
[----:B------:R-:W-:-:S05]  /*5960*/  IMAD.WIDE.U32 R6, R6, R7, c[0x0][0x170] ;  /* 0x00005c0006067625 */ /* 0x000fca00078e0007 */
[----:B------:R0:W-:Y:S02]  /*5970*/  STG.E [R6.64], R5 ;  /* 0x0000000506007986 */ /* 0x0001e4000c101904 */
.L_x_13727:
[----:B------:R-:W-:Y:S05]  /*5980*/  BSYNC B1 ;  /* 0x0000000000017941 */ /* 0x000fea0003800000 */
.L_x_13723:
[----:B------:R-:W-:-:S13]  /*5990*/  ISETP.GE.AND P0, PT, R4, R19, PT ;  /* 0x000000130400720c */ /* 0x000fda0003f06270 */
[----:B0-----:R-:W-:Y:S02]  /*59a0*/  @!P0 IADD3 R6, R0, R4, RZ ;  /* 0x0000000400068210 */ /* 0x001fe40007ffe0ff */
[----:B------:R-:W-:Y:S02]  /*59b0*/  @!P0 MOV R7, 0x4 ;  /* 0x0000000400078802 */ /* 0x000fe40000000f00 */
[----:B------:R-:W-:-:S03]  /*59c0*/  @!P0 IADD3 R4, R4, 0x80, RZ ;  /* 0x0000008004048810 */ /* 0x000fc60007ffe0ff */
[----:B------:R-:W-:-:S05]  /*59d0*/  @!P0 IMAD.WIDE.U32 R6, R6, R7, c[0x0][0x170] ;  /* 0x00005c0006068625 */ /* 0x000fca00078e0007 */
[----:B------:R0:W-:Y:S02]  /*59e0*/  @!P0 STG.E [R6.64], R3 ;  /* 0x0000000306008986 */ /* 0x0001e4000c101904 */
.L_x_13728:
[----:B------:R-:W-:Y:S05]  /*59f0*/  BSYNC B0 ;  /* 0x0000000000007941 */ /* 0x000fea0003800000 */
.L_x_13722:
[----:B------:R-:W-:Y:S01]  /*5a00*/  WARPSYNC 0xffffffff ;  /* 0xffffffff00007948 */ /* 0x000fe20003800000 */
[----:B------:R-:W-:-:S13]  /*5a10*/  ISETP.GE.AND P0, PT, R4, R19, PT ;  /* 0x000000130400720c */ /* 0x000fda0003f06270 */
[----:B------:R-:W-:Y:S05]  /*5a20*/  @P0 EXIT ;  /* 0x000000000000094d */ /* 0x000fea0003800000 */
[----:B------:R-:W-:Y:S01]  /*5a30*/  HFMA2.MMA R5, -RZ, RZ, 0, 2.384185791015625e-07 ;  /* 0x00000004ff057435 */ /* 0x000fe200000001ff */
[----:B------:R-:W-:-:S09]  /*5a40*/  IADD3 R4, R0, R4, RZ ;  /* 0x0000000400047210 */ /* 0x000fd20007ffe0ff */
[----:B------:R-:W-:-:S05]  /*5a50*/  IMAD.WIDE.U32 R4, R4, R5, c[0x0][0x170] ;  /* 0x00005c0004047625 */ /* 0x000fca00078e0005 */
[----:B------:R-:W-:Y:S01]  /*5a60*/  STG.E [R4.64], R2 ;  /* 0x0000000204007986 */ /* 0x000fe2000c101904 */
[----:B------:R-:W-:Y:S05]  /*5a70*/  EXIT ;  /* 0x000000000000794d */ /* 0x000fea0003800000 */
        .weak           $__internal_46_$__cuda_sm3x_div_rn_ftz_f32_slowpath
        .type           $__internal_46_$__cuda_sm3x_div_rn_ftz_f32_slowpath,@function
        .size           $__internal_46_$__cuda_sm3x_div_rn_ftz_f32_slowpath,(.L_x_17700 - $__internal_46_$__cuda_sm3x_div_rn_ftz_f32_slowpath)
$__internal_46_$__cuda_sm3x_div_rn_ftz_f32_slowpath:
        /* <DEDUP_REMOVED lines=24> */
[----:B------:R-:W-:-:S04]  /*5c00*/  FSETP.NEU.FTZ.AND P1, PT, |R9|, +INF , PT ;  /* 0x7f8000000900780b */ /* 0x000fc80003f3d200 */
[----:B------:R-:W-:-:S07]  /*5c10*/  P2R R8, PR, RZ, 0x2 ;  /* 0x00000002ff087803 */ /* 0x000fce0000000000 */
[----:B------:R-:W-:Y:S01]  /*5c20*/  @!P5 BREAK !P0, B1 ;  /* 0x000000000001d942 */ /* 0x000fe20004000000 */
[----:B------:R-:W-:Y:S05]  /*5c30*/  @!P5 BRA !P0, `(.L_x_13733) ;  /* 0x000002c00000d947 */ /* 0x000fea0004000000 */
[----:B------:R-:W-:-:S04]  /*5c40*/  FSETP.NEU.FTZ.AND P0, PT, R9, RZ, PT ;  /* 0x000000ff0900720b */ /* 0x000fc80003f1d000 */
[----:B------:R-:W-:-:S13]  /*5c50*/  PLOP3.LUT P0, PT, P5, P0, PT, 0x2a, 0x0 ;  /* 0x000000000000781c */ /* 0x000fda0002f00572 */
[----:B------:R-:W-:Y:S01]  /*5c60*/  @P0 BREAK B1 ;  /* 0x0000000000010942 */ /* 0x000fe20003800000 */
[----:B------:R-:W-:Y:S05]  /*5c70*/  @P0 BRA `(.L_x_13734) ;  /* 0x0000026000000947 */ /* 0x000fea0003800000 */
[----:B------:R-:W-:-:S13]  /*5c80*/  PLOP3.LUT P0, PT, P1, P6, PT, 0x2a, 0x0 ;  /* 0x000000000000781c */ /* 0x000fda0000f0c572 */
[----:B------:R-:W-:Y:S01]  /*5c90*/  @P0 BREAK B1 ;  /* 0x0000000000010942 */ /* 0x000fe20003800000 */
[----:B------:R-:W-:Y:S05]  /*5ca0*/  @P0 BRA `(.L_x_13735) ;  /* 0x0000020000000947 */ /* 0x000fea0003800000 */
.L_x_13731:
[----:B------:R-:W-:Y:S05]  /*5cb0*/  BSYNC B1 ;  /* 0x0000000000017941 */ /* 0x000fea0003800000 */
.L_x_13730:
        /* <DEDUP_REMOVED lines=27> */
.L_x_13737:
[----:B------:R-:W-:Y:S02]  /*5e70*/  LEA R8, R7, R8, 0x17 ;  /* 0x0000000807087211 */ /* 0x000fe400078eb8ff */
.L_x_13738:
[----:B------:R-:W-:Y:S05]  /*5e80*/  BSYNC B1 ;  /* 0x0000000000017941 */ /* 0x000fea0003800000 */
.L_x_13736:
[----:B------:R-:W-:Y:S01]  /*5e90*/  MOV R6, R8 ;  /* 0x0000000800067202 */ /* 0x000fe20000000f00 */
[----:B------:R-:W-:Y:S05]  /*5ea0*/  BRA `(.L_x_13739) ;  /* 0x0000008000007947 */ /* 0x000fea0003800000 */
.L_x_13735:
[----:B------:R-:W-:-:S04]  /*5eb0*/  LOP3.LUT R9, R22, 0x80000000, R9, 0x48, !PT ;  /* 0x8000000016097812 */ /* 0x000fc800078e4809 */
[----:B------:R-:W-:Y:S01]  /*5ec0*/  LOP3.LUT R6, R9, 0x7f800000, RZ, 0xfc, !PT ;  /* 0x7f80000009067812 */ /* 0x000fe200078efcff */
[----:B------:R-:W-:Y:S05]  /*5ed0*/  BRA `(.L_x_13739) ;  /* 0x0000005000007947 */ /* 0x000fea0003800000 */
.L_x_13734:
[----:B------:R-:W-:Y:S01]  /*5ee0*/  LOP3.LUT R6, R22, 0x80000000, R9, 0x48, !PT ;  /* 0x8000000016067812 */ /* 0x000fe200078e4809 */
[----:B------:R-:W-:Y:S05]  /*5ef0*/  BRA `(.L_x_13739) ;  /* 0x0000003000007947 */ /* 0x000fea0003800000 */
.L_x_13733:
[----:B------:R-:W0:Y:S01]  /*5f00*/  MUFU.RSQ R6, -QNAN ;  /* 0xffc0000000067908 */ /* 0x000e220000001400 */
[----:B------:R-:W-:Y:S05]  /*5f10*/  BRA `(.L_x_13739) ;  /* 0x0000001000007947 */ /* 0x000fea0003800000 */
.L_x_13732:
[----:B------:R-:W-:Y:S02]  /*5f20*/  FADD.FTZ R6, R9, R22 ;  /* 0x0000001609067221 */ /* 0x000fe40000010000 */
.L_x_13739:
[----:B------:R-:W-:Y:S05]  /*5f30*/  BSYNC B0 ;  /* 0x0000000000007941 */ /* 0x000fea0003800000 */
.L_x_13729:
[----:B------:R-:W-:Y:S01]  /*5f40*/  HFMA2.MMA R9, -RZ, RZ, 0, 0 ;  /* 0x00000000ff097435 */ /* 0x000fe200000001ff */
[----:B------:R-:W-:-:S05]  /*5f50*/  MOV R8, R4 ;  /* 0x0000000400087202 */ /* 0x000fca0000000f00 */
[----:B------:R-:W-:Y:S05]  /*5f60*/  RET.REL.NODEC R8 `(_ZN2at6native29vectorized_elementwise_kernelILi2ENS0_13BUnaryFunctorIfffZZZNS0_17atan2_kernel_cudaERNS_18TensorIteratorBaseEENKUlvE_clEvENKUlvE0_clEvEUlffE_EESt5arrayIPcLm2EEEEviT0_T1_) ;  /* 0xffffa09008007950 */ /* 0x000fea0003c3ffff */
.L_x_13740:
        /* <DEDUP_REMOVED lines=9> */
.L_x_17700:


//--------------------- .text._ZN2at6native29vectorized_elementwise_kernelILi4ENS0_13BUnaryFunctorIfffZZZNS0_17atan2_kernel_cudaERNS_18TensorIteratorBaseEENKUlvE_clEvENKUlvE0_clEvEUlffE_EESt5arrayIPcLm2EEEEviT0_T1_ --------------------------
	.section	.text._ZN2at6native29vectorized_elementwise_kernelILi4ENS0_13BUnaryFunctorIfffZZZNS0_17atan2_kernel_cudaERNS_18TensorIteratorBaseEENKUlvE_clEvENKUlvE0_clEvEUlffE_EESt5arrayIPcLm2EEEEviT0_T1_,"ax",@progbits
	.sectioninfo	@"SHI_REGISTERS=31"
	.align	128
        .global         _ZN2at6native29vectorized_elementwise_kernelILi4ENS0_13BUnaryFunctorIfffZZZNS0_17atan2_kernel_cudaERNS_18TensorIteratorBaseEENKUlvE_clEvENKUlvE0_clEvEUlffE_EESt5arrayIPcLm2EEEEviT0_T1_
        .type           _ZN2at6native29vectorized_elementwise_kernelILi4ENS0_13BUnaryFunctorIfffZZZNS0_17atan2_kernel_cudaERNS_18TensorIteratorBaseEENKUlvE_clEvENKUlvE0_clEvEUlffE_EESt5arrayIPcLm2EEEEviT0_T1_,@function
        .size           _ZN2at6native29vectorized_elementwise_kernelILi4ENS0_13BUnaryFunctorIfffZZZNS0_17atan2_kernel_cudaERNS_18TensorIteratorBaseEENKUlvE_clEvENKUlvE0_clEvEUlffE_EESt5arrayIPcLm2EEEEviT0_T1_,(.L_x_17701 - _ZN2at6native29vectorized_elementwise_kernelILi4ENS0_13BUnaryFunctorIfffZZZNS0_17atan2_kernel_cudaERNS_18TensorIteratorBaseEENKUlvE_clEvENKUlvE0_clEvEUlffE_EESt5arrayIPcLm2EEEEviT0_T1_)
        .other          _ZN2at6native29vectorized_elementwise_kernelILi4ENS0_13BUnaryFunctorIfffZZZNS0_17atan2_kernel_cudaERNS_18TensorIteratorBaseEENKUlvE_clEvENKUlvE0_clEvEUlffE_EESt5arrayIPcLm2EEEEviT0_T1_,@"STO_CUDA_ENTRY STV_DEFAULT"
_ZN2at6native29vectorized_elementwise_kernelILi4ENS0_13BUnaryFunctorIfffZZZNS0_17atan2_kernel_cudaERNS_18TensorIteratorBaseEENKUlvE_clEvENKUlvE0_clEvEUlffE_EESt5arrayIPcLm2EEEEviT0_T1_:
.text._ZN2at6native29vectorized_elementwise_kernelILi4ENS0_13BUnaryFunctorIfffZZZNS0_17atan2_kernel_cudaERNS_18TensorIteratorBaseEENKUlvE_clEvENKUlvE0_clEvEUlffE_EESt5arrayIPcLm2EEEEviT0_T1_:
        /* <DEDUP_REMOVED lines=11> */
[----:B------:R-:W2:Y:S01]  /*00b0*/  LDG.E.128 R12, [R4.64] ;  /* 0x00000004040c7981 */ /* 0x000ea2000c1e1d00 */
[----:B------:R-:W-:Y:S01]  /*00c0*/  FADD.FTZ R21, -RZ, |c[0x0][0x168]| ;  /* 0x40005a00ff157621 */ /* 0x000fe20000010100 */
[----:B------:R-:W-:Y:S02]  /*00d0*/  BSSY B2, `(.L_x_13742) ;  /* 0x0000011000027945 */ /* 0x000fe40003800000 */
[----:B------:R0:W5:Y:S01]  /*00e0*/  LDG.E.128 R8, [R4.64+0x800] ;  /* 0x0008000404087981 */ /* 0x000162000c1e1d00 */
        /* <DEDUP_REMOVED lines=14> */
[----:B-----5:R-:W-:Y:S05]  /*01d0*/  CALL.REL.NOINC `($__internal_47_$__cuda_sm3x_div_rn_ftz_f32_slowpath) ;  /* 0x0000588000007944 */ /* 0x020fea0003c00000 */
.L_x_13743:
[----:B------:R-:W-:Y:S05]  /*01e0*/  BSYNC B2 ;  /* 0x0000000000027941 */ /* 0x000fea0003800000 */
.L_x_13742:
[----:B------:R-:W-:Y:S01]  /*01f0*/  MOV R4, 0x3b33710b ;  /* 0x3b33710b00047802 */ /* 0x000fe20000000f00 */
[----:B0-----:R-:W-:Y:S01]  /*0200*/  FMUL.FTZ R3, R5, R5 ;  /* 0x0000000505037220 */ /* 0x001fe20000410000 */
        /* <DEDUP_REMOVED lines=18> */
[----:B------:R-:W-:-:S02]  /*0330*/  FSEL R22, R16, R21, P2 ;  /* 0x0000001510167208 */ /* 0x000fc40001000000 */
[----:B------:R-:W-:Y:S02]  /*0340*/  FSEL R18, R21, R16, P2 ;  /* 0x0000001015127208 */ /* 0x000fe40001000000 */
[----:B------:R-:W0:Y:S01]  /*0350*/  MUFU.RCP R7, R22 ;  /* 0x0000001600077308 */ /* 0x000e220000001000 */
[----:B------:R-:W-:-:S06]  /*0360*/  FSETP.NEU.FTZ.AND P3, PT, R23, RZ, PT ;  /* 0x000000ff1700720b */ /* 0x000fcc0003f7d000 */
[----:B------:R-:W-:Y:S01]  /*0370*/  @P0 MOV R5, 0x3fd774eb ;  /* 0x3fd774eb00050802 */ /* 0x000fe20000000f00 */
[----:B------:R-:W1:Y:S04]  /*0380*/  FCHK P1, R18, R22 ;  /* 0x0000001612007302 */ /* 0x000e680000020000 */
[----:B------:R-:W-:Y:S01]  /*0390*/  @P0 FFMA.FTZ R4, R5, 0.93318945169448852539, -R4 ;  /* 0x3f6ee58105040823 */ /* 0x000fe20000010804 */
[----:B------:R-:W-:Y:S01]  /*03a0*/  FSETP.NEU.FTZ.AND P0, PT, |R12|, |c[0x0][0x168]|, PT ;  /* 0x40005a000c007a0b */ /* 0x000fe20003f1d200 */
[----:B0-----:R-:W-:-:S03]  /*03b0*/  FFMA R20, -R22, R7, 1 ;  /* 0x3f80000016147423 */ /* 0x001fc60000000107 */
[----:B------:R-:W-:Y:S01]  /*03c0*/  FSEL R5, R3, R4, !P0 ;  /* 0x0000000403057208 */ /* 0x000fe20004000000 */
[----:B------:R-:W-:Y:S02]  /*03d0*/  FADD.FTZ R4, |R12|, |c[0x0][0x168]| ;  /* 0x40005a000c047621 */ /* 0x000fe40000010200 */
[----:B------:R-:W-:Y:S01]  /*03e0*/  FFMA R7, R7, R20, R7 ;  /* 0x0000001407077223 */ /* 0x000fe20000000007 */
[----:B------:R-:W-:Y:S02]  /*03f0*/  FSEL R5, R6, R5, !P3 ;  /* 0x0000000506057208 */ /* 0x000fe40005800000 */
[----:B------:R-:W-:Y:S01]  /*0400*/  FSETP.GTU.FTZ.AND P0, PT, |R4|, +INF , PT ;  /* 0x7f8000000400780b */ /* 0x000fe20003f1c200 */
[----:B------:R-:W-:Y:S01]  /*0410*/  FFMA R17, R18, R7, RZ ;  /* 0x0000000712117223 */ /* 0x000fe200000000ff */
[----:B------:R-:W-:-:S03]  /*0420*/  LOP3.LUT R5, R5, 0x80000000, R12, 0xb8, !PT ;  /* 0x8000000005057812 */ /* 0x000fc600078eb80c */
[----:B------:R-:W-:Y:S01]  /*0430*/  FFMA R16, -R22, R17, R18 ;  /* 0x0000001116107223 */ /* 0x000fe20000000112 */
[----:B------:R-:W-:-:S03]  /*0440*/  FSEL R12, R4, R5, P0 ;  /* 0x00000005040c7208 */ /* 0x000fc60000000000 */
[----:B------:R-:W-:Y:S01]  /*0450*/  FFMA R5, R7, R16, R17 ;  /* 0x0000001007057223 */ /* 0x000fe20000000011 */
[----:B-1----:R-:W-:Y:S05]  /*0460*/  @!P1 BRA `(.L_x_13746) ;  /* 0x0000002000009947 */ /* 0x002fea0003800000 */
[----:B------:R-:W-:Y:S02]  /*0470*/  MOV R4, 0x490 ;  /* 0x0000049000047802 */ /* 0x000fe40000000f00 */
[----:B-----5:R-:W-:Y:S05]  /*0480*/  CALL.REL.NOINC `($__internal_47_$__cuda_sm3x_div_rn_ftz_f32_slowpath) ;  /* 0x000055d000007944 */ /* 0x020fea0003c00000 */
.L_x_13746:
[----:B------:R-:W-:Y:S05]  /*0490*/  BSYNC B2 ;  /* 0x0000000000027941 */ /* 0x000fea0003800000 */
.L_x_13745:
[----:B------:R-:W-:Y:S01]  /*04a0*/  MOV R7, 0x3b33710b ;  /* 0x3b33710b00077802 */ /* 0x000fe20000000f00 */
[----:B0-----:R-:W-:Y:S01]  /*04b0*/  FMUL.FTZ R4, R5, R5 ;  /* 0x0000000505047220 */ /* 0x001fe20000410000 */
[C---:B------:R-:W-:Y:S01]  /*04c0*/  FSETP.GT.FTZ.AND P3, PT, |R14|.reuse, |c[0x0][0x168]|, PT ;  /* 0x40005a000e007a0b */ /* 0x040fe20003f74200 */
[----:B------:R-:W-:Y:S01]  /*04d0*/  FADD.FTZ R16, |R14|, -RZ ;  /* 0x800000ff0e107221 */ /* 0x000fe20000010200 */
[----:B------:R-:W-:Y:S01]  /*04e0*/  FSETP.NEU.FTZ.AND P0, PT, |R13|, |c[0x0][0x168]|, PT ;  /* 0x40005a000d007a0b */ /* 0x000fe20003f1d200 */
[----:B------:R-:W-:Y:S01]  /*04f0*/  FFMA.FTZ R7, R4, R7, -0.015681877732276916504 ;  /* 0xbc80774804077423 */ /* 0x000fe20000010007 */
[----:B------:R-:W-:Y:S02]  /*0500*/  BSSY B2, `(.L_x_13747) ;  /* 0x000001f000027945 */ /* 0x000fe40003800000 */
[----:B------:R-:W-:Y:S01]  /*0510*/  FSEL R23, R16, R21, P3 ;  /* 0x0000001510177208 */ /* 0x000fe20001800000 */
[----:B------:R-:W-:Y:S01]  /*0520*/  FFMA.FTZ R7, R4, R7, 0.042200751602649688721 ;  /* 0x3d2cdab204077423 */ /* 0x000fe20000010007 */
[----:B------:R-:W-:-:S02]  /*0530*/  FSEL R18, R21, R16, P3 ;  /* 0x0000001015127208 */ /* 0x000fc40001800000 */
[----:B------:R-:W0:Y:S01]  /*0540*/  MUFU.RCP R20, R23 ;  /* 0x0000001700147308 */ /* 0x000e220000001000 */
[----:B------:R-:W-:-:S04]  /*0550*/  FFMA.FTZ R7, R4, R7, -0.074792981147766113281 ;  /* 0xbd992d1004077423 */ /* 0x000fc80000010007 */
[----:B------:R-:W-:-:S03]  /*0560*/  FFMA.FTZ R7, R4, R7, 0.10640415549278259277 ;  /* 0x3dd9ea6c04077423 */ /* 0x000fc60000010007 */
[----:B------:R-:W1:Y:S01]  /*0570*/  FCHK P1, R18, R23 ;  /* 0x0000001712007302 */ /* 0x000e620000020000 */
[----:B------:R-:W-:-:S04]  /*0580*/  FFMA.FTZ R7, R4, R7, -0.14207722246646881104 ;  /* 0xbe117cb104077423 */ /* 0x000fc80000010007 */
[----:B------:R-:W-:-:S04]  /*0590*/  FFMA.FTZ R7, R4, R7, 0.19993925094604492188 ;  /* 0x3e4cbce004077423 */ /* 0x000fc80000010007 */
[----:B------:R-:W-:-:S04]  /*05a0*/  FFMA.FTZ R7, R4, R7, -0.33333197236061096191 ;  /* 0xbeaaaa7d04077423 */ /* 0x000fc80000010007 */
[----:B------:R-:W-:Y:S01]  /*05b0*/  FMUL.FTZ R4, R4, R7 ;  /* 0x0000000704047220 */ /* 0x000fe20000410000 */
[----:B------:R-:W-:-:S03]  /*05c0*/  @P2 MOV R7, 0x3fd774eb ;  /* 0x3fd774eb00072802 */ /* 0x000fc60000000f00 */
[----:B------:R-:W-:Y:S02]  /*05d0*/  FFMA.FTZ R4, R4, R5, R5 ;  /* 0x0000000504047223 */ /* 0x000fe40000010005 */
[----:B0-----:R-:W-:Y:S02]  /*05e0*/  FFMA R5, -R23, R20, 1 ;  /* 0x3f80000017057423 */ /* 0x001fe40000000114 */
[----:B------:R-:W-:Y:S01]  /*05f0*/  @P2 FFMA.FTZ R4, R7, 0.93318945169448852539, -R4 ;  /* 0x3f6ee58107042823 */ /* 0x000fe20000010804 */
[----:B------:R-:W-:Y:S01]  /*0600*/  FSETP.NEU.FTZ.AND P2, PT, R22, RZ, PT ;  /* 0x000000ff1600720b */ /* 0x000fe20003f5d000 */
        /* <DEDUP_REMOVED lines=10> */
[----:B-1----:R-:W-:Y:S05]  /*06b0*/  @!P1 BRA `(.L_x_13748) ;  /* 0x0000003000009947 */ /* 0x002fea0003800000 */
[----:B------:R-:W-:Y:S02]  /*06c0*/  MOV R22, R23 ;  /* 0x0000001700167202 */ /* 0x000fe40000000f00 */
[----:B------:R-:W-:Y:S02]  /*06d0*/  MOV R4, 0x6f0 ;  /* 0x000006f000047802 */ /* 0x000fe40000000f00 */
[----:B-----5:R-:W-:Y:S05]  /*06e0*/  CALL.REL.NOINC `($__internal_47_$__cuda_sm3x_div_rn_ftz_f32_slowpath) ;  /* 0x0000537000007944 */ /* 0x020fea0003c00000 */
.L_x_13748:
[----:B------:R-:W-:Y:S05]  /*06f0*/  BSYNC B2 ;  /* 0x0000000000027941 */ /* 0x000fea0003800000 */
.L_x_13747:
[----:B------:R-:W-:Y:S01]  /*0700*/  HFMA2.MMA R7, -RZ, RZ, 0.89990234375, 10328 ;  /* 0x3b33710bff077435 */ /* 0x000fe200000001ff */
[----:B0-----:R-:W-:Y:S01]  /*0710*/  FMUL.FTZ R4, R5, R5 ;  /* 0x0000000505047220 */ /* 0x001fe20000410000 */
[C---:B------:R-:W-:Y:S01]  /*0720*/  FSETP.GT.FTZ.AND P2, PT, |R15|.reuse, |c[0x0][0x168]|, PT ;  /* 0x40005a000f007a0b */ /* 0x040fe20003f54200 */
[----:B------:R-:W-:Y:S01]  /*0730*/  FADD.FTZ R16, |R15|, -RZ ;  /* 0x800000ff0f107221 */ /* 0x000fe20000010200 */
[----:B------:R-:W-:Y:S01]  /*0740*/  FSETP.NEU.FTZ.AND P0, PT, |R14|, |c[0x0][0x168]|, PT ;  /* 0x40005a000e007a0b */ /* 0x000fe20003f1d200 */
[----:B------:R-:W-:Y:S03]  /*0750*/  BSSY B2, `(.L_x_13749) ;  /* 0x000001f000027945 */ /* 0x000fe60003800000 */
[----:B------:R-:W-:-:S02]  /*0760*/  FSEL R22, R16, R21, P2 ;  /* 0x0000001510167208 */ /* 0x000fc40001000000 */
[C---:B------:R-:W-:Y:S01]  /*0770*/  FFMA.FTZ R7, R4.reuse, R7, -0.015681877732276916504 ;  /* 0xbc80774804077423 */ /* 0x040fe20000010007 */
[----:B------:R-:W-:Y:S01]  /*0780*/  FSEL R18, R21, R16, P2 ;  /* 0x0000001015127208 */ /* 0x000fe20001000000 */
[----:B------:R-:W0:Y:S02]  /*0790*/  MUFU.RCP R17, R22 ;  /* 0x0000001600117308 */ /* 0x000e240000001000 */
[----:B------:R-:W-:-:S04]  /*07a0*/  FFMA.FTZ R7, R4, R7, 0.042200751602649688721 ;  /* 0x3d2cdab204077423 */ /* 0x000fc80000010007 */
[C---:B------:R-:W-:Y:S02]  /*07b0*/  FFMA.FTZ R7, R4.reuse, R7, -0.074792981147766113281 ;  /* 0xbd992d1004077423 */ /* 0x040fe40000010007 */
[----:B------:R-:W1:Y:S02]  /*07c0*/  FCHK P1, R18, R22 ;  /* 0x0000001612007302 */ /* 0x000e640000020000 */
[----:B------:R-:W-:-:S04]  /*07d0*/  FFMA.FTZ R7, R4, R7, 0.10640415549278259277 ;  /* 0x3dd9ea6c04077423 */ /* 0x000fc80000010007 */
[----:B------:R-:W-:Y:S02]  /*07e0*/  FFMA.FTZ R7, R4, R7, -0.14207722246646881104 ;  /* 0xbe117cb104077423 */ /* 0x000fe40000010007 */
[----:B0-----:R-:W-:Y:S02]  /*07f0*/  FFMA R20, -R22, R17, 1 ;  /* 0x3f80000016147423 */ /* 0x001fe40000000111 */
[C---:B------:R-:W-:Y:S02]  /*0800*/  FFMA.FTZ R7, R4.reuse, R7, 0.19993925094604492188 ;  /* 0x3e4cbce004077423 */ /* 0x040fe40000010007 */
[----:B------:R-:W-:Y:S02]  /*0810*/  FFMA R17, R17, R20, R17 ;  /* 0x0000001411117223 */ /* 0x000fe40000000011 */
[----:B------:R-:W-:Y:S02]  /*0820*/  FFMA.FTZ R7, R4, R7, -0.33333197236061096191 ;  /* 0xbeaaaa7d04077423 */ /* 0x000fe40000010007 */
[----:B------:R-:W-:-:S02]  /*0830*/  FFMA R19, R18, R17, RZ ;  /* 0x0000001112137223 */ /* 0x000fc400000000ff */
[----:B------:R-:W-:Y:S01]  /*0840*/  FMUL.FTZ R4, R4, R7 ;  /* 0x0000000704047220 */ /* 0x000fe20000410000 */
[----:B------:R-:W-:Y:S01]  /*0850*/  @P3 MOV R7, 0x3fd774eb ;  /* 0x3fd774eb00073802 */ /* 0x000fe20000000f00 */
[----:B------:R-:W-:Y:S02]  /*0860*/  FFMA R16, -R22, R19, R18 ;  /* 0x0000001316107223 */ /* 0x000fe40000000112 */
[----:B------:R-:W-:-:S04]  /*0870*/  FFMA.FTZ R4, R4, R5, R5 ;  /* 0x0000000504047223 */ /* 0x000fc80000010005 */
[----:B------:R-:W-:Y:S01]  /*0880*/  @P3 FFMA.FTZ R4, R7, 0.93318945169448852539, -R4 ;  /* 0x3f6ee58107043823 */ /* 0x000fe20000010804 */
[----:B------:R-:W-:-:S04]  /*0890*/  FSETP.NEU.FTZ.AND P3, PT, R23, RZ, PT ;  /* 0x000000ff1700720b */ /* 0x000fc80003f7d000 */
[----:B------:R-:W-:Y:S01]  /*08a0*/  FSEL R5, R3, R4, !P0 ;  /* 0x0000000403057208 */ /* 0x000fe20004000000 */
[----:B------:R-:W-:-:S03]  /*08b0*/  FADD.FTZ R4, |R14|, |c[0x0][0x168]| ;  /* 0x40005a000e047621 */ /* 0x000fc60000010200 */
[----:B------:R-:W-:Y:S02]  /*08c0*/  FSEL R5, R6, R5, !P3 ;  /* 0x0000000506057208 */ /* 0x000fe40005800000 */
[----:B------:R-:W-:Y:S02]  /*08d0*/  FSETP.GTU.FTZ.AND P0, PT, |R4|, +INF , PT ;  /* 0x7f8000000400780b */ /* 0x000fe40003f1c200 */
[----:B------:R-:W-:Y:S01]  /*08e0*/  LOP3.LUT R7, R5, 0x80000000, R14, 0xb8, !PT ;  /* 0x8000000005077812 */ /* 0x000fe200078eb80e */
[----:B------:R-:W-:-:S03]  /*08f0*/  FFMA R5, R17, R16, R19 ;  /* 0x0000001011057223 */ /* 0x000fc60000000013 */
[----:B------:R-:W-:Y:S01]  /*0900*/  FSEL R14, R4, R7, P0 ;  /* 0x00000007040e7208 */ /* 0x000fe20000000000 */
[----:B-1----:R-:W-:Y:S05]  /*0910*/  @!P1 BRA `(.L_x_13750) ;  /* 0x0000002000009947 */ /* 0x002fea0003800000 */
[----:B------:R-:W-:Y:S02]  /*0920*/  MOV R4, 0x940 ;  /* 0x0000094000047802 */ /* 0x000fe40000000f00 */
[----:B-----5:R-:W-:Y:S05]  /*0930*/  CALL.REL.NOINC `($__internal_47_$__cuda_sm3x_div_rn_ftz_f32_slowpath) ;  /* 0x0000512000007944 */ /* 0x020fea0003c00000 */
.L_x_13750:
[----:B------:R-:W-:Y:S05]  /*0940*/  BSYNC B2 ;  /* 0x0000000000027941 */ /* 0x000fea0003800000 */
.L_x_13749:
[----:B------:R-:W-:Y:S01]  /*0950*/  HFMA2.MMA R7, -RZ, RZ, 0.89990234375, 10328 ;  /* 0x3b33710bff077435 */ /* 0x000fe200000001ff */
[----:B0-----:R-:W-:Y:S01]  /*0960*/  FMUL.FTZ R4, R5, R5 ;  /* 0x0000000505047220 */ /* 0x001fe20000410000 */
[C---:B-----5:R-:W-:Y:S01]  /*0970*/  FSETP.GT.FTZ.AND P3, PT, |R8|.reuse, |c[0x0][0x168]|, PT ;  /* 0x40005a0008007a0b */ /* 0x060fe20003f74200 */
[----:B------:R-:W-:Y:S01]  /*0980*/  FADD.FTZ R16, |R8|, -RZ ;  /* 0x800000ff08107221 */ /* 0x000fe20000010200 */
[----:B------:R-:W-:Y:S01]  /*0990*/  FSETP.NEU.FTZ.AND P0, PT, |R15|, |c[0x0][0x168]|, PT ;  /* 0x40005a000f007a0b */ /* 0x000fe20003f1d200 */
[----:B------:R-:W-:Y:S03]  /*09a0*/  BSSY B2, `(.L_x_13751) ;  /* 0x0000020000027945 */ /* 0x000fe60003800000 */
[----:B------:R-:W-:Y:S02]  /*09b0*/  FSEL R23, R16, R21, P3 ;  /* 0x0000001510177208 */ /* 0x000fe40001800000 */
[C---:B------:R-:W-:Y:S01]  /*09c0*/  FFMA.FTZ R7, R4.reuse, R7, -0.015681877732276916504 ;  /* 0xbc80774804077423 */ /* 0x040fe20000010007 */
[----:B------:R-:W-:Y:S01]  /*09d0*/  FSEL R18, R21, R16, P3 ;  /* 0x0000001015127208 */ /* 0x000fe20001800000 */
[----:B------:R-:W0:Y:S02]  /*09e0*/  MUFU.RCP R20, R23 ;  /* 0x0000001700147308 */ /* 0x000e240000001000 */
[----:B------:R-:W-:-:S04]  /*09f0*/  FFMA.FTZ R7, R4, R7, 0.042200751602649688721 ;  /* 0x3d2cdab204077423 */ /* 0x000fc80000010007 */
[C---:B------:R-:W-:Y:S02]  /*0a00*/  FFMA.FTZ R7, R4.reuse, R7, -0.074792981147766113281 ;  /* 0xbd992d1004077423 */ /* 0x040fe40000010007 */
[----:B------:R-:W1:Y:S02]  /*0a10*/  FCHK P1, R18, R23 ;  /* 0x0000001712007302 */ /* 0x000e640000020000 */
[----:B------:R-:W-:-:S04]  /*0a20*/  FFMA.FTZ R7, R4, R7, 0.10640415549278259277 ;  /* 0x3dd9ea6c04077423 */ /* 0x000fc80000010007 */
        /* <DEDUP_REMOVED lines=22> */
[----:B------:R-:W-:Y:S05]  /*0b90*/  CALL.REL.NOINC `($__internal_47_$__cuda_sm3x_div_rn_ftz_f32_slowpath) ;  /* 0x00004ec000007944 */ /* 0x000fea0003c00000 */
.L_x_13752:
[----:B------:R-:W-:Y:S05]  /*0ba0*/  BSYNC B2 ;  /* 0x0000000000027941 */ /* 0x000fea0003800000 */
.L_x_13751:
        /* <DEDUP_REMOVED lines=35> */
[----:B------:R-:W-:Y:S05]  /*0de0*/  CALL.REL.NOINC `($__internal_47_$__cuda_sm3x_div_rn_ftz_f32_slowpath) ;  /* 0x00004c7000007944 */ /* 0x000fea0003c00000 */
.L_x_13754:
[----:B------:R-:W-:Y:S05]  /*0df0*/  BSYNC B2 ;  /* 0x0000000000027941 */ /* 0x000fea0003800000 */
.L_x_13753:
[----:B------:R-:W-:Y:S01]  /*0e00*/  HFMA2.MMA R7, -RZ, RZ, 0.89990234375, 10328 ;  /* 0x3b33710bff077435 */ /* 0x000fe200000001ff */
[----:B0-----:R-:W-:Y:S01]  /*0e10*/  FMUL.FTZ R4, R5, R5 ;  /* 0x0000000505047220 */ /* 0x001fe20000410000 */
[C---:B------:R-:W-:Y:S01]  /*0e20*/  FSETP.GT.FTZ.AND P3, PT, |R10|.reuse, |c[0x0][0x168]|, PT ;  /* 0x40005a000a007a0b */ /* 0x040fe20003f74200 */
        /* <DEDUP_REMOVED lines=34> */
.L_x_13756:
[----:B------:R-:W-:Y:S05]  /*1050*/  BSYNC B2 ;  /* 0x0000000000027941 */ /* 0x000fea0003800000 */
.L_x_13755:
        /* <DEDUP_REMOVED lines=18> */
[----:B------:R-:W-:-:S04]  /*1180*/  FFMA.FTZ R7, R4, R7, -0.33333197236061096191 ;  /* 0xbeaaaa7d04077423 */ /* 0x000fc80000010007 */
[----:B------:R-:W-:Y:S01]  /*1190*/  FMUL.FTZ R4, R4, R7 ;  /* 0x0000000704047220 */ /* 0x000fe20000410000 */
[----:B------:R-:W-:-:S03]  /*11a0*/  @P3 MOV R7, 0x3fd774eb ;  /* 0x3fd774eb00073802 */ /* 0x000fc60000000f00 */
[----:B------:R-:W-:-:S04]  /*11b0*/  FFMA.FTZ R4, R4, R5, R5 ;  /* 0x0000000504047223 */ /* 0x000fc80000010005 */
[----:B------:R-:W-:Y:S01]  /*11c0*/  @P3 FFMA.FTZ R4, R7, 0.93318945169448852539, -R4 ;  /* 0x3f6ee58107043823 */ /* 0x000fe20000010804 */
[----:B------:R-:W-:Y:S01]  /*11d0*/  FSETP.NEU.FTZ.AND P3, PT, R23, RZ, PT ;  /* 0x000000ff1700720b */ /* 0x000fe20003f7d000 */
[----:B------:R-:W-:-:S03]  /*11e0*/  FFMA R7, R18, R17, RZ ;  /* 0x0000001112077223 */ /* 0x000fc600000000ff */
[----:B------:R-:W-:Y:S01]  /*11f0*/  FSEL R5, R3, R4, !P0 ;  /* 0x0000000403057208 */ /* 0x000fe20004000000 */
[----:B------:R-:W-:Y:S02]  /*1200*/  FADD.FTZ R4, |R10|, |c[0x0][0x168]| ;  /* 0x40005a000a047621 */ /* 0x000fe40000010200 */
[----:B------:R-:W-:Y:S01]  /*1210*/  FFMA R16, -R22, R7, R18 ;  /* 0x0000000716107223 */ /* 0x000fe20000000112 */
[----:B------:R-:W-:Y:S02]  /*1220*/  FSEL R5, R6, R5, !P3 ;  /* 0x0000000506057208 */ /* 0x000fe40005800000 */
[----:B------:R-:W-:Y:S01]  /*1230*/  FSETP.GTU.FTZ.AND P0, PT, |R4|, +INF , PT ;  /* 0x7f8000000400780b */ /* 0x000fe20003f1c200 */
[----:B------:R-:W-:Y:S01]  /*1240*/  FFMA R7, R17, R16, R7 ;  /* 0x0000001011077223 */ /* 0x000fe20000000007 */
[----:B------:R-:W-:-:S04]  /*1250*/  LOP3.LUT R5, R5, 0x80000000, R10, 0xb8, !PT ;  /* 0x8000000005057812 */ /* 0x000fc800078eb80a */
[----:B------:R-:W-:Y:S01]  /*1260*/  FSEL R10, R4, R5, P0 ;  /* 0x00000005040a7208 */ /* 0x000fe20000000000 */
[----:B-1----:R-:W-:Y:S05]  /*1270*/  @!P1 BRA `(.L_x_13758) ;  /* 0x0000003000009947 */ /* 0x002fea0003800000 */
[----:B------:R-:W-:Y:S02]  /*1280*/  MOV R4, 0x12a0 ;  /* 0x000012a000047802 */ /* 0x000fe40000000f00 */
[----:B------:R-:W-:Y:S05]  /*1290*/  CALL.REL.NOINC `($__internal_47_$__cuda_sm3x_div_rn_ftz_f32_slowpath) ;  /* 0x000047c000007944 */ /* 0x000fea0003c00000 */
[----:B0-----:R-:W-:Y:S02]  /*12a0*/  MOV R7, R5 ;  /* 0x0000000500077202 */ /* 0x001fe40000000f00 */
.L_x_13758:
[----:B------:R-:W-:Y:S05]  /*12b0*/  BSYNC B2 ;  /* 0x0000000000027941 */ /* 0x000fea0003800000 */
.L_x_13757:
        /* <DEDUP_REMOVED lines=22> */
.L_x_13744:
        /* <DEDUP_REMOVED lines=25> */
[----:B-----5:R-:W-:Y:S05]  /*15b0*/  CALL.REL.NOINC `($__internal_47_$__cuda_sm3x_div_rn_ftz_f32_slowpath) ;  /* 0x000044a000007944 */ /* 0x020fea0003c00000 */
.L_x_13761:
[----:B------:R-:W-:Y:S05]  /*15c0*/  BSYNC B2 ;  /* 0x0000000000027941 */ /* 0x000fea0003800000 */
.L_x_13760:
        /* <DEDUP_REMOVED lines=20> */
[----:B------:R-:W-:Y:S02]  /*1710*/  FFMA.FTZ R5, R4, R5, R5 ;  /* 0x0000000504057223 */ /* 0x000fe40000010005 */
[----:B------:R-:W-:Y:S02]  /*1720*/  FFMA R17, R20, R7, R20 ;  /* 0x0000000714117223 */ /* 0x000fe40000000014 */
[C-C-:B------:R-:W-:Y:S02]  /*1730*/  @!P3 FFMA.FTZ R4, R16.reuse, 1.8663789033889770508, -R5.reuse ;  /* 0x3feee5811004b823 */ /* 0x140fe40000010805 */
[----:B------:R-:W-:Y:S01]  /*1740*/  @P3 FFMA.FTZ R4, R16, 0.93318945169448852539, R5 ;  /* 0x3f6ee58110043823 */ /* 0x000fe20000010005 */
[----:B------:R-:W0:Y:S01]  /*1750*/  FCHK P3, R18, R23 ;  /* 0x0000001712007302 */ /* 0x000e220000060000 */
[----:B------:R-:W-:-:S02]  /*1760*/  FADD.FTZ R7, |R13|, |c[0x0][0x168]| ;  /* 0x40005a000d077621 */ /* 0x000fc40000010200 */
[----:B------:R-:W-:Y:S01]  /*1770*/  FFMA R16, R18, R17, RZ ;  /* 0x0000001112107223 */ /* 0x000fe200000000ff */
[----:B------:R-:W-:Y:S02]  /*1780*/  FSEL R5, R3, R4, !P0 ;  /* 0x0000000403057208 */ /* 0x000fe40004000000 */
        /* <DEDUP_REMOVED lines=9> */
[----:B-----5:R-:W-:Y:S05]  /*1820*/  CALL.REL.NOINC `($__internal_47_$__cuda_sm3x_div_rn_ftz_f32_slowpath) ;  /* 0x0000423000007944 */ /* 0x020fea0003c00000 */
.L_x_13763:
[----:B------:R-:W-:Y:S05]  /*1830*/  BSYNC B2 ;  /* 0x0000000000027941 */ /* 0x000fea0003800000 */
.L_x_13762:
        /* <DEDUP_REMOVED lines=15> */
[----:B------:R-:W-:Y:S02]  /*1930*/  FFMA.FTZ R7, R4, R7, -0.14207722246646881104 ;  /* 0xbe117cb104077423 */ /* 0x000fe40000010007 */
[----:B0-----:R-:W-:Y:S02]  /*1940*/  FFMA R20, -R22, R17, 1 ;  /* 0x3f80000016147423 */ /* 0x001fe40000000111 */
[C---:B------:R-:W-:Y:S02]  /*1950*/  FFMA.FTZ R7, R4.reuse, R7, 0.19993925094604492188 ;  /* 0x3e4cbce004077423 */ /* 0x040fe40000010007 */
[----:B------:R-:W-:Y:S02]  /*1960*/  FFMA R17, R17, R20, R17 ;  /* 0x0000001411117223 */ /* 0x000fe40000000011 */
[----:B------:R-:W-:Y:S02]  /*1970*/  FFMA.FTZ R7, R4, R7, -0.33333197236061096191 ;  /* 0xbeaaaa7d04077423 */ /* 0x000fe40000010007 */
[----:B------:R-:W-:-:S02]  /*1980*/  FFMA R19, R18, R17, RZ ;  /* 0x0000001112137223 */ /* 0x000fc400000000ff */
[----:B------:R-:W-:Y:S02]  /*1990*/  FMUL.FTZ R4, R4, R7 ;  /* 0x0000000704047220 */ /* 0x000fe40000410000 */
[----:B------:R-:W-:Y:S02]  /*19a0*/  FADD.FTZ R7, |R14|, |c[0x0][0x168]| ;  /* 0x40005a000e077621 */ /* 0x000fe40000010200 */
[----:B------:R-:W-:-:S04]  /*19b0*/  FFMA.FTZ R5, R4, R5, R5 ;  /* 0x0000000504057223 */ /* 0x000fc80000010005 */
[C-C-:B------:R-:W-:Y:S02]  /*19c0*/  @!P2 FFMA.FTZ R4, R16.reuse, 1.8663789033889770508, -R5.reuse ;  /* 0x3feee5811004a823 */ /* 0x140fe40000010805 */
[----:B------:R-:W-:Y:S01]  /*19d0*/  @P2 FFMA.FTZ R4, R16, 0.93318945169448852539, R5 ;  /* 0x3f6ee58110042823 */ /* 0x000fe20000010005 */
[----:B------:R-:W0:Y:S04]  /*19e0*/  FCHK P2, R18, R22 ;  /* 0x0000001612007302 */ /* 0x000e280000040000 */
[----:B------:R-:W-:Y:S01]  /*19f0*/  FSEL R5, R3, R4, !P0 ;  /* 0x0000000403057208 */ /* 0x000fe20004000000 */
[----:B------:R-:W-:Y:S01]  /*1a00*/  FFMA R4, -R22, R19, R18 ;  /* 0x0000001316047223 */ /* 0x000fe20000000112 */
[----:B------:R-:W-:Y:S02]  /*1a10*/  FSETP.GTU.FTZ.AND P0, PT, |R7|, +INF , PT ;  /* 0x7f8000000700780b */ /* 0x000fe40003f1c200 */
[----:B------:R-:W-:-:S04]  /*1a20*/  FSEL R5, R6, R5, !P1 ;  /* 0x0000000506057208 */ /* 0x000fc80004800000 */
[----:B------:R-:W-:Y:S01]  /*1a30*/  LOP3.LUT R14, R5, 0x80000000, R14, 0xb8, !PT ;  /* 0x80000000050e7812 */ /* 0x000fe200078eb80e */
[----:B------:R-:W-:-:S03]  /*1a40*/  FFMA R5, R17, R4, R19 ;  /* 0x0000000411057223 */ /* 0x000fc60000000013 */
[----:B------:R-:W-:Y:S01]  /*1a50*/  FSEL R14, R7, R14, P0 ;  /* 0x0000000e070e7208 */ /* 0x000fe20000000000 */
[----:B0-----:R-:W-:Y:S05]  /*1a60*/  @!P2 BRA `(.L_x_13765) ;  /* 0x000000200000a947 */ /* 0x001fea0003800000 */
[----:B------:R-:W-:Y:S02]  /*1a70*/  MOV R4, 0x1a90 ;  /* 0x00001a9000047802 */ /* 0x000fe40000000f00 */
[----:B-----5:R-:W-:Y:S05]  /*1a80*/  CALL.REL.NOINC `($__internal_47_$__cuda_sm3x_div_rn_ftz_f32_slowpath) ;  /* 0x00003fd000007944 */ /* 0x020fea0003c00000 */
.L_x_13765:
[----:B------:R-:W-:Y:S05]  /*1a90*/  BSYNC B2 ;  /* 0x0000000000027941 */ /* 0x000fea0003800000 */
.L_x_13764:
[----:B------:R-:W-:Y:S01]  /*1aa0*/  HFMA2.MMA R7, -RZ, RZ, 0.89990234375, 10328 ;  /* 0x3b33710bff077435 */ /* 0x000fe200000001ff */
[----:B0-----:R-:W-:Y:S01]  /*1ab0*/  FMUL.FTZ R4, R5, R5 ;  /* 0x0000000505047220 */ /* 0x001fe20000410000 */
[C---:B-----5:R-:W-:Y:S01]  /*1ac0*/  FSETP.GT.FTZ.AND P2, PT, |R8|.reuse, |c[0x0][0x168]|, PT ;  /* 0x40005a0008007a0b */ /* 0x060fe20003f54200 */
        /* <DEDUP_REMOVED lines=34> */
[----:B------:R-:W-:Y:S05]  /*1cf0*/  CALL.REL.NOINC `($__internal_47_$__cuda_sm3x_div_rn_ftz_f32_slowpath) ;  /* 0x00003d6000007944 */ /* 0x000fea0003c00000 */
.L_x_13767:
[----:B------:R-:W-:Y:S05]  /*1d00*/  BSYNC B2 ;  /* 0x0000000000027941 */ /* 0x000fea0003800000 */
.L_x_13766:
        /* <DEDUP_REMOVED lines=36> */
[----:B------:R-:W-:Y:S05]  /*1f50*/  CALL.REL.NOINC `($__internal_47_$__cuda_sm3x_div_rn_ftz_f32_slowpath) ;  /* 0x00003b0000007944 */ /* 0x000fea0003c00000 */
.L_x_13769:
[----:B------:R-:W-:Y:S05]  /*1f60*/  BSYNC B2 ;  /* 0x0000000000027941 */ /* 0x000fea0003800000 */
.L_x_13768:
        /* <DEDUP_REMOVED lines=24> */
[----:B------:R-:W-:-:S02]  /*20f0*/  @P4 FFMA.FTZ R4, R16, 0.93318945169448852539, R5 ;  /* 0x3f6ee58110044823 */ /* 0x000fc40000010005 */
[----:B------:R-:W-:Y:S02]  /*2100*/  FADD.FTZ R7, |R9|, |c[0x0][0x168]| ;  /* 0x40005a0009077621 */ /* 0x000fe40000010200 */
        /* <DEDUP_REMOVED lines=8> */
[----:B-1----:R-:W-:Y:S05]  /*2190*/  @!P2 BRA `(.L_x_13771) ;  /* 0x000000300000a947 */ /* 0x002fea0003800000 */
[----:B------:R-:W-:Y:S02]  /*21a0*/  MOV R22, R23 ;  /* 0x0000001700167202 */ /* 0x000fe40000000f00 */
[----:B------:R-:W-:Y:S02]  /*21b0*/  MOV R4, 0x21d0 ;  /* 0x000021d000047802 */ /* 0x000fe40000000f00 */
[----:B------:R-:W-:Y:S05]  /*21c0*/  CALL.REL.NOINC `($__internal_47_$__cuda_sm3x_div_rn_ftz_f32_slowpath) ;  /* 0x0000389000007944 */ /* 0x000fea0003c00000 */
.L_x_13771:
[----:B------:R-:W-:Y:S05]  /*21d0*/  BSYNC B2 ;  /* 0x0000000000027941 */ /* 0x000fea0003800000 */
.L_x_13770:
        /* <DEDUP_REMOVED lines=19> */
[----:B------:R-:W-:-:S04]  /*2310*/  FFMA.FTZ R7, R4, R7, -0.33333197236061096191 ;  /* 0xbeaaaa7d04077423 */ /* 0x000fc80000010007 */
[----:B------:R-:W-:Y:S02]  /*2320*/  FMUL.FTZ R4, R4, R7 ;  /* 0x0000000704047220 */ /* 0x000fe40000410000 */
[----:B------:R-:W-:Y:S02]  /*2330*/  FFMA R7, R18, R17, RZ ;  /* 0x0000001112077223 */ /* 0x000fe400000000ff */
[----:B------:R-:W-:-:S04]  /*2340*/  FFMA.FTZ R5, R4, R5, R5 ;  /* 0x0000000504057223 */ /* 0x000fc80000010005 */
[C-C-:B------:R-:W-:Y:S02]  /*2350*/  @!P3 FFMA.FTZ R4, R16.reuse, 1.8663789033889770508, -R5.reuse ;  /* 0x3feee5811004b823 */ /* 0x140fe40000010805 */
[----:B------:R-:W-:Y:S01]  /*2360*/  @P3 FFMA.FTZ R4, R16, 0.93318945169448852539, R5 ;  /* 0x3f6ee58110043823 */ /* 0x000fe20000010005 */
[----:B------:R-:W0:Y:S01]  /*2370*/  FCHK P3, R18, R22 ;  /* 0x0000001612007302 */ /* 0x000e220000060000 */
[----:B------:R-:W-:-:S03]  /*2380*/  FADD.FTZ R16, |R10|, |c[0x0][0x168]| ;  /* 0x40005a000a107621 */ /* 0x000fc60000010200 */
[----:B------:R-:W-:Y:S01]  /*2390*/  FSEL R5, R3, R4, !P0 ;  /* 0x0000000403057208 */ /* 0x000fe20004000000 */
[----:B------:R-:W-:Y:S01]  /*23a0*/  FFMA R4, -R22, R7, R18 ;  /* 0x0000000716047223 */ /* 0x000fe20000000112 */
[----:B------:R-:W-:Y:S02]  /*23b0*/  FSETP.GTU.FTZ.AND P0, PT, |R16|, +INF , PT ;  /* 0x7f8000001000780b */ /* 0x000fe40003f1c200 */
[----:B------:R-:W-:Y:S01]  /*23c0*/  FSEL R5, R6, R5, !P1 ;  /* 0x0000000506057208 */ /* 0x000fe20004800000 */
[----:B------:R-:W-:-:S03]  /*23d0*/  FFMA R4, R17, R4, R7 ;  /* 0x0000000411047223 */ /* 0x000fc60000000007 */
[----:B------:R-:W-:-:S04]  /*23e0*/  LOP3.LUT R5, R5, 0x80000000, R10, 0xb8, !PT ;  /* 0x8000000005057812 */ /* 0x000fc800078eb80a */
[----:B------:R-:W-:Y:S01]  /*23f0*/  FSEL R10, R16, R5, P0 ;  /* 0x00000005100a7208 */ /* 0x000fe20000000000 */
[----:B0-----:R-:W-:Y:S05]  /*2400*/  @!P3 BRA `(.L_x_13773) ;  /* 0x000000300000b947 */ /* 0x001fea0003800000 */
[----:B------:R-:W-:Y:S02]  /*2410*/  MOV R4, 0x2430 ;  /* 0x0000243000047802 */ /* 0x000fe40000000f00 */
[----:B------:R-:W-:Y:S05]  /*2420*/  CALL.REL.NOINC `($__internal_47_$__cuda_sm3x_div_rn_ftz_f32_slowpath) ;  /* 0x0000363000007944 */ /* 0x000fea0003c00000 */
[----:B0-----:R-:W-:Y:S02]  /*2430*/  MOV R4, R5 ;  /* 0x0000000500047202 */ /* 0x001fe40000000f00 */
.L_x_13773:
[----:B------:R-:W-:Y:S05]  /*2440*/  BSYNC B2 ;  /* 0x0000000000027941 */ /* 0x000fea0003800000 */
.L_x_13772:
[----:B------:R-:W-:Y:S01]  /*2450*/  HFMA2.MMA R16, -RZ, RZ, 0.89990234375, 10328 ;  /* 0x3b33710bff107435 */ /* 0x000fe200000001ff */
[----:B------:R-:W-:Y:S01]  /*2460*/  FMUL.FTZ R5, R4, R4 ;  /* 0x0000000404057220 */ /* 0x000fe20000410000 */
[----:B------:R-:W-:Y:S02]  /*2470*/  FSETP.NEU.FTZ.AND P1, PT, R22, RZ, PT ;  /* 0x000000ff1600720b */ /* 0x000fe40003f3d000 */
[----:B------:R-:W-:-:S06]  /*2480*/  FSETP.NEU.FTZ.AND P0, PT, |R11|, |c[0x0][0x168]|, PT ;  /* 0x40005a000b007a0b */ /* 0x000fcc0003f1d200 */
        /* <DEDUP_REMOVED lines=17> */
.L_x_13759:
[----:B------:R-:W-:-:S05]  /*25a0*/  MOV R5, 0x4 ;  /* 0x0000000400057802 */ /* 0x000fca0000000f00 */
[----:B------:R-:W-:-:S06]  /*25b0*/  IMAD.WIDE.U32 R4, R0, R5, c[0x0][0x170] ;  /* 0x00005c0000047625 */ /* 0x000fcc00078e0005 */
[----:B------:R-:W-:-:S05]  /*25c0*/  IMAD.WIDE R4, R2, 0x10, R4 ;  /* 0x0000001002047825 */ /* 0x000fca00078e0204 */
[----:B------:R-:W-:Y:S04]  /*25d0*/  STG.E.128 [R4.64], R12 ;  /* 0x0000000c04007986 */ /* 0x000fe8000c101d04 */
[----:B------:R-:W-:Y:S01]  /*25e0*/  STG.E.128 [R4.64+0x800], R8 ;  /* 0x0008000804007986 */ /* 0x000fe2000c101d04 */
[----:B------:R-:W-:Y:S05]  /*25f0*/  EXIT ;  /* 0x000000000000794d */ /* 0x000fea0003800000 */
.L_x_13741:
[----:B------:R-:W0:Y:S01]  /*2600*/  S2R R2, SR_TID.X ;  /* 0x0000000000027919 */ /* 0x000e220000002100 */
[----:B------:R-:W-:Y:S01]  /*2610*/  CS2R R10, SRZ ;  /* 0x00000000000a7805 */ /* 0x000fe2000001ff00 */
[----:B------:R-:W-:Y:S01]  /*2620*/  CS2R R12, SRZ ;  /* 0x00000000000c7805 */ /* 0x000fe2000001ff00 */
[----:B0-----:R-:W-:Y:S02]  /*2630*/  ISETP.GE.AND P0, PT, R2, R15, PT ;  /* 0x0000000f0200720c */ /* 0x001fe40003f06270 */
        /* <DEDUP_REMOVED lines=71> */
[----:B------:R-:W-:Y:S05]  /*2ab0*/  CALL.REL.NOINC `($__internal_47_$__cuda_sm3x_div_rn_ftz_f32_slowpath) ;  /* 0x00002fa000007944 */ /* 0x000fea0003c00000 */
.L_x_13779:
[----:B------:R-:W-:Y:S05]  /*2ac0*/  BSYNC B4 ;  /* 0x0000000000047941 */ /* 0x000fea0003800000 */
.L_x_13778:
[----:B------:R-:W-:Y:S01]  /*2ad0*/  HFMA2.MMA R7, -RZ, RZ, 0.89990234375, 10328 ;  /* 0x3b33710bff077435 */ /* 0x000fe200000001ff */
[----:B0-----:R-:W-:Y:S01]  /*2ae0*/  FMUL.FTZ R4, R5, R5 ;  /* 0x0000000505047220 */ /* 0x001fe20000410000 */
[----:B------:R-:W-:Y:S02]  /*2af0*/  FSETP.NEU.FTZ.AND P0, PT, |R12|, |c[0x0][0x168]|, PT ;  /* 0x40005a000c007a0b */ /* 0x000fe40003f1d200 */
[----:B------:R-:W-:Y:S01]  /*2b00*/  FSETP.NEU.FTZ.AND P1, PT, R3, RZ, PT ;  /* 0x000000ff0300720b */ /* 0x000fe20003f3d000 */
[----:B------:R-:W-:Y:S01]  /*2b10*/  HFMA2.MMA R3, -RZ, RZ, 2.04296875, -15.78125 ;  /* 0x4016cbe4ff037435 */ /* 0x000fe200000001ff */
        /* <DEDUP_REMOVED lines=17> */
.L_x_13777:
[----:B------:R-:W-:Y:S05]  /*2c30*/  BSYNC B3 ;  /* 0x0000000000037941 */ /* 0x000fea0003800000 */
.L_x_13776:
        /* <DEDUP_REMOVED lines=21> */
.L_x_13783:
[----:B------:R-:W-:Y:S05]  /*2d90*/  BSYNC B4 ;  /* 0x0000000000047941 */ /* 0x000fea0003800000 */
.L_x_13782:
        /* <DEDUP_REMOVED lines=22> */
.L_x_13781:
[----:B------:R-:W-:Y:S05]  /*2f00*/  BSYNC B3 ;  /* 0x0000000000037941 */ /* 0x000fea0003800000 */
.L_x_13780:
        /* <DEDUP_REMOVED lines=21> */
.L_x_13787:
[----:B------:R-:W-:Y:S05]  /*3060*/  BSYNC B4 ;  /* 0x0000000000047941 */ /* 0x000fea0003800000 */
.L_x_13786:
        /* <DEDUP_REMOVED lines=22> */
.L_x_13785:
[----:B------:R-:W-:Y:S05]  /*31d0*/  BSYNC B3 ;  /* 0x0000000000037941 */ /* 0x000fea0003800000 */
.L_x_13784:
        /* <DEDUP_REMOVED lines=21> */
.L_x_13791:
[----:B------:R-:W-:Y:S05]  /*3330*/  BSYNC B4 ;  /* 0x0000000000047941 */ /* 0x000fea0003800000 */
.L_x_13790:
        /* <DEDUP_REMOVED lines=22> */
.L_x_13789:
[----:B------:R-:W-:Y:S05]  /*34a0*/  BSYNC B3 ;  /* 0x0000000000037941 */ /* 0x000fea0003800000 */
.L_x_13788:
        /* <DEDUP_REMOVED lines=21> */
.L_x_13795:
[----:B------:R-:W-:Y:S05]  /*3600*/  BSYNC B4 ;  /* 0x0000000000047941 */ /* 0x000fea0003800000 */
.L_x_13794:
        /* <DEDUP_REMOVED lines=22> */
.L_x_13793:
[----:B------:R-:W-:Y:S05]  /*3770*/  BSYNC B3 ;  /* 0x0000000000037941 */ /* 0x000fea0003800000 */
.L_x_13792:
        /* <DEDUP_REMOVED lines=21> */
.L_x_13799:
[----:B------:R-:W-:Y:S05]  /*38d0*/  BSYNC B4 ;  /* 0x0000000000047941 */ /* 0x000fea0003800000 */
.L_x_13798:
        /* <DEDUP_REMOVED lines=22> */
.L_x_13797:
[----:B------:R-:W-:Y:S05]  /*3a40*/  BSYNC B3 ;  /* 0x0000000000037941 */ /* 0x000fea0003800000 */
.L_x_13796:
        /* <DEDUP_REMOVED lines=21> */
.L_x_13803:
[----:B------:R-:W-:Y:S05]  /*3ba0*/  BSYNC B4 ;  /* 0x0000000000047941 */ /* 0x000fea0003800000 */
.L_x_13802:
        /* <DEDUP_REMOVED lines=22> */
.L_x_13801:
[----:B------:R-:W-:Y:S05]  /*3d10*/  BSYNC B3 ;  /* 0x0000000000037941 */ /* 0x000fea0003800000 */
.L_x_13800:
        /* <DEDUP_REMOVED lines=18> */
[----:B------:R-:W-:Y:S05]  /*3e40*/  CALL.REL.NOINC `($__internal_47_$__cuda_sm3x_div_rn_ftz_f32_slowpath) ;  /* 0x00001c1000007944 */ /* 0x000fea0003c00000 */
.L_x_13806:
[----:B------:R-:W-:Y:S05]  /*3e50*/  BSYNC B3 ;  /* 0x0000000000037941 */ /* 0x000fea0003800000 */
.L_x_13805:
[----:B------:R-:W-:Y:S01]  /*3e60*/  MOV R7, 0x3b33710b ;  /* 0x3b33710b00077802 */ /* 0x000fe20000000f00 */
[----:B0-----:R-:W-:Y:S01]  /*3e70*/  FMUL.FTZ R2, R5, R5 ;  /* 0x0000000505027220 */ /* 0x001fe20000410000 */
        /* <DEDUP_REMOVED lines=19> */
[----:B------:R-:W-:Y:S01]  /*3fb0*/  FSEL R2, R2, R5, P0 ;  /* 0x0000000502027208 */ /* 0x000fe20000000000 */
[----:B------:R-:W-:Y:S05]  /*3fc0*/  BRA `(.L_x_13804) ;  /* 0x000016b000007947 */ /* 0x000fea0003800000 */
.L_x_13775:
        /* <DEDUP_REMOVED lines=19> */
.L_x_13810:
[----:B------:R-:W-:Y:S05]  /*4100*/  BSYNC B4 ;  /* 0x0000000000047941 */ /* 0x000fea0003800000 */
.L_x_13809:
        /* <DEDUP_REMOVED lines=23> */
.L_x_13808:
[----:B------:R-:W-:Y:S05]  /*4280*/  BSYNC B3 ;  /* 0x0000000000037941 */ /* 0x000fea0003800000 */
.L_x_13807:
        /* <DEDUP_REMOVED lines=21> */
.L_x_13814:
[----:B------:R-:W-:Y:S05]  /*43e0*/  BSYNC B4 ;  /* 0x0000000000047941 */ /* 0x000fea0003800000 */
.L_x_13813:
        /* <DEDUP_REMOVED lines=23> */
.L_x_13812:
[----:B------:R-:W-:Y:S05]  /*4560*/  BSYNC B3 ;  /* 0x0000000000037941 */ /* 0x000fea0003800000 */
.L_x_13811:
        /* <DEDUP_REMOVED lines=21> */
.L_x_13818:
[----:B------:R-:W-:Y:S05]  /*46c0*/  BSYNC B4 ;  /* 0x0000000000047941 */ /* 0x000fea0003800000 */
.L_x_13817:
        /* <DEDUP_REMOVED lines=23> */
.L_x_13816:
[----:B------:R-:W-:Y:S05]  /*4840*/  BSYNC B3 ;  /* 0x0000000000037941 */ /* 0x000fea0003800000 */
.L_x_13815:
        /* <DEDUP_REMOVED lines=21> */
.L_x_13822:
[----:B------:R-:W-:Y:S05]  /*49a0*/  BSYNC B4 ;  /* 0x0000000000047941 */ /* 0x000fea0003800000 */
.L_x_13821:
        /* <DEDUP_REMOVED lines=23> */
.L_x_13820:
[----:B------:R-:W-:Y:S05]  /*4b20*/  BSYNC B3 ;  /* 0x0000000000037941 */ /* 0x000fea0003800000 */
.L_x_13819:
        /* <DEDUP_REMOVED lines=21> */
.L_x_13826:
[----:B------:R-:W-:Y:S05]  /*4c80*/  BSYNC B4 ;  /* 0x0000000000047941 */ /* 0x000fea0003800000 */
.L_x_13825:
        /* <DEDUP_REMOVED lines=23> */
.L_x_13824:
[----:B------:R-:W-:Y:S05]  /*4e00*/  BSYNC B3 ;  /* 0x0000000000037941 */ /* 0x000fea0003800000 */
.L_x_13823:
        /* <DEDUP_REMOVED lines=21> */
.L_x_13830:
[----:B------:R-:W-:Y:S05]  /*4f60*/  BSYNC B4 ;  /* 0x0000000000047941 */ /* 0x000fea0003800000 */
.L_x_13829:
        /* <DEDUP_REMOVED lines=23> */
.L_x_13828:
[----:B------:R-:W-:Y:S05]  /*50e0*/  BSYNC B3 ;  /* 0x0000000000037941 */ /* 0x000fea0003800000 */
.L_x_13827:
        /* <DEDUP_REMOVED lines=21> */
.L_x_13834:
[----:B------:R-:W-:Y:S05]  /*5240*/  BSYNC B4 ;  /* 0x0000000000047941 */ /* 0x000fea0003800000 */
.L_x_13833:
        /* <DEDUP_REMOVED lines=23> */
.L_x_13832:
[----:B------:R-:W-:Y:S05]  /*53c0*/  BSYNC B3 ;  /* 0x0000000000037941 */ /* 0x000fea0003800000 */
.L_x_13831:
        /* <DEDUP_REMOVED lines=19> */
.L_x_13836:
[----:B------:R-:W-:Y:S05]  /*5500*/  BSYNC B3 ;  /* 0x0000000000037941 */ /* 0x000fea0003800000 */
.L_x_13835:
        /* <DEDUP_REMOVED lines=23> */
.L_x_13804:
[----:B------:R-:W-:Y:S05]  /*5680*/  BSYNC B2 ;  /* 0x0000000000027941 */ /* 0x000fea0003800000 */
.L_x_13774:
        /* <DEDUP_REMOVED lines=23> */
.L_x_13839:
[----:B0-----:R-:W-:-:S13]  /*5800*/  ISETP.GE.AND P0, PT, R4, R15, PT ;  /* 0x0000000f0400720c */ /* 0x001fda0003f06270 */
[----:B------:R-:W-:Y:S05]  /*5810*/  @P0 BRA `(.L_x_13841) ;  /* 0x000000c000000947 */ /* 0x000fea0003800000 */
[----:B------:R-:W-:Y:S02]  /*5820*/  IADD3 R10, R0, R4, RZ ;  /* 0x00000004000a7210 */ /* 0x000fe40007ffe0ff */
[----:B------:R-:W-:Y:S02]  /*5830*/  MOV R11, 0x4 ;  /* 0x00000004000b7802 */ /* 0x000fe40000000f00 */
[----:B------:R-:W-:-:S03]  /*5840*/  IADD3 R4, R4, 0x80, RZ ;  /* 0x0000008004047810 */ /* 0x000fc60007ffe0ff */
[----:B------:R-:W-:-:S05]  /*5850*/  IMAD.WIDE.U32 R10, R10, R11, c[0x0][0x170] ;  /* 0x00005c000a0a7625 */ /* 0x000fca00078e000b */
[----:B------:R0:W-:Y:S02]  /*5860*/  STG.E [R10.64], R9 ;  /* 0x000000090a007986 */ /* 0x0001e4000c101904 */
.L_x_13840:
[----:B------:R-:W-:-:S13]  /*5870*/  ISETP.GE.AND P0, PT, R4, R15, PT ;  /* 0x0000000f0400720c */ /* 0x000fda0003f06270 */
[----:B------:R-:W-:Y:S05]  /*5880*/  @P0 BRA `(.L_x_13842) ;  /* 0x000000d000000947 */ /* 0x000fea0003800000 */
[----:B0-----:R-:W-:Y:S01]  /*5890*/  HFMA2.MMA R11, -RZ, RZ, 0, 2.384185791015625e-07 ;  /* 0x00000004ff0b7435 */ /* 0x001fe200000001ff */
[----:B------:R-:W-:Y:S02]  /*58a0*/  IADD3 R10, R0, R4, RZ ;  /* 0x00000004000a7210 */ /* 0x000fe40007ffe0ff */
[----:B------:R-:W-:-:S07]  /*58b0*/  IADD3 R4, R4, 0x80, RZ ;  /* 0x0000008004047810 */ /* 0x000fce0007ffe0ff */
[----:B------:R-:W-:-:S05]  /*58c0*/  IMAD.WIDE.U32 R10, R10, R11, c[0x0][0x170] ;  /* 0x00005c000a0a7625 */ /* 0x000fca00078e000b */
[----:B------:R0:W-:Y:S02]  /*58d0*/  STG.E [R10.64], R8 ;  /* 0x000000080a007986 */ /* 0x0001e4000c101904 */
.L_x_13841:
        /* <DEDUP_REMOVED lines=8> */
.L_x_13842:
[----:B------:R-:W-:Y:S05]  /*5960*/  BSYNC B1 ;  /* 0x0000000000017941 */ /* 0x000fea0003800000 */
.L_x_13838:
[----:B------:R-:W-:-:S13]  /*5970*/  ISETP.GE.AND P0, PT, R4, R15, PT ;  /* 0x0000000f0400720c */ /* 0x000fda0003f06270 */
[----:B0-----:R-:W-:Y:S02]  /*5980*/  @!P0 IADD3 R6, R0, R4, RZ ;  /* 0x0000000400068210 */ /* 0x001fe40007ffe0ff */
[----:B------:R-:W-:Y:S02]  /*5990*/  @!P0 MOV R7, 0x4 ;  /* 0x0000000400078802 */ /* 0x000fe40000000f00 */
[----:B------:R-:W-:-:S03]  /*59a0*/  @!P0 IADD3 R4, R4, 0x80, RZ ;  /* 0x0000008004048810 */ /* 0x000fc60007ffe0ff */
[----:B------:R-:W-:-:S05]  /*59b0*/  @!P0 IMAD.WIDE.U32 R6, R6, R7, c[0x0][0x170] ;  /* 0x00005c0006068625 */ /* 0x000fca00078e0007 */
[----:B------:R0:W-:Y:S02]  /*59c0*/  @!P0 STG.E [R6.64], R3 ;  /* 0x0000000306008986 */ /* 0x0001e4000c101904 */
.L_x_13843:
[----:B------:R-:W-:Y:S05]  /*59d0*/  BSYNC B0 ;  /* 0x0000000000007941 */ /* 0x000fea0003800000 */
.L_x_13837:
        /* <DEDUP_REMOVED lines=8> */
        .weak           $__internal_47_$__cuda_sm3x_div_rn_ftz_f32_slowpath
        .type           $__internal_47_$__cuda_sm3x_div_rn_ftz_f32_slowpath,@function
        .size           $__internal_47_$__cuda_sm3x_div_rn_ftz_f32_slowpath,(.L_x_17701 - $__internal_47_$__cuda_sm3x_div_rn_ftz_f32_slowpath)
$__internal_47_$__cuda_sm3x_div_rn_ftz_f32_slowpath:
        /* <DEDUP_REMOVED lines=35> */
.L_x_13846:
[----:B------:R-:W-:Y:S05]  /*5c90*/  BSYNC B1 ;  /* 0x0000000000017941 */ /* 0x000fea0003800000 */
.L_x_13845:
        /* <DEDUP_REMOVED lines=27> */
.L_x_13852:
[----:B------:R-:W-:Y:S02]  /*5e50*/  LEA R7, R16, R7, 0x17 ;  /* 0x0000000710077211 */ /* 0x000fe400078eb8ff */
.L_x_13853:
[----:B------:R-:W-:Y:S05]  /*5e60*/  BSYNC B1 ;  /* 0x0000000000017941 */ /* 0x000fea0003800000 */
.L_x_13851:
[----:B------:R-:W-:Y:S01]  /*5e70*/  MOV R5, R7 ;  /* 0x0000000700057202 */ /* 0x000fe20000000f00 */
[----:B------:R-:W-:Y:S05]  /*5e80*/  BRA `(.L_x_13854) ;  /* 0x0000008000007947 */ /* 0x000fea0003800000 */
.L_x_13850:
[----:B------:R-:W-:-:S04]  /*5e90*/  LOP3.LUT R18, R22, 0x80000000, R18, 0x48, !PT ;  /* 0x8000000016127812 */ /* 0x000fc800078e4812 */
[----:B------:R-:W-:Y:S01]  /*5ea0*/  LOP3.LUT R5, R18, 0x7f800000, RZ, 0xfc, !PT ;  /* 0x7f80000012057812 */ /* 0x000fe200078efcff */
[----:B------:R-:W-:Y:S05]  /*5eb0*/  BRA `(.L_x_13854) ;  /* 0x0000005000007947 */ /* 0x000fea0003800000 */
.L_x_13849:
[----:B------:R-:W-:Y:S01]  /*5ec0*/  LOP3.LUT R5, R22, 0x80000000, R18, 0x48, !PT ;  /* 0x8000000016057812 */ /* 0x000fe200078e4812 */
[----:B------:R-:W-:Y:S05]  /*5ed0*/  BRA `(.L_x_13854) ;  /* 0x0000003000007947 */ /* 0x000fea0003800000 */
.L_x_13848:
[----:B------:R-:W0:Y:S01]  /*5ee0*/  MUFU.RSQ R5, -QNAN ;  /* 0xffc0000000057908 */ /* 0x000e220000001400 */
[----:B------:R-:W-:Y:S05]  /*5ef0*/  BRA `(.L_x_13854) ;  /* 0x0000001000007947 */ /* 0x000fea0003800000 */
.L_x_13847:
[----:B------:R-:W-:Y:S02]  /*5f00*/  FADD.FTZ R5, R18, R22 ;  /* 0x0000001612057221 */ /* 0x000fe40000010000 */
.L_x_13854:
[----:B------:R-:W-:Y:S05]  /*5f10*/  BSYNC B0 ;  /* 0x0000000000007941 */ /* 0x000fea0003800000 */
.L_x_13844:
[----:B------:R-:W-:Y:S01]  /*5f20*/  HFMA2.MMA R17, -RZ, RZ, 0, 0 ;  /* 0x00000000ff117435 */ /* 0x000fe200000001ff */
[----:B------:R-:W-:-:S05]  /*5f30*/  MOV R16, R4 ;  /* 0x0000000400107202 */ /* 0x000fca0000000f00 */
[----:B------:R-:W-:Y:S05]  /*5f40*/  RET.REL.NODEC R16 `(_ZN2at6native29vectorized_elementwise_kernelILi4ENS0_13BUnaryFunctorIfffZZZNS0_17atan2_kernel_cudaERNS_18TensorIteratorBaseEENKUlvE_clEvENKUlvE0_clEvEUlffE_EESt5arrayIPcLm2EEEEviT0_T1_) ;  /* 0xffffa0b010007950 */ /* 0x000fea0003c3ffff */
.L_x_13855:
        /* <DEDUP_REMOVED lines=11> */
.L_x_17701:


//--------------------- .text._ZN2at6native29vectorized_elementwise_kernelILi8ENS0_13BUnaryFunctorIfffZZZNS0_17atan2_kernel_cudaERNS_18TensorIteratorBaseEENKUlvE_clEvENKUlvE0_clEvEUlffE_EESt5arrayIPcLm2EEEEviT0_T1_ --------------------------
	.section	.text._ZN2at6native29vectorized_elementwise_kernelILi8ENS0_13BUnaryFunctorIfffZZZNS0_17atan2_kernel_cudaERNS_18TensorIteratorBaseEENKUlvE_clEvENKUlvE0_clEvEUlffE_EESt5arrayIPcLm2EEEEviT0_T1_,"ax",@progbits
	.sectioninfo	@"SHI_REGISTERS=4"
	.align	128
        .global         _ZN2at6native29vectorized_elementwise_kernelILi8ENS0_13BUnaryFunctorIfffZZZNS0_17atan2_kernel_cudaERNS_18TensorIteratorBaseEENKUlvE_clEvENKUlvE0_clEvEUlffE_EESt5arrayIPcLm2EEEEviT0_T1_
        .type           _ZN2at6native29vectorized_elementwise_kernelILi8ENS0_13BUnaryFunctorIfffZZZNS0_17atan2_kernel_cudaERNS_18TensorIteratorBaseEENKUlvE_clEvENKUlvE0_clEvEUlffE_EESt5arrayIPcLm2EEEEviT0_T1_,@function
        .size           _ZN2at6native29vectorized_elementwise_kernelILi8ENS0_13BUnaryFunctorIfffZZZNS0_17atan2_kernel_cudaERNS_18TensorIteratorBaseEENKUlvE_clEvENKUlvE0_clEvEUlffE_EESt5arrayIPcLm2EEEEviT0_T1_,(.L_x_17837 - _ZN2at6native29vectorized_elementwise_kernelILi8ENS0_13BUnaryFunctorIfffZZZNS0_17atan2_kernel_cudaERNS_18TensorIteratorBaseEENKUlvE_clEvENKUlvE0_clEvEUlffE_EESt5arrayIPcLm2EEEEviT0_T1_)
        .other          _ZN2at6native29vectorized_elementwise_kernelILi8ENS0_13BUnaryFunctorIfffZZZNS0_17atan2_kernel_cudaERNS_18TensorIteratorBaseEENKUlvE_clEvENKUlvE0_clEvEUlffE_EESt5arrayIPcLm2EEEEviT0_T1_,@"STO_CUDA_ENTRY STV_DEFAULT"
_ZN2at6native29vectorized_elementwise_kernelILi8ENS0_13BUnaryFunctorIfffZZZNS0_17atan2_kernel_cudaERNS_18TensorIteratorBaseEENKUlvE_clEvENKUlvE0_clEvEUlffE_EESt5arrayIPcLm2EEEEviT0_T1_:
.text._ZN2at6native29vectorized_elementwise_kernelILi8ENS0_13BUnaryFunctorIfffZZZNS0_17atan2_kernel_cudaERNS_18TensorIteratorBaseEENKUlvE_clEvENKUlvE0_clEvEUlffE_EESt5arrayIPcLm2EEEEviT0_T1_:
[----:B------:R-:W-:Y:S02]  /*0000*/  MOV R1, c[0x0][0x28] ;  /* 0x00000a0000017a02 */ /* 0x000fe40000000f00 */
[----:B------:R-:W-:Y:S05]  /*0010*/  EXIT ;  /* 0x000000000000794d */ /* 0x000fea0003800000 */
.L_x_13856:
        /* <DEDUP_REMOVED lines=14> */
.L_x_17837:


//--------------------- .text._ZN2at6native18elementwise_kernelILi128ELi4EZNS0_15gpu_kernel_implINS0_13AUnaryFunctorIfffZZZNS0_17atan2_kernel_cudaERNS_18TensorIteratorBaseEENKUlvE_clEvENKUlvE0_clEvEUlffE_EEEEvS5_RKT_EUliE_EEviT1_ --------------------------
	.section	.text._ZN2at6native18elementwise_kernelILi128ELi4EZNS0_15gpu_kernel_implINS0_13AUnaryFunctorIfffZZZNS0_17atan2_kernel_cudaERNS_18TensorIteratorBaseEENKUlvE_clEvENKUlvE0_clEvEUlffE_EEEEvS5_RKT_EUliE_EEviT1_,"ax",@progbits
	.sectioninfo	@"SHI_REGISTERS=26"
	.align	128
        .global         _ZN2at6native18elementwise_kernelILi128ELi4EZNS0_15gpu_kernel_implINS0_13AUnaryFunctorIfffZZZNS0_17atan2_kernel_cudaERNS_18TensorIteratorBaseEENKUlvE_clEvENKUlvE0_clEvEUlffE_EEEEvS5_RKT_EUliE_EEviT1_
        .type           _ZN2at6native18elementwise_kernelILi128ELi4EZNS0_15gpu_kernel_implINS0_13AUnaryFunctorIfffZZZNS0_17atan2_kernel_cudaERNS_18TensorIteratorBaseEENKUlvE_clEvENKUlvE0_clEvEUlffE_EEEEvS5_RKT_EUliE_EEviT1_,@function
        .size           _ZN2at6native18elementwise_kernelILi128ELi4EZNS0_15gpu_kernel_implINS0_13AUnaryFunctorIfffZZZNS0_17atan2_kernel_cudaERNS_18TensorIteratorBaseEENKUlvE_clEvENKUlvE0_clEvEUlffE_EEEEvS5_RKT_EUliE_EEviT1_,(.L_x_17702 - _ZN2at6native18elementwise_kernelILi128ELi4EZNS0_15gpu_kernel_implINS0_13AUnaryFunctorIfffZZZNS0_17atan2_kernel_cudaERNS_18TensorIteratorBaseEENKUlvE_clEvENKUlvE0_clEvEUlffE_EEEEvS5_RKT_EUliE_EEviT1_)
        .other          _ZN2at6native18elementwise_kernelILi128ELi4EZNS0_15gpu_kernel_implINS0_13AUnaryFunctorIfffZZZNS0_17atan2_kernel_cudaERNS_18TensorIteratorBaseEENKUlvE_clEvENKUlvE0_clEvEUlffE_EEEEvS5_RKT_EUliE_EEviT1_,@"STO_CUDA_ENTRY STV_DEFAULT"
_ZN2at6native18elementwise_kernelILi128ELi4EZNS0_15gpu_kernel_implINS0_13AUnaryFunctorIfffZZZNS0_17atan2_kernel_cudaERNS_18TensorIteratorBaseEENKUlvE_clEvENKUlvE0_clEvEUlffE_EEEEvS5_RKT_EUliE_EEviT1_:
.text._ZN2at6native18elementwise_kernelILi128ELi4EZNS0_15gpu_kernel_implINS0_13AUnaryFunctorIfffZZZNS0_17atan2_kernel_cudaERNS_18TensorIteratorBaseEENKUlvE_clEvENKUlvE0_clEvEUlffE_EEEEvS5_RKT_EUliE_EEviT1_:
        /* <DEDUP_REMOVED lines=236> */
.L_x_13859:
        /* <DEDUP_REMOVED lines=20> */
.L_x_13864:
[----:B------:R-:W2:Y:S02]  /*1000*/  LDG.E.U8 R0, [R2.64] ;  /* 0x0000002402007981 */ /* 0x000ea4000c1e1100 */
[----:B--2---:R-:W0:Y:S01]  /*1010*/  I2F.U16 R0, R0 ;  /* 0x0000000000007306 */ /* 0x004e220000101000 */
[----:B------:R-:W-:Y:S05]  /*1020*/  BRA `(.L_x_13866) ;  /* 0x00000ca000007947 */ /* 0x000fea0003800000 */
.L_x_13863:
        /* <DEDUP_REMOVED lines=9> */
.L_x_13868:
[----:B------:R-:W2:Y:S02]  /*10c0*/  LDG.E R0, [R2.64] ;  /* 0x0000002402007981 */ /* 0x000ea4000c1e1900 */
[----:B--2---:R-:W0:Y:S01]  /*10d0*/  I2F R0, R0 ;  /* 0x0000000000007306 */ /* 0x004e220000201400 */
[----:B------:R-:W-:Y:S05]  /*10e0*/  BRA `(.L_x_13866) ;  /* 0x00000be000007947 */ /* 0x000fea0003800000 */
.L_x_13867:
[----:B------:R-:W2:Y:S02]  /*10f0*/  LDG.E.U16 R0, [R2.64] ;  /* 0x0000002402007981 */ /* 0x000ea4000c1e1500 */
[----:B--2---:R-:W0:Y:S01]  /*1100*/  I2F.S16 R0, R0 ;  /* 0x0000000000007306 */ /* 0x004e220000101400 */
[----:B------:R-:W-:Y:S05]  /*1110*/  BRA `(.L_x_13866) ;  /* 0x00000bb000007947 */ /* 0x000fea0003800000 */
.L_x_13862:
        /* <DEDUP_REMOVED lines=8> */
.L_x_13870:
[----:B------:R-:W2:Y:S02]  /*11a0*/  LDG.E.U16 R0, [R2.64] ;  /* 0x0000002402007981 */ /* 0x000ea4000c1e1500 */
[----:B--2---:R-:W-:Y:S01]  /*11b0*/  HADD2.F32 R0, -RZ, R0.H0_H0 ;  /* 0x20000000ff007230 */ /* 0x004fe20000004100 */
[----:B------:R-:W-:Y:S05]  /*11c0*/  BRA `(.L_x_13866) ;  /* 0x00000b0000007947 */ /* 0x000fea0003800000 */
.L_x_13869:
        /* <DEDUP_REMOVED lines=8> */
.L_x_13872:
[----:B------:R-:W2:Y:S02]  /*1250*/  LDG.E.U16 R0, [R2.64] ;  /* 0x0000002402007981 */ /* 0x000ea4000c1e1500 */
[----:B--2---:R-:W-:Y:S01]  /*1260*/  HADD2.F32 R0, -RZ, R0.H0_H0 ;  /* 0x20000000ff007230 */ /* 0x004fe20000004100 */
[----:B------:R-:W-:Y:S05]  /*1270*/  BRA `(.L_x_13866) ;  /* 0x00000a5000007947 */ /* 0x000fea0003800000 */
.L_x_13871:
[----:B------:R-:W2:Y:S02]  /*1280*/  LDG.E.64 R2, [R2.64] ;  /* 0x0000002402027981 */ /* 0x000ea4000c1e1b00 */
[----:B--2---:R-:W0:Y:S01]  /*1290*/  F2F.F32.F64 R0, R2 ;  /* 0x0000000200007310 */ /* 0x004e220000301000 */
[----:B------:R-:W0:-:S14]  /*12a0*/  DSETP.GEU.AND P0, PT, |R2|, c[0x2][0x0], PT ;  /* 0x008000000200762a */ /* 0x000e1c0003f0e200 */
[----:B0-----:R-:W-:Y:S01]  /*12b0*/  @!P0 FMUL R0, R0, 1.175494350822287508e-38 ;  /* 0x0080000000008820 */ /* 0x001fe20000400000 */
[----:B------:R-:W-:Y:S05]  /*12c0*/  BRA `(.L_x_13866) ;  /* 0x00000a0000007947 */ /* 0x000fea0003800000 */
.L_x_13861:
        /* <DEDUP_REMOVED lines=12> */
.L_x_13875:
[----:B------:R-:W2:Y:S02]  /*1390*/  LDG.E.64 R2, [R2.64] ;  /* 0x0000002402027981 */ /* 0x000ea4000c1e1b00 */
[----:B--2---:R-:W0:Y:S01]  /*13a0*/  F2F.F32.F64 R0, R2 ;  /* 0x0000000200007310 */ /* 0x004e220000301000 */
[----:B------:R-:W0:-:S14]  /*13b0*/  DSETP.GEU.AND P0, PT, |R2|, c[0x2][0x0], PT ;  /* 0x008000000200762a */ /* 0x000e1c0003f0e200 */
[----:B0-----:R-:W-:Y:S01]  /*13c0*/  @!P0 FMUL R0, R0, 1.175494350822287508e-38 ;  /* 0x0080000000008820 */ /* 0x001fe20000400000 */
[----:B------:R-:W-:Y:S05]  /*13d0*/  BRA `(.L_x_13866) ;  /* 0x000008f000007947 */ /* 0x000fea0003800000 */
.L_x_13874:
        /* <DEDUP_REMOVED lines=26> */
.L_x_13877:
        /* <DEDUP_REMOVED lines=13> */
.L_x_13876:
[----:B------:R-:W2:Y:S02]  /*1650*/  LDG.E.U16 R0, [R2.64] ;  /* 0x0000002402007981 */ /* 0x000ea4000c1e1500 */
[----:B--2---:R-:W-:Y:S01]  /*1660*/  PRMT R0, RZ, 0x5410, R0 ;  /* 0x00005410ff007816 */ /* 0x004fe20000000000 */
[----:B------:R-:W-:Y:S05]  /*1670*/  BRA `(.L_x_13866) ;  /* 0x0000065000007947 */ /* 0x000fea0003800000 */
.L_x_13873:
        /* <DEDUP_REMOVED lines=11> */
.L_x_13880:
        /* <DEDUP_REMOVED lines=20> */
.L_x_13882:
[----:B------:R-:W-:Y:S05]  /*1870*/  BSYNC B0 ;  /* 0x0000000000007941 */ /* 0x000fea0003800000 */
.L_x_13881:
[----:B------:R-:W-:Y:S01]  /*1880*/  LEA R3, R0, 0x3b800000, 0x17 ;  /* 0x3b80000000037811 */ /* 0x000fe200078eb8ff */
[----:B------:R-:W-:-:S05]  /*1890*/  IMAD.SHL.U32 R0, R2, 0x100000, RZ ;  /* 0x0010000002007824 */ /* 0x000fca00078e00ff */
[----:B------:R-:W-:Y:S01]  /*18a0*/  LOP3.LUT R0, R3, R0, R4, 0xfe, !PT ;  /* 0x0000000003007212 */ /* 0x000fe200078efe04 */
[----:B------:R-:W-:Y:S05]  /*18b0*/  BRA `(.L_x_13866) ;  /* 0x0000041000007947 */ /* 0x000fea0003800000 */
.L_x_13879:
        /* <DEDUP_REMOVED lines=20> */
.L_x_13884:
[----:B------:R-:W-:Y:S05]  /*1a00*/  BSYNC B0 ;  /* 0x0000000000007941 */ /* 0x000fea0003800000 */
.L_x_13883:
[----:B------:R-:W-:Y:S01]  /*1a10*/  LEA R3, R0, 0x37800000, 0x17 ;  /* 0x3780000000037811 */ /* 0x000fe200078eb8ff */
[----:B------:R-:W-:-:S05]  /*1a20*/  IMAD.SHL.U32 R0, R2, 0x200000, RZ ;  /* 0x0020000002007824 */ /* 0x000fca00078e00ff */
[----:B------:R-:W-:Y:S01]  /*1a30*/  LOP3.LUT R0, R3, R0, R4, 0xfe, !PT ;  /* 0x0000000003007212 */ /* 0x000fe200078efe04 */
[----:B------:R-:W-:Y:S05]  /*1a40*/  BRA `(.L_x_13866) ;  /* 0x0000028000007947 */ /* 0x000fea0003800000 */
.L_x_13878:
        /* <DEDUP_REMOVED lines=14> */
.L_x_13865:
        /* <DEDUP_REMOVED lines=21> */
.L_x_13886:
[----:B------:R-:W2:Y:S02]  /*1c80*/  LDG.E.64 R2, [R2.64] ;  /* 0x0000002402027981 */ /* 0x000ea4000c1e1b00 */
[----:B--2---:R0:W1:Y:S01]  /*1c90*/  I2F.U64 R0, R2 ;  /* 0x0000000200007312 */ /* 0x0040620000301000 */
[----:B------:R-:W-:Y:S05]  /*1ca0*/  BRA `(.L_x_13866) ;  /* 0x0000002000007947 */ /* 0x000fea0003800000 */
.L_x_13885:
[----:B------:R-:W2:Y:S02]  /*1cb0*/  LDG.E R0, [R2.64] ;  /* 0x0000002402007981 */ /* 0x000ea4000c1e1900 */
[----:B--2---:R-:W0:Y:S02]  /*1cc0*/  I2F.U32 R0, R0 ;  /* 0x0000000000007306 */ /* 0x004e240000201000 */
.L_x_13866:
[----:B------:R-:W-:Y:S05]  /*1cd0*/  BSYNC B7 ;  /* 0x0000000000077941 */ /* 0x000fea0003800000 */
.L_x_13860:
[----:B0-----:R-:W-:Y:S01]  /*1ce0*/  FADD.FTZ R2, -RZ, |c[0x0][0x374]| ;  /* 0x4000dd00ff027621 */ /* 0x001fe20000010100 */
[C---:B-1---5:R-:W-:Y:S01]  /*1cf0*/  FSETP.LT.FTZ.AND P5, PT, |R0|.reuse, |c[0x0][0x374]|, PT ;  /* 0x4000dd0000007a0b */ /* 0x062fe20003fb1200 */
        /* <DEDUP_REMOVED lines=14> */
[----:B------:R-:W-:Y:S05]  /*1de0*/  CALL.REL.NOINC `($__internal_48_$__cuda_sm3x_div_rn_ftz_f32_slowpath) ;  /* 0x00009bb000007944 */ /* 0x000fea0003c00000 */
[----:B------:R-:W-:Y:S02]  /*1df0*/  IMAD.MOV.U32 R2, RZ, RZ, R5 ;  /* 0x000000ffff027224 */ /* 0x000fe400078e0005 */
.L_x_13888:
[----:B------:R-:W-:Y:S05]  /*1e00*/  BSYNC B1 ;  /* 0x0000000000017941 */ /* 0x000fea0003800000 */
.L_x_13887:
        /* <DEDUP_REMOVED lines=18> */
.L_x_13890:
[----:B------:R-:W-:Y:S01]  /*1f30*/  ISETP.GE.AND P0, PT, R0, RZ, PT ;  /* 0x000000ff0000720c */ /* 0x000fe20003f06270 */
[----:B------:R-:W-:-:S12]  /*1f40*/  IMAD.MOV.U32 R3, RZ, RZ, 0x3fd774eb ;  /* 0x3fd774ebff037424 */ /* 0x000fd800078e00ff */
[----:B------:R-:W-:-:S04]  /*1f50*/  @P0 FFMA.FTZ R2, R3, 0.93318945169448852539, -R2 ;  /* 0x3f6ee58103020823 */ /* 0x000fc80000010802 */
[----:B------:R-:W-:Y:S02]  /*1f60*/  @!P0 FFMA.FTZ R2, R3, 0.93318945169448852539, R2 ;  /* 0x3f6ee58103028823 */ /* 0x000fe40000010002 */
.L_x_13891:
[----:B------:R-:W-:Y:S05]  /*1f70*/  BSYNC B0 ;  /* 0x0000000000007941 */ /* 0x000fea0003800000 */
.L_x_13889:
[----:B------:R-:W0:Y:S01]  /*1f80*/  LDC.U8 R5, c[0x0][0x378] ;  /* 0x0000de00ff057b82 */ /* 0x000e220000000000 */
[----:B------:R-:W-:Y:S01]  /*1f90*/  FSETP.NEU.FTZ.AND P1, PT, |R0|, |c[0x0][0x374]|, PT ;  /* 0x4000dd0000007a0b */ /* 0x000fe20003f3d200 */
[----:B------:R-:W-:Y:S01]  /*1fa0*/  IMAD.MOV.U32 R3, RZ, RZ, 0x4016cbe4 ;  /* 0x4016cbe4ff037424 */ /* 0x000fe200078e00ff */
[----:B------:R-:W-:Y:S02]  /*1fb0*/  FSETP.NEU.FTZ.AND P0, PT, R4, RZ, PT ;  /* 0x000000ff0400720b */ /* 0x000fe40003f1d000 */
[C---:B------:R-:W-:Y:S01]  /*1fc0*/  ISETP.GE.AND P2, PT, R0.reuse, RZ, PT ;  /* 0x000000ff0000720c */ /* 0x040fe20003f46270 */
[----:B------:R-:W-:-:S08]  /*1fd0*/  FADD.FTZ R0, |R0|, |c[0x0][0x374]| ;  /* 0x4000dd0000007621 */ /* 0x000fd00000010200 */
[----:B------:R-:W-:Y:S01]  /*1fe0*/  @!P1 FSEL R2, R3, 0.78539818525314331055, !P2 ;  /* 0x3f490fdb03029808 */ /* 0x000fe20005000000 */
[----:B------:R-:W-:Y:S01]  /*1ff0*/  IMAD.MOV.U32 R3, RZ, RZ, c[0x0][0x374] ;  /* 0x0000dd00ff037624 */ /* 0x000fe200078e00ff */
[----:B------:R-:W-:Y:S02]  /*2000*/  @!P0 FSEL R2, RZ, 3.1415927410125732422, P2 ;  /* 0x40490fdbff028808 */ /* 0x000fe40001000000 */
[----:B------:R-:W-:Y:S02]  /*2010*/  FSETP.GTU.FTZ.AND P0, PT, |R0|, +INF , PT ;  /* 0x7f8000000000780b */ /* 0x000fe40003f1c200 */
[----:B------:R-:W-:Y:S02]  /*2020*/  LOP3.LUT R3, R2, 0x80000000, R3, 0xb8, !PT ;  /* 0x8000000002037812 */ /* 0x000fe400078eb803 */
[----:B0-----:R-:W-:Y:S02]  /*2030*/  PRMT R4, R5, 0x9910, RZ ;  /* 0x0000991005047816 */ /* 0x001fe400000000ff */
[----:B------:R-:W-:-:S02]  /*2040*/  FSEL R2, R0, R3, P0 ;  /* 0x0000000300027208 */ /* 0x000fc40000000000 */
        /* <DEDUP_REMOVED lines=13> */
.L_x_13895:
[----:B------:R-:W0:Y:S02]  /*2120*/  F2I.S64.TRUNC R2, R2 ;  /* 0x0000000200027311 */ /* 0x000e24000020d900 */
[----:B0-----:R-:W-:-:S05]  /*2130*/  IMAD.MOV.U32 R5, RZ, RZ, R2 ;  /* 0x000000ffff057224 */ /* 0x001fca00078e0002 */
[----:B------:R0:W-:Y:S01]  /*2140*/  STG.E.U8 [R16.64], R5 ;  /* 0x0000000510007986 */ /* 0x0001e2000c101124 */
[----:B------:R-:W-:Y:S05]  /*2150*/  BRA `(.L_x_13897) ;  /* 0x00000d3000007947 */ /* 0x000fea0003800000 */
.L_x_13894:
        /* <DEDUP_REMOVED lines=9> */
.L_x_13899:
[----:B------:R-:W0:Y:S02]  /*21f0*/  F2I.FTZ.TRUNC.NTZ R3, R2 ;  /* 0x0000000200037305 */ /* 0x000e24000021f100 */
[----:B0-----:R0:W-:Y:S01]  /*2200*/  STG.E [R16.64], R3 ;  /* 0x0000000310007986 */ /* 0x0011e2000c101924 */
[----:B------:R-:W-:Y:S05]  /*2210*/  BRA `(.L_x_13897) ;  /* 0x00000c7000007947 */ /* 0x000fea0003800000 */
.L_x_13898:
[----:B------:R-:W0:Y:S02]  /*2220*/  F2I.FTZ.TRUNC.NTZ R3, R2 ;  /* 0x0000000200037305 */ /* 0x000e24000021f100 */
[----:B0-----:R0:W-:Y:S01]  /*2230*/  STG.E.U16 [R16.64], R3 ;  /* 0x0000000310007986 */ /* 0x0011e2000c101524 */
[----:B------:R-:W-:Y:S05]  /*2240*/  BRA `(.L_x_13897) ;  /* 0x00000c4000007947 */ /* 0x000fea0003800000 */
.L_x_13893:
        /* <DEDUP_REMOVED lines=8> */
.L_x_13901:
[----:B------:R-:W-:-:S05]  /*22d0*/  F2FP.PACK_AB R2, RZ, R2 ;  /* 0x00000002ff02723e */ /* 0x000fca00000000ff */
[----:B------:R0:W-:Y:S01]  /*22e0*/  STG.E.U16 [R16.64], R2 ;  /* 0x0000000210007986 */ /* 0x0001e2000c101524 */
[----:B------:R-:W-:Y:S05]  /*22f0*/  BRA `(.L_x_13897) ;  /* 0x00000b9000007947 */ /* 0x000fea0003800000 */
.L_x_13900:
        /* <DEDUP_REMOVED lines=9> */
.L_x_13903:
[----:B------:R-:W-:-:S04]  /*2390*/  F2FP.PACK_AB R3, RZ, R2 ;  /* 0x00000002ff03723e */ /* 0x000fc800000000ff */
[----:B------:R-:W-:-:S05]  /*23a0*/  PRMT R3, R3, 0x5410, RZ ;  /* 0x0000541003037816 */ /* 0x000fca00000000ff */
[----:B------:R0:W-:Y:S01]  /*23b0*/  STG.E [R16.64], R3 ;  /* 0x0000000310007986 */ /* 0x0001e2000c101924 */
[----:B------:R-:W-:Y:S05]  /*23c0*/  BRA `(.L_x_13897) ;  /* 0x00000ac000007947 */ /* 0x000fea0003800000 */
.L_x_13902:
[----:B------:R-:W-:-:S06]  /*23d0*/  FMUL.FTZ R2, R2, 1 ;  /* 0x3f80000002027820 */ /* 0x000fcc0000410000 */
[----:B------:R-:W0:Y:S02]  /*23e0*/  F2F.F64.F32 R2, R2 ;  /* 0x0000000200027310 */ /* 0x000e240000201800 */
[----:B0-----:R0:W-:Y:S01]  /*23f0*/  STG.E.64 [R16.64], R2 ;  /* 0x0000000210007986 */ /* 0x0011e2000c101b24 */
[----:B------:R-:W-:Y:S05]  /*2400*/  BRA `(.L_x_13897) ;  /* 0x00000a8000007947 */ /* 0x000fea0003800000 */
.L_x_13892:
        /* <DEDUP_REMOVED lines=12> */
.L_x_13906:
[----:B------:R-:W-:Y:S01]  /*24d0*/  FMUL.FTZ R4, R2, 1 ;  /* 0x3f80000002047820 */ /* 0x000fe20000410000 */
[----:B------:R-:W-:-:S05]  /*24e0*/  CS2R R6, SRZ ;  /* 0x0000000000067805 */ /* 0x000fca000001ff00 */
[----:B------:R-:W0:Y:S02]  /*24f0*/  F2F.F64.F32 R4, R4 ;  /* 0x0000000400047310 */ /* 0x000e240000201800 */
[----:B0-----:R0:W-:Y:S01]  /*2500*/  STG.E.128 [R16.64], R4 ;  /* 0x0000000410007986 */ /* 0x0011e2000c101d24 */
[----:B------:R-:W-:Y:S05]  /*2510*/  BRA `(.L_x_13897) ;  /* 0x0000097000007947 */ /* 0x000fea0003800000 */
.L_x_13905:
        /* <DEDUP_REMOVED lines=20> */
.L_x_13910:
[----:B------:R-:W-:Y:S05]  /*2660*/  BSYNC B0 ;  /* 0x0000000000007941 */ /* 0x000fea0003800000 */
.L_x_13909:
[----:B------:R-:W-:-:S05]  /*2670*/  LOP3.LUT R5, R0, R5, RZ, 0xfc, !PT ;  /* 0x0000000500057212 */ /* 0x000fca00078efcff */
[----:B------:R0:W-:Y:S01]  /*2680*/  STG.E.U8 [R16.64], R5 ;  /* 0x0000000510007986 */ /* 0x0001e2000c101124 */
[----:B------:R-:W-:Y:S05]  /*2690*/  BRA `(.L_x_13897) ;  /* 0x000007f000007947 */ /* 0x000fea0003800000 */
.L_x_13908:
        /* <DEDUP_REMOVED lines=12> */
.L_x_13912:
[----:B------:R-:W-:Y:S01]  /*2760*/  IMAD.MOV.U32 R0, RZ, RZ, 0x7f ;  /* 0x0000007fff007424 */ /* 0x000fe200078e00ff */
[----:B------:R-:W-:-:S04]  /*2770*/  ISETP.GT.U32.AND P0, PT, R4, 0x7f800000, PT ;  /* 0x7f8000000400780c */ /* 0x000fc80003f04070 */
[----:B------:R-:W-:-:S04]  /*2780*/  SEL R0, R0, 0x7c, P0 ;  /* 0x0000007c00007807 */ /* 0x000fc80000000000 */
.L_x_13913:
[----:B------:R-:W-:Y:S05]  /*2790*/  BSYNC B0 ;  /* 0x0000000000007941 */ /* 0x000fea0003800000 */
.L_x_13911:
[----:B------:R-:W-:-:S04]  /*27a0*/  LOP3.LUT R2, R2, 0x80000000, RZ, 0xc0, !PT ;  /* 0x8000000002027812 */ /* 0x000fc800078ec0ff */
[----:B------:R-:W-:-:S04]  /*27b0*/  SHF.R.U32.HI R3, RZ, 0x18, R2 ;  /* 0x00000018ff037819 */ /* 0x000fc80000011602 */
[----:B------:R-:W-:-:S05]  /*27c0*/  LOP3.LUT R3, R0, R3, RZ, 0xfc, !PT ;  /* 0x0000000300037212 */ /* 0x000fca00078efcff */
[----:B------:R0:W-:Y:S01]  /*27d0*/  STG.E.U8 [R16.64], R3 ;  /* 0x0000000310007986 */ /* 0x0001e2000c101124 */
[----:B------:R-:W-:Y:S05]  /*27e0*/  BRA `(.L_x_13897) ;  /* 0x000006a000007947 */ /* 0x000fea0003800000 */
.L_x_13907:
[----:B------:R-:W-:-:S05]  /*27f0*/  F2FP.BF16.PACK_AB R2, RZ, R2 ;  /* 0x00000002ff02723e */ /* 0x000fca00000010ff */
[----:B------:R0:W-:Y:S01]  /*2800*/  STG.E.U16 [R16.64], R2 ;  /* 0x0000000210007986 */ /* 0x0001e2000c101524 */
[----:B------:R-:W-:Y:S05]  /*2810*/  BRA `(.L_x_13897) ;  /* 0x0000067000007947 */ /* 0x000fea0003800000 */
.L_x_13904:
        /* <DEDUP_REMOVED lines=11> */
.L_x_13916:
        /* <DEDUP_REMOVED lines=16> */
.L_x_13919:
[----:B------:R-:W-:-:S04]  /*29d0*/  LOP3.LUT R2, R2, 0x80000000, RZ, 0xc0, !PT ;  /* 0x8000000002027812 */ /* 0x000fc800078ec0ff */
[----:B------:R-:W-:-:S04]  /*29e0*/  SHF.R.U32.HI R3, RZ, 0x18, R2 ;  /* 0x00000018ff037819 */ /* 0x000fc80000011602 */
[----:B------:R-:W-:-:S04]  /*29f0*/  LOP3.LUT R0, R0, R3, RZ, 0xfc, !PT ;  /* 0x0000000300007212 */ /* 0x000fc800078efcff */
[----:B------:R-:W-:Y:S02]  /*2a00*/  PRMT R8, R0, 0x7610, R8 ;  /* 0x0000761000087816 */ /* 0x000fe40000000008 */
.L_x_13918:
[----:B------:R-:W-:Y:S05]  /*2a10*/  BSYNC B0 ;  /* 0x0000000000007941 */ /* 0x000fea0003800000 */
.L_x_13917:
[----:B------:R0:W-:Y:S01]  /*2a20*/  STG.E.U8 [R16.64], R8 ;  /* 0x0000000810007986 */ /* 0x0001e2000c101124 */
[----:B------:R-:W-:Y:S05]  /*2a30*/  BRA `(.L_x_13897) ;  /* 0x0000045000007947 */ /* 0x000fea0003800000 */
.L_x_13915:
        /* <DEDUP_REMOVED lines=16> */
.L_x_13922:
[----:B------:R-:W-:-:S04]  /*2b40*/  LOP3.LUT R2, R2, 0x80000000, RZ, 0xc0, !PT ;  /* 0x8000000002027812 */ /* 0x000fc800078ec0ff */
[----:B------:R-:W-:-:S04]  /*2b50*/  SHF.R.U32.HI R3, RZ, 0x18, R2 ;  /* 0x00000018ff037819 */ /* 0x000fc80000011602 */
[----:B------:R-:W-:-:S04]  /*2b60*/  LOP3.LUT R0, R0, R3, RZ, 0xfc, !PT ;  /* 0x0000000300007212 */ /* 0x000fc800078efcff */
[----:B------:R-:W-:Y:S02]  /*2b70*/  PRMT R8, R0, 0x7610, R8 ;  /* 0x0000761000087816 */ /* 0x000fe40000000008 */
.L_x_13921:
[----:B------:R-:W-:Y:S05]  /*2b80*/  BSYNC B0 ;  /* 0x0000000000007941 */ /* 0x000fea0003800000 */
.L_x_13920:
[----:B------:R0:W-:Y:S01]  /*2b90*/  STG.E.U8 [R16.64], R8 ;  /* 0x0000000810007986 */ /* 0x0001e2000c101124 */
[----:B------:R-:W-:Y:S05]  /*2ba0*/  BRA `(.L_x_13897) ;  /* 0x000002e000007947 */ /* 0x000fea0003800000 */
.L_x_13914:
        /* <DEDUP_REMOVED lines=21> */
.L_x_13896:
        /* <DEDUP_REMOVED lines=20> */
.L_x_13924:
[----:B------:R-:W0:Y:S02]  /*2e40*/  F2I.U64.TRUNC R2, R2 ;  /* 0x0000000200027311 */ /* 0x000e24000020d800 */
[----:B0-----:R0:W-:Y:S01]  /*2e50*/  STG.E.64 [R16.64], R2 ;  /* 0x0000000210007986 */ /* 0x0011e2000c101b24 */
[----:B------:R-:W-:Y:S05]  /*2e60*/  BRA `(.L_x_13897) ;  /* 0x0000002000007947 */ /* 0x000fea0003800000 */
.L_x_13923:
[----:B------:R-:W0:Y:S02]  /*2e70*/  F2I.FTZ.U32.TRUNC.NTZ R3, R2 ;  /* 0x0000000200037305 */ /* 0x000e24000021f000 */
[----:B0-----:R0:W-:Y:S02]  /*2e80*/  STG.E [R16.64], R3 ;  /* 0x0000000310007986 */ /* 0x0011e4000c101924 */
.L_x_13897:
[----:B------:R-:W-:-:S05]  /*2e90*/  IMAD R18, R18, 0x200, R23 ;  /* 0x0000020012127824 */ /* 0x000fca00078e0217 */
[----:B------:R-:W-:Y:S02]  /*2ea0*/  IADD3 R19, R18, 0x80, RZ ;  /* 0x0000008012137810 */ /* 0x000fe40007ffe0ff */
.L_x_13858:
[----:B------:R-:W-:Y:S05]  /*2eb0*/  BSYNC B6 ;  /* 0x0000000000067941 */ /* 0x000fea0003800000 */
.L_x_13857:
        /* <DEDUP_REMOVED lines=231> */
.L_x_13927:
        /* <DEDUP_REMOVED lines=20> */
.L_x_13932:
[----:B------:R-:W2:Y:S02]  /*3e70*/  LDG.E.U8 R0, [R2.64] ;  /* 0x0000002402007981 */ /* 0x000ea4000c1e1100 */
[----:B--2---:R-:W0:Y:S01]  /*3e80*/  I2F.U16 R0, R0 ;  /* 0x0000000000007306 */ /* 0x004e220000101000 */
[----:B------:R-:W-:Y:S05]  /*3e90*/  BRA `(.L_x_13934) ;  /* 0x00000ca000007947 */ /* 0x000fea0003800000 */
.L_x_13931:
        /* <DEDUP_REMOVED lines=9> */
.L_x_13936:
[----:B------:R-:W2:Y:S02]  /*3f30*/  LDG.E R0, [R2.64] ;  /* 0x0000002402007981 */ /* 0x000ea4000c1e1900 */
[----:B--2---:R-:W0:Y:S01]  /*3f40*/  I2F R0, R0 ;  /* 0x0000000000007306 */ /* 0x004e220000201400 */
[----:B------:R-:W-:Y:S05]  /*3f50*/  BRA `(.L_x_13934) ;  /* 0x00000be000007947 */ /* 0x000fea0003800000 */
.L_x_13935:
[----:B------:R-:W2:Y:S02]  /*3f60*/  LDG.E.U16 R0, [R2.64] ;  /* 0x0000002402007981 */ /* 0x000ea4000c1e1500 */
[----:B--2---:R-:W0:Y:S01]  /*3f70*/  I2F.S16 R0, R0 ;  /* 0x0000000000007306 */ /* 0x004e220000101400 */
[----:B------:R-:W-:Y:S05]  /*3f80*/  BRA `(.L_x_13934) ;  /* 0x00000bb000007947 */ /* 0x000fea0003800000 */
.L_x_13930:
        /* <DEDUP_REMOVED lines=8> */
.L_x_13938:
[----:B------:R-:W2:Y:S02]  /*4010*/  LDG.E.U16 R0, [R2.64] ;  /* 0x0000002402007981 */ /* 0x000ea4000c1e1500 */
[----:B--2---:R-:W-:Y:S01]  /*4020*/  HADD2.F32 R0, -RZ, R0.H0_H0 ;  /* 0x20000000ff007230 */ /* 0x004fe20000004100 */
[----:B------:R-:W-:Y:S05]  /*4030*/  BRA `(.L_x_13934) ;  /* 0x00000b0000007947 */ /* 0x000fea0003800000 */
.L_x_13937:
        /* <DEDUP_REMOVED lines=8> */
.L_x_13940:
[----:B------:R-:W2:Y:S02]  /*40c0*/  LDG.E.U16 R0, [R2.64] ;  /* 0x0000002402007981 */ /* 0x000ea4000c1e1500 */
[----:B--2---:R-:W-:Y:S01]  /*40d0*/  HADD2.F32 R0, -RZ, R0.H0_H0 ;  /* 0x20000000ff007230 */ /* 0x004fe20000004100 */
[----:B------:R-:W-:Y:S05]  /*40e0*/  BRA `(.L_x_13934) ;  /* 0x00000a5000007947 */ /* 0x000fea0003800000 */
.L_x_13939:
[----:B------:R-:W2:Y:S02]  /*40f0*/  LDG.E.64 R2, [R2.64] ;  /* 0x0000002402027981 */ /* 0x000ea4000c1e1b00 */
[----:B--2---:R-:W0:Y:S01]  /*4100*/  F2F.F32.F64 R0, R2 ;  /* 0x0000000200007310 */ /* 0x004e220000301000 */
[----:B------:R-:W0:-:S14]  /*4110*/  DSETP.GEU.AND P0, PT, |R2|, c[0x2][0x0], PT ;  /* 0x008000000200762a */ /* 0x000e1c0003f0e200 */
[----:B0-----:R-:W-:Y:S01]  /*4120*/  @!P0 FMUL R0, R0, 1.175494350822287508e-38 ;  /* 0x0080000000008820 */ /* 0x001fe20000400000 */
[----:B------:R-:W-:Y:S05]  /*4130*/  BRA `(.L_x_13934) ;  /* 0x00000a0000007947 */ /* 0x000fea0003800000 */
.L_x_13929:
        /* <DEDUP_REMOVED lines=12> */
.L_x_13943:
[----:B------:R-:W2:Y:S02]  /*4200*/  LDG.E.64 R2, [R2.64] ;  /* 0x0000002402027981 */ /* 0x000ea4000c1e1b00 */
[----:B--2---:R-:W0:Y:S01]  /*4210*/  F2F.F32.F64 R0, R2 ;  /* 0x0000000200007310 */ /* 0x004e220000301000 */
[----:B------:R-:W0:-:S14]  /*4220*/  DSETP.GEU.AND P0, PT, |R2|, c[0x2][0x0], PT ;  /* 0x008000000200762a */ /* 0x000e1c0003f0e200 */
[----:B0-----:R-:W-:Y:S01]  /*4230*/  @!P0 FMUL R0, R0, 1.175494350822287508e-38 ;  /* 0x0080000000008820 */ /* 0x001fe20000400000 */
[----:B------:R-:W-:Y:S05]  /*4240*/  BRA `(.L_x_13934) ;  /* 0x000008f000007947 */ /* 0x000fea0003800000 */
.L_x_13942:
        /* <DEDUP_REMOVED lines=26> */
.L_x_13945:
        /* <DEDUP_REMOVED lines=13> */
.L_x_13944:
[----:B------:R-:W2:Y:S02]  /*44c0*/  LDG.E.U16 R0, [R2.64] ;  /* 0x0000002402007981 */ /* 0x000ea4000c1e1500 */
[----:B--2---:R-:W-:Y:S01]  /*44d0*/  PRMT R0, RZ, 0x5410, R0 ;  /* 0x00005410ff007816 */ /* 0x004fe20000000000 */
[----:B------:R-:W-:Y:S05]  /*44e0*/  BRA `(.L_x_13934) ;  /* 0x0000065000007947 */ /* 0x000fea0003800000 */
.L_x_13941:
        /* <DEDUP_REMOVED lines=11> */
.L_x_13948:
        /* <DEDUP_REMOVED lines=20> */
.L_x_13950:
[----:B------:R-:W-:Y:S05]  /*46e0*/  BSYNC B0 ;  /* 0x0000000000007941 */ /* 0x000fea0003800000 */
.L_x_13949:
[----:B------:R-:W-:Y:S01]  /*46f0*/  LEA R3, R0, 0x3b800000, 0x17 ;  /* 0x3b80000000037811 */ /* 0x000fe200078eb8ff */
[----:B------:R-:W-:-:S05]  /*4700*/  IMAD.SHL.U32 R0, R2, 0x100000, RZ ;  /* 0x0010000002007824 */ /* 0x000fca00078e00ff */
[----:B------:R-:W-:Y:S01]  /*4710*/  LOP3.LUT R0, R3, R0, R4, 0xfe, !PT ;  /* 0x0000000003007212 */ /* 0x000fe200078efe04 */
[----:B------:R-:W-:Y:S05]  /*4720*/  BRA `(.L_x_13934) ;  /* 0x0000041000007947 */ /* 0x000fea0003800000 */
.L_x_13947:
        /* <DEDUP_REMOVED lines=20> */
.L_x_13952:
[----:B------:R-:W-:Y:S05]  /*4870*/  BSYNC B0 ;  /* 0x0000000000007941 */ /* 0x000fea0003800000 */
.L_x_13951:
[----:B------:R-:W-:Y:S01]  /*4880*/  LEA R3, R0, 0x37800000, 0x17 ;  /* 0x3780000000037811 */ /* 0x000fe200078eb8ff */
[----:B------:R-:W-:-:S05]  /*4890*/  IMAD.SHL.U32 R0, R2, 0x200000, RZ ;  /* 0x0020000002007824 */ /* 0x000fca00078e00ff */
[----:B------:R-:W-:Y:S01]  /*48a0*/  LOP3.LUT R0, R3, R0, R4, 0xfe, !PT ;  /* 0x0000000003007212 */ /* 0x000fe200078efe04 */
[----:B------:R-:W-:Y:S05]  /*48b0*/  BRA `(.L_x_13934) ;  /* 0x0000028000007947 */ /* 0x000fea0003800000 */
.L_x_13946:
        /* <DEDUP_REMOVED lines=14> */
.L_x_13933:
        /* <DEDUP_REMOVED lines=21> */
.L_x_13954:
[----:B------:R-:W2:Y:S02]  /*4af0*/  LDG.E.64 R2, [R2.64] ;  /* 0x0000002402027981 */ /* 0x000ea4000c1e1b00 */
[----:B--2---:R0:W1:Y:S01]  /*4b00*/  I2F.U64 R0, R2 ;  /* 0x0000000200007312 */ /* 0x0040620000301000 */
[----:B------:R-:W-:Y:S05]  /*4b10*/  BRA `(.L_x_13934) ;  /* 0x0000002000007947 */ /* 0x000fea0003800000 */
.L_x_13953:
[----:B------:R-:W2:Y:S02]  /*4b20*/  LDG.E R0, [R2.64] ;  /* 0x0000002402007981 */ /* 0x000ea4000c1e1900 */
[----:B--2---:R-:W0:Y:S02]  /*4b30*/  I2F.U32 R0, R0 ;  /* 0x0000000000007306 */ /* 0x004e240000201000 */
.L_x_13934:
[----:B------:R-:W-:Y:S05]  /*4b40*/  BSYNC B7 ;  /* 0x0000000000077941 */ /* 0x000fea0003800000 */
.L_x_13928:
[----:B------:R-:W-:Y:S01]  /*4b50*/  FADD.FTZ R5, -RZ, |c[0x0][0x374]| ;  /* 0x4000dd00ff057621 */ /* 0x000fe20000010100 */
[C---:B01---5:R-:W-:Y:S01]  /*4b60*/  FSETP.LT.FTZ.AND P5, PT, |R0|.reuse, |c[0x0][0x374]|, PT ;  /* 0x4000dd0000007a0b */ /* 0x063fe20003fb1200 */
        /* <DEDUP_REMOVED lines=16> */
.L_x_13956:
[----:B------:R-:W-:Y:S05]  /*4c70*/  BSYNC B1 ;  /* 0x0000000000017941 */ /* 0x000fea0003800000 */
.L_x_13955:
        /* <DEDUP_REMOVED lines=18> */
.L_x_13958:
[----:B------:R-:W-:Y:S01]  /*4da0*/  ISETP.GE.AND P0, PT, R0, RZ, PT ;  /* 0x000000ff0000720c */ /* 0x000fe20003f06270 */
[----:B------:R-:W-:-:S12]  /*4db0*/  IMAD.MOV.U32 R3, RZ, RZ, 0x3fd774eb ;  /* 0x3fd774ebff037424 */ /* 0x000fd800078e00ff */
[----:B------:R-:W-:-:S04]  /*4dc0*/  @P0 FFMA.FTZ R2, R3, 0.93318945169448852539, -R2 ;  /* 0x3f6ee58103020823 */ /* 0x000fc80000010802 */
[----:B------:R-:W-:Y:S02]  /*4dd0*/  @!P0 FFMA.FTZ R2, R3, 0.93318945169448852539, R2 ;  /* 0x3f6ee58103028823 */ /* 0x000fe40000010002 */
.L_x_13959:
[----:B------:R-:W-:Y:S05]  /*4de0*/  BSYNC B0 ;  /* 0x0000000000007941 */ /* 0x000fea0003800000 */
.L_x_13957:
        /* <DEDUP_REMOVED lines=26> */
.L_x_13963:
[----:B------:R-:W0:Y:S02]  /*4f90*/  F2I.S64.TRUNC R2, R2 ;  /* 0x0000000200027311 */ /* 0x000e24000020d900 */
[----:B0-----:R-:W-:-:S05]  /*4fa0*/  IMAD.MOV.U32 R5, RZ, RZ, R2 ;  /* 0x000000ffff057224 */ /* 0x001fca00078e0002 */
[----:B------:R0:W-:Y:S01]  /*4fb0*/  STG.E.U8 [R16.64], R5 ;  /* 0x0000000510007986 */ /* 0x0001e2000c101124 */
[----:B------:R-:W-:Y:S05]  /*4fc0*/  BRA `(.L_x_13965) ;  /* 0x00000d3000007947 */ /* 0x000fea0003800000 */
.L_x_13962:
        /* <DEDUP_REMOVED lines=9> */
.L_x_13967:
[----:B------:R-:W0:Y:S02]  /*5060*/  F2I.FTZ.TRUNC.NTZ R3, R2 ;  /* 0x0000000200037305 */ /* 0x000e24000021f100 */
[----:B0-----:R0:W-:Y:S01]  /*5070*/  STG.E [R16.64], R3 ;  /* 0x0000000310007986 */ /* 0x0011e2000c101924 */
[----:B------:R-:W-:Y:S05]  /*5080*/  BRA `(.L_x_13965) ;  /* 0x00000c7000007947 */ /* 0x000fea0003800000 */
.L_x_13966:
[----:B------:R-:W0:Y:S02]  /*5090*/  F2I.FTZ.TRUNC.NTZ R3, R2 ;  /* 0x0000000200037305 */ /* 0x000e24000021f100 */
[----:B0-----:R0:W-:Y:S01]  /*50a0*/  STG.E.U16 [R16.64], R3 ;  /* 0x0000000310007986 */ /* 0x0011e2000c101524 */
[----:B------:R-:W-:Y:S05]  /*50b0*/  BRA `(.L_x_13965) ;  /* 0x00000c4000007947 */ /* 0x000fea0003800000 */
.L_x_13961:
        /* <DEDUP_REMOVED lines=8> */
.L_x_13969:
[----:B------:R-:W-:-:S05]  /*5140*/  F2FP.PACK_AB R2, RZ, R2 ;  /* 0x00000002ff02723e */ /* 0x000fca00000000ff */
[----:B------:R0:W-:Y:S01]  /*5150*/  STG.E.U16 [R16.64], R2 ;  /* 0x0000000210007986 */ /* 0x0001e2000c101524 */
[----:B------:R-:W-:Y:S05]  /*5160*/  BRA `(.L_x_13965) ;  /* 0x00000b9000007947 */ /* 0x000fea0003800000 */
.L_x_13968:
        /* <DEDUP_REMOVED lines=9> */
.L_x_13971:
[----:B------:R-:W-:-:S04]  /*5200*/  F2FP.PACK_AB R3, RZ, R2 ;  /* 0x00000002ff03723e */ /* 0x000fc800000000ff */
[----:B------:R-:W-:-:S05]  /*5210*/  PRMT R3, R3, 0x5410, RZ ;  /* 0x0000541003037816 */ /* 0x000fca00000000ff */
[----:B------:R0:W-:Y:S01]  /*5220*/  STG.E [R16.64], R3 ;  /* 0x0000000310007986 */ /* 0x0001e2000c101924 */
[----:B------:R-:W-:Y:S05]  /*5230*/  BRA `(.L_x_13965) ;  /* 0x00000ac000007947 */ /* 0x000fea0003800000 */
.L_x_13970:
[----:B------:R-:W-:-:S06]  /*5240*/  FMUL.FTZ R2, R2, 1 ;  /* 0x3f80000002027820 */ /* 0x000fcc0000410000 */
[----:B------:R-:W0:Y:S02]  /*5250*/  F2F.F64.F32 R2, R2 ;  /* 0x0000000200027310 */ /* 0x000e240000201800 */
[----:B0-----:R0:W-:Y:S01]  /*5260*/  STG.E.64 [R16.64], R2 ;  /* 0x0000000210007986 */ /* 0x0011e2000c101b24 */
[----:B------:R-:W-:Y:S05]  /*5270*/  BRA `(.L_x_13965) ;  /* 0x00000a8000007947 */ /* 0x000fea0003800000 */
.L_x_13960:
        /* <DEDUP_REMOVED lines=12> */
.L_x_13974:
[----:B------:R-:W-:Y:S01]  /*5340*/  FMUL.FTZ R4, R2, 1 ;  /* 0x3f80000002047820 */ /* 0x000fe20000410000 */
[----:B------:R-:W-:-:S05]  /*5350*/  CS2R R6, SRZ ;  /* 0x0000000000067805 */ /* 0x000fca000001ff00 */
[----:B------:R-:W0:Y:S02]  /*5360*/  F2F.F64.F32 R4, R4 ;  /* 0x0000000400047310 */ /* 0x000e240000201800 */
[----:B0-----:R0:W-:Y:S01]  /*5370*/  STG.E.128 [R16.64], R4 ;  /* 0x0000000410007986 */ /* 0x0011e2000c101d24 */
[----:B------:R-:W-:Y:S05]  /*5380*/  BRA `(.L_x_13965) ;  /* 0x0000097000007947 */ /* 0x000fea0003800000 */
.L_x_13973:
        /* <DEDUP_REMOVED lines=20> */
.L_x_13978:
[----:B------:R-:W-:Y:S05]  /*54d0*/  BSYNC B0 ;  /* 0x0000000000007941 */ /* 0x000fea0003800000 */
.L_x_13977:
[----:B------:R-:W-:-:S05]  /*54e0*/  LOP3.LUT R5, R0, R5, RZ, 0xfc, !PT ;  /* 0x0000000500057212 */ /* 0x000fca00078efcff */
[----:B------:R0:W-:Y:S01]  /*54f0*/  STG.E.U8 [R16.64], R5 ;  /* 0x0000000510007986 */ /* 0x0001e2000c101124 */
[----:B------:R-:W-:Y:S05]  /*5500*/  BRA `(.L_x_13965) ;  /* 0x000007f000007947 */ /* 0x000fea0003800000 */
.L_x_13976:
        /* <DEDUP_REMOVED lines=12> */
.L_x_13980:
[----:B------:R-:W-:Y:S01]  /*55d0*/  IMAD.MOV.U32 R0, RZ, RZ, 0x7f ;  /* 0x0000007fff007424 */ /* 0x000fe200078e00ff */
[----:B------:R-:W-:-:S04]  /*55e0*/  ISETP.GT.U32.AND P0, PT, R4, 0x7f800000, PT ;  /* 0x7f8000000400780c */ /* 0x000fc80003f04070 */
[----:B------:R-:W-:-:S04]  /*55f0*/  SEL R0, R0, 0x7c, P0 ;  /* 0x0000007c00007807 */ /* 0x000fc80000000000 */
.L_x_13981:
[----:B------:R-:W-:Y:S05]  /*5600*/  BSYNC B0 ;  /* 0x0000000000007941 */ /* 0x000fea0003800000 */
.L_x_13979:
[----:B------:R-:W-:-:S04]  /*5610*/  LOP3.LUT R2, R2, 0x80000000, RZ, 0xc0, !PT ;  /* 0x8000000002027812 */ /* 0x000fc800078ec0ff */
[----:B------:R-:W-:-:S04]  /*5620*/  SHF.R.U32.HI R3, RZ, 0x18, R2 ;  /* 0x00000018ff037819 */ /* 0x000fc80000011602 */
[----:B------:R-:W-:-:S05]  /*5630*/  LOP3.LUT R3, R0, R3, RZ, 0xfc, !PT ;  /* 0x0000000300037212 */ /* 0x000fca00078efcff */
[----:B------:R0:W-:Y:S01]  /*5640*/  STG.E.U8 [R16.64], R3 ;  /* 0x0000000310007986 */ /* 0x0001e2000c101124 */
[----:B------:R-:W-:Y:S05]  /*5650*/  BRA `(.L_x_13965) ;  /* 0x000006a000007947 */ /* 0x000fea0003800000 */
.L_x_13975:
[----:B------:R-:W-:-:S05]  /*5660*/  F2FP.BF16.PACK_AB R2, RZ, R2 ;  /* 0x00000002ff02723e */ /* 0x000fca00000010ff */
[----:B------:R0:W-:Y:S01]  /*5670*/  STG.E.U16 [R16.64], R2 ;  /* 0x0000000210007986 */ /* 0x0001e2000c101524 */
[----:B------:R-:W-:Y:S05]  /*5680*/  BRA `(.L_x_13965) ;  /* 0x0000067000007947 */ /* 0x000fea0003800000 */
.L_x_13972:
        /* <DEDUP_REMOVED lines=11> */
.L_x_13984:
        /* <DEDUP_REMOVED lines=16> */
.L_x_13987:
[----:B------:R-:W-:-:S04]  /*5840*/  LOP3.LUT R2, R2, 0x80000000, RZ, 0xc0, !PT ;  /* 0x8000000002027812 */ /* 0x000fc800078ec0ff */
[----:B------:R-:W-:-:S04]  /*5850*/  SHF.R.U32.HI R3, RZ, 0x18, R2 ;  /* 0x00000018ff037819 */ /* 0x000fc80000011602 */
[----:B------:R-:W-:-:S04]  /*5860*/  LOP3.LUT R0, R0, R3, RZ, 0xfc, !PT ;  /* 0x0000000300007212 */ /* 0x000fc800078efcff */
[----:B------:R-:W-:Y:S02]  /*5870*/  PRMT R8, R0, 0x7610, R8 ;  /* 0x0000761000087816 */ /* 0x000fe40000000008 */
.L_x_13986:
[----:B------:R-:W-:Y:S05]  /*5880*/  BSYNC B0 ;  /* 0x0000000000007941 */ /* 0x000fea0003800000 */
.L_x_13985:
[----:B------:R0:W-:Y:S01]  /*5890*/  STG.E.U8 [R16.64], R8 ;  /* 0x0000000810007986 */ /* 0x0001e2000c101124 */
[----:B------:R-:W-:Y:S05]  /*58a0*/  BRA `(.L_x_13965) ;  /* 0x0000045000007947 */ /* 0x000fea0003800000 */
.L_x_13983:
        /* <DEDUP_REMOVED lines=16> */
.L_x_13990:
[----:B------:R-:W-:-:S04]  /*59b0*/  LOP3.LUT R2, R2, 0x80000000, RZ, 0xc0, !PT ;  /* 0x8000000002027812 */ /* 0x000fc800078ec0ff */
[----:B------:R-:W-:-:S04]  /*59c0*/  SHF.R.U32.HI R3, RZ, 0x18, R2 ;  /* 0x00000018ff037819 */ /* 0x000fc80000011602 */
[----:B------:R-:W-:-:S04]  /*59d0*/  LOP3.LUT R0, R0, R3, RZ, 0xfc, !PT ;  /* 0x0000000300007212 */ /* 0x000fc800078efcff */
[----:B------:R-:W-:Y:S02]  /*59e0*/  PRMT R8, R0, 0x7610, R8 ;  /* 0x0000761000087816 */ /* 0x000fe40000000008 */
.L_x_13989:
[----:B------:R-:W-:Y:S05]  /*59f0*/  BSYNC B0 ;  /* 0x0000000000007941 */ /* 0x000fea0003800000 */
.L_x_13988:
[----:B------:R0:W-:Y:S01]  /*5a00*/  STG.E.U8 [R16.64], R8 ;  /* 0x0000000810007986 */ /* 0x0001e2000c101124 */
[----:B------:R-:W-:Y:S05]  /*5a10*/  BRA `(.L_x_13965) ;  /* 0x000002e000007947 */ /* 0x000fea0003800000 */
.L_x_13982:
        /* <DEDUP_REMOVED lines=21> */
.L_x_13964:
        /* <DEDUP_REMOVED lines=20> */
.L_x_13992:
[----:B------:R-:W0:Y:S02]  /*5cb0*/  F2I.U64.TRUNC R2, R2 ;  /* 0x0000000200027311 */ /* 0x000e24000020d800 */
[----:B0-----:R0:W-:Y:S01]  /*5cc0*/  STG.E.64 [R16.64], R2 ;  /* 0x0000000210007986 */ /* 0x0011e2000c101b24 */
[----:B------:R-:W-:Y:S05]  /*5cd0*/  BRA `(.L_x_13965) ;  /* 0x0000002000007947 */ /* 0x000fea0003800000 */
.L_x_13991:
[----:B------:R-:W0:Y:S02]  /*5ce0*/  F2I.FTZ.U32.TRUNC.NTZ R3, R2 ;  /* 0x0000000200037305 */ /* 0x000e24000021f000 */
[----:B0-----:R0:W-:Y:S02]  /*5cf0*/  STG.E [R16.64], R3 ;  /* 0x0000000310007986 */ /* 0x0011e4000c101924 */
.L_x_13965:
        /* <DEDUP_REMOVED lines=231> */
.L_x_13993:
        /* <DEDUP_REMOVED lines=20> */
.L_x_13998:
[----:B------:R-:W2:Y:S02]  /*6cb0*/  LDG.E.U8 R0, [R2.64] ;  /* 0x0000002402007981 */ /* 0x000ea4000c1e1100 */
[----:B--2---:R-:W0:Y:S01]  /*6cc0*/  I2F.U16 R0, R0 ;  /* 0x0000000000007306 */ /* 0x004e220000101000 */
[----:B------:R-:W-:Y:S05]  /*6cd0*/  BRA `(.L_x_14000) ;  /* 0x00000ca000007947 */ /* 0x000fea0003800000 */
.L_x_13997:
        /* <DEDUP_REMOVED lines=9> */
.L_x_14002:
[----:B------:R-:W2:Y:S02]  /*6d70*/  LDG.E R0, [R2.64] ;  /* 0x0000002402007981 */ /* 0x000ea4000c1e1900 */
[----:B--2---:R-:W0:Y:S01]  /*6d80*/  I2F R0, R0 ;  /* 0x0000000000007306 */ /* 0x004e220000201400 */
[----:B------:R-:W-:Y:S05]  /*6d90*/  BRA `(.L_x_14000) ;  /* 0x00000be000007947 */ /* 0x000fea0003800000 */
.L_x_14001:
[----:B------:R-:W2:Y:S02]  /*6da0*/  LDG.E.U16 R0, [R2.64] ;  /* 0x0000002402007981 */ /* 0x000ea4000c1e1500 */
[----:B--2---:R-:W0:Y:S01]  /*6db0*/  I2F.S16 R0, R0 ;  /* 0x0000000000007306 */ /* 0x004e220000101400 */
[----:B------:R-:W-:Y:S05]  /*6dc0*/  BRA `(.L_x_14000) ;  /* 0x00000bb000007947 */ /* 0x000fea0003800000 */
.L_x_13996:
        /* <DEDUP_REMOVED lines=8> */
.L_x_14004:
[----:B------:R-:W2:Y:S02]  /*6e50*/  LDG.E.U16 R0, [R2.64] ;  /* 0x0000002402007981 */ /* 0x000ea4000c1e1500 */
[----:B--2---:R-:W-:Y:S01]  /*6e60*/  HADD2.F32 R0, -RZ, R0.H0_H0 ;  /* 0x20000000ff007230 */ /* 0x004fe20000004100 */
[----:B------:R-:W-:Y:S05]  /*6e70*/  BRA `(.L_x_14000) ;  /* 0x00000b0000007947 */ /* 0x000fea0003800000 */
.L_x_14003:
        /* <DEDUP_REMOVED lines=8> */
.L_x_14006:
[----:B------:R-:W2:Y:S02]  /*6f00*/  LDG.E.U16 R0, [R2.64] ;  /* 0x0000002402007981 */ /* 0x000ea4000c1e1500 */
[----:B--2---:R-:W-:Y:S01]  /*6f10*/  HADD2.F32 R0, -RZ, R0.H0_H0 ;  /* 0x20000000ff007230 */ /* 0x004fe20000004100 */
[----:B------:R-:W-:Y:S05]  /*6f20*/  BRA `(.L_x_14000) ;  /* 0x00000a5000007947 */ /* 0x000fea0003800000 */
.L_x_14005:
[----:B------:R-:W2:Y:S02]  /*6f30*/  LDG.E.64 R2, [R2.64] ;  /* 0x0000002402027981 */ /* 0x000ea4000c1e1b00 */
[----:B--2---:R-:W0:Y:S01]  /*6f40*/  F2F.F32.F64 R0, R2 ;  /* 0x0000000200007310 */ /* 0x004e220000301000 */
[----:B------:R-:W0:-:S14]  /*6f50*/  DSETP.GEU.AND P0, PT, |R2|, c[0x2][0x0], PT ;  /* 0x008000000200762a */ /* 0x000e1c0003f0e200 */
[----:B0-----:R-:W-:Y:S01]  /*6f60*/  @!P0 FMUL R0, R0, 1.175494350822287508e-38 ;  /* 0x0080000000008820 */ /* 0x001fe20000400000 */
[----:B------:R-:W-:Y:S05]  /*6f70*/  BRA `(.L_x_14000) ;  /* 0x00000a0000007947 */ /* 0x000fea0003800000 */
.L_x_13995:
        /* <DEDUP_REMOVED lines=12> */
.L_x_14009:
[----:B------:R-:W2:Y:S02]  /*7040*/  LDG.E.64 R2, [R2.64] ;  /* 0x0000002402027981 */ /* 0x000ea4000c1e1b00 */
[----:B--2---:R-:W0:Y:S01]  /*7050*/  F2F.F32.F64 R0, R2 ;  /* 0x0000000200007310 */ /* 0x004e220000301000 */
[----:B------:R-:W0:-:S14]  /*7060*/  DSETP.GEU.AND P0, PT, |R2|, c[0x2][0x0], PT ;  /* 0x008000000200762a */ /* 0x000e1c0003f0e200 */
[----:B0-----:R-:W-:Y:S01]  /*7070*/  @!P0 FMUL R0, R0, 1.175494350822287508e-38 ;  /* 0x0080000000008820 */ /* 0x001fe20000400000 */
[----:B------:R-:W-:Y:S05]  /*7080*/  BRA `(.L_x_14000) ;  /* 0x000008f000007947 */ /* 0x000fea0003800000 */
.L_x_14008:
        /* <DEDUP_REMOVED lines=26> */
.L_x_14011:
        /* <DEDUP_REMOVED lines=13> */
.L_x_14010:
[----:B------:R-:W2:Y:S02]  /*7300*/  LDG.E.U16 R0, [R2.64] ;  /* 0x0000002402007981 */ /* 0x000ea4000c1e1500 */
[----:B--2---:R-:W-:Y:S01]  /*7310*/  PRMT R0, RZ, 0x5410, R0 ;  /* 0x00005410ff007816 */ /* 0x004fe20000000000 */
[----:B------:R-:W-:Y:S05]  /*7320*/  BRA `(.L_x_14000) ;  /* 0x0000065000007947 */ /* 0x000fea0003800000 */
.L_x_14007:
        /* <DEDUP_REMOVED lines=11> */
.L_x_14014:
        /* <DEDUP_REMOVED lines=20> */
.L_x_14016:
[----:B------:R-:W-:Y:S05]  /*7520*/  BSYNC B0 ;  /* 0x0000000000007941 */ /* 0x000fea0003800000 */
.L_x_14015:
[----:B------:R-:W-:Y:S01]  /*7530*/  LEA R3, R0, 0x3b800000, 0x17 ;  /* 0x3b80000000037811 */ /* 0x000fe200078eb8ff */
[----:B------:R-:W-:-:S05]  /*7540*/  IMAD.SHL.U32 R0, R2, 0x100000, RZ ;  /* 0x0010000002007824 */ /* 0x000fca00078e00ff */
[----:B------:R-:W-:Y:S01]  /*7550*/  LOP3.LUT R0, R3, R0, R4, 0xfe, !PT ;  /* 0x0000000003007212 */ /* 0x000fe200078efe04 */
[----:B------:R-:W-:Y:S05]  /*7560*/  BRA `(.L_x_14000) ;  /* 0x0000041000007947 */ /* 0x000fea0003800000 */
.L_x_14013:
        /* <DEDUP_REMOVED lines=20> */
.L_x_14018:
[----:B------:R-:W-:Y:S05]  /*76b0*/  BSYNC B0 ;  /* 0x0000000000007941 */ /* 0x000fea0003800000 */
.L_x_14017:
[----:B------:R-:W-:Y:S01]  /*76c0*/  LEA R3, R0, 0x37800000, 0x17 ;  /* 0x3780000000037811 */ /* 0x000fe200078eb8ff */
[----:B------:R-:W-:-:S05]  /*76d0*/  IMAD.SHL.U32 R0, R2, 0x200000, RZ ;  /* 0x0020000002007824 */ /* 0x000fca00078e00ff */
[----:B------:R-:W-:Y:S01]  /*76e0*/  LOP3.LUT R0, R3, R0, R4, 0xfe, !PT ;  /* 0x0000000003007212 */ /* 0x000fe200078efe04 */
[----:B------:R-:W-:Y:S05]  /*76f0*/  BRA `(.L_x_14000) ;  /* 0x0000028000007947 */ /* 0x000fea0003800000 */
.L_x_14012:
        /* <DEDUP_REMOVED lines=14> */
.L_x_13999:
        /* <DEDUP_REMOVED lines=21> */
.L_x_14020:
[----:B------:R-:W2:Y:S02]  /*7930*/  LDG.E.64 R2, [R2.64] ;  /* 0x0000002402027981 */ /* 0x000ea4000c1e1b00 */
[----:B--2---:R0:W1:Y:S01]  /*7940*/  I2F.U64 R0, R2 ;  /* 0x0000000200007312 */ /* 0x0040620000301000 */
[----:B------:R-:W-:Y:S05]  /*7950*/  BRA `(.L_x_14000) ;  /* 0x0000002000007947 */ /* 0x000fea0003800000 */
.L_x_14019:
[----:B------:R-:W2:Y:S02]  /*7960*/  LDG.E R0, [R2.64] ;  /* 0x0000002402007981 */ /* 0x000ea4000c1e1900 */
[----:B--2---:R-:W0:Y:S02]  /*7970*/  I2F.U32 R0, R0 ;  /* 0x0000000000007306 */ /* 0x004e240000201000 */
.L_x_14000:
[----:B------:R-:W-:Y:S05]  /*7980*/  BSYNC B7 ;  /* 0x0000000000077941 */ /* 0x000fea0003800000 */
.L_x_13994:
        /* <DEDUP_REMOVED lines=18> */
.L_x_14022:
[----:B------:R-:W-:Y:S05]  /*7ab0*/  BSYNC B1 ;  /* 0x0000000000017941 */ /* 0x000fea0003800000 */
.L_x_14021:
        /* <DEDUP_REMOVED lines=18> */
.L_x_14024:
[----:B------:R-:W-:Y:S01]  /*7be0*/  ISETP.GE.AND P0, PT, R0, RZ, PT ;  /* 0x000000ff0000720c */ /* 0x000fe20003f06270 */
[----:B------:R-:W-:-:S12]  /*7bf0*/  IMAD.MOV.U32 R3, RZ, RZ, 0x3fd774eb ;  /* 0x3fd774ebff037424 */ /* 0x000fd800078e00ff */
[----:B------:R-:W-:-:S04]  /*7c00*/  @P0 FFMA.FTZ R2, R3, 0.93318945169448852539, -R2 ;  /* 0x3f6ee58103020823 */ /* 0x000fc80000010802 */
[----:B------:R-:W-:Y:S02]  /*7c10*/  @!P0 FFMA.FTZ R2, R3, 0.93318945169448852539, R2 ;  /* 0x3f6ee58103028823 */ /* 0x000fe40000010002 */
.L_x_14025:
[----:B------:R-:W-:Y:S05]  /*7c20*/  BSYNC B0 ;  /* 0x0000000000007941 */ /* 0x000fea0003800000 */
.L_x_14023:
        /* <DEDUP_REMOVED lines=26> */
.L_x_14029:
[----:B------:R-:W0:Y:S02]  /*7dd0*/  F2I.S64.TRUNC R2, R2 ;  /* 0x0000000200027311 */ /* 0x000e24000020d900 */
[----:B0-----:R-:W-:-:S05]  /*7de0*/  IMAD.MOV.U32 R5, RZ, RZ, R2 ;  /* 0x000000ffff057224 */ /* 0x001fca00078e0002 */
[----:B------:R0:W-:Y:S01]  /*7df0*/  STG.E.U8 [R16.64], R5 ;  /* 0x0000000510007986 */ /* 0x0001e2000c101124 */
[----:B------:R-:W-:Y:S05]  /*7e00*/  BRA `(.L_x_14031) ;  /* 0x00000d3000007947 */ /* 0x000fea0003800000 */
.L_x_14028:
        /* <DEDUP_REMOVED lines=9> */
.L_x_14033:
[----:B------:R-:W0:Y:S02]  /*7ea0*/  F2I.FTZ.TRUNC.NTZ R3, R2 ;  /* 0x0000000200037305 */ /* 0x000e24000021f100 */
[----:B0-----:R0:W-:Y:S01]  /*7eb0*/  STG.E [R16.64], R3 ;  /* 0x0000000310007986 */ /* 0x0011e2000c101924 */
[----:B------:R-:W-:Y:S05]  /*7ec0*/  BRA `(.L_x_14031) ;  /* 0x00000c7000007947 */ /* 0x000fea0003800000 */
.L_x_14032:
[----:B------:R-:W0:Y:S02]  /*7ed0*/  F2I.FTZ.TRUNC.NTZ R3, R2 ;  /* 0x0000000200037305 */ /* 0x000e24000021f100 */
[----:B0-----:R0:W-:Y:S01]  /*7ee0*/  STG.E.U16 [R16.64], R3 ;  /* 0x0000000310007986 */ /* 0x0011e2000c101524 */
[----:B------:R-:W-:Y:S05]  /*7ef0*/  BRA `(.L_x_14031) ;  /* 0x00000c4000007947 */ /* 0x000fea0003800000 */
.L_x_14027:
        /* <DEDUP_REMOVED lines=8> */
.L_x_14035:
[----:B------:R-:W-:-:S05]  /*7f80*/  F2FP.PACK_AB R2, RZ, R2 ;  /* 0x00000002ff02723e */ /* 0x000fca00000000ff */
[----:B------:R0:W-:Y:S01]  /*7f90*/  STG.E.U16 [R16.64], R2 ;  /* 0x0000000210007986 */ /* 0x0001e2000c101524 */
[----:B------:R-:W-:Y:S05]  /*7fa0*/  BRA `(.L_x_14031) ;  /* 0x00000b9000007947 */ /* 0x000fea0003800000 */
.L_x_14034:
        /* <DEDUP_REMOVED lines=9> */
.L_x_14037:
[----:B------:R-:W-:-:S04]  /*8040*/  F2FP.PACK_AB R3, RZ, R2 ;  /* 0x00000002ff03723e */ /* 0x000fc800000000ff */
[----:B------:R-:W-:-:S05]  /*8050*/  PRMT R3, R3, 0x5410, RZ ;  /* 0x0000541003037816 */ /* 0x000fca00000000ff */
[----:B------:R0:W-:Y:S01]  /*8060*/  STG.E [R16.64], R3 ;  /* 0x0000000310007986 */ /* 0x0001e2000c101924 */
[----:B------:R-:W-:Y:S05]  /*8070*/  BRA `(.L_x_14031) ;  /* 0x00000ac000007947 */ /* 0x000fea0003800000 */
.L_x_14036:
[----:B------:R-:W-:-:S06]  /*8080*/  FMUL.FTZ R2, R2, 1 ;  /* 0x3f80000002027820 */ /* 0x000fcc0000410000 */
[----:B------:R-:W0:Y:S02]  /*8090*/  F2F.F64.F32 R2, R2 ;  /* 0x0000000200027310 */ /* 0x000e240000201800 */
[----:B0-----:R0:W-:Y:S01]  /*80a0*/  STG.E.64 [R16.64], R2 ;  /* 0x0000000210007986 */ /* 0x0011e2000c101b24 */
[----:B------:R-:W-:Y:S05]  /*80b0*/  BRA `(.L_x_14031) ;  /* 0x00000a8000007947 */ /* 0x000fea0003800000 */
.L_x_14026:
        /* <DEDUP_REMOVED lines=12> */
.L_x_14040:
[----:B------:R-:W-:Y:S01]  /*8180*/  FMUL.FTZ R4, R2, 1 ;  /* 0x3f80000002047820 */ /* 0x000fe20000410000 */
[----:B------:R-:W-:-:S05]  /*8190*/  CS2R R6, SRZ ;  /* 0x0000000000067805 */ /* 0x000fca000001ff00 */
[----:B------:R-:W0:Y:S02]  /*81a0*/  F2F.F64.F32 R4, R4 ;  /* 0x0000000400047310 */ /* 0x000e240000201800 */
[----:B0-----:R0:W-:Y:S01]  /*81b0*/  STG.E.128 [R16.64], R4 ;  /* 0x0000000410007986 */ /* 0x0011e2000c101d24 */
[----:B------:R-:W-:Y:S05]  /*81c0*/  BRA `(.L_x_14031) ;  /* 0x0000097000007947 */ /* 0x000fea0003800000 */
.L_x_14039:
        /* <DEDUP_REMOVED lines=20> */
.L_x_14044:
[----:B------:R-:W-:Y:S05]  /*8310*/  BSYNC B0 ;  /* 0x0000000000007941 */ /* 0x000fea0003800000 */
.L_x_14043:
[----:B------:R-:W-:-:S05]  /*8320*/  LOP3.LUT R5, R0, R5, RZ, 0xfc, !PT ;  /* 0x0000000500057212 */ /* 0x000fca00078efcff */
[----:B------:R0:W-:Y:S01]  /*8330*/  STG.E.U8 [R16.64], R5 ;  /* 0x0000000510007986 */ /* 0x0001e2000c101124 */
[----:B------:R-:W-:Y:S05]  /*8340*/  BRA `(.L_x_14031) ;  /* 0x000007f000007947 */ /* 0x000fea0003800000 */
.L_x_14042:
        /* <DEDUP_REMOVED lines=12> */
.L_x_14046:
[----:B------:R-:W-:Y:S01]  /*8410*/  IMAD.MOV.U32 R0, RZ, RZ, 0x7f ;  /* 0x0000007fff007424 */ /* 0x000fe200078e00ff */
[----:B------:R-:W-:-:S04]  /*8420*/  ISETP.GT.U32.AND P0, PT, R4, 0x7f800000, PT ;  /* 0x7f8000000400780c */ /* 0x000fc80003f04070 */
[----:B------:R-:W-:-:S04]  /*8430*/  SEL R0, R0, 0x7c, P0 ;  /* 0x0000007c00007807 */ /* 0x000fc80000000000 */
.L_x_14047:
[----:B------:R-:W-:Y:S05]  /*8440*/  BSYNC B0 ;  /* 0x0000000000007941 */ /* 0x000fea0003800000 */
.L_x_14045:
[----:B------:R-:W-:-:S04]  /*8450*/  LOP3.LUT R2, R2, 0x80000000, RZ, 0xc0, !PT ;  /* 0x8000000002027812 */ /* 0x000fc800078ec0ff */
[----:B------:R-:W-:-:S04]  /*8460*/  SHF.R.U32.HI R3, RZ, 0x18, R2 ;  /* 0x00000018ff037819 */ /* 0x000fc80000011602 */
[----:B------:R-:W-:-:S05]  /*8470*/  LOP3.LUT R3, R0, R3, RZ, 0xfc, !PT ;  /* 0x0000000300037212 */ /* 0x000fca00078efcff */
[----:B------:R0:W-:Y:S01]  /*8480*/  STG.E.U8 [R16.64], R3 ;  /* 0x0000000310007986 */ /* 0x0001e2000c101124 */
[----:B------:R-:W-:Y:S05]  /*8490*/  BRA `(.L_x_14031) ;  /* 0x000006a000007947 */ /* 0x000fea0003800000 */
.L_x_14041:
[----:B------:R-:W-:-:S05]  /*84a0*/  F2FP.BF16.PACK_AB R2, RZ, R2 ;  /* 0x00000002ff02723e */ /* 0x000fca00000010ff */
[----:B------:R0:W-:Y:S01]  /*84b0*/  STG.E.U16 [R16.64], R2 ;  /* 0x0000000210007986 */ /* 0x0001e2000c101524 */
[----:B------:R-:W-:Y:S05]  /*84c0*/  BRA `(.L_x_14031) ;  /* 0x0000067000007947 */ /* 0x000fea0003800000 */
.L_x_14038:
        /* <DEDUP_REMOVED lines=11> */
.L_x_14050:
        /* <DEDUP_REMOVED lines=16> */
.L_x_14053:
[----:B------:R-:W-:-:S04]  /*8680*/  LOP3.LUT R2, R2, 0x80000000, RZ, 0xc0, !PT ;  /* 0x8000000002027812 */ /* 0x000fc800078ec0ff */
[----:B------:R-:W-:-:S04]  /*8690*/  SHF.R.U32.HI R3, RZ, 0x18, R2 ;  /* 0x00000018ff037819 */ /* 0x000fc80000011602 */
[----:B------:R-:W-:-:S04]  /*86a0*/  LOP3.LUT R0, R0, R3, RZ, 0xfc, !PT ;  /* 0x0000000300007212 */ /* 0x000fc800078efcff */
[----:B------:R-:W-:Y:S02]  /*86b0*/  PRMT R8, R0, 0x7610, R8 ;  /* 0x0000761000087816 */ /* 0x000fe40000000008 */
.L_x_14052:
[----:B------:R-:W-:Y:S05]  /*86c0*/  BSYNC B0 ;  /* 0x0000000000007941 */ /* 0x000fea0003800000 */
.L_x_14051:
[----:B------:R0:W-:Y:S01]  /*86d0*/  STG.E.U8 [R16.64], R8 ;  /* 0x0000000810007986 */ /* 0x0001e2000c101124 */
[----:B------:R-:W-:Y:S05]  /*86e0*/  BRA `(.L_x_14031) ;  /* 0x0000045000007947 */ /* 0x000fea0003800000 */
.L_x_14049:
        /* <DEDUP_REMOVED lines=16> */
.L_x_14056:
[----:B------:R-:W-:-:S04]  /*87f0*/  LOP3.LUT R2, R2, 0x80000000, RZ, 0xc0, !PT ;  /* 0x8000000002027812 */ /* 0x000fc800078ec0ff */
[----:B------:R-:W-:-:S04]  /*8800*/  SHF.R.U32.HI R3, RZ, 0x18, R2 ;  /* 0x00000018ff037819 */ /* 0x000fc80000011602 */
[----:B------:R-:W-:-:S04]  /*8810*/  LOP3.LUT R0, R0, R3, RZ, 0xfc, !PT ;  /* 0x0000000300007212 */ /* 0x000fc800078efcff */
[----:B------:R-:W-:Y:S02]  /*8820*/  PRMT R8, R0, 0x7610, R8 ;  /* 0x0000761000087816 */ /* 0x000fe40000000008 */
.L_x_14055:
[----:B------:R-:W-:Y:S05]  /*8830*/  BSYNC B0 ;  /* 0x0000000000007941 */ /* 0x000fea0003800000 */
.L_x_14054:
[----:B------:R0:W-:Y:S01]  /*8840*/  STG.E.U8 [R16.64], R8 ;  /* 0x0000000810007986 */ /* 0x0001e2000c101124 */
[----:B------:R-:W-:Y:S05]  /*8850*/  BRA `(.L_x_14031) ;  /* 0x000002e000007947 */ /* 0x000fea0003800000 */
.L_x_14048:
        /* <DEDUP_REMOVED lines=21> */
.L_x_14030:
        /* <DEDUP_REMOVED lines=20> */
.L_x_14058:
[----:B------:R-:W0:Y:S02]  /*8af0*/  F2I.U64.TRUNC R2, R2 ;  /* 0x0000000200027311 */ /* 0x000e24000020d800 */
[----:B0-----:R0:W-:Y:S01]  /*8b00*/  STG.E.64 [R16.64], R2 ;  /* 0x0000000210007986 */ /* 0x0011e2000c101b24 */
[----:B------:R-:W-:Y:S05]  /*8b10*/  BRA `(.L_x_14031) ;  /* 0x0000002000007947 */ /* 0x000fea0003800000 */
.L_x_14057:
[----:B------:R-:W0:Y:S02]  /*8b20*/  F2I.FTZ.U32.TRUNC.NTZ R3, R2 ;  /* 0x0000000200037305 */ /* 0x000e24000021f000 */
[----:B0-----:R0:W-:Y:S02]  /*8b30*/  STG.E [R16.64], R3 ;  /* 0x0000000310007986 */ /* 0x0011e4000c101924 */
.L_x_14031:
[----:B------:R-:W-:Y:S02]  /*8b40*/  IADD3 R19, R19, 0x80, RZ ;  /* 0x0000008013137810 */ /* 0x000fe40007ffe0ff */
.L_x_13926:
[----:B------:R-:W-:Y:S05]  /*8b50*/  BSYNC B6 ;  /* 0x0000000000067941 */ /* 0x000fea0003800000 */
.L_x_13925:
        /* <DEDUP_REMOVED lines=230> */
.L_x_14059:
        /* <DEDUP_REMOVED lines=20> */
.L_x_14064:
[----:B------:R-:W2:Y:S02]  /*9b00*/  LDG.E.U8 R0, [R2.64] ;  /* 0x0000002402007981 */ /* 0x000ea4000c1e1100 */
[----:B--2---:R-:W0:Y:S01]  /*9b10*/  I2F.U16 R0, R0 ;  /* 0x0000000000007306 */ /* 0x004e220000101000 */
[----:B------:R-:W-:Y:S05]  /*9b20*/  BRA `(.L_x_14066) ;  /* 0x00000ca000007947 */ /* 0x000fea0003800000 */
.L_x_14063:
        /* <DEDUP_REMOVED lines=9> */
.L_x_14068:
[----:B------:R-:W2:Y:S02]  /*9bc0*/  LDG.E R0, [R2.64] ;  /* 0x0000002402007981 */ /* 0x000ea4000c1e1900 */
[----:B--2---:R-:W0:Y:S01]  /*9bd0*/  I2F R0, R0 ;  /* 0x0000000000007306 */ /* 0x004e220000201400 */
[----:B------:R-:W-:Y:S05]  /*9be0*/  BRA `(.L_x_14066) ;  /* 0x00000be000007947 */ /* 0x000fea0003800000 */
.L_x_14067:
[----:B------:R-:W2:Y:S02]  /*9bf0*/  LDG.E.U16 R0, [R2.64] ;  /* 0x0000002402007981 */ /* 0x000ea4000c1e1500 */
[----:B--2---:R-:W0:Y:S01]  /*9c00*/  I2F.S16 R0, R0 ;  /* 0x0000000000007306 */ /* 0x004e220000101400 */
[----:B------:R-:W-:Y:S05]  /*9c10*/  BRA `(.L_x_14066) ;  /* 0x00000bb000007947 */ /* 0x000fea0003800000 */
.L_x_14062:
        /* <DEDUP_REMOVED lines=8> */
.L_x_14070:
[----:B------:R-:W2:Y:S02]  /*9ca0*/  LDG.E.U16 R0, [R2.64] ;  /* 0x0000002402007981 */ /* 0x000ea4000c1e1500 */
[----:B--2---:R-:W-:Y:S01]  /*9cb0*/  HADD2.F32 R0, -RZ, R0.H0_H0 ;  /* 0x20000000ff007230 */ /* 0x004fe20000004100 */
[----:B------:R-:W-:Y:S05]  /*9cc0*/  BRA `(.L_x_14066) ;  /* 0x00000b0000007947 */ /* 0x000fea0003800000 */
.L_x_14069:
        /* <DEDUP_REMOVED lines=8> */
.L_x_14072:
[----:B------:R-:W2:Y:S02]  /*9d50*/  LDG.E.U16 R0, [R2.64] ;  /* 0x0000002402007981 */ /* 0x000ea4000c1e1500 */
[----:B--2---:R-:W-:Y:S01]  /*9d60*/  HADD2.F32 R0, -RZ, R0.H0_H0 ;  /* 0x20000000ff007230 */ /* 0x004fe20000004100 */
[----:B------:R-:W-:Y:S05]  /*9d70*/  BRA `(.L_x_14066) ;  /* 0x00000a5000007947 */ /* 0x000fea0003800000 */
.L_x_14071:
[----:B------:R-:W2:Y:S02]  /*9d80*/  LDG.E.64 R2, [R2.64] ;  /* 0x0000002402027981 */ /* 0x000ea4000c1e1b00 */
[----:B--2---:R-:W0:Y:S01]  /*9d90*/  F2F.F32.F64 R0, R2 ;  /* 0x0000000200007310 */ /* 0x004e220000301000 */
[----:B------:R-:W0:-:S14]  /*9da0*/  DSETP.GEU.AND P0, PT, |R2|, c[0x2][0x0], PT ;  /* 0x008000000200762a */ /* 0x000e1c0003f0e200 */
[----:B0-----:R-:W-:Y:S01]  /*9db0*/  @!P0 FMUL R0, R0, 1.175494350822287508e-38 ;  /* 0x0080000000008820 */ /* 0x001fe20000400000 */
[----:B------:R-:W-:Y:S05]  /*9dc0*/  BRA `(.L_x_14066) ;  /* 0x00000a0000007947 */ /* 0x000fea0003800000 */
.L_x_14061:
        /* <DEDUP_REMOVED lines=12> */
.L_x_14075:
[----:B------:R-:W2:Y:S02]  /*9e90*/  LDG.E.64 R2, [R2.64] ;  /* 0x0000002402027981 */ /* 0x000ea4000c1e1b00 */
[----:B--2---:R-:W0:Y:S01]  /*9ea0*/  F2F.F32.F64 R0, R2 ;  /* 0x0000000200007310 */ /* 0x004e220000301000 */
[----:B------:R-:W0:-:S14]  /*9eb0*/  DSETP.GEU.AND P0, PT, |R2|, c[0x2][0x0], PT ;  /* 0x008000000200762a */ /* 0x000e1c0003f0e200 */
[----:B0-----:R-:W-:Y:S01]  /*9ec0*/  @!P0 FMUL R0, R0, 1.175494350822287508e-38 ;  /* 0x0080000000008820 */ /* 0x001fe20000400000 */
[----:B------:R-:W-:Y:S05]  /*9ed0*/  BRA `(.L_x_14066) ;  /* 0x000008f000007947 */ /* 0x000fea0003800000 */
.L_x_14074:
        /* <DEDUP_REMOVED lines=26> */
.L_x_14077:
        /* <DEDUP_REMOVED lines=13> */
.L_x_14076:
[----:B------:R-:W2:Y:S02]  /*a150*/  LDG.E.U16 R0, [R2.64] ;  /* 0x0000002402007981 */ /* 0x000ea4000c1e1500 */
[----:B--2---:R-:W-:Y:S01]  /*a160*/  PRMT R0, RZ, 0x5410, R0 ;  /* 0x00005410ff007816 */ /* 0x004fe20000000000 */
[----:B------:R-:W-:Y:S05]  /*a170*/  BRA `(.L_x_14066) ;  /* 0x0000065000007947 */ /* 0x000fea0003800000 */
.L_x_14073:
        /* <DEDUP_REMOVED lines=11> */
.L_x_14080:
        /* <DEDUP_REMOVED lines=20> */
.L_x_14082:
[----:B------:R-:W-:Y:S05]  /*a370*/  BSYNC B0 ;  /* 0x0000000000007941 */ /* 0x000fea0003800000 */
.L_x_14081:
[----:B------:R-:W-:Y:S01]  /*a380*/  LEA R3, R0, 0x3b800000, 0x17 ;  /* 0x3b80000000037811 */ /* 0x000fe200078eb8ff */
[----:B------:R-:W-:-:S05]  /*a390*/  IMAD.SHL.U32 R0, R2, 0x100000, RZ ;  /* 0x0010000002007824 */ /* 0x000fca00078e00ff */
[----:B------:R-:W-:Y:S01]  /*a3a0*/  LOP3.LUT R0, R3, R0, R4, 0xfe, !PT ;  /* 0x0000000003007212 */ /* 0x000fe200078efe04 */
[----:B------:R-:W-:Y:S05]  /*a3b0*/  BRA `(.L_x_14066) ;  /* 0x0000041000007947 */ /* 0x000fea0003800000 */
.L_x_14079:
        /* <DEDUP_REMOVED lines=20> */
.L_x_14084:
[----:B------:R-:W-:Y:S05]  /*a500*/  BSYNC B0 ;  /* 0x0000000000007941 */ /* 0x000fea0003800000 */
.L_x_14083:
[----:B------:R-:W-:Y:S01]  /*a510*/  LEA R3, R0, 0x37800000, 0x17 ;  /* 0x3780000000037811 */ /* 0x000fe200078eb8ff */
[----:B------:R-:W-:-:S05]  /*a520*/  IMAD.SHL.U32 R0, R2, 0x200000, RZ ;  /* 0x0020000002007824 */ /* 0x000fca00078e00ff */
[----:B------:R-:W-:Y:S01]  /*a530*/  LOP3.LUT R0, R3, R0, R4, 0xfe, !PT ;  /* 0x0000000003007212 */ /* 0x000fe200078efe04 */
[----:B------:R-:W-:Y:S05]  /*a540*/  BRA `(.L_x_14066) ;  /* 0x0000028000007947 */ /* 0x000fea0003800000 */
.L_x_14078:
        /* <DEDUP_REMOVED lines=14> */
.L_x_14065:
        /* <DEDUP_REMOVED lines=21> */
.L_x_14086:
[----:B------:R-:W2:Y:S02]  /*a780*/  LDG.E.64 R2, [R2.64] ;  /* 0x0000002402027981 */ /* 0x000ea4000c1e1b00 */
[----:B--2---:R0:W1:Y:S01]  /*a790*/  I2F.U64 R0, R2 ;  /* 0x0000000200007312 */ /* 0x0040620000301000 */
[----:B------:R-:W-:Y:S05]  /*a7a0*/  BRA `(.L_x_14066) ;  /* 0x0000002000007947 */ /* 0x000fea0003800000 */
.L_x_14085:
[----:B------:R-:W2:Y:S02]  /*a7b0*/  LDG.E R0, [R2.64] ;  /* 0x0000002402007981 */ /* 0x000ea4000c1e1900 */
[----:B--2---:R-:W0:Y:S02]  /*a7c0*/  I2F.U32 R0, R0 ;  /* 0x0000000000007306 */ /* 0x004e240000201000 */
.L_x_14066:
[----:B------:R-:W-:Y:S05]  /*a7d0*/  BSYNC B6 ;  /* 0x0000000000067941 */ /* 0x000fea0003800000 */
.L_x_14060:
        /* <DEDUP_REMOVED lines=18> */
.L_x_14088:
[----:B------:R-:W-:Y:S05]  /*a900*/  BSYNC B1 ;  /* 0x0000000000017941 */ /* 0x000fea0003800000 */
.L_x_14087:
        /* <DEDUP_REMOVED lines=18> */
.L_x_14090:
[----:B------:R-:W-:Y:S01]  /*aa30*/  ISETP.GE.AND P0, PT, R0, RZ, PT ;  /* 0x000000ff0000720c */ /* 0x000fe20003f06270 */
[----:B------:R-:W-:-:S12]  /*aa40*/  IMAD.MOV.U32 R3, RZ, RZ, 0x3fd774eb ;  /* 0x3fd774ebff037424 */ /* 0x000fd800078e00ff */
[----:B------:R-:W-:-:S04]  /*aa50*/  @P0 FFMA.FTZ R2, R3, 0.93318945169448852539, -R2 ;  /* 0x3f6ee58103020823 */ /* 0x000fc80000010802 */
[----:B------:R-:W-:Y:S02]  /*aa60*/  @!P0 FFMA.FTZ R2, R3, 0.93318945169448852539, R2 ;  /* 0x3f6ee58103028823 */ /* 0x000fe40000010002 */
.L_x_14091:
[----:B------:R-:W-:Y:S05]  /*aa70*/  BSYNC B0 ;  /* 0x0000000000007941 */ /* 0x000fea0003800000 */
.L_x_14089:
        /* <DEDUP_REMOVED lines=26> */
.L_x_14095:
[----:B------:R-:W0:Y:S02]  /*ac20*/  F2I.S64.TRUNC R2, R2 ;  /* 0x0000000200027311 */ /* 0x000e24000020d900 */
[----:B0-----:R-:W-:-:S05]  /*ac30*/  IMAD.MOV.U32 R5, RZ, RZ, R2 ;  /* 0x000000ffff057224 */ /* 0x001fca00078e0002 */
[----:B------:R-:W-:Y:S01]  /*ac40*/  STG.E.U8 [R16.64], R5 ;  /* 0x0000000510007986 */ /* 0x000fe2000c101124 */
[----:B------:R-:W-:Y:S05]  /*ac50*/  EXIT ;  /* 0x000000000000794d */ /* 0x000fea0003800000 */
.L_x_14094:
        /* <DEDUP_REMOVED lines=9> */
.L_x_14098:
[----:B------:R-:W0:Y:S02]  /*acf0*/  F2I.FTZ.TRUNC.NTZ R3, R2 ;  /* 0x0000000200037305 */ /* 0x000e24000021f100 */
[----:B0-----:R-:W-:Y:S01]  /*ad00*/  STG.E [R16.64], R3 ;  /* 0x0000000310007986 */ /* 0x001fe2000c101924 */
[----:B------:R-:W-:Y:S05]  /*ad10*/  EXIT ;  /* 0x000000000000794d */ /* 0x000fea0003800000 */
.L_x_14097:
[----:B------:R-:W0:Y:S02]  /*ad20*/  F2I.FTZ.TRUNC.NTZ R3, R2 ;  /* 0x0000000200037305 */ /* 0x000e24000021f100 */
[----:B0-----:R-:W-:Y:S01]  /*ad30*/  STG.E.U16 [R16.64], R3 ;  /* 0x0000000310007986 */ /* 0x001fe2000c101524 */
[----:B------:R-:W-:Y:S05]  /*ad40*/  EXIT ;  /* 0x000000000000794d */ /* 0x000fea0003800000 */
.L_x_14093:
        /* <DEDUP_REMOVED lines=8> */
.L_x_14100:
[----:B------:R-:W-:-:S05]  /*add0*/  F2FP.PACK_AB R2, RZ, R2 ;  /* 0x00000002ff02723e */ /* 0x000fca00000000ff */
[----:B------:R-:W-:Y:S01]  /*ade0*/  STG.E.U16 [R16.64], R2 ;  /* 0x0000000210007986 */ /* 0x000fe2000c101524 */
[----:B------:R-:W-:Y:S05]  /*adf0*/  EXIT ;  /* 0x000000000000794d */ /* 0x000fea0003800000 */
.L_x_14099:
        /* <DEDUP_REMOVED lines=9> */
.L_x_14102:
[----:B------:R-:W-:-:S04]  /*ae90*/  F2FP.PACK_AB R3, RZ, R2 ;  /* 0x00000002ff03723e */ /* 0x000fc800000000ff */
[----:B------:R-:W-:-:S05]  /*aea0*/  PRMT R3, R3, 0x5410, RZ ;  /* 0x0000541003037816 */ /* 0x000fca00000000ff */
[----:B------:R-:W-:Y:S01]  /*aeb0*/  STG.E [R16.64], R3 ;  /* 0x0000000310007986 */ /* 0x000fe2000c101924 */
[----:B------:R-:W-:Y:S05]  /*aec0*/  EXIT ;  /* 0x000000000000794d */ /* 0x000fea0003800000 */
.L_x_14101:
[----:B------:R-:W-:-:S06]  /*aed0*/  FMUL.FTZ R2, R2, 1 ;  /* 0x3f80000002027820 */ /* 0x000fcc0000410000 */
[----:B------:R-:W0:Y:S02]  /*aee0*/  F2F.F64.F32 R2, R2 ;  /* 0x0000000200027310 */ /* 0x000e240000201800 */
[----:B0-----:R-:W-:Y:S01]  /*aef0*/  STG.E.64 [R16.64], R2 ;  /* 0x0000000210007986 */ /* 0x001fe2000c101b24 */
[----:B------:R-:W-:Y:S05]  /*af00*/  EXIT ;  /* 0x000000000000794d */ /* 0x000fea0003800000 */
.L_x_14092:
        /* <DEDUP_REMOVED lines=12> */
.L_x_14105:
[----:B------:R-:W-:Y:S01]  /*afd0*/  FMUL.FTZ R4, R2, 1 ;  /* 0x3f80000002047820 */ /* 0x000fe20000410000 */
[----:B------:R-:W-:-:S05]  /*afe0*/  CS2R R6, SRZ ;  /* 0x0000000000067805 */ /* 0x000fca000001ff00 */
[----:B------:R-:W0:Y:S02]  /*aff0*/  F2F.F64.F32 R4, R4 ;  /* 0x0000000400047310 */ /* 0x000e240000201800 */
[----:B0-----:R-:W-:Y:S01]  /*b000*/  STG.E.128 [R16.64], R4 ;  /* 0x0000000410007986 */ /* 0x001fe2000c101d24 */
[----:B------:R-:W-:Y:S05]  /*b010*/  EXIT ;  /* 0x000000000000794d */ /* 0x000fea0003800000 */
.L_x_14104:
        /* <DEDUP_REMOVED lines=20> */
.L_x_14109:
[----:B------:R-:W-:Y:S05]  /*b160*/  BSYNC B0 ;  /* 0x0000000000007941 */ /* 0x000fea0003800000 */
.L_x_14108:
[----:B------:R-:W-:-:S05]  /*b170*/  LOP3.LUT R5, R0, R5, RZ, 0xfc, !PT ;  /* 0x0000000500057212 */ /* 0x000fca00078efcff */
[----:B------:R-:W-:Y:S01]  /*b180*/  STG.E.U8 [R16.64], R5 ;  /* 0x0000000510007986 */ /* 0x000fe2000c101124 */
[----:B------:R-:W-:Y:S05]  /*b190*/  EXIT ;  /* 0x000000000000794d */ /* 0x000fea0003800000 */
.L_x_14107:
        /* <DEDUP_REMOVED lines=12> */
.L_x_14111:
[----:B------:R-:W-:Y:S01]  /*b260*/  IMAD.MOV.U32 R0, RZ, RZ, 0x7f ;  /* 0x0000007fff007424 */ /* 0x000fe200078e00ff */
[----:B------:R-:W-:-:S04]  /*b270*/  ISETP.GT.U32.AND P0, PT, R4, 0x7f800000, PT ;  /* 0x7f8000000400780c */ /* 0x000fc80003f04070 */
[----:B------:R-:W-:-:S04]  /*b280*/  SEL R0, R0, 0x7c, P0 ;  /* 0x0000007c00007807 */ /* 0x000fc80000000000 */
.L_x_14112:
[----:B------:R-:W-:Y:S05]  /*b290*/  BSYNC B0 ;  /* 0x0000000000007941 */ /* 0x000fea0003800000 */
.L_x_14110:
[----:B------:R-:W-:-:S04]  /*b2a0*/  LOP3.LUT R2, R2, 0x80000000, RZ, 0xc0, !PT ;  /* 0x8000000002027812 */ /* 0x000fc800078ec0ff */
[----:B------:R-:W-:-:S04]  /*b2b0*/  SHF.R.U32.HI R3, RZ, 0x18, R2 ;  /* 0x00000018ff037819 */ /* 0x000fc80000011602 */
[----:B------:R-:W-:-:S05]  /*b2c0*/  LOP3.LUT R3, R0, R3, RZ, 0xfc, !PT ;  /* 0x0000000300037212 */ /* 0x000fca00078efcff */
[----:B------:R-:W-:Y:S01]  /*b2d0*/  STG.E.U8 [R16.64], R3 ;  /* 0x0000000310007986 */ /* 0x000fe2000c101124 */
[----:B------:R-:W-:Y:S05]  /*b2e0*/  EXIT ;  /* 0x000000000000794d */ /* 0x000fea0003800000 */
.L_x_14106:
[----:B------:R-:W-:-:S05]  /*b2f0*/  F2FP.BF16.PACK_AB R2, RZ, R2 ;  /* 0x00000002ff02723e */ /* 0x000fca00000010ff */
[----:B------:R-:W-:Y:S01]  /*b300*/  STG.E.U16 [R16.64], R2 ;  /* 0x0000000210007986 */ /* 0x000fe2000c101524 */
[----:B------:R-:W-:Y:S05]  /*b310*/  EXIT ;  /* 0x000000000000794d */ /* 0x000fea0003800000 */
.L_x_14103:
        /* <DEDUP_REMOVED lines=11> */
.L_x_14115:
        /* <DEDUP_REMOVED lines=16> */
.L_x_14118:
[----:B------:R-:W-:-:S04]  /*b4d0*/  LOP3.LUT R2, R2, 0x80000000, RZ, 0xc0, !PT ;  /* 0x8000000002027812 */ /* 0x000fc800078ec0ff */
[----:B------:R-:W-:-:S04]  /*b4e0*/  SHF.R.U32.HI R3, RZ, 0x18, R2 ;  /* 0x00000018ff037819 */ /* 0x000fc80000011602 */
[----:B------:R-:W-:-:S04]  /*b4f0*/  LOP3.LUT R0, R0, R3, RZ, 0xfc, !PT ;  /* 0x0000000300007212 */ /* 0x000fc800078efcff */
[----:B------:R-:W-:Y:S02]  /*b500*/  PRMT R8, R0, 0x7610, R8 ;  /* 0x0000761000087816 */ /* 0x000fe40000000008 */
.L_x_14117:
[----:B------:R-:W-:Y:S05]  /*b510*/  BSYNC B0 ;  /* 0x0000000000007941 */ /* 0x000fea0003800000 */
.L_x_14116:
[----:B------:R-:W-:Y:S01]  /*b520*/  STG.E.U8 [R16.64], R8 ;  /* 0x0000000810007986 */ /* 0x000fe2000c101124 */
[----:B------:R-:W-:Y:S05]  /*b530*/  EXIT ;  /* 0x000000000000794d */ /* 0x000fea0003800000 */
.L_x_14114:
        /* <DEDUP_REMOVED lines=16> */
.L_x_14121:
[----:B------:R-:W-:-:S04]  /*b640*/  LOP3.LUT R2, R2, 0x80000000, RZ, 0xc0, !PT ;  /* 0x8000000002027812 */ /* 0x000fc800078ec0ff */
[----:B------:R-:W-:-:S04]  /*b650*/  SHF.R.U32.HI R3, RZ, 0x18, R2 ;  /* 0x00000018ff037819 */ /* 0x000fc80000011602 */
[----:B------:R-:W-:-:S04]  /*b660*/  LOP3.LUT R0, R0, R3, RZ, 0xfc, !PT ;  /* 0x0000000300007212 */ /* 0x000fc800078efcff */
[----:B------:R-:W-:Y:S02]  /*b670*/  PRMT R8, R0, 0x7610, R8 ;  /* 0x0000761000087816 */ /* 0x000fe40000000008 */
.L_x_14120:
[----:B------:R-:W-:Y:S05]  /*b680*/  BSYNC B0 ;  /* 0x0000000000007941 */ /* 0x000fea0003800000 */
.L_x_14119:
[----:B------:R-:W-:Y:S01]  /*b690*/  STG.E.U8 [R16.64], R8 ;  /* 0x0000000810007986 */ /* 0x000fe2000c101124 */
[----:B------:R-:W-:Y:S05]  /*b6a0*/  EXIT ;  /* 0x000000000000794d */ /* 0x000fea0003800000 */
.L_x_14113:
        /* <DEDUP_REMOVED lines=21> */
.L_x_14096:
        /* <DEDUP_REMOVED lines=20> */
.L_x_14123:
[----:B------:R-:W0:Y:S02]  /*b940*/  F2I.U64.TRUNC R2, R2 ;  /* 0x0000000200027311 */ /* 0x000e24000020d800 */
[----:B0-----:R-:W-:Y:S01]  /*b950*/  STG.E.64 [R16.64], R2 ;  /* 0x0000000210007986 */ /* 0x001fe2000c101b24 */
[----:B------:R-:W-:Y:S05]  /*b960*/  EXIT ;  /* 0x000000000000794d */ /* 0x000fea0003800000 */
.L_x_14122:
[----:B------:R-:W0:Y:S02]  /*b970*/  F2I.FTZ.U32.TRUNC.NTZ R3, R2 ;  /* 0x0000000200037305 */ /* 0x000e24000021f000 */
[----:B0-----:R-:W-:Y:S01]  /*b980*/  STG.E [R16.64], R3 ;  /* 0x0000000310007986 */ /* 0x001fe2000c101924 */
[----:B------:R-:W-:Y:S05]  /*b990*/  EXIT ;  /* 0x000000000000794d */ /* 0x000fea0003800000 */
        .weak           $__internal_48_$__cuda_sm3x_div_rn_ftz_f32_slowpath
        .type           $__internal_48_$__cuda_sm3x_div_rn_ftz_f32_slowpath,@function
        .size           $__internal_48_$__cuda_sm3x_div_rn_ftz_f32_slowpath,(.L_x_17702 - $__internal_48_$__cuda_sm3x_div_rn_ftz_f32_slowpath)
$__internal_48_$__cuda_sm3x_div_rn_ftz_f32_slowpath:
        /* <DEDUP_REMOVED lines=32> */
.L_x_14126:
[----:B------:R-:W-:Y:S05]  /*bba0*/  BSYNC B2 ;  /* 0x0000000000027941 */ /* 0x000fea0003800000 */
.L_x_14125:
        /* <DEDUP_REMOVED lines=27> */
.L_x_14132:
[----:B------:R-:W-:Y:S02]  /*bd60*/  IMAD R3, R5, 0x800000, R10 ;  /* 0x0080000005037824 */ /* 0x000fe400078e020a */
.L_x_14133:
[----:B------:R-:W-:Y:S05]  /*bd70*/  BSYNC B2 ;  /* 0x0000000000027941 */ /* 0x000fea0003800000 */
.L_x_14131:
[----:B------:R-:W-:Y:S05]  /*bd80*/  BRA `(.L_x_14134) ;  /* 0x0000008000007947 */ /* 0x000fea0003800000 */
.L_x_14130:
[----:B------:R-:W-:-:S04]  /*bd90*/  LOP3.LUT R3, R4, 0x80000000, R3, 0x48, !PT ;  /* 0x8000000004037812 */ /* 0x000fc800078e4803 */
[----:B------:R-:W-:Y:S01]  /*bda0*/  LOP3.LUT R3, R3, 0x7f800000, RZ, 0xfc, !PT ;  /* 0x7f80000003037812 */ /* 0x000fe200078efcff */
[----:B------:R-:W-:Y:S05]  /*bdb0*/  BRA `(.L_x_14134) ;  /* 0x0000005000007947 */ /* 0x000fea0003800000 */
.L_x_14129:
[----:B------:R-:W-:Y:S01]  /*bdc0*/  LOP3.LUT R3, R4, 0x80000000, R3, 0x48, !PT ;  /* 0x8000000004037812 */ /* 0x000fe200078e4803 */
[----:B------:R-:W-:Y:S05]  /*bdd0*/  BRA `(.L_x_14134) ;  /* 0x0000003000007947 */ /* 0x000fea0003800000 */
.L_x_14128:
[----:B------:R-:W0:Y:S01]  /*bde0*/  MUFU.RSQ R3, -QNAN ;  /* 0xffc0000000037908 */ /* 0x000e220000001400 */
[----:B------:R-:W-:Y:S05]  /*bdf0*/  BRA `(.L_x_14134) ;  /* 0x0000001000007947 */ /* 0x000fea0003800000 */
.L_x_14127:
[----:B------:R-:W-:Y:S02]  /*be00*/  FADD.FTZ R3, R3, R4 ;  /* 0x0000000403037221 */ /* 0x000fe40000010000 */
.L_x_14134:
[----:B------:R-:W-:Y:S05]  /*be10*/  BSYNC B0 ;  /* 0x0000000000007941 */ /* 0x000fea0003800000 */
.L_x_14124:
[----:B0-----:R-:W-:Y:S02]  /*be20*/  IMAD.MOV.U32 R5, RZ, RZ, R3 ;  /* 0x000000ffff057224 */ /* 0x001fe400078e0003 */
[----:B------:R-:W-:-:S04]  /*be30*/  IMAD.MOV.U32 R3, RZ, RZ, 0x0 ;  /* 0x00000000ff037424 */ /* 0x000fc800078e00ff */
[----:B------:R-:W-:Y:S05]  /*be40*/  RET.REL.NODEC R2 `(_ZN2at6native18elementwise_kernelILi128ELi4EZNS0_15gpu_kernel_implINS0_13AUnaryFunctorIfffZZZNS0_17atan2_kernel_cudaERNS_18TensorIteratorBaseEENKUlvE_clEvENKUlvE0_clEvEUlffE_EEEEvS5_RKT_EUliE_EEviT1_) ;  /* 0xffff41b002007950 */ /* 0x000fea0003c3ffff */
.L_x_14135:
        /* <DEDUP_REMOVED lines=11> */
.L_x_17702:


//--------------------- .text._ZN2at6native27unrolled_elementwise_kernelINS0_13AUnaryFunctorIfffZZZNS0_17atan2_kernel_cudaERNS_18TensorIteratorBaseEENKUlvE_clEvENKUlvE0_clEvEUlffE_EESt5arrayIPcLm2EELi4E23TrivialOffsetCalculatorILi1EjESD_NS0_6memory12LoadWithCastILi1EEENSE_13StoreWithCastILi1EEEEEviT_T0_T2_T3_T4_T5_ --------------------------
	.section	.text._ZN2at6native27unrolled_elementwise_kernelINS0_13AUnaryFunctorIfffZZZNS0_17atan2_kernel_cudaERNS_18TensorIteratorBaseEENKUlvE_clEvENKUlvE0_clEvEUlffE_EESt5arrayIPcLm2EELi4E23TrivialOffsetCalculatorILi1EjESD_NS0_6memory12LoadWithCastILi1EEENSE_13StoreWithCastILi1EEEEEviT_T0_T2_T3_T4_T5_,"ax",@progbits
	.sectioninfo	@"SHI_REGISTERS=30"
	.align	128
        .global         _ZN2at6native27unrolled_elementwise_kernelINS0_13AUnaryFunctorIfffZZZNS0_17atan2_kernel_cudaERNS_18TensorIteratorBaseEENKUlvE_clEvENKUlvE0_clEvEUlffE_EESt5arrayIPcLm2EELi4E23TrivialOffsetCalculatorILi1EjESD_NS0_6memory12LoadWithCastILi1EEENSE_13StoreWithCastILi1EEEEEviT_T0_T2_T3_T4_T5_
        .type           _ZN2at6native27unrolled_elementwise_kernelINS0_13AUnaryFunctorIfffZZZNS0_17atan2_kernel_cudaERNS_18TensorIteratorBaseEENKUlvE_clEvENKUlvE0_clEvEUlffE_EESt5arrayIPcLm2EELi4E23TrivialOffsetCalculatorILi1EjESD_NS0_6memory12LoadWithCastILi1EEENSE_13StoreWithCastILi1EEEEEviT_T0_T2_T3_T4_T5_,@function
        .size           _ZN2at6native27unrolled_elementwise_kernelINS0_13AUnaryFunctorIfffZZZNS0_17atan2_kernel_cudaERNS_18TensorIteratorBaseEENKUlvE_clEvENKUlvE0_clEvEUlffE_EESt5arrayIPcLm2EELi4E23TrivialOffsetCalculatorILi1EjESD_NS0_6memory12LoadWithCastILi1EEENSE_13StoreWithCastILi1EEEEEviT_T0_T2_T3_T4_T5_,(.L_x_17703 - _ZN2at6native27unrolled_elementwise_kernelINS0_13AUnaryFunctorIfffZZZNS0_17atan2_kernel_cudaERNS_18TensorIteratorBaseEENKUlvE_clEvENKUlvE0_clEvEUlffE_EESt5arrayIPcLm2EELi4E23TrivialOffsetCalculatorILi1EjESD_NS0_6memory12LoadWithCastILi1EEENSE_13StoreWithCastILi1EEEEEviT_T0_T2_T3_T4_T5_)
        .other          _ZN2at6native27unrolled_elementwise_kernelINS0_13AUnaryFunctorIfffZZZNS0_17atan2_kernel_cudaERNS_18TensorIteratorBaseEENKUlvE_clEvENKUlvE0_clEvEUlffE_EESt5arrayIPcLm2EELi4E23TrivialOffsetCalculatorILi1EjESD_NS0_6memory12LoadWithCastILi1EEENSE_13StoreWithCastILi1EEEEEviT_T0_T2_T3_T4_T5_,@"STO_CUDA_ENTRY STV_DEFAULT"
_ZN2at6native27unrolled_elementwise_kernelINS0_13AUnaryFunctorIfffZZZNS0_17atan2_kernel_cudaERNS_18TensorIteratorBaseEENKUlvE_clEvENKUlvE0_clEvEUlffE_EESt5arrayIPcLm2EELi4E23TrivialOffsetCalculatorILi1EjESD_NS0_6memory12LoadWithCastILi1EEENSE_13StoreWithCastILi1EEEEEviT_T0_T2_T3_T4_T5_:
.text._ZN2at6native27unrolled_elementwise_kernelINS0_13AUnaryFunctorIfffZZZNS0_17atan2_kernel_cudaERNS_18TensorIteratorBaseEENKUlvE_clEvENKUlvE0_clEvEUlffE_EESt5arrayIPcLm2EELi4E23TrivialOffsetCalculatorILi1EjESD_NS0_6memory12LoadWithCastILi1EEENSE_13StoreWithCastILi1EEEEEviT_T0_T2_T3_T4_T5_:
        /* <DEDUP_REMOVED lines=30> */
.L_x_14142:
[----:B------:R-:W2:Y:S02]  /*01e0*/  LDG.E.U8 R4, [R4.64] ;  /* 0x0000002404047981 */ /* 0x000ea4000c1e1100 */
[----:B--2---:R0:W1:Y:S01]  /*01f0*/  I2F.U16 R23, R4 ;  /* 0x0000000400177306 */ /* 0x0040620000101000 */
[----:B------:R-:W-:Y:S05]  /*0200*/  BRA `(.L_x_14144) ;  /* 0x00000cb000007947 */ /* 0x000fea0003800000 */
.L_x_14141:
        /* <DEDUP_REMOVED lines=9> */
.L_x_14146:
[----:B------:R-:W2:Y:S02]  /*02a0*/  LDG.E R4, [R4.64] ;  /* 0x0000002404047981 */ /* 0x000ea4000c1e1900 */
[----:B--2---:R0:W1:Y:S01]  /*02b0*/  I2F R23, R4 ;  /* 0x0000000400177306 */ /* 0x0040620000201400 */
[----:B------:R-:W-:Y:S05]  /*02c0*/  BRA `(.L_x_14144) ;  /* 0x00000bf000007947 */ /* 0x000fea0003800000 */
.L_x_14145:
[----:B------:R-:W2:Y:S02]  /*02d0*/  LDG.E.U16 R4, [R4.64] ;  /* 0x0000002404047981 */ /* 0x000ea4000c1e1500 */
[----:B--2---:R0:W1:Y:S01]  /*02e0*/  I2F.S16 R23, R4 ;  /* 0x0000000400177306 */ /* 0x0040620000101400 */
[----:B------:R-:W-:Y:S05]  /*02f0*/  BRA `(.L_x_14144) ;  /* 0x00000bc000007947 */ /* 0x000fea0003800000 */
.L_x_14140:
        /* <DEDUP_REMOVED lines=8> */
.L_x_14148:
[----:B------:R-:W2:Y:S02]  /*0380*/  LDG.E.U16 R4, [R4.64] ;  /* 0x0000002404047981 */ /* 0x000ea4000c1e1500 */
[----:B--2---:R-:W-:Y:S01]  /*0390*/  HADD2.F32 R23, -RZ, R4.H0_H0 ;  /* 0x20000004ff177230 */ /* 0x004fe20000004100 */
[----:B------:R-:W-:Y:S05]  /*03a0*/  BRA `(.L_x_14144) ;  /* 0x00000b1000007947 */ /* 0x000fea0003800000 */
.L_x_14147:
        /* <DEDUP_REMOVED lines=8> */
.L_x_14150:
[----:B------:R-:W2:Y:S02]  /*0430*/  LDG.E.U16 R4, [R4.64] ;  /* 0x0000002404047981 */ /* 0x000ea4000c1e1500 */
[----:B--2---:R-:W-:Y:S01]  /*0440*/  HADD2.F32 R23, -RZ, R4.H0_H0 ;  /* 0x20000004ff177230 */ /* 0x004fe20000004100 */
[----:B------:R-:W-:Y:S05]  /*0450*/  BRA `(.L_x_14144) ;  /* 0x00000a6000007947 */ /* 0x000fea0003800000 */
.L_x_14149:
[----:B------:R-:W2:Y:S02]  /*0460*/  LDG.E.64 R4, [R4.64] ;  /* 0x0000002404047981 */ /* 0x000ea4000c1e1b00 */
[----:B--2---:R-:W0:Y:S01]  /*0470*/  F2F.F32.F64 R23, R4 ;  /* 0x0000000400177310 */ /* 0x004e220000301000 */
[----:B------:R-:W0:-:S14]  /*0480*/  DSETP.GEU.AND P0, PT, |R4|, c[0x2][0x0], PT ;  /* 0x008000000400762a */ /* 0x000e1c0003f0e200 */
[----:B0-----:R-:W-:Y:S01]  /*0490*/  @!P0 FMUL R23, R23, 1.175494350822287508e-38 ;  /* 0x0080000017178820 */ /* 0x001fe20000400000 */
[----:B------:R-:W-:Y:S05]  /*04a0*/  BRA `(.L_x_14144) ;  /* 0x00000a1000007947 */ /* 0x000fea0003800000 */
.L_x_14139:
        /* <DEDUP_REMOVED lines=12> */
.L_x_14153:
[----:B------:R-:W2:Y:S02]  /*0570*/  LDG.E.64 R4, [R4.64] ;  /* 0x0000002404047981 */ /* 0x000ea4000c1e1b00 */
[----:B--2---:R-:W0:Y:S01]  /*0580*/  F2F.F32.F64 R23, R4 ;  /* 0x0000000400177310 */ /* 0x004e220000301000 */
[----:B------:R-:W0:-:S14]  /*0590*/  DSETP.GEU.AND P0, PT, |R4|, c[0x2][0x0], PT ;  /* 0x008000000400762a */ /* 0x000e1c0003f0e200 */
[----:B0-----:R-:W-:Y:S01]  /*05a0*/  @!P0 FMUL R23, R23, 1.175494350822287508e-38 ;  /* 0x0080000017178820 */ /* 0x001fe20000400000 */
[----:B------:R-:W-:Y:S05]  /*05b0*/  BRA `(.L_x_14144) ;  /* 0x0000090000007947 */ /* 0x000fea0003800000 */
.L_x_14152:
        /* <DEDUP_REMOVED lines=26> */
.L_x_14155:
        /* <DEDUP_REMOVED lines=14> */
.L_x_14154:
[----:B------:R-:W2:Y:S02]  /*0840*/  LDG.E.U16 R4, [R4.64] ;  /* 0x0000002404047981 */ /* 0x000ea4000c1e1500 */
[----:B--2---:R-:W-:Y:S01]  /*0850*/  PRMT R23, RZ, 0x5410, R4 ;  /* 0x00005410ff177816 */ /* 0x004fe20000000004 */
[----:B------:R-:W-:Y:S05]  /*0860*/  BRA `(.L_x_14144) ;  /* 0x0000065000007947 */ /* 0x000fea0003800000 */
.L_x_14151:
        /* <DEDUP_REMOVED lines=11> */
.L_x_14158:
        /* <DEDUP_REMOVED lines=20> */
.L_x_14160:
[----:B------:R-:W-:Y:S05]  /*0a60*/  BSYNC B0 ;  /* 0x0000000000007941 */ /* 0x000fea0003800000 */
.L_x_14159:
[----:B------:R-:W-:Y:S01]  /*0a70*/  IMAD.SHL.U32 R3, R3, 0x100000, RZ ;  /* 0x0010000003037824 */ /* 0x000fe200078e00ff */
[----:B------:R-:W-:-:S04]  /*0a80*/  LEA R0, R0, 0x3b800000, 0x17 ;  /* 0x3b80000000007811 */ /* 0x000fc800078eb8ff */
[----:B------:R-:W-:Y:S01]  /*0a90*/  LOP3.LUT R23, R0, R3, R23, 0xfe, !PT ;  /* 0x0000000300177212 */ /* 0x000fe200078efe17 */
[----:B------:R-:W-:Y:S05]  /*0aa0*/  BRA `(.L_x_14144) ;  /* 0x0000041000007947 */ /* 0x000fea0003800000 */
.L_x_14157:
        /* <DEDUP_REMOVED lines=20> */
.L_x_14162:
[----:B------:R-:W-:Y:S05]  /*0bf0*/  BSYNC B0 ;  /* 0x0000000000007941 */ /* 0x000fea0003800000 */
.L_x_14161:
[----:B------:R-:W-:Y:S01]  /*0c00*/  IMAD.SHL.U32 R3, R3, 0x200000, RZ ;  /* 0x0020000003037824 */ /* 0x000fe200078e00ff */
[----:B------:R-:W-:-:S04]  /*0c10*/  LEA R0, R0, 0x37800000, 0x17 ;  /* 0x3780000000007811 */ /* 0x000fc800078eb8ff */
[----:B------:R-:W-:Y:S01]  /*0c20*/  LOP3.LUT R23, R0, R3, R23, 0xfe, !PT ;  /* 0x0000000300177212 */ /* 0x000fe200078efe17 */
[----:B------:R-:W-:Y:S05]  /*0c30*/  BRA `(.L_x_14144) ;  /* 0x0000028000007947 */ /* 0x000fea0003800000 */
.L_x_14156:
        /* <DEDUP_REMOVED lines=14> */
.L_x_14143:
        /* <DEDUP_REMOVED lines=21> */
.L_x_14164:
[----:B------:R-:W2:Y:S02]  /*0e70*/  LDG.E.64 R4, [R4.64] ;  /* 0x0000002404047981 */ /* 0x000ea4000c1e1b00 */
[----:B--2---:R0:W1:Y:S01]  /*0e80*/  I2F.U64 R23, R4 ;  /* 0x0000000400177312 */ /* 0x0040620000301000 */
[----:B------:R-:W-:Y:S05]  /*0e90*/  BRA `(.L_x_14144) ;  /* 0x0000002000007947 */ /* 0x000fea0003800000 */
.L_x_14163:
[----:B------:R-:W2:Y:S02]  /*0ea0*/  LDG.E R4, [R4.64] ;  /* 0x0000002404047981 */ /* 0x000ea4000c1e1900 */
[----:B--2---:R0:W1:Y:S02]  /*0eb0*/  I2F.U32 R23, R4 ;  /* 0x0000000400177306 */ /* 0x0040640000201000 */
.L_x_14144:
[----:B------:R-:W-:Y:S05]  /*0ec0*/  BSYNC B7 ;  /* 0x0000000000077941 */ /* 0x000fea0003800000 */
.L_x_14138:
[----:B------:R-:W2:Y:S02]  /*0ed0*/  S2R R25, SR_TID.X ;  /* 0x0000000000197919 */ /* 0x000ea40000002100 */
[----:B--2---:R-:W-:Y:S02]  /*0ee0*/  IADD3 R25, R25, 0x80, RZ ;  /* 0x0000008019197810 */ /* 0x004fe40007ffe0ff */
.L_x_14137:
[----:B-1----:R-:W-:Y:S05]  /*0ef0*/  BSYNC B6 ;  /* 0x0000000000067941 */ /* 0x002fea0003800000 */
.L_x_14136:
        /* <DEDUP_REMOVED lines=23> */
.L_x_14171:
[----:B------:R-:W2:Y:S02]  /*1070*/  LDG.E.U8 R4, [R4.64] ;  /* 0x0000002404047981 */ /* 0x000ea4000c1e1100 */
[----:B--2---:R0:W1:Y:S01]  /*1080*/  I2F.U16 R22, R4 ;  /* 0x0000000400167306 */ /* 0x0040620000101000 */
[----:B------:R-:W-:Y:S05]  /*1090*/  BRA `(.L_x_14173) ;  /* 0x00000ca000007947 */ /* 0x000fea0003800000 */
.L_x_14170:
        /* <DEDUP_REMOVED lines=9> */
.L_x_14175:
[----:B------:R-:W2:Y:S02]  /*1130*/  LDG.E R4, [R4.64] ;  /* 0x0000002404047981 */ /* 0x000ea4000c1e1900 */
[----:B--2---:R0:W1:Y:S01]  /*1140*/  I2F R22, R4 ;  /* 0x0000000400167306 */ /* 0x0040620000201400 */
[----:B------:R-:W-:Y:S05]  /*1150*/  BRA `(.L_x_14173) ;  /* 0x00000be000007947 */ /* 0x000fea0003800000 */
.L_x_14174:
[----:B------:R-:W2:Y:S02]  /*1160*/  LDG.E.U16 R4, [R4.64] ;  /* 0x0000002404047981 */ /* 0x000ea4000c1e1500 */
[----:B--2---:R0:W1:Y:S01]  /*1170*/  I2F.S16 R22, R4 ;  /* 0x0000000400167306 */ /* 0x0040620000101400 */
[----:B------:R-:W-:Y:S05]  /*1180*/  BRA `(.L_x_14173) ;  /* 0x00000bb000007947 */ /* 0x000fea0003800000 */
.L_x_14169:
        /* <DEDUP_REMOVED lines=8> */
.L_x_14177:
[----:B------:R-:W2:Y:S02]  /*1210*/  LDG.E.U16 R4, [R4.64] ;  /* 0x0000002404047981 */ /* 0x000ea4000c1e1500 */
[----:B--2---:R-:W-:Y:S01]  /*1220*/  HADD2.F32 R22, -RZ, R4.H0_H0 ;  /* 0x20000004ff167230 */ /* 0x004fe20000004100 */
[----:B------:R-:W-:Y:S05]  /*1230*/  BRA `(.L_x_14173) ;  /* 0x00000b0000007947 */ /* 0x000fea0003800000 */
.L_x_14176:
        /* <DEDUP_REMOVED lines=8> */
.L_x_14179:
[----:B------:R-:W2:Y:S02]  /*12c0*/  LDG.E.U16 R4, [R4.64] ;  /* 0x0000002404047981 */ /* 0x000ea4000c1e1500 */
[----:B--2---:R-:W-:Y:S01]  /*12d0*/  HADD2.F32 R22, -RZ, R4.H0_H0 ;  /* 0x20000004ff167230 */ /* 0x004fe20000004100 */
[----:B------:R-:W-:Y:S05]  /*12e0*/  BRA `(.L_x_14173) ;  /* 0x00000a5000007947 */ /* 0x000fea0003800000 */
.L_x_14178:
[----:B------:R-:W2:Y:S02]  /*12f0*/  LDG.E.64 R4, [R4.64] ;  /* 0x0000002404047981 */ /* 0x000ea4000c1e1b00 */
[----:B--2---:R-:W0:Y:S01]  /*1300*/  F2F.F32.F64 R22, R4 ;  /* 0x0000000400167310 */ /* 0x004e220000301000 */
[----:B------:R-:W0:-:S14]  /*1310*/  DSETP.GEU.AND P0, PT, |R4|, c[0x2][0x0], PT ;  /* 0x008000000400762a */ /* 0x000e1c0003f0e200 */
[----:B0-----:R-:W-:Y:S01]  /*1320*/  @!P0 FMUL R22, R22, 1.175494350822287508e-38 ;  /* 0x0080000016168820 */ /* 0x001fe20000400000 */
[----:B------:R-:W-:Y:S05]  /*1330*/  BRA `(.L_x_14173) ;  /* 0x00000a0000007947 */ /* 0x000fea0003800000 */
.L_x_14168:
        /* <DEDUP_REMOVED lines=12> */
.L_x_14182:
[----:B------:R-:W2:Y:S02]  /*1400*/  LDG.E.64 R4, [R4.64] ;  /* 0x0000002404047981 */ /* 0x000ea4000c1e1b00 */
[----:B--2---:R-:W0:Y:S01]  /*1410*/  F2F.F32.F64 R22, R4 ;  /* 0x0000000400167310 */ /* 0x004e220000301000 */
[----:B------:R-:W0:-:S14]  /*1420*/  DSETP.GEU.AND P0, PT, |R4|, c[0x2][0x0], PT ;  /* 0x008000000400762a */ /* 0x000e1c0003f0e200 */
[----:B0-----:R-:W-:Y:S01]  /*1430*/  @!P0 FMUL R22, R22, 1.175494350822287508e-38 ;  /* 0x0080000016168820 */ /* 0x001fe20000400000 */
[----:B------:R-:W-:Y:S05]  /*1440*/  BRA `(.L_x_14173) ;  /* 0x000008f000007947 */ /* 0x000fea0003800000 */
.L_x_14181:
        /* <DEDUP_REMOVED lines=26> */
.L_x_14184:
        /* <DEDUP_REMOVED lines=13> */
.L_x_14183:
[----:B------:R-:W2:Y:S02]  /*16c0*/  LDG.E.U16 R4, [R4.64] ;  /* 0x0000002404047981 */ /* 0x000ea4000c1e1500 */
[----:B--2---:R-:W-:Y:S01]  /*16d0*/  PRMT R22, RZ, 0x5410, R4 ;  /* 0x00005410ff167816 */ /* 0x004fe20000000004 */
[----:B------:R-:W-:Y:S05]  /*16e0*/  BRA `(.L_x_14173) ;  /* 0x0000065000007947 */ /* 0x000fea0003800000 */
.L_x_14180:
        /* <DEDUP_REMOVED lines=11> */
.L_x_14187:
        /* <DEDUP_REMOVED lines=20> */
.L_x_14189:
[----:B------:R-:W-:Y:S05]  /*18e0*/  BSYNC B0 ;  /* 0x0000000000007941 */ /* 0x000fea0003800000 */
.L_x_14188:
[----:B------:R-:W-:Y:S01]  /*18f0*/  IMAD.SHL.U32 R3, R3, 0x100000, RZ ;  /* 0x0010000003037824 */ /* 0x000fe200078e00ff */
[----:B------:R-:W-:-:S04]  /*1900*/  LEA R5, R0, 0x3b800000, 0x17 ;  /* 0x3b80000000057811 */ /* 0x000fc800078eb8ff */
[----:B------:R-:W-:Y:S01]  /*1910*/  LOP3.LUT R22, R5, R3, R22, 0xfe, !PT ;  /* 0x0000000305167212 */ /* 0x000fe200078efe16 */
[----:B------:R-:W-:Y:S05]  /*1920*/  BRA `(.L_x_14173) ;  /* 0x0000041000007947 */ /* 0x000fea0003800000 */
.L_x_14186:
        /* <DEDUP_REMOVED lines=20> */
.L_x_14191:
[----:B------:R-:W-:Y:S05]  /*1a70*/  BSYNC B0 ;  /* 0x0000000000007941 */ /* 0x000fea0003800000 */
.L_x_14190:
[----:B------:R-:W-:Y:S01]  /*1a80*/  IMAD.SHL.U32 R3, R3, 0x200000, RZ ;  /* 0x0020000003037824 */ /* 0x000fe200078e00ff */
[----:B------:R-:W-:-:S04]  /*1a90*/  LEA R5, R0, 0x37800000, 0x17 ;  /* 0x3780000000057811 */ /* 0x000fc800078eb8ff */
[----:B------:R-:W-:Y:S01]  /*1aa0*/  LOP3.LUT R22, R5, R3, R22, 0xfe, !PT ;  /* 0x0000000305167212 */ /* 0x000fe200078efe16 */
[----:B------:R-:W-:Y:S05]  /*1ab0*/  BRA `(.L_x_14173) ;  /* 0x0000028000007947 */ /* 0x000fea0003800000 */
.L_x_14185:
        /* <DEDUP_REMOVED lines=14> */
.L_x_14172:
        /* <DEDUP_REMOVED lines=21> */
.L_x_14193:
[----:B------:R-:W2:Y:S02]  /*1cf0*/  LDG.E.64 R4, [R4.64] ;  /* 0x0000002404047981 */ /* 0x000ea4000c1e1b00 */
[----:B--2---:R0:W1:Y:S01]  /*1d00*/  I2F.U64 R22, R4 ;  /* 0x0000000400167312 */ /* 0x0040620000301000 */
[----:B------:R-:W-:Y:S05]  /*1d10*/  BRA `(.L_x_14173) ;  /* 0x0000002000007947 */ /* 0x000fea0003800000 */
.L_x_14192:
[----:B------:R-:W2:Y:S02]  /*1d20*/  LDG.E R4, [R4.64] ;  /* 0x0000002404047981 */ /* 0x000ea4000c1e1900 */
[----:B--2---:R0:W1:Y:S02]  /*1d30*/  I2F.U32 R22, R4 ;  /* 0x0000000400167306 */ /* 0x0040640000201000 */
.L_x_14173:
[----:B------:R-:W-:Y:S05]  /*1d40*/  BSYNC B7 ;  /* 0x0000000000077941 */ /* 0x000fea0003800000 */
.L_x_14167:
[----:B------:R-:W-:Y:S02]  /*1d50*/  IADD3 R25, R25, 0x80, RZ ;  /* 0x0000008019197810 */ /* 0x000fe40007ffe0ff */
.L_x_14166:
[----:B------:R-:W-:Y:S05]  /*1d60*/  BSYNC B6 ;  /* 0x0000000000067941 */ /* 0x000fea0003800000 */
.L_x_14165:
[----:B------:R-:W-:Y:S01]  /*1d70*/  ISETP.GE.AND P0, PT, R25, R16, PT ;  /* 0x000000101900720c */ /* 0x000fe20003f06270 */
[----:B------:R-:W-:Y:S01]  /*1d80*/  BSSY B6, `(.L_x_14194) ;  /* 0x00000e7000067945 */ /* 0x000fe20003800000 */
[----:B------:R-:W-:Y:S02]  /*1d90*/  IMAD.MOV.U32 R17, RZ, RZ, RZ ;  /* 0x000000ffff117224 */ /* 0x000fe400078e00ff */
[----:B------:R-:W-:-:S09]  /*1da0*/  IMAD.MOV.U32 R26, RZ, RZ, RZ ;  /* 0x000000ffff1a7224 */ /* 0x000fd200078e00ff */
        /* <DEDUP_REMOVED lines=21> */
.L_x_14200:
[----:B------:R-:W2:Y:S02]  /*1f00*/  LDG.E.U8 R4, [R4.64] ;  /* 0x0000002404047981 */ /* 0x000ea4000c1e1100 */
[----:B--2---:R0:W2:Y:S01]  /*1f10*/  I2F.U16 R26, R4 ;  /* 0x00000004001a7306 */ /* 0x0040a20000101000 */
[----:B------:R-:W-:Y:S05]  /*1f20*/  BRA `(.L_x_14202) ;  /* 0x00000ca000007947 */ /* 0x000fea0003800000 */
.L_x_14199:
        /* <DEDUP_REMOVED lines=9> */
.L_x_14204:
[----:B------:R-:W2:Y:S02]  /*1fc0*/  LDG.E R4, [R4.64] ;  /* 0x0000002404047981 */ /* 0x000ea4000c1e1900 */
[----:B--2---:R0:W2:Y:S01]  /*1fd0*/  I2F R26, R4 ;  /* 0x00000004001a7306 */ /* 0x0040a20000201400 */
[----:B------:R-:W-:Y:S05]  /*1fe0*/  BRA `(.L_x_14202) ;  /* 0x00000be000007947 */ /* 0x000fea0003800000 */
.L_x_14203:
[----:B------:R-:W2:Y:S02]  /*1ff0*/  LDG.E.U16 R4, [R4.64] ;  /* 0x0000002404047981 */ /* 0x000ea4000c1e1500 */
[----:B--2---:R0:W2:Y:S01]  /*2000*/  I2F.S16 R26, R4 ;  /* 0x00000004001a7306 */ /* 0x0040a20000101400 */
[----:B------:R-:W-:Y:S05]  /*2010*/  BRA `(.L_x_14202) ;  /* 0x00000bb000007947 */ /* 0x000fea0003800000 */
.L_x_14198:
        /* <DEDUP_REMOVED lines=8> */
.L_x_14206:
[----:B------:R-:W2:Y:S02]  /*20a0*/  LDG.E.U16 R4, [R4.64] ;  /* 0x0000002404047981 */ /* 0x000ea4000c1e1500 */
[----:B--2---:R-:W-:Y:S01]  /*20b0*/  HADD2.F32 R26, -RZ, R4.H0_H0 ;  /* 0x20000004ff1a7230 */ /* 0x004fe20000004100 */
[----:B------:R-:W-:Y:S05]  /*20c0*/  BRA `(.L_x_14202) ;  /* 0x00000b0000007947 */ /* 0x000fea0003800000 */
.L_x_14205:
        /* <DEDUP_REMOVED lines=8> */
.L_x_14208:
[----:B------:R-:W2:Y:S02]  /*2150*/  LDG.E.U16 R4, [R4.64] ;  /* 0x0000002404047981 */ /* 0x000ea4000c1e1500 */
[----:B--2---:R-:W-:Y:S01]  /*2160*/  HADD2.F32 R26, -RZ, R4.H0_H0 ;  /* 0x20000004ff1a7230 */ /* 0x004fe20000004100 */
[----:B------:R-:W-:Y:S05]  /*2170*/  BRA `(.L_x_14202) ;  /* 0x00000a5000007947 */ /* 0x000fea0003800000 */
.L_x_14207:
[----:B------:R-:W2:Y:S02]  /*2180*/  LDG.E.64 R4, [R4.64] ;  /* 0x0000002404047981 */ /* 0x000ea4000c1e1b00 */
[----:B--2---:R-:W0:Y:S01]  /*2190*/  F2F.F32.F64 R26, R4 ;  /* 0x00000004001a7310 */ /* 0x004e220000301000 */
[----:B------:R-:W0:-:S14]  /*21a0*/  DSETP.GEU.AND P0, PT, |R4|, c[0x2][0x0], PT ;  /* 0x008000000400762a */ /* 0x000e1c0003f0e200 */
[----:B0-----:R-:W-:Y:S01]  /*21b0*/  @!P0 FMUL R26, R26, 1.175494350822287508e-38 ;  /* 0x008000001a1a8820 */ /* 0x001fe20000400000 */
[----:B------:R-:W-:Y:S05]  /*21c0*/  BRA `(.L_x_14202) ;  /* 0x00000a0000007947 */ /* 0x000fea0003800000 */
.L_x_14197:
        /* <DEDUP_REMOVED lines=12> */
.L_x_14211:
[----:B------:R-:W2:Y:S02]  /*2290*/  LDG.E.64 R4, [R4.64] ;  /* 0x0000002404047981 */ /* 0x000ea4000c1e1b00 */
[----:B--2---:R-:W0:Y:S01]  /*22a0*/  F2F.F32.F64 R26, R4 ;  /* 0x00000004001a7310 */ /* 0x004e220000301000 */
[----:B------:R-:W0:-:S14]  /*22b0*/  DSETP.GEU.AND P0, PT, |R4|, c[0x2][0x0], PT ;  /* 0x008000000400762a */ /* 0x000e1c0003f0e200 */
[----:B0-----:R-:W-:Y:S01]  /*22c0*/  @!P0 FMUL R26, R26, 1.175494350822287508e-38 ;  /* 0x008000001a1a8820 */ /* 0x001fe20000400000 */
[----:B------:R-:W-:Y:S05]  /*22d0*/  BRA `(.L_x_14202) ;  /* 0x000008f000007947 */ /* 0x000fea0003800000 */
.L_x_14210:
        /* <DEDUP_REMOVED lines=26> */
.L_x_14213:
        /* <DEDUP_REMOVED lines=13> */
.L_x_14212:
[----:B------:R-:W2:Y:S02]  /*2550*/  LDG.E.U16 R4, [R4.64] ;  /* 0x0000002404047981 */ /* 0x000ea4000c1e1500 */
[----:B--2---:R-:W-:Y:S01]  /*2560*/  PRMT R26, RZ, 0x5410, R4 ;  /* 0x00005410ff1a7816 */ /* 0x004fe20000000004 */
[----:B------:R-:W-:Y:S05]  /*2570*/  BRA `(.L_x_14202) ;  /* 0x0000065000007947 */ /* 0x000fea0003800000 */
.L_x_14209:
        /* <DEDUP_REMOVED lines=11> */
.L_x_14216:
        /* <DEDUP_REMOVED lines=20> */
.L_x_14218:
[----:B------:R-:W-:Y:S05]  /*2770*/  BSYNC B0 ;  /* 0x0000000000007941 */ /* 0x000fea0003800000 */
.L_x_14217:
[----:B------:R-:W-:Y:S01]  /*2780*/  IMAD.SHL.U32 R3, R3, 0x100000, RZ ;  /* 0x0010000003037824 */ /* 0x000fe200078e00ff */
[----:B------:R-:W-:-:S04]  /*2790*/  LEA R5, R0, 0x3b800000, 0x17 ;  /* 0x3b80000000057811 */ /* 0x000fc800078eb8ff */
[----:B------:R-:W-:Y:S01]  /*27a0*/  LOP3.LUT R26, R5, R3, R26, 0xfe, !PT ;  /* 0x00000003051a7212 */ /* 0x000fe200078efe1a */
[----:B------:R-:W-:Y:S05]  /*27b0*/  BRA `(.L_x_14202) ;  /* 0x0000041000007947 */ /* 0x000fea0003800000 */
.L_x_14215:
        /* <DEDUP_REMOVED lines=20> */
.L_x_14220:
[----:B------:R-:W-:Y:S05]  /*2900*/  BSYNC B0 ;  /* 0x0000000000007941 */ /* 0x000fea0003800000 */
.L_x_14219:
[----:B------:R-:W-:Y:S01]  /*2910*/  IMAD.SHL.U32 R3, R3, 0x200000, RZ ;  /* 0x0020000003037824 */ /* 0x000fe200078e00ff */
[----:B------:R-:W-:-:S04]  /*2920*/  LEA R5, R0, 0x37800000, 0x17 ;  /* 0x3780000000057811 */ /* 0x000fc800078eb8ff */
[----:B------:R-:W-:Y:S01]  /*2930*/  LOP3.LUT R26, R5, R3, R26, 0xfe, !PT ;  /* 0x00000003051a7212 */ /* 0x000fe200078efe1a */
[----:B------:R-:W-:Y:S05]  /*2940*/  BRA `(.L_x_14202) ;  /* 0x0000028000007947 */ /* 0x000fea0003800000 */
.L_x_14214:
        /* <DEDUP_REMOVED lines=14> */
.L_x_14201:
        /* <DEDUP_REMOVED lines=21> */
.L_x_14222:
[----:B------:R-:W2:Y:S02]  /*2b80*/  LDG.E.64 R26, [R4.64] ;  /* 0x00000024041a7981 */ /* 0x000ea4000c1e1b00 */
[----:B--2---:R0:W2:Y:S01]  /*2b90*/  I2F.U64 R26, R26 ;  /* 0x0000001a001a7312 */ /* 0x0040a20000301000 */
[----:B------:R-:W-:Y:S05]  /*2ba0*/  BRA `(.L_x_14202) ;  /* 0x0000002000007947 */ /* 0x000fea0003800000 */
.L_x_14221:
[----:B------:R-:W2:Y:S02]  /*2bb0*/  LDG.E R4, [R4.64] ;  /* 0x0000002404047981 */ /* 0x000ea4000c1e1900 */
[----:B--2---:R0:W2:Y:S02]  /*2bc0*/  I2F.U32 R26, R4 ;  /* 0x00000004001a7306 */ /* 0x0040a40000201000 */
.L_x_14202:
[----:B------:R-:W-:Y:S05]  /*2bd0*/  BSYNC B7 ;  /* 0x0000000000077941 */ /* 0x000fea0003800000 */
.L_x_14196:
[----:B------:R-:W-:Y:S02]  /*2be0*/  IADD3 R25, R25, 0x80, RZ ;  /* 0x0000008019197810 */ /* 0x000fe40007ffe0ff */
.L_x_14195:
[----:B------:R-:W-:Y:S05]  /*2bf0*/  BSYNC B6 ;  /* 0x0000000000067941 */ /* 0x000fea0003800000 */
.L_x_14194:
        /* <DEDUP_REMOVED lines=21> */
.L_x_14228:
[----:B------:R-:W3:Y:S02]  /*2d50*/  LDG.E.U8 R4, [R4.64] ;  /* 0x0000002404047981 */ /* 0x000ee4000c1e1100 */
[----:B---3--:R0:W3:Y:S01]  /*2d60*/  I2F.U16 R17, R4 ;  /* 0x0000000400117306 */ /* 0x0080e20000101000 */
[----:B------:R-:W-:Y:S05]  /*2d70*/  BRA `(.L_x_14224) ;  /* 0x00000c7000007947 */ /* 0x000fea0003800000 */
.L_x_14227:
        /* <DEDUP_REMOVED lines=9> */
.L_x_14231:
[----:B------:R-:W3:Y:S02]  /*2e10*/  LDG.E R4, [R4.64] ;  /* 0x0000002404047981 */ /* 0x000ee4000c1e1900 */
[----:B---3--:R0:W3:Y:S01]  /*2e20*/  I2F R17, R4 ;  /* 0x0000000400117306 */ /* 0x0080e20000201400 */
[----:B------:R-:W-:Y:S05]  /*2e30*/  BRA `(.L_x_14224) ;  /* 0x00000bb000007947 */ /* 0x000fea0003800000 */
.L_x_14230:
[----:B------:R-:W3:Y:S02]  /*2e40*/  LDG.E.U16 R4, [R4.64] ;  /* 0x0000002404047981 */ /* 0x000ee4000c1e1500 */
[----:B---3--:R0:W3:Y:S01]  /*2e50*/  I2F.S16 R17, R4 ;  /* 0x0000000400117306 */ /* 0x0080e20000101400 */
[----:B------:R-:W-:Y:S05]  /*2e60*/  BRA `(.L_x_14224) ;  /* 0x00000b8000007947 */ /* 0x000fea0003800000 */
.L_x_14226:
        /* <DEDUP_REMOVED lines=8> */
.L_x_14233:
[----:B------:R-:W3:Y:S02]  /*2ef0*/  LDG.E.U16 R4, [R4.64] ;  /* 0x0000002404047981 */ /* 0x000ee4000c1e1500 */
[----:B---3--:R-:W-:Y:S01]  /*2f00*/  HADD2.F32 R17, -RZ, R4.H0_H0 ;  /* 0x20000004ff117230 */ /* 0x008fe20000004100 */
[----:B------:R-:W-:Y:S05]  /*2f10*/  BRA `(.L_x_14224) ;  /* 0x00000ad000007947 */ /* 0x000fea0003800000 */
.L_x_14232:
        /* <DEDUP_REMOVED lines=8> */
.L_x_14235:
[----:B------:R-:W3:Y:S02]  /*2fa0*/  LDG.E.U16 R4, [R4.64] ;  /* 0x0000002404047981 */ /* 0x000ee4000c1e1500 */
[----:B---3--:R-:W-:Y:S01]  /*2fb0*/  HADD2.F32 R17, -RZ, R4.H0_H0 ;  /* 0x20000004ff117230 */ /* 0x008fe20000004100 */
[----:B------:R-:W-:Y:S05]  /*2fc0*/  BRA `(.L_x_14224) ;  /* 0x00000a2000007947 */ /* 0x000fea0003800000 */
.L_x_14234:
[----:B------:R-:W3:Y:S02]  /*2fd0*/  LDG.E.64 R4, [R4.64] ;  /* 0x0000002404047981 */ /* 0x000ee4000c1e1b00 */
[----:B---3--:R-:W0:Y:S01]  /*2fe0*/  F2F.F32.F64 R17, R4 ;  /* 0x0000000400117310 */ /* 0x008e220000301000 */
[----:B------:R-:W0:-:S14]  /*2ff0*/  DSETP.GEU.AND P0, PT, |R4|, c[0x2][0x0], PT ;  /* 0x008000000400762a */ /* 0x000e1c0003f0e200 */
[----:B0-----:R-:W-:Y:S01]  /*3000*/  @!P0 FMUL R17, R17, 1.175494350822287508e-38 ;  /* 0x0080000011118820 */ /* 0x001fe20000400000 */
[----:B------:R-:W-:Y:S05]  /*3010*/  BRA `(.L_x_14224) ;  /* 0x000009d000007947 */ /* 0x000fea0003800000 */
.L_x_14225:
        /* <DEDUP_REMOVED lines=12> */
.L_x_14238:
[----:B------:R-:W3:Y:S02]  /*30e0*/  LDG.E.64 R4, [R4.64] ;  /* 0x0000002404047981 */ /* 0x000ee4000c1e1b00 */
[----:B---3--:R-:W0:Y:S01]  /*30f0*/  F2F.F32.F64 R17, R4 ;  /* 0x0000000400117310 */ /* 0x008e220000301000 */
[----:B------:R-:W0:-:S14]  /*3100*/  DSETP.GEU.AND P0, PT, |R4|, c[0x2][0x0], PT ;  /* 0x008000000400762a */ /* 0x000e1c0003f0e200 */
[----:B0-----:R-:W-:Y:S01]  /*3110*/  @!P0 FMUL R17, R17, 1.175494350822287508e-38 ;  /* 0x0080000011118820 */ /* 0x001fe20000400000 */
[----:B------:R-:W-:Y:S05]  /*3120*/  BRA `(.L_x_14224) ;  /* 0x000008c000007947 */ /* 0x000fea0003800000 */
.L_x_14237:
        /* <DEDUP_REMOVED lines=26> */
.L_x_14240:
        /* <DEDUP_REMOVED lines=13> */
.L_x_14239:
[----:B------:R-:W3:Y:S02]  /*33a0*/  LDG.E.U16 R4, [R4.64] ;  /* 0x0000002404047981 */ /* 0x000ee4000c1e1500 */
[----:B---3--:R-:W-:Y:S01]  /*33b0*/  PRMT R17, RZ, 0x5410, R4 ;  /* 0x00005410ff117816 */ /* 0x008fe20000000004 */
[----:B------:R-:W-:Y:S05]  /*33c0*/  BRA `(.L_x_14224) ;  /* 0x0000062000007947 */ /* 0x000fea0003800000 */
.L_x_14236:
        /* <DEDUP_REMOVED lines=11> */
.L_x_14243:
        /* <DEDUP_REMOVED lines=19> */
.L_x_14245:
[----:B------:R-:W-:Y:S05]  /*35b0*/  BSYNC B0 ;  /* 0x0000000000007941 */ /* 0x000fea0003800000 */
.L_x_14244:
[----:B------:R-:W-:Y:S01]  /*35c0*/  IMAD.SHL.U32 R3, R3, 0x100000, RZ ;  /* 0x0010000003037824 */ /* 0x000fe200078e00ff */
[----:B------:R-:W-:-:S04]  /*35d0*/  LEA R0, R0, 0x3b800000, 0x17 ;  /* 0x3b80000000007811 */ /* 0x000fc800078eb8ff */
[----:B------:R-:W-:Y:S01]  /*35e0*/  LOP3.LUT R17, R0, R3, R17, 0xfe, !PT ;  /* 0x0000000300117212 */ /* 0x000fe200078efe11 */
[----:B------:R-:W-:Y:S05]  /*35f0*/  BRA `(.L_x_14224) ;  /* 0x000003f000007947 */ /* 0x000fea0003800000 */
.L_x_14242:
        /* <DEDUP_REMOVED lines=19> */
.L_x_14247:
[----:B------:R-:W-:Y:S05]  /*3730*/  BSYNC B0 ;  /* 0x0000000000007941 */ /* 0x000fea0003800000 */
.L_x_14246:
[----:B------:R-:W-:Y:S01]  /*3740*/  IMAD.SHL.U32 R3, R3, 0x200000, RZ ;  /* 0x0020000003037824 */ /* 0x000fe200078e00ff */
[----:B------:R-:W-:-:S04]  /*3750*/  LEA R0, R0, 0x37800000, 0x17 ;  /* 0x3780000000007811 */ /* 0x000fc800078eb8ff */
[----:B------:R-:W-:Y:S01]  /*3760*/  LOP3.LUT R17, R0, R3, R17, 0xfe, !PT ;  /* 0x0000000300117212 */ /* 0x000fe200078efe11 */
[----:B------:R-:W-:Y:S05]  /*3770*/  BRA `(.L_x_14224) ;  /* 0x0000027000007947 */ /* 0x000fea0003800000 */
.L_x_14241:
        /* <DEDUP_REMOVED lines=14> */
.L_x_14229:
        /* <DEDUP_REMOVED lines=20> */
.L_x_14249:
[----:B------:R-:W3:Y:S02]  /*39a0*/  LDG.E.64 R4, [R4.64] ;  /* 0x0000002404047981 */ /* 0x000ee4000c1e1b00 */
[----:B---3--:R0:W3:Y:S01]  /*39b0*/  I2F.U64 R17, R4 ;  /* 0x0000000400117312 */ /* 0x0080e20000301000 */
[----:B------:R-:W-:Y:S05]  /*39c0*/  BRA `(.L_x_14224) ;  /* 0x0000002000007947 */ /* 0x000fea0003800000 */
.L_x_14248:
[----:B------:R-:W3:Y:S02]  /*39d0*/  LDG.E R4, [R4.64] ;  /* 0x0000002404047981 */ /* 0x000ee4000c1e1900 */
[----:B---3--:R0:W3:Y:S02]  /*39e0*/  I2F.U32 R17, R4 ;  /* 0x0000000400117306 */ /* 0x0080e40000201000 */
.L_x_14224:
[----:B------:R-:W-:Y:S05]  /*39f0*/  BSYNC B6 ;  /* 0x0000000000067941 */ /* 0x000fea0003800000 */
.L_x_14223:
[----:B------:R-:W4:Y:S01]  /*3a00*/  S2R R25, SR_TID.X ;  /* 0x0000000000197919 */ /* 0x000f220000002100 */
[----:B------:R-:W-:Y:S01]  /*3a10*/  BSSY B1, `(.L_x_14250) ;  /* 0x0000037000017945 */ /* 0x000fe20003800000 */
[----:B----4-:R-:W-:-:S13]  /*3a20*/  ISETP.GE.AND P1, PT, R25, R16, PT ;  /* 0x000000101900720c */ /* 0x010fda0003f26270 */
[----:B------:R-:W-:Y:S05]  /*3a30*/  @P1 BRA `(.L_x_14251) ;  /* 0x0000034000001947 */ /* 0x000fea0003800000 */
[C---:B-----5:R-:W-:Y:S01]  /*3a40*/  FADD.FTZ R3, |R23|.reuse, -RZ ;  /* 0x800000ff17037221 */ /* 0x060fe20000010200 */
[----:B------:R-:W-:Y:S01]  /*3a50*/  FSETP.LT.FTZ.AND P4, PT, |R23|, |c[0x0][0x168]|, PT ;  /* 0x40005a0017007a0b */ /* 0x000fe20003f91200 */
[----:B0-----:R-:W-:Y:S01]  /*3a60*/  FADD.FTZ R4, -RZ, |c[0x0][0x168]| ;  /* 0x40005a00ff047621 */ /* 0x001fe20000010100 */
        /* <DEDUP_REMOVED lines=13> */
[----:B-123--:R-:W-:Y:S05]  /*3b40*/  CALL.REL.NOINC `($__internal_49_$__cuda_sm3x_div_rn_ftz_f32_slowpath) ;  /* 0x000049c000007944 */ /* 0x00efea0003c00000 */
.L_x_14253:
[----:B------:R-:W-:Y:S05]  /*3b50*/  BSYNC B2 ;  /* 0x0000000000027941 */ /* 0x000fea0003800000 */
.L_x_14252:
        /* <DEDUP_REMOVED lines=18> */
.L_x_14255:
[----:B------:R-:W-:Y:S01]  /*3c80*/  ISETP.GE.AND P0, PT, R23, RZ, PT ;  /* 0x000000ff1700720c */ /* 0x000fe20003f06270 */
[----:B------:R-:W-:-:S12]  /*3c90*/  IMAD.MOV.U32 R4, RZ, RZ, 0x3fd774eb ;  /* 0x3fd774ebff047424 */ /* 0x000fd800078e00ff */
[----:B------:R-:W-:-:S04]  /*3ca0*/  @P0 FFMA.FTZ R3, R4, 0.93318945169448852539, -R3 ;  /* 0x3f6ee58104030823 */ /* 0x000fc80000010803 */
[----:B------:R-:W-:Y:S02]  /*3cb0*/  @!P0 FFMA.FTZ R3, R4, 0.93318945169448852539, R3 ;  /* 0x3f6ee58104038823 */ /* 0x000fe40000010003 */
.L_x_14256:
[----:B------:R-:W-:Y:S05]  /*3cc0*/  BSYNC B0 ;  /* 0x0000000000007941 */ /* 0x000fea0003800000 */
.L_x_14254:
[C---:B------:R-:W-:Y:S01]  /*3cd0*/  FSETP.NEU.FTZ.AND P0, PT, |R23|.reuse, |c[0x0][0x168]|, PT ;  /* 0x40005a0017007a0b */ /* 0x040fe20003f1d200 */
[C---:B------:R-:W-:Y:S01]  /*3ce0*/  FADD.FTZ R4, |R23|.reuse, |c[0x0][0x168]| ;  /* 0x40005a0017047621 */ /* 0x040fe20000010200 */
[----:B------:R-:W-:Y:S01]  /*3cf0*/  FSETP.NEU.FTZ.AND P2, PT, R0, RZ, PT ;  /* 0x000000ff0000720b */ /* 0x000fe20003f5d000 */
[----:B------:R-:W-:Y:S01]  /*3d00*/  IMAD.MOV.U32 R0, RZ, RZ, 0x4016cbe4 ;  /* 0x4016cbe4ff007424 */ /* 0x000fe200078e00ff */
[----:B------:R-:W-:-:S09]  /*3d10*/  ISETP.GE.AND P3, PT, R23, RZ, PT ;  /* 0x000000ff1700720c */ /* 0x000fd20003f66270 */
[----:B------:R-:W-:Y:S01]  /*3d20*/  @!P0 FSEL R3, R0, 0.78539818525314331055, !P3 ;  /* 0x3f490fdb00038808 */ /* 0x000fe20005800000 */
[----:B------:R-:W-:Y:S01]  /*3d30*/  IMAD.MOV.U32 R0, RZ, RZ, c[0x0][0x168] ;  /* 0x00005a00ff007624 */ /* 0x000fe200078e00ff */
[----:B------:R-:W-:Y:S02]  /*3d40*/  @!P2 FSEL R3, RZ, 3.1415927410125732422, P3 ;  /* 0x40490fdbff03a808 */ /* 0x000fe40001800000 */
[----:B------:R-:W-:Y:S02]  /*3d50*/  FSETP.GTU.FTZ.AND P0, PT, |R4|, +INF , PT ;  /* 0x7f8000000400780b */ /* 0x000fe40003f1c200 */
[----:B------:R-:W-:-:S04]  /*3d60*/  LOP3.LUT R3, R3, 0x80000000, R0, 0xb8, !PT ;  /* 0x8000000003037812 */ /* 0x000fc800078eb800 */
[----:B------:R-:W-:Y:S02]  /*3d70*/  FSEL R4, R4, R3, P0 ;  /* 0x0000000304047208 */ /* 0x000fe40000000000 */
.L_x_14251:
[----:B------:R-:W-:Y:S05]  /*3d80*/  BSYNC B1 ;  /* 0x0000000000017941 */ /* 0x000fea0003800000 */
.L_x_14250:
[----:B------:R-:W-:Y:S01]  /*3d90*/  IADD3 R19, R25, 0x80, RZ ;  /* 0x0000008019137810 */ /* 0x000fe20007ffe0ff */
[----:B------:R-:W-:Y:S03]  /*3da0*/  BSSY B1, `(.L_x_14257) ;  /* 0x0000037000017945 */ /* 0x000fe60003800000 */
[----:B------:R-:W-:-:S13]  /*3db0*/  ISETP.GE.AND P0, PT, R19, R16, PT ;  /* 0x000000101300720c */ /* 0x000fda0003f06270 */
[----:B------:R-:W-:Y:S05]  /*3dc0*/  @P0 BRA `(.L_x_14258) ;  /* 0x0000034000000947 */ /* 0x000fea0003800000 */
[C---:B-1---5:R-:W-:Y:S01]  /*3dd0*/  FADD.FTZ R3, |R22|.reuse, -RZ ;  /* 0x800000ff16037221 */ /* 0x062fe20000010200 */
[----:B------:R-:W-:Y:S01]  /*3de0*/  FSETP.LT.FTZ.AND P4, PT, |R22|, |c[0x0][0x168]|, PT ;  /* 0x40005a0016007a0b */ /* 0x000fe20003f91200 */
[----:B------:R-:W-:Y:S01]  /*3df0*/  FADD.FTZ R8, -RZ, |c[0x0][0x168]| ;  /* 0x40005a00ff087621 */ /* 0x000fe20000010100 */
[----:B------:R-:W-:Y:S04]  /*3e00*/  BSSY B2, `(.L_x_14259) ;  /* 0x000000e000027945 */ /* 0x000fe80003800000 */
        /* <DEDUP_REMOVED lines=12> */
[----:B--23--:R-:W-:Y:S05]  /*3ed0*/  CALL.REL.NOINC `($__internal_49_$__cuda_sm3x_div_rn_ftz_f32_slowpath) ;  /* 0x0000463000007944 */ /* 0x00cfea0003c00000 */
.L_x_14260:
[----:B------:R-:W-:Y:S05]  /*3ee0*/  BSYNC B2 ;  /* 0x0000000000027941 */ /* 0x000fea0003800000 */
.L_x_14259:
        /* <DEDUP_REMOVED lines=18> */
.L_x_14262:
[----:B------:R-:W-:Y:S01]  /*4010*/  ISETP.GE.AND P0, PT, R22, RZ, PT ;  /* 0x000000ff1600720c */ /* 0x000fe20003f06270 */
[----:B------:R-:W-:-:S12]  /*4020*/  IMAD.MOV.U32 R6, RZ, RZ, 0x3fd774eb ;  /* 0x3fd774ebff067424 */ /* 0x000fd800078e00ff */
[----:B------:R-:W-:-:S04]  /*4030*/  @P0 FFMA.FTZ R3, R6, 0.93318945169448852539, -R3 ;  /* 0x3f6ee58106030823 */ /* 0x000fc80000010803 */
[----:B------:R-:W-:Y:S02]  /*4040*/  @!P0 FFMA.FTZ R3, R6, 0.93318945169448852539, R3 ;  /* 0x3f6ee58106038823 */ /* 0x000fe40000010003 */
.L_x_14263:
[----:B------:R-:W-:Y:S05]  /*4050*/  BSYNC B0 ;  /* 0x0000000000007941 */ /* 0x000fea0003800000 */
.L_x_14261:
[C---:B------:R-:W-:Y:S01]  /*4060*/  FSETP.NEU.FTZ.AND P0, PT, |R22|.reuse, |c[0x0][0x168]|, PT ;  /* 0x40005a0016007a0b */ /* 0x040fe20003f1d200 */
[----:B------:R-:W-:Y:S01]  /*4070*/  FADD.FTZ R18, |R22|, |c[0x0][0x168]| ;  /* 0x40005a0016127621 */ /* 0x000fe20000010200 */
        /* <DEDUP_REMOVED lines=9> */
.L_x_14258:
[----:B------:R-:W-:Y:S05]  /*4110*/  BSYNC B1 ;  /* 0x0000000000017941 */ /* 0x000fea0003800000 */
.L_x_14257:
[----:B------:R-:W-:Y:S01]  /*4120*/  IADD3 R3, R25, 0x100, RZ ;  /* 0x0000010019037810 */ /* 0x000fe20007ffe0ff */
[----:B------:R-:W-:Y:S03]  /*4130*/  BSSY B1, `(.L_x_14264) ;  /* 0x0000037000017945 */ /* 0x000fe60003800000 */
[----:B------:R-:W-:-:S13]  /*4140*/  ISETP.GE.AND P0, PT, R3, R16, PT ;  /* 0x000000100300720c */ /* 0x000fda0003f06270 */
[----:B------:R-:W-:Y:S05]  /*4150*/  @P0 BRA `(.L_x_14265) ;  /* 0x0000034000000947 */ /* 0x000fea0003800000 */
[C---:B--2--5:R-:W-:Y:S01]  /*4160*/  FADD.FTZ R3, |R26|.reuse, -RZ ;  /* 0x800000ff1a037221 */ /* 0x064fe20000010200 */
[----:B------:R-:W-:Y:S01]  /*4170*/  FSETP.LT.FTZ.AND P4, PT, |R26|, |c[0x0][0x168]|, PT ;  /* 0x40005a001a007a0b */ /* 0x000fe20003f91200 */
[----:B------:R-:W-:Y:S01]  /*4180*/  FADD.FTZ R8, -RZ, |c[0x0][0x168]| ;  /* 0x40005a00ff087621 */ /* 0x000fe20000010100 */
[----:B------:R-:W-:Y:S04]  /*4190*/  BSSY B2, `(.L_x_14266) ;  /* 0x000000e000027945 */ /* 0x000fe80003800000 */
[----:B------:R-:W-:Y:S02]  /*41a0*/  FSEL R0, R8, R3, P4 ;  /* 0x0000000308007208 */ /* 0x000fe40002000000 */
[----:B------:R-:W-:Y:S02]  /*41b0*/  FSEL R7, R3, R8, P4 ;  /* 0x0000000803077208 */ /* 0x000fe40002000000 */
[----:B0-----:R-:W0:Y:S08]  /*41c0*/  MUFU.RCP R5, R0 ;  /* 0x0000000000057308 */ /* 0x001e300000001000 */
        /* <DEDUP_REMOVED lines=9> */
[----:B-1-3--:R-:W-:Y:S05]  /*4260*/  CALL.REL.NOINC `($__internal_49_$__cuda_sm3x_div_rn_ftz_f32_slowpath) ;  /* 0x000042a000007944 */ /* 0x00afea0003c00000 */
.L_x_14267:
[----:B------:R-:W-:Y:S05]  /*4270*/  BSYNC B2 ;  /* 0x0000000000027941 */ /* 0x000fea0003800000 */
.L_x_14266:
        /* <DEDUP_REMOVED lines=18> */
.L_x_14269:
[----:B------:R-:W-:Y:S01]  /*43a0*/  ISETP.GE.AND P0, PT, R26, RZ, PT ;  /* 0x000000ff1a00720c */ /* 0x000fe20003f06270 */
[----:B------:R-:W-:-:S12]  /*43b0*/  IMAD.MOV.U32 R6, RZ, RZ, 0x3fd774eb ;  /* 0x3fd774ebff067424 */ /* 0x000fd800078e00ff */
[----:B------:R-:W-:-:S04]  /*43c0*/  @P0 FFMA.FTZ R3, R6, 0.93318945169448852539, -R3 ;  /* 0x3f6ee58106030823 */ /* 0x000fc80000010803 */
[----:B------:R-:W-:Y:S02]  /*43d0*/  @!P0 FFMA.FTZ R3, R6, 0.93318945169448852539, R3 ;  /* 0x3f6ee58106038823 */ /* 0x000fe40000010003 */
.L_x_14270:
[----:B------:R-:W-:Y:S05]  /*43e0*/  BSYNC B0 ;  /* 0x0000000000007941 */ /* 0x000fea0003800000 */
.L_x_14268:
[C---:B------:R-:W-:Y:S01]  /*43f0*/  FSETP.NEU.FTZ.AND P0, PT, |R26|.reuse, |c[0x0][0x168]|, PT ;  /* 0x40005a001a007a0b */ /* 0x040fe20003f1d200 */
[----:B-1----:R-:W-:Y:S01]  /*4400*/  FADD.FTZ R22, |R26|, |c[0x0][0x168]| ;  /* 0x40005a001a167621 */ /* 0x002fe20000010200 */
        /* <DEDUP_REMOVED lines=9> */
.L_x_14265:
[----:B------:R-:W-:Y:S05]  /*44a0*/  BSYNC B1 ;  /* 0x0000000000017941 */ /* 0x000fea0003800000 */
.L_x_14264:
[----:B------:R-:W-:Y:S01]  /*44b0*/  IADD3 R3, R25, 0x180, RZ ;  /* 0x0000018019037810 */ /* 0x000fe20007ffe0ff */
[----:B------:R-:W-:Y:S03]  /*44c0*/  BSSY B1, `(.L_x_14271) ;  /* 0x0000037000017945 */ /* 0x000fe60003800000 */
[----:B------:R-:W-:-:S13]  /*44d0*/  ISETP.GE.AND P0, PT, R3, R16, PT ;  /* 0x000000100300720c */ /* 0x000fda0003f06270 */
[----:B------:R-:W-:Y:S05]  /*44e0*/  @P0 BRA `(.L_x_14272) ;  /* 0x0000034000000947 */ /* 0x000fea0003800000 */
[C---:B---3-5:R-:W-:Y:S01]  /*44f0*/  FADD.FTZ R3, |R17|.reuse, -RZ ;  /* 0x800000ff11037221 */ /* 0x068fe20000010200 */
[----:B------:R-:W-:Y:S01]  /*4500*/  FSETP.LT.FTZ.AND P4, PT, |R17|, |c[0x0][0x168]|, PT ;  /* 0x40005a0011007a0b */ /* 0x000fe20003f91200 */
[----:B------:R-:W-:Y:S01]  /*4510*/  FADD.FTZ R8, -RZ, |c[0x0][0x168]| ;  /* 0x40005a00ff087621 */ /* 0x000fe20000010100 */
[----:B------:R-:W-:Y:S04]  /*4520*/  BSSY B2, `(.L_x_14273) ;  /* 0x000000e000027945 */ /* 0x000fe80003800000 */
[----:B------:R-:W-:Y:S02]  /*4530*/  FSEL R0, R8, R3, P4 ;  /* 0x0000000308007208 */ /* 0x000fe40002000000 */
[----:B------:R-:W-:Y:S02]  /*4540*/  FSEL R7, R3, R8, P4 ;  /* 0x0000000803077208 */ /* 0x000fe40002000000 */
[----:B0-----:R-:W0:Y:S08]  /*4550*/  MUFU.RCP R5, R0 ;  /* 0x0000000000057308 */ /* 0x001e300000001000 */
        /* <DEDUP_REMOVED lines=9> */
[----:B-12---:R-:W-:Y:S05]  /*45f0*/  CALL.REL.NOINC `($__internal_49_$__cuda_sm3x_div_rn_ftz_f32_slowpath) ;  /* 0x00003f1000007944 */ /* 0x006fea0003c00000 */
.L_x_14274:
[----:B------:R-:W-:Y:S05]  /*4600*/  BSYNC B2 ;  /* 0x0000000000027941 */ /* 0x000fea0003800000 */
.L_x_14273:
        /* <DEDUP_REMOVED lines=18> */
.L_x_14276:
[----:B------:R-:W-:Y:S01]  /*4730*/  ISETP.GE.AND P0, PT, R17, RZ, PT ;  /* 0x000000ff1100720c */ /* 0x000fe20003f06270 */
[----:B------:R-:W-:-:S12]  /*4740*/  IMAD.MOV.U32 R6, RZ, RZ, 0x3fd774eb ;  /* 0x3fd774ebff067424 */ /* 0x000fd800078e00ff */
[----:B------:R-:W-:-:S04]  /*4750*/  @P0 FFMA.FTZ R3, R6, 0.93318945169448852539, -R3 ;  /* 0x3f6ee58106030823 */ /* 0x000fc80000010803 */
[----:B------:R-:W-:Y:S02]  /*4760*/  @!P0 FFMA.FTZ R3, R6, 0.93318945169448852539, R3 ;  /* 0x3f6ee58106038823 */ /* 0x000fe40000010003 */
.L_x_14277:
[----:B------:R-:W-:Y:S05]  /*4770*/  BSYNC B0 ;  /* 0x0000000000007941 */ /* 0x000fea0003800000 */
.L_x_14275:
[C---:B------:R-:W-:Y:S01]  /*4780*/  FSETP.NEU.FTZ.AND P0, PT, |R17|.reuse, |c[0x0][0x168]|, PT ;  /* 0x40005a0011007a0b */ /* 0x040fe20003f1d200 */
[----:B------:R-:W-:Y:S01]  /*4790*/  IMAD.MOV.U32 R24, RZ, RZ, c[0x0][0x168] ;  /* 0x00005a00ff187624 */ /* 0x000fe200078e00ff */
[----:B------:R-:W-:Y:S01]  /*47a0*/  FSETP.NEU.FTZ.AND P2, PT, R0, RZ, PT ;  /* 0x000000ff0000720b */ /* 0x000fe20003f5d000 */
[----:B------:R-:W-:Y:S01]  /*47b0*/  IMAD.MOV.U32 R0, RZ, RZ, 0x4016cbe4 ;  /* 0x4016cbe4ff007424 */ /* 0x000fe200078e00ff */
[C---:B------:R-:W-:Y:S01]  /*47c0*/  ISETP.GE.AND P3, PT, R17.reuse, RZ, PT ;  /* 0x000000ff1100720c */ /* 0x040fe20003f66270 */
[----:B------:R-:W-:-:S08]  /*47d0*/  FADD.FTZ R17, |R17|, |c[0x0][0x168]| ;  /* 0x40005a0011117621 */ /* 0x000fd00000010200 */
[----:B------:R-:W-:Y:S02]  /*47e0*/  @!P0 FSEL R3, R0, 0.78539818525314331055, !P3 ;  /* 0x3f490fdb00038808 */ /* 0x000fe40005800000 */
[----:B------:R-:W-:Y:S02]  /*47f0*/  @!P2 FSEL R3, RZ, 3.1415927410125732422, P3 ;  /* 0x40490fdbff03a808 */ /* 0x000fe40001800000 */
[----:B------:R-:W-:Y:S02]  /*4800*/  FSETP.GTU.FTZ.AND P0, PT, |R17|, +INF , PT ;  /* 0x7f8000001100780b */ /* 0x000fe40003f1c200 */
[----:B------:R-:W-:-:S04]  /*4810*/  LOP3.LUT R24, R3, 0x80000000, R24, 0xb8, !PT ;  /* 0x8000000003187812 */ /* 0x000fc800078eb818 */
[----:B------:R-:W-:Y:S02]  /*4820*/  FSEL R24, R17, R24, P0 ;  /* 0x0000001811187208 */ /* 0x000fe40000000000 */
.L_x_14272:
[----:B------:R-:W-:Y:S05]  /*4830*/  BSYNC B1 ;  /* 0x0000000000017941 */ /* 0x000fea0003800000 */
.L_x_14271:
[----:B---3-5:R-:W3:Y:S01]  /*4840*/  LDC.U8 R17, c[0x0][0x18c] ;  /* 0x00006300ff117b82 */ /* 0x028ee20000000000 */
[----:B------:R-:W-:Y:S01]  /*4850*/  BSSY B6, `(.L_x_14278) ;  /* 0x0000103000067945 */ /* 0x000fe20003800000 */
[----:B------:R-:W-:Y:S05]  /*4860*/  @P1 BRA `(.L_x_14279) ;  /* 0x0000101000001947 */ /* 0x000fea0003800000 */
[----:B------:R-:W4:Y:S02]  /*4870*/  S2R R3, SR_TID.X ;  /* 0x0000000000037919 */ /* 0x000f240000002100 */
[----:B----4-:R-:W-:Y:S01]  /*4880*/  IMAD R0, R2, 0x200, R3 ;  /* 0x0000020002007824 */ /* 0x010fe200078e0203 */
[----:B---3--:R-:W-:-:S03]  /*4890*/  PRMT R3, R17, 0x9910, RZ ;  /* 0x0000991011037816 */ /* 0x008fc600000000ff */
        /* <DEDUP_REMOVED lines=14> */
[----:B------:R-:W3:Y:S01]  /*4980*/  F2I.FTZ.TRUNC.NTZ R3, R4 ;  /* 0x0000000400037305 */ /* 0x000ee2000021f100 */
[----:B------:R-:W-:Y:S01]  /*4990*/  IMAD.MOV.U32 R25, RZ, RZ, R19 ;  /* 0x000000ffff197224 */ /* 0x000fe200078e0013 */
[----:B---3--:R3:W-:Y:S01]  /*49a0*/  STG.E.U8 [R8.64], R3 ;  /* 0x0000000308007986 */ /* 0x0087e2000c101124 */
[----:B------:R-:W-:Y:S05]  /*49b0*/  BRA `(.L_x_14279) ;  /* 0x00000ec000007947 */ /* 0x000fea0003800000 */
.L_x_14283:
[----:B0-----:R-:W0:Y:S01]  /*49c0*/  F2I.S64.TRUNC R4, R4 ;  /* 0x0000000400047311 */ /* 0x001e22000020d900 */
[----:B------:R-:W-:Y:S02]  /*49d0*/  IMAD.MOV.U32 R25, RZ, RZ, R19 ;  /* 0x000000ffff197224 */ /* 0x000fe400078e0013 */
[----:B0-----:R-:W-:-:S05]  /*49e0*/  IMAD.MOV.U32 R3, RZ, RZ, R4 ;  /* 0x000000ffff037224 */ /* 0x001fca00078e0004 */
[----:B------:R0:W-:Y:S01]  /*49f0*/  STG.E.U8 [R8.64], R3 ;  /* 0x0000000308007986 */ /* 0x0001e2000c101124 */
[----:B------:R-:W-:Y:S05]  /*4a00*/  BRA `(.L_x_14279) ;  /* 0x00000e7000007947 */ /* 0x000fea0003800000 */
.L_x_14282:
[----:B------:R-:W-:-:S13]  /*4a10*/  ISETP.NE.AND P0, PT, R0, 0x2, PT ;  /* 0x000000020000780c */ /* 0x000fda0003f05270 */
[----:B------:R-:W-:Y:S05]  /*4a20*/  @!P0 BRA `(.L_x_14285) ;  /* 0x000000c000008947 */ /* 0x000fea0003800000 */
[----:B------:R-:W-:-:S13]  /*4a30*/  ISETP.NE.AND P0, PT, R0, 0x3, PT ;  /* 0x000000030000780c */ /* 0x000fda0003f05270 */
[----:B------:R-:W-:Y:S05]  /*4a40*/  @!P0 BRA `(.L_x_14286) ;  /* 0x0000006000008947 */ /* 0x000fea0003800000 */
[----:B------:R-:W-:-:S13]  /*4a50*/  ISETP.NE.AND P0, PT, R0, 0x4, PT ;  /* 0x000000040000780c */ /* 0x000fda0003f05270 */
[----:B------:R-:W-:Y:S05]  /*4a60*/  @P0 BRA `(.L_x_14284) ;  /* 0x00000c5000000947 */ /* 0x000fea0003800000 */
[----:B0-----:R-:W0:Y:S01]  /*4a70*/  F2I.S64.TRUNC R4, R4 ;  /* 0x0000000400047311 */ /* 0x001e22000020d900 */
[----:B------:R-:W-:Y:S01]  /*4a80*/  IMAD.MOV.U32 R25, RZ, RZ, R19 ;  /* 0x000000ffff197224 */ /* 0x000fe200078e0013 */
[----:B0-----:R0:W-:Y:S01]  /*4a90*/  STG.E.64 [R8.64], R4 ;  /* 0x0000000408007986 */ /* 0x0011e2000c101b24 */
[----:B------:R-:W-:Y:S05]  /*4aa0*/  BRA `(.L_x_14279) ;  /* 0x00000dd000007947 */ /* 0x000fea0003800000 */
.L_x_14286:
[----:B------:R-:W3:Y:S01]  /*4ab0*/  F2I.FTZ.TRUNC.NTZ R3, R4 ;  /* 0x0000000400037305 */ /* 0x000ee2000021f100 */
[----:B------:R-:W-:Y:S01]  /*4ac0*/  IMAD.MOV.U32 R25, RZ, RZ, R19 ;  /* 0x000000ffff197224 */ /* 0x000fe200078e0013 */
[----:B---3--:R3:W-:Y:S01]  /*4ad0*/  STG.E [R8.64], R3 ;  /* 0x0000000308007986 */ /* 0x0087e2000c101924 */
[----:B------:R-:W-:Y:S05]  /*4ae0*/  BRA `(.L_x_14279) ;  /* 0x00000d9000007947 */ /* 0x000fea0003800000 */
.L_x_14285:
[----:B------:R-:W3:Y:S01]  /*4af0*/  F2I.FTZ.TRUNC.NTZ R3, R4 ;  /* 0x0000000400037305 */ /* 0x000ee2000021f100 */
[----:B------:R-:W-:Y:S01]  /*4b00*/  IMAD.MOV.U32 R25, RZ, RZ, R19 ;  /* 0x000000ffff197224 */ /* 0x000fe200078e0013 */
[----:B---3--:R3:W-:Y:S01]  /*4b10*/  STG.E.U16 [R8.64], R3 ;  /* 0x0000000308007986 */ /* 0x0087e2000c101524 */
[----:B------:R-:W-:Y:S05]  /*4b20*/  BRA `(.L_x_14279) ;  /* 0x00000d5000007947 */ /* 0x000fea0003800000 */
.L_x_14281:
        /* <DEDUP_REMOVED lines=9> */
.L_x_14288:
[----:B0-----:R-:W-:Y:S01]  /*4bc0*/  F2FP.PACK_AB R4, RZ, R4 ;  /* 0x00000004ff04723e */ /* 0x001fe200000000ff */
[----:B------:R-:W-:-:S04]  /*4bd0*/  IMAD.MOV.U32 R25, RZ, RZ, R19 ;  /* 0x000000ffff197224 */ /* 0x000fc800078e0013 */
[----:B------:R0:W-:Y:S01]  /*4be0*/  STG.E.U16 [R8.64], R4 ;  /* 0x0000000408007986 */ /* 0x0001e2000c101524 */
[----:B------:R-:W-:Y:S05]  /*4bf0*/  BRA `(.L_x_14279) ;  /* 0x00000c8000007947 */ /* 0x000fea0003800000 */
.L_x_14287:
[----:B------:R-:W-:-:S13]  /*4c00*/  ISETP.NE.AND P0, PT, R0, 0x7, PT ;  /* 0x000000070000780c */ /* 0x000fda0003f05270 */
[----:B------:R-:W-:Y:S05]  /*4c10*/  @!P0 BRA `(.L_x_14289) ;  /* 0x000000d000008947 */ /* 0x000fea0003800000 */
[----:B------:R-:W-:-:S13]  /*4c20*/  ISETP.NE.AND P0, PT, R0, 0x8, PT ;  /* 0x000000080000780c */ /* 0x000fda0003f05270 */
[----:B------:R-:W-:Y:S05]  /*4c30*/  @!P0 BRA `(.L_x_14290) ;  /* 0x0000006000008947 */ /* 0x000fea0003800000 */
[----:B------:R-:W-:-:S13]  /*4c40*/  ISETP.NE.AND P0, PT, R0, 0x9, PT ;  /* 0x000000090000780c */ /* 0x000fda0003f05270 */
[----:B------:R-:W-:Y:S05]  /*4c50*/  @P0 BRA `(.L_x_14284) ;  /* 0x00000a6000000947 */ /* 0x000fea0003800000 */
[----:B0-----:R-:W-:Y:S02]  /*4c60*/  IMAD.MOV.U32 R5, RZ, RZ, RZ ;  /* 0x000000ffff057224 */ /* 0x001fe400078e00ff */
[----:B------:R-:W-:-:S03]  /*4c70*/  IMAD.MOV.U32 R25, RZ, RZ, R19 ;  /* 0x000000ffff197224 */ /* 0x000fc600078e0013 */
[----:B------:R0:W-:Y:S01]  /*4c80*/  STG.E.64 [R8.64], R4 ;  /* 0x0000000408007986 */ /* 0x0001e2000c101b24 */
[----:B------:R-:W-:Y:S05]  /*4c90*/  BRA `(.L_x_14279) ;  /* 0x00000be000007947 */ /* 0x000fea0003800000 */
.L_x_14290:
[----:B------:R-:W-:Y:S01]  /*4ca0*/  F2FP.PACK_AB R3, RZ, R4 ;  /* 0x00000004ff03723e */ /* 0x000fe200000000ff */
[----:B------:R-:W-:-:S03]  /*4cb0*/  IMAD.MOV.U32 R25, RZ, RZ, R19 ;  /* 0x000000ffff197224 */ /* 0x000fc600078e0013 */
[----:B------:R-:W-:-:S05]  /*4cc0*/  PRMT R3, R3, 0x5410, RZ ;  /* 0x0000541003037816 */ /* 0x000fca00000000ff */
[----:B------:R3:W-:Y:S01]  /*4cd0*/  STG.E [R8.64], R3 ;  /* 0x0000000308007986 */ /* 0x0007e2000c101924 */
[----:B------:R-:W-:Y:S05]  /*4ce0*/  BRA `(.L_x_14279) ;  /* 0x00000b9000007947 */ /* 0x000fea0003800000 */
.L_x_14289:
[----:B0-----:R-:W-:Y:S02]  /*4cf0*/  FMUL.FTZ R4, R4, 1 ;  /* 0x3f80000004047820 */ /* 0x001fe40000410000 */
[----:B------:R-:W-:-:S04]  /*4d00*/  IMAD.MOV.U32 R25, RZ, RZ, R19 ;  /* 0x000000ffff197224 */ /* 0x000fc800078e0013 */
[----:B------:R-:W0:Y:S02]  /*4d10*/  F2F.F64.F32 R4, R4 ;  /* 0x0000000400047310 */ /* 0x000e240000201800 */
[----:B0-----:R0:W-:Y:S01]  /*4d20*/  STG.E.64 [R8.64], R4 ;  /* 0x0000000408007986 */ /* 0x0011e2000c101b24 */
[----:B------:R-:W-:Y:S05]  /*4d30*/  BRA `(.L_x_14279) ;  /* 0x00000b4000007947 */ /* 0x000fea0003800000 */
.L_x_14280:
        /* <DEDUP_REMOVED lines=13> */
.L_x_14293:
[----:B0-----:R-:W-:Y:S01]  /*4e10*/  FMUL.FTZ R4, R4, 1 ;  /* 0x3f80000004047820 */ /* 0x001fe20000410000 */
[----:B------:R-:W-:Y:S01]  /*4e20*/  CS2R R6, SRZ ;  /* 0x0000000000067805 */ /* 0x000fe2000001ff00 */
[----:B------:R-:W-:-:S04]  /*4e30*/  IMAD.MOV.U32 R25, RZ, RZ, R19 ;  /* 0x000000ffff197224 */ /* 0x000fc800078e0013 */
[----:B------:R-:W0:Y:S02]  /*4e40*/  F2F.F64.F32 R4, R4 ;  /* 0x0000000400047310 */ /* 0x000e240000201800 */
[----:B0-----:R0:W-:Y:S01]  /*4e50*/  STG.E.128 [R8.64], R4 ;  /* 0x0000000408007986 */ /* 0x0011e2000c101d24 */
[----:B------:R-:W-:Y:S05]  /*4e60*/  BRA `(.L_x_14279) ;  /* 0x00000a1000007947 */ /* 0x000fea0003800000 */
.L_x_14292:
        /* <DEDUP_REMOVED lines=10> */
[----:B0-----:R-:W-:Y:S01]  /*4f10*/  SHF.R.U32.HI R5, RZ, 0x18, R0 ;  /* 0x00000018ff057819 */ /* 0x001fe20000011600 */
        /* <DEDUP_REMOVED lines=9> */
.L_x_14297:
[----:B------:R-:W-:Y:S05]  /*4fb0*/  BSYNC B0 ;  /* 0x0000000000007941 */ /* 0x000fea0003800000 */
.L_x_14296:
[----:B------:R-:W-:Y:S01]  /*4fc0*/  LOP3.LUT R5, R0, R5, RZ, 0xfc, !PT ;  /* 0x0000000500057212 */ /* 0x000fe200078efcff */
[----:B------:R-:W-:-:S04]  /*4fd0*/  IMAD.MOV.U32 R25, RZ, RZ, R19 ;  /* 0x000000ffff197224 */ /* 0x000fc800078e0013 */
[----:B------:R0:W-:Y:S01]  /*4fe0*/  STG.E.U8 [R8.64], R5 ;  /* 0x0000000508007986 */ /* 0x0001e2000c101124 */
[----:B------:R-:W-:Y:S05]  /*4ff0*/  BRA `(.L_x_14279) ;  /* 0x0000088000007947 */ /* 0x000fea0003800000 */
.L_x_14295:
[----:B0-----:R-:W-:Y:S01]  /*5000*/  LOP3.LUT R5, R4, 0x7fffffff, RZ, 0xc0, !PT ;  /* 0x7fffffff04057812 */ /* 0x001fe200078ec0ff */
        /* <DEDUP_REMOVED lines=11> */
.L_x_14299:
[----:B------:R-:W-:Y:S01]  /*50c0*/  IMAD.MOV.U32 R0, RZ, RZ, 0x7f ;  /* 0x0000007fff007424 */ /* 0x000fe200078e00ff */
[----:B------:R-:W-:-:S04]  /*50d0*/  ISETP.GT.U32.AND P0, PT, R5, 0x7f800000, PT ;  /* 0x7f8000000500780c */ /* 0x000fc80003f04070 */
[----:B------:R-:W-:-:S04]  /*50e0*/  SEL R0, R0, 0x7c, P0 ;  /* 0x0000007c00007807 */ /* 0x000fc80000000000 */
.L_x_14300:
[----:B------:R-:W-:Y:S05]  /*50f0*/  BSYNC B0 ;  /* 0x0000000000007941 */ /* 0x000fea0003800000 */
.L_x_14298:
[----:B------:R-:W-:Y:S01]  /*5100*/  LOP3.LUT R4, R4, 0x80000000, RZ, 0xc0, !PT ;  /* 0x8000000004047812 */ /* 0x000fe200078ec0ff */
[----:B------:R-:W-:-:S03]  /*5110*/  IMAD.MOV.U32 R25, RZ, RZ, R19 ;  /* 0x000000ffff197224 */ /* 0x000fc600078e0013 */
[----:B------:R-:W-:-:S04]  /*5120*/  SHF.R.U32.HI R3, RZ, 0x18, R4 ;  /* 0x00000018ff037819 */ /* 0x000fc80000011604 */
[----:B------:R-:W-:-:S05]  /*5130*/  LOP3.LUT R3, R0, R3, RZ, 0xfc, !PT ;  /* 0x0000000300037212 */ /* 0x000fca00078efcff */
[----:B------:R0:W-:Y:S01]  /*5140*/  STG.E.U8 [R8.64], R3 ;  /* 0x0000000308007986 */ /* 0x0001e2000c101124 */
[----:B------:R-:W-:Y:S05]  /*5150*/  BRA `(.L_x_14279) ;  /* 0x0000072000007947 */ /* 0x000fea0003800000 */
.L_x_14294:
[----:B0-----:R-:W-:Y:S01]  /*5160*/  F2FP.BF16.PACK_AB R4, RZ, R4 ;  /* 0x00000004ff04723e */ /* 0x001fe200000010ff */
[----:B------:R-:W-:-:S04]  /*5170*/  IMAD.MOV.U32 R25, RZ, RZ, R19 ;  /* 0x000000ffff197224 */ /* 0x000fc800078e0013 */
[----:B------:R0:W-:Y:S01]  /*5180*/  STG.E.U16 [R8.64], R4 ;  /* 0x0000000408007986 */ /* 0x0001e2000c101524 */
[----:B------:R-:W-:Y:S05]  /*5190*/  BRA `(.L_x_14279) ;  /* 0x000006e000007947 */ /* 0x000fea0003800000 */
.L_x_14291:
        /* <DEDUP_REMOVED lines=8> */
[----:B------:R-:W3:Y:S01]  /*5220*/  F2I.FTZ.U32.TRUNC.NTZ R3, R4 ;  /* 0x0000000400037305 */ /* 0x000ee2000021f000 */
[----:B------:R-:W-:Y:S01]  /*5230*/  IMAD.MOV.U32 R25, RZ, RZ, R19 ;  /* 0x000000ffff197224 */ /* 0x000fe200078e0013 */
[----:B---3--:R3:W-:Y:S01]  /*5240*/  STG.E.U16 [R8.64], R3 ;  /* 0x0000000308007986 */ /* 0x0087e2000c101524 */
[----:B------:R-:W-:Y:S05]  /*5250*/  BRA `(.L_x_14279) ;  /* 0x0000062000007947 */ /* 0x000fea0003800000 */
.L_x_14303:
[----:B0-----:R-:W-:Y:S01]  /*5260*/  LOP3.LUT R5, R4, 0x7fffffff, RZ, 0xc0, !PT ;  /* 0x7fffffff04057812 */ /* 0x001fe200078ec0ff */
        /* <DEDUP_REMOVED lines=15> */
.L_x_14306:
[----:B------:R-:W-:-:S04]  /*5360*/  LOP3.LUT R4, R4, 0x80000000, RZ, 0xc0, !PT ;  /* 0x8000000004047812 */ /* 0x000fc800078ec0ff */
[----:B------:R-:W-:-:S04]  /*5370*/  SHF.R.U32.HI R4, RZ, 0x18, R4 ;  /* 0x00000018ff047819 */ /* 0x000fc80000011604 */
[----:B------:R-:W-:-:S04]  /*5380*/  LOP3.LUT R3, R3, R4, RZ, 0xfc, !PT ;  /* 0x0000000403037212 */ /* 0x000fc800078efcff */
[----:B------:R-:W-:Y:S02]  /*5390*/  PRMT R0, R3, 0x7610, R0 ;  /* 0x0000761003007816 */ /* 0x000fe40000000000 */
.L_x_14305:
[----:B------:R-:W-:Y:S05]  /*53a0*/  BSYNC B0 ;  /* 0x0000000000007941 */ /* 0x000fea0003800000 */
.L_x_14304:
[----:B------:R0:W-:Y:S01]  /*53b0*/  STG.E.U8 [R8.64], R0 ;  /* 0x0000000008007986 */ /* 0x0001e2000c101124 */
[----:B------:R-:W-:Y:S01]  /*53c0*/  IMAD.MOV.U32 R25, RZ, RZ, R19 ;  /* 0x000000ffff197224 */ /* 0x000fe200078e0013 */
[----:B------:R-:W-:Y:S05]  /*53d0*/  BRA `(.L_x_14279) ;  /* 0x000004a000007947 */ /* 0x000fea0003800000 */
.L_x_14302:
        /* <DEDUP_REMOVED lines=16> */
.L_x_14309:
[----:B------:R-:W-:-:S04]  /*54e0*/  LOP3.LUT R4, R4, 0x80000000, RZ, 0xc0, !PT ;  /* 0x8000000004047812 */ /* 0x000fc800078ec0ff */
[----:B------:R-:W-:-:S04]  /*54f0*/  SHF.R.U32.HI R4, RZ, 0x18, R4 ;  /* 0x00000018ff047819 */ /* 0x000fc80000011604 */
[----:B------:R-:W-:-:S04]  /*5500*/  LOP3.LUT R3, R3, R4, RZ, 0xfc, !PT ;  /* 0x0000000403037212 */ /* 0x000fc800078efcff */
[----:B------:R-:W-:Y:S02]  /*5510*/  PRMT R0, R3, 0x7610, R0 ;  /* 0x0000761003007816 */ /* 0x000fe40000000000 */
.L_x_14308:
[----:B------:R-:W-:Y:S05]  /*5520*/  BSYNC B0 ;  /* 0x0000000000007941 */ /* 0x000fea0003800000 */
.L_x_14307:
[----:B------:R0:W-:Y:S01]  /*5530*/  STG.E.U8 [R8.64], R0 ;  /* 0x0000000008007986 */ /* 0x0001e2000c101124 */
[----:B------:R-:W-:Y:S01]  /*5540*/  IMAD.MOV.U32 R25, RZ, RZ, R19 ;  /* 0x000000ffff197224 */ /* 0x000fe200078e0013 */
[----:B------:R-:W-:Y:S05]  /*5550*/  BRA `(.L_x_14279) ;  /* 0x0000032000007947 */ /* 0x000fea0003800000 */
.L_x_14301:
[----:B------:R-:W-:-:S13]  /*5560*/  ISETP.NE.AND P0, PT, R0, 0x1c, PT ;  /* 0x0000001c0000780c */ /* 0x000fda0003f05270 */
[----:B------:R-:W-:Y:S05]  /*5570*/  @!P0 BRA `(.L_x_14310) ;  /* 0x000002d000008947 */ /* 0x000fea0003800000 */
[----:B------:R-:W-:-:S13]  /*5580*/  ISETP.NE.AND P0, PT, R0, 0x1d, PT ;  /* 0x0000001d0000780c */ /* 0x000fda0003f05270 */
[----:B------:R-:W-:Y:S05]  /*5590*/  @!P0 BRA `(.L_x_14311) ;  /* 0x0000027000008947 */ /* 0x000fea0003800000 */
[----:B------:R-:W-:-:S13]  /*55a0*/  ISETP.NE.AND P0, PT, R0, 0x2c, PT ;  /* 0x0000002c0000780c */ /* 0x000fda0003f05270 */
[----:B------:R-:W-:Y:S05]  /*55b0*/  @P0 BRA `(.L_x_14284) ;  /* 0x0000010000000947 */ /* 0x000fea0003800000 */
[----:B0-----:R-:W-:Y:S01]  /*55c0*/  SHF.R.U32.HI R5, RZ, 0x17, R4 ;  /* 0x00000017ff057819 */ /* 0x001fe20000011604 */
        /* <DEDUP_REMOVED lines=15> */
.L_x_14284:
        /* <DEDUP_REMOVED lines=18> */
[----:B012---:R-:W-:Y:S05]  /*57e0*/  CALL.ABS.NOINC R14 ;  /* 0x000000000e007343 */ /* 0x007fea0003c00000 */
[----:B------:R-:W-:Y:S01]  /*57f0*/  IMAD.MOV.U32 R25, RZ, RZ, R19 ;  /* 0x000000ffff197224 */ /* 0x000fe200078e0013 */
[----:B------:R-:W-:Y:S05]  /*5800*/  BRA `(.L_x_14279) ;  /* 0x0000007000007947 */ /* 0x000fea0003800000 */
.L_x_14311:
[----:B0-----:R-:W0:Y:S01]  /*5810*/  F2I.U64.TRUNC R4, R4 ;  /* 0x0000000400047311 */ /* 0x001e22000020d800 */
[----:B------:R-:W-:Y:S01]  /*5820*/  IMAD.MOV.U32 R25, RZ, RZ, R19 ;  /* 0x000000ffff197224 */ /* 0x000fe200078e0013 */
[----:B0-----:R0:W-:Y:S01]  /*5830*/  STG.E.64 [R8.64], R4 ;  /* 0x0000000408007986 */ /* 0x0011e2000c101b24 */
[----:B------:R-:W-:Y:S05]  /*5840*/  BRA `(.L_x_14279) ;  /* 0x0000003000007947 */ /* 0x000fea0003800000 */
.L_x_14310:
[----:B------:R-:W3:Y:S01]  /*5850*/  F2I.FTZ.U32.TRUNC.NTZ R3, R4 ;  /* 0x0000000400037305 */ /* 0x000ee2000021f000 */
[----:B------:R-:W-:Y:S01]  /*5860*/  IMAD.MOV.U32 R25, RZ, RZ, R19 ;  /* 0x000000ffff197224 */ /* 0x000fe200078e0013 */
[----:B---3--:R3:W-:Y:S06]  /*5870*/  STG.E [R8.64], R3 ;  /* 0x0000000308007986 */ /* 0x0087ec000c101924 */
.L_x_14279:
[----:B------:R-:W-:Y:S05]  /*5880*/  BSYNC B6 ;  /* 0x0000000000067941 */ /* 0x000fea0003800000 */
.L_x_14278:
[----:B------:R-:W-:Y:S01]  /*5890*/  ISETP.GE.AND P0, PT, R25, R16, PT ;  /* 0x000000101900720c */ /* 0x000fe20003f06270 */
[----:B------:R-:W-:-:S12]  /*58a0*/  BSSY B6, `(.L_x_14312) ;  /* 0x00001da000067945 */ /* 0x000fd80003800000 */
[----:B------:R-:W-:Y:S05]  /*58b0*/  @P0 BRA `(.L_x_14313) ;  /* 0x00001d8000000947 */ /* 0x000fea0003800000 */
[----:B0-----:R-:W-:Y:S01]  /*58c0*/  IMAD R0, R2, 0x200, R25 ;  /* 0x0000020002007824 */ /* 0x001fe200078e0219 */
        /* <DEDUP_REMOVED lines=18> */
.L_x_14317:
[----:B------:R-:W0:Y:S02]  /*59f0*/  F2I.S64.TRUNC R18, R18 ;  /* 0x0000001200127311 */ /* 0x000e24000020d900 */
[----:B0-----:R-:W-:-:S05]  /*5a00*/  IMAD.MOV.U32 R3, RZ, RZ, R18 ;  /* 0x000000ffff037224 */ /* 0x001fca00078e0012 */
[----:B------:R0:W-:Y:S01]  /*5a10*/  STG.E.U8 [R8.64], R3 ;  /* 0x0000000308007986 */ /* 0x0001e2000c101124 */
[----:B------:R-:W-:Y:S05]  /*5a20*/  BRA `(.L_x_14319) ;  /* 0x00000d3000007947 */ /* 0x000fea0003800000 */
.L_x_14316:
        /* <DEDUP_REMOVED lines=9> */
.L_x_14321:
[----:B------:R-:W0:Y:S02]  /*5ac0*/  F2I.FTZ.TRUNC.NTZ R3, R18 ;  /* 0x0000001200037305 */ /* 0x000e24000021f100 */
[----:B0-----:R0:W-:Y:S01]  /*5ad0*/  STG.E [R8.64], R3 ;  /* 0x0000000308007986 */ /* 0x0011e2000c101924 */
[----:B------:R-:W-:Y:S05]  /*5ae0*/  BRA `(.L_x_14319) ;  /* 0x00000c7000007947 */ /* 0x000fea0003800000 */
.L_x_14320:
[----:B------:R-:W0:Y:S02]  /*5af0*/  F2I.FTZ.TRUNC.NTZ R3, R18 ;  /* 0x0000001200037305 */ /* 0x000e24000021f100 */
[----:B0-----:R0:W-:Y:S01]  /*5b00*/  STG.E.U16 [R8.64], R3 ;  /* 0x0000000308007986 */ /* 0x0011e2000c101524 */
[----:B------:R-:W-:Y:S05]  /*5b10*/  BRA `(.L_x_14319) ;  /* 0x00000c4000007947 */ /* 0x000fea0003800000 */
.L_x_14315:
        /* <DEDUP_REMOVED lines=8> */
.L_x_14323:
[----:B------:R-:W-:-:S05]  /*5ba0*/  F2FP.PACK_AB R18, RZ, R18 ;  /* 0x00000012ff12723e */ /* 0x000fca00000000ff */
[----:B------:R0:W-:Y:S01]  /*5bb0*/  STG.E.U16 [R8.64], R18 ;  /* 0x0000001208007986 */ /* 0x0001e2000c101524 */
[----:B------:R-:W-:Y:S05]  /*5bc0*/  BRA `(.L_x_14319) ;  /* 0x00000b9000007947 */ /* 0x000fea0003800000 */
.L_x_14322:
        /* <DEDUP_REMOVED lines=9> */
.L_x_14325:
[----:B------:R-:W-:-:S04]  /*5c60*/  F2FP.PACK_AB R3, RZ, R18 ;  /* 0x00000012ff03723e */ /* 0x000fc800000000ff */
[----:B------:R-:W-:-:S05]  /*5c70*/  PRMT R3, R3, 0x5410, RZ ;  /* 0x0000541003037816 */ /* 0x000fca00000000ff */
[----:B------:R0:W-:Y:S01]  /*5c80*/  STG.E [R8.64], R3 ;  /* 0x0000000308007986 */ /* 0x0001e2000c101924 */
[----:B------:R-:W-:Y:S05]  /*5c90*/  BRA `(.L_x_14319) ;  /* 0x00000ac000007947 */ /* 0x000fea0003800000 */
.L_x_14324:
[----:B------:R-:W-:-:S06]  /*5ca0*/  FMUL.FTZ R4, R18, 1 ;  /* 0x3f80000012047820 */ /* 0x000fcc0000410000 */
[----:B------:R-:W0:Y:S02]  /*5cb0*/  F2F.F64.F32 R4, R4 ;  /* 0x0000000400047310 */ /* 0x000e240000201800 */
[----:B0-----:R0:W-:Y:S01]  /*5cc0*/  STG.E.64 [R8.64], R4 ;  /* 0x0000000408007986 */ /* 0x0011e2000c101b24 */
[----:B------:R-:W-:Y:S05]  /*5cd0*/  BRA `(.L_x_14319) ;  /* 0x00000a8000007947 */ /* 0x000fea0003800000 */
.L_x_14314:
        /* <DEDUP_REMOVED lines=12> */
.L_x_14328:
[----:B------:R-:W-:Y:S01]  /*5da0*/  FMUL.FTZ R4, R18, 1 ;  /* 0x3f80000012047820 */ /* 0x000fe20000410000 */
[----:B------:R-:W-:-:S05]  /*5db0*/  CS2R R6, SRZ ;  /* 0x0000000000067805 */ /* 0x000fca000001ff00 */
[----:B------:R-:W0:Y:S02]  /*5dc0*/  F2F.F64.F32 R4, R4 ;  /* 0x0000000400047310 */ /* 0x000e240000201800 */
[----:B0-----:R0:W-:Y:S01]  /*5dd0*/  STG.E.128 [R8.64], R4 ;  /* 0x0000000408007986 */ /* 0x0011e2000c101d24 */
[----:B------:R-:W-:Y:S05]  /*5de0*/  BRA `(.L_x_14319) ;  /* 0x0000097000007947 */ /* 0x000fea0003800000 */
.L_x_14327:
        /* <DEDUP_REMOVED lines=20> */
.L_x_14332:
[----:B------:R-:W-:Y:S05]  /*5f30*/  BSYNC B0 ;  /* 0x0000000000007941 */ /* 0x000fea0003800000 */
.L_x_14331:
[----:B------:R-:W-:-:S05]  /*5f40*/  LOP3.LUT R5, R0, R5, RZ, 0xfc, !PT ;  /* 0x0000000500057212 */ /* 0x000fca00078efcff */
[----:B------:R0:W-:Y:S01]  /*5f50*/  STG.E.U8 [R8.64], R5 ;  /* 0x0000000508007986 */ /* 0x0001e2000c101124 */
[----:B------:R-:W-:Y:S05]  /*5f60*/  BRA `(.L_x_14319) ;  /* 0x000007f000007947 */ /* 0x000fea0003800000 */
.L_x_14330:
        /* <DEDUP_REMOVED lines=12> */
.L_x_14334:
[----:B------:R-:W-:Y:S01]  /*6030*/  IMAD.MOV.U32 R0, RZ, RZ, 0x7f ;  /* 0x0000007fff007424 */ /* 0x000fe200078e00ff */
[----:B------:R-:W-:-:S04]  /*6040*/  ISETP.GT.U32.AND P0, PT, R4, 0x7f800000, PT ;  /* 0x7f8000000400780c */ /* 0x000fc80003f04070 */
[----:B------:R-:W-:-:S04]  /*6050*/  SEL R0, R0, 0x7c, P0 ;  /* 0x0000007c00007807 */ /* 0x000fc80000000000 */
.L_x_14335:
[----:B------:R-:W-:Y:S05]  /*6060*/  BSYNC B0 ;  /* 0x0000000000007941 */ /* 0x000fea0003800000 */
.L_x_14333:
[----:B------:R-:W-:-:S04]  /*6070*/  LOP3.LUT R18, R18, 0x80000000, RZ, 0xc0, !PT ;  /* 0x8000000012127812 */ /* 0x000fc800078ec0ff */
[----:B------:R-:W-:-:S04]  /*6080*/  SHF.R.U32.HI R3, RZ, 0x18, R18 ;  /* 0x00000018ff037819 */ /* 0x000fc80000011612 */
[----:B------:R-:W-:-:S05]  /*6090*/  LOP3.LUT R3, R0, R3, RZ, 0xfc, !PT ;  /* 0x0000000300037212 */ /* 0x000fca00078efcff */
[----:B------:R0:W-:Y:S01]  /*60a0*/  STG.E.U8 [R8.64], R3 ;  /* 0x0000000308007986 */ /* 0x0001e2000c101124 */
[----:B------:R-:W-:Y:S05]  /*60b0*/  BRA `(.L_x_14319) ;  /* 0x000006a000007947 */ /* 0x000fea0003800000 */
.L_x_14329:
[----:B------:R-:W-:-:S05]  /*60c0*/  F2FP.BF16.PACK_AB R18, RZ, R18 ;  /* 0x00000012ff12723e */ /* 0x000fca00000010ff */
[----:B------:R0:W-:Y:S01]  /*60d0*/  STG.E.U16 [R8.64], R18 ;  /* 0x0000001208007986 */ /* 0x0001e2000c101524 */
[----:B------:R-:W-:Y:S05]  /*60e0*/  BRA `(.L_x_14319) ;  /* 0x0000067000007947 */ /* 0x000fea0003800000 */
.L_x_14326:
        /* <DEDUP_REMOVED lines=11> */
.L_x_14338:
        /* <DEDUP_REMOVED lines=16> */
.L_x_14341:
[----:B------:R-:W-:-:S04]  /*62a0*/  LOP3.LUT R18, R18, 0x80000000, RZ, 0xc0, !PT ;  /* 0x8000000012127812 */ /* 0x000fc800078ec0ff */
[----:B------:R-:W-:-:S04]  /*62b0*/  SHF.R.U32.HI R3, RZ, 0x18, R18 ;  /* 0x00000018ff037819 */ /* 0x000fc80000011612 */
[----:B------:R-:W-:-:S04]  /*62c0*/  LOP3.LUT R0, R0, R3, RZ, 0xfc, !PT ;  /* 0x0000000300007212 */ /* 0x000fc800078efcff */
[----:B------:R-:W-:Y:S02]  /*62d0*/  PRMT R4, R0, 0x7610, R4 ;  /* 0x0000761000047816 */ /* 0x000fe40000000004 */
.L_x_14340:
[----:B------:R-:W-:Y:S05]  /*62e0*/  BSYNC B0 ;  /* 0x0000000000007941 */ /* 0x000fea0003800000 */
.L_x_14339:
[----:B------:R0:W-:Y:S01]  /*62f0*/  STG.E.U8 [R8.64], R4 ;  /* 0x0000000408007986 */ /* 0x0001e2000c101124 */
[----:B------:R-:W-:Y:S05]  /*6300*/  BRA `(.L_x_14319) ;  /* 0x0000045000007947 */ /* 0x000fea0003800000 */
.L_x_14337:
        /* <DEDUP_REMOVED lines=16> */
.L_x_14344:
[----:B------:R-:W-:-:S04]  /*6410*/  LOP3.LUT R18, R18, 0x80000000, RZ, 0xc0, !PT ;  /* 0x8000000012127812 */ /* 0x000fc800078ec0ff */
[----:B------:R-:W-:-:S04]  /*6420*/  SHF.R.U32.HI R3, RZ, 0x18, R18 ;  /* 0x00000018ff037819 */ /* 0x000fc80000011612 */
[----:B------:R-:W-:-:S04]  /*6430*/  LOP3.LUT R0, R0, R3, RZ, 0xfc, !PT ;  /* 0x0000000300007212 */ /* 0x000fc800078efcff */
[----:B------:R-:W-:Y:S02]  /*6440*/  PRMT R4, R0, 0x7610, R4 ;  /* 0x0000761000047816 */ /* 0x000fe40000000004 */
.L_x_14343:
[----:B------:R-:W-:Y:S05]  /*6450*/  BSYNC B0 ;  /* 0x0000000000007941 */ /* 0x000fea0003800000 */
.L_x_14342:
[----:B------:R0:W-:Y:S01]  /*6460*/  STG.E.U8 [R8.64], R4 ;  /* 0x0000000408007986 */ /* 0x0001e2000c101124 */
[----:B------:R-:W-:Y:S05]  /*6470*/  BRA `(.L_x_14319) ;  /* 0x000002e000007947 */ /* 0x000fea0003800000 */
.L_x_14336:
        /* <DEDUP_REMOVED lines=21> */
.L_x_14318:
        /* <DEDUP_REMOVED lines=19> */
[----:B------:R-:W-:Y:S05]  /*6700*/  BRA `(.L_x_14319) ;  /* 0x0000005000007947 */ /* 0x000fea0003800000 */
.L_x_14346:
[----:B------:R-:W0:Y:S02]  /*6710*/  F2I.U64.TRUNC R18, R18 ;  /* 0x0000001200127311 */ /* 0x000e24000020d800 */
[----:B0-----:R0:W-:Y:S01]  /*6720*/  STG.E.64 [R8.64], R18 ;  /* 0x0000001208007986 */ /* 0x0011e2000c101b24 */
[----:B------:R-:W-:Y:S05]  /*6730*/  BRA `(.L_x_14319) ;  /* 0x0000002000007947 */ /* 0x000fea0003800000 */
.L_x_14345:
[----:B------:R-:W0:Y:S02]  /*6740*/  F2I.FTZ.U32.TRUNC.NTZ R3, R18 ;  /* 0x0000001200037305 */ /* 0x000e24000021f000 */
[----:B0-----:R0:W-:Y:S02]  /*6750*/  STG.E [R8.64], R3 ;  /* 0x0000000308007986 */ /* 0x0011e4000c101924 */
.L_x_14319:
        /* <DEDUP_REMOVED lines=22> */
.L_x_14350:
[----:B-1----:R-:W0:Y:S02]  /*68c0*/  F2I.S64.TRUNC R22, R22 ;  /* 0x0000001600167311 */ /* 0x002e24000020d900 */
[----:B0-----:R-:W-:-:S05]  /*68d0*/  IMAD.MOV.U32 R3, RZ, RZ, R22 ;  /* 0x000000ffff037224 */ /* 0x001fca00078e0016 */
[----:B------:R0:W-:Y:S01]  /*68e0*/  STG.E.U8 [R8.64], R3 ;  /* 0x0000000308007986 */ /* 0x0001e2000c101124 */
[----:B------:R-:W-:Y:S05]  /*68f0*/  BRA `(.L_x_14352) ;  /* 0x00000d3000007947 */ /* 0x000fea0003800000 */
.L_x_14349:
        /* <DEDUP_REMOVED lines=9> */
.L_x_14354:
[----:B-1----:R-:W0:Y:S02]  /*6990*/  F2I.FTZ.TRUNC.NTZ R3, R22 ;  /* 0x0000001600037305 */ /* 0x002e24000021f100 */
[----:B0-----:R0:W-:Y:S01]  /*69a0*/  STG.E [R8.64], R3 ;  /* 0x0000000308007986 */ /* 0x0011e2000c101924 */
[----:B------:R-:W-:Y:S05]  /*69b0*/  BRA `(.L_x_14352) ;  /* 0x00000c7000007947 */ /* 0x000fea0003800000 */
.L_x_14353:
[----:B-1----:R-:W0:Y:S02]  /*69c0*/  F2I.FTZ.TRUNC.NTZ R3, R22 ;  /* 0x0000001600037305 */ /* 0x002e24000021f100 */
[----:B0-----:R0:W-:Y:S01]  /*69d0*/  STG.E.U16 [R8.64], R3 ;  /* 0x0000000308007986 */ /* 0x0011e2000c101524 */
[----:B------:R-:W-:Y:S05]  /*69e0*/  BRA `(.L_x_14352) ;  /* 0x00000c4000007947 */ /* 0x000fea0003800000 */
.L_x_14348:
        /* <DEDUP_REMOVED lines=8> */
.L_x_14356:
[----:B-1----:R-:W-:-:S05]  /*6a70*/  F2FP.PACK_AB R22, RZ, R22 ;  /* 0x00000016ff16723e */ /* 0x002fca00000000ff */
[----:B------:R0:W-:Y:S01]  /*6a80*/  STG.E.U16 [R8.64], R22 ;  /* 0x0000001608007986 */ /* 0x0001e2000c101524 */
[----:B------:R-:W-:Y:S05]  /*6a90*/  BRA `(.L_x_14352) ;  /* 0x00000b9000007947 */ /* 0x000fea0003800000 */
.L_x_14355:
        /* <DEDUP_REMOVED lines=9> */
.L_x_14358:
[----:B-1----:R-:W-:-:S04]  /*6b30*/  F2FP.PACK_AB R3, RZ, R22 ;  /* 0x00000016ff03723e */ /* 0x002fc800000000ff */
[----:B------:R-:W-:-:S05]  /*6b40*/  PRMT R3, R3, 0x5410, RZ ;  /* 0x0000541003037816 */ /* 0x000fca00000000ff */
[----:B------:R0:W-:Y:S01]  /*6b50*/  STG.E [R8.64], R3 ;  /* 0x0000000308007986 */ /* 0x0001e2000c101924 */
[----:B------:R-:W-:Y:S05]  /*6b60*/  BRA `(.L_x_14352) ;  /* 0x00000ac000007947 */ /* 0x000fea0003800000 */
.L_x_14357:
[----:B-1----:R-:W-:-:S06]  /*6b70*/  FMUL.FTZ R4, R22, 1 ;  /* 0x3f80000016047820 */ /* 0x002fcc0000410000 */
[----:B------:R-:W0:Y:S02]  /*6b80*/  F2F.F64.F32 R4, R4 ;  /* 0x0000000400047310 */ /* 0x000e240000201800 */
[----:B0-----:R0:W-:Y:S01]  /*6b90*/  STG.E.64 [R8.64], R4 ;  /* 0x0000000408007986 */ /* 0x0011e2000c101b24 */
[----:B------:R-:W-:Y:S05]  /*6ba0*/  BRA `(.L_x_14352) ;  /* 0x00000a8000007947 */ /* 0x000fea0003800000 */
.L_x_14347:
        /* <DEDUP_REMOVED lines=12> */
.L_x_14361:
[----:B-1----:R-:W-:Y:S01]  /*6c70*/  FMUL.FTZ R4, R22, 1 ;  /* 0x3f80000016047820 */ /* 0x002fe20000410000 */
[----:B------:R-:W-:-:S05]  /*6c80*/  CS2R R6, SRZ ;  /* 0x0000000000067805 */ /* 0x000fca000001ff00 */
[----:B------:R-:W0:Y:S02]  /*6c90*/  F2F.F64.F32 R4, R4 ;  /* 0x0000000400047310 */ /* 0x000e240000201800 */
[----:B0-----:R0:W-:Y:S01]  /*6ca0*/  STG.E.128 [R8.64], R4 ;  /* 0x0000000408007986 */ /* 0x0011e2000c101d24 */
[----:B------:R-:W-:Y:S05]  /*6cb0*/  BRA `(.L_x_14352) ;  /* 0x0000097000007947 */ /* 0x000fea0003800000 */
.L_x_14360:
        /* <DEDUP_REMOVED lines=20> */
.L_x_14365:
[----:B------:R-:W-:Y:S05]  /*6e00*/  BSYNC B0 ;  /* 0x0000000000007941 */ /* 0x000fea0003800000 */
.L_x_14364:
[----:B------:R-:W-:-:S05]  /*6e10*/  LOP3.LUT R5, R0, R5, RZ, 0xfc, !PT ;  /* 0x0000000500057212 */ /* 0x000fca00078efcff */
[----:B------:R0:W-:Y:S01]  /*6e20*/  STG.E.U8 [R8.64], R5 ;  /* 0x0000000508007986 */ /* 0x0001e2000c101124 */
[----:B------:R-:W-:Y:S05]  /*6e30*/  BRA `(.L_x_14352) ;  /* 0x000007f000007947 */ /* 0x000fea0003800000 */
.L_x_14363:
        /* <DEDUP_REMOVED lines=12> */
.L_x_14367:
[----:B------:R-:W-:Y:S01]  /*6f00*/  IMAD.MOV.U32 R0, RZ, RZ, 0x7f ;  /* 0x0000007fff007424 */ /* 0x000fe200078e00ff */
[----:B------:R-:W-:-:S04]  /*6f10*/  ISETP.GT.U32.AND P0, PT, R4, 0x7f800000, PT ;  /* 0x7f8000000400780c */ /* 0x000fc80003f04070 */
[----:B------:R-:W-:-:S04]  /*6f20*/  SEL R0, R0, 0x7c, P0 ;  /* 0x0000007c00007807 */ /* 0x000fc80000000000 */
.L_x_14368:
[----:B------:R-:W-:Y:S05]  /*6f30*/  BSYNC B0 ;  /* 0x0000000000007941 */ /* 0x000fea0003800000 */
.L_x_14366:
[----:B------:R-:W-:-:S04]  /*6f40*/  LOP3.LUT R22, R22, 0x80000000, RZ, 0xc0, !PT ;  /* 0x8000000016167812 */ /* 0x000fc800078ec0ff */
[----:B------:R-:W-:-:S04]  /*6f50*/  SHF.R.U32.HI R3, RZ, 0x18, R22 ;  /* 0x00000018ff037819 */ /* 0x000fc80000011616 */
[----:B------:R-:W-:-:S05]  /*6f60*/  LOP3.LUT R3, R0, R3, RZ, 0xfc, !PT ;  /* 0x0000000300037212 */ /* 0x000fca00078efcff */
[----:B------:R0:W-:Y:S01]  /*6f70*/  STG.E.U8 [R8.64], R3 ;  /* 0x0000000308007986 */ /* 0x0001e2000c101124 */
[----:B------:R-:W-:Y:S05]  /*6f80*/  BRA `(.L_x_14352) ;  /* 0x000006a000007947 */ /* 0x000fea0003800000 */
.L_x_14362:
[----:B-1----:R-:W-:-:S05]  /*6f90*/  F2FP.BF16.PACK_AB R22, RZ, R22 ;  /* 0x00000016ff16723e */ /* 0x002fca00000010ff */
[----:B------:R0:W-:Y:S01]  /*6fa0*/  STG.E.U16 [R8.64], R22 ;  /* 0x0000001608007986 */ /* 0x0001e2000c101524 */
[----:B------:R-:W-:Y:S05]  /*6fb0*/  BRA `(.L_x_14352) ;  /* 0x0000067000007947 */ /* 0x000fea0003800000 */
.L_x_14359:
        /* <DEDUP_REMOVED lines=11> */
.L_x_14371:
        /* <DEDUP_REMOVED lines=16> */
.L_x_14374:
[----:B------:R-:W-:-:S04]  /*7170*/  LOP3.LUT R22, R22, 0x80000000, RZ, 0xc0, !PT ;  /* 0x8000000016167812 */ /* 0x000fc800078ec0ff */
[----:B------:R-:W-:-:S04]  /*7180*/  SHF.R.U32.HI R3, RZ, 0x18, R22 ;  /* 0x00000018ff037819 */ /* 0x000fc80000011616 */
[----:B------:R-:W-:-:S04]  /*7190*/  LOP3.LUT R0, R0, R3, RZ, 0xfc, !PT ;  /* 0x0000000300007212 */ /* 0x000fc800078efcff */
[----:B------:R-:W-:Y:S02]  /*71a0*/  PRMT R4, R0, 0x7610, R4 ;  /* 0x0000761000047816 */ /* 0x000fe40000000004 */
.L_x_14373:
[----:B------:R-:W-:Y:S05]  /*71b0*/  BSYNC B0 ;  /* 0x0000000000007941 */ /* 0x000fea0003800000 */
.L_x_14372:
[----:B------:R0:W-:Y:S01]  /*71c0*/  STG.E.U8 [R8.64], R4 ;  /* 0x0000000408007986 */ /* 0x0001e2000c101124 */
[----:B------:R-:W-:Y:S05]  /*71d0*/  BRA `(.L_x_14352) ;  /* 0x0000045000007947 */ /* 0x000fea0003800000 */
.L_x_14370:
        /* <DEDUP_REMOVED lines=16> */
.L_x_14377:
[----:B------:R-:W-:-:S04]  /*72e0*/  LOP3.LUT R22, R22, 0x80000000, RZ, 0xc0, !PT ;  /* 0x8000000016167812 */ /* 0x000fc800078ec0ff */
[----:B------:R-:W-:-:S04]  /*72f0*/  SHF.R.U32.HI R3, RZ, 0x18, R22 ;  /* 0x00000018ff037819 */ /* 0x000fc80000011616 */
[----:B------:R-:W-:-:S04]  /*7300*/  LOP3.LUT R0, R0, R3, RZ, 0xfc, !PT ;  /* 0x0000000300007212 */ /* 0x000fc800078efcff */
[----:B------:R-:W-:Y:S02]  /*7310*/  PRMT R4, R0, 0x7610, R4 ;  /* 0x0000761000047816 */ /* 0x000fe40000000004 */
.L_x_14376:
[----:B------:R-:W-:Y:S05]  /*7320*/  BSYNC B0 ;  /* 0x0000000000007941 */ /* 0x000fea0003800000 */
.L_x_14375:
[----:B------:R0:W-:Y:S01]  /*7330*/  STG.E.U8 [R8.64], R4 ;  /* 0x0000000408007986 */ /* 0x0001e2000c101124 */
[----:B------:R-:W-:Y:S05]  /*7340*/  BRA `(.L_x_14352) ;  /* 0x000002e000007947 */ /* 0x000fea0003800000 */
.L_x_14369:
        /* <DEDUP_REMOVED lines=21> */
.L_x_14351:
        /* <DEDUP_REMOVED lines=20> */
.L_x_14379:
[----:B-1----:R-:W0:Y:S02]  /*75e0*/  F2I.U64.TRUNC R22, R22 ;  /* 0x0000001600167311 */ /* 0x002e24000020d800 */
[----:B0-----:R0:W-:Y:S01]  /*75f0*/  STG.E.64 [R8.64], R22 ;  /* 0x0000001608007986 */ /* 0x0011e2000c101b24 */
[----:B------:R-:W-:Y:S05]  /*7600*/  BRA `(.L_x_14352) ;  /* 0x0000002000007947 */ /* 0x000fea0003800000 */
.L_x_14378:
[----:B-1----:R-:W0:Y:S02]  /*7610*/  F2I.FTZ.U32.TRUNC.NTZ R3, R22 ;  /* 0x0000001600037305 */ /* 0x002e24000021f000 */
[----:B0-----:R0:W-:Y:S02]  /*7620*/  STG.E [R8.64], R3 ;  /* 0x0000000308007986 */ /* 0x0011e4000c101924 */
.L_x_14352:
[----:B------:R-:W-:Y:S02]  /*7630*/  IADD3 R25, R25, 0x80, RZ ;  /* 0x0000008019197810 */ /* 0x000fe40007ffe0ff */
.L_x_14313:
[----:B------:R-:W-:Y:S05]  /*7640*/  BSYNC B6 ;  /* 0x0000000000067941 */ /* 0x000fea0003800000 */
.L_x_14312:
[----:B------:R-:W-:-:S13]  /*7650*/  ISETP.GE.AND P0, PT, R25, R16, PT ;  /* 0x000000101900720c */ /* 0x000fda0003f06270 */
[----:B------:R-:W-:Y:S05]  /*7660*/  @P0 EXIT ;  /* 0x000000000000094d */ /* 0x000fea0003800000 */
[----:B0--3--:R-:W-:Y:S01]  /*7670*/  PRMT R0, R17, 0x9910, RZ ;  /* 0x0000991011007816 */ /* 0x009fe200000000ff */
        /* <DEDUP_REMOVED lines=17> */
.L_x_14383:
[----:B------:R-:W0:Y:S02]  /*7790*/  F2I.S64.TRUNC R24, R24 ;  /* 0x0000001800187311 */ /* 0x000e24000020d900 */
[----:B0-----:R-:W-:-:S05]  /*77a0*/  IMAD.MOV.U32 R5, RZ, RZ, R24 ;  /* 0x000000ffff057224 */ /* 0x001fca00078e0018 */
[----:B------:R-:W-:Y:S01]  /*77b0*/  STG.E.U8 [R2.64], R5 ;  /* 0x0000000502007986 */ /* 0x000fe2000c101124 */
[----:B------:R-:W-:Y:S05]  /*77c0*/  EXIT ;  /* 0x000000000000794d */ /* 0x000fea0003800000 */
.L_x_14382:
        /* <DEDUP_REMOVED lines=9> */
.L_x_14386:
[----:B------:R-:W0:Y:S02]  /*7860*/  F2I.FTZ.TRUNC.NTZ R5, R24 ;  /* 0x0000001800057305 */ /* 0x000e24000021f100 */
[----:B0-----:R-:W-:Y:S01]  /*7870*/  STG.E [R2.64], R5 ;  /* 0x0000000502007986 */ /* 0x001fe2000c101924 */
[----:B------:R-:W-:Y:S05]  /*7880*/  EXIT ;  /* 0x000000000000794d */ /* 0x000fea0003800000 */
.L_x_14385:
[----:B------:R-:W0:Y:S02]  /*7890*/  F2I.FTZ.TRUNC.NTZ R5, R24 ;  /* 0x0000001800057305 */ /* 0x000e24000021f100 */
[----:B0-----:R-:W-:Y:S01]  /*78a0*/  STG.E.U16 [R2.64], R5 ;  /* 0x0000000502007986 */ /* 0x001fe2000c101524 */
[----:B------:R-:W-:Y:S05]  /*78b0*/  EXIT ;  /* 0x000000000000794d */ /* 0x000fea0003800000 */
.L_x_14381:
        /* <DEDUP_REMOVED lines=8> */
.L_x_14388:
[----:B------:R-:W-:-:S05]  /*7940*/  F2FP.PACK_AB R24, RZ, R24 ;  /* 0x00000018ff18723e */ /* 0x000fca00000000ff */
[----:B------:R-:W-:Y:S01]  /*7950*/  STG.E.U16 [R2.64], R24 ;  /* 0x0000001802007986 */ /* 0x000fe2000c101524 */
[----:B------:R-:W-:Y:S05]  /*7960*/  EXIT ;  /* 0x000000000000794d */ /* 0x000fea0003800000 */
.L_x_14387:
        /* <DEDUP_REMOVED lines=9> */
.L_x_14390:
[----:B------:R-:W-:-:S04]  /*7a00*/  F2FP.PACK_AB R5, RZ, R24 ;  /* 0x00000018ff05723e */ /* 0x000fc800000000ff */
[----:B------:R-:W-:-:S05]  /*7a10*/  PRMT R5, R5, 0x5410, RZ ;  /* 0x0000541005057816 */ /* 0x000fca00000000ff */
[----:B------:R-:W-:Y:S01]  /*7a20*/  STG.E [R2.64], R5 ;  /* 0x0000000502007986 */ /* 0x000fe2000c101924 */
[----:B------:R-:W-:Y:S05]  /*7a30*/  EXIT ;  /* 0x000000000000794d */ /* 0x000fea0003800000 */
.L_x_14389:
[----:B------:R-:W-:-:S06]  /*7a40*/  FMUL.FTZ R4, R24, 1 ;  /* 0x3f80000018047820 */ /* 0x000fcc0000410000 */
[----:B------:R-:W0:Y:S02]  /*7a50*/  F2F.F64.F32 R4, R4 ;  /* 0x0000000400047310 */ /* 0x000e240000201800 */
[----:B0-----:R-:W-:Y:S01]  /*7a60*/  STG.E.64 [R2.64], R4 ;  /* 0x0000000402007986 */ /* 0x001fe2000c101b24 */
[----:B------:R-:W-:Y:S05]  /*7a70*/  EXIT ;  /* 0x000000000000794d */ /* 0x000fea0003800000 */
.L_x_14380:
        /* <DEDUP_REMOVED lines=12> */
.L_x_14393:
[----:B------:R-:W-:Y:S01]  /*7b40*/  FMUL.FTZ R4, R24, 1 ;  /* 0x3f80000018047820 */ /* 0x000fe20000410000 */
[----:B------:R-:W-:-:S05]  /*7b50*/  CS2R R6, SRZ ;  /* 0x0000000000067805 */ /* 0x000fca000001ff00 */
[----:B------:R-:W0:Y:S02]  /*7b60*/  F2F.F64.F32 R4, R4 ;  /* 0x0000000400047310 */ /* 0x000e240000201800 */
[----:B0-----:R-:W-:Y:S01]  /*7b70*/  STG.E.128 [R2.64], R4 ;  /* 0x0000000402007986 */ /* 0x001fe2000c101d24 */
[----:B------:R-:W-:Y:S05]  /*7b80*/  EXIT ;  /* 0x000000000000794d */ /* 0x000fea0003800000 */
.L_x_14392:
        /* <DEDUP_REMOVED lines=20> */
.L_x_14397:
[----:B------:R-:W-:Y:S05]  /*7cd0*/  BSYNC B0 ;  /* 0x0000000000007941 */ /* 0x000fea0003800000 */
.L_x_14396:
[----:B------:R-:W-:-:S05]  /*7ce0*/  LOP3.LUT R7, R0, R7, RZ, 0xfc, !PT ;  /* 0x0000000700077212 */ /* 0x000fca00078efcff */
[----:B------:R-:W-:Y:S01]  /*7cf0*/  STG.E.U8 [R2.64], R7 ;  /* 0x0000000702007986 */ /* 0x000fe2000c101124 */
[----:B------:R-:W-:Y:S05]  /*7d00*/  EXIT ;  /* 0x000000000000794d */ /* 0x000fea0003800000 */
.L_x_14395:
        /* <DEDUP_REMOVED lines=12> */
.L_x_14399:
[----:B------:R-:W-:Y:S01]  /*7dd0*/  IMAD.MOV.U32 R0, RZ, RZ, 0x7f ;  /* 0x0000007fff007424 */ /* 0x000fe200078e00ff */
[----:B------:R-:W-:-:S04]  /*7de0*/  ISETP.GT.U32.AND P0, PT, R4, 0x7f800000, PT ;  /* 0x7f8000000400780c */ /* 0x000fc80003f04070 */
[----:B------:R-:W-:-:S04]  /*7df0*/  SEL R0, R0, 0x7c, P0 ;  /* 0x0000007c00007807 */ /* 0x000fc80000000000 */
.L_x_14400:
[----:B------:R-:W-:Y:S05]  /*7e00*/  BSYNC B0 ;  /* 0x0000000000007941 */ /* 0x000fea0003800000 */
.L_x_14398:
[----:B------:R-:W-:-:S04]  /*7e10*/  LOP3.LUT R24, R24, 0x80000000, RZ, 0xc0, !PT ;  /* 0x8000000018187812 */ /* 0x000fc800078ec0ff */
[----:B------:R-:W-:-:S04]  /*7e20*/  SHF.R.U32.HI R5, RZ, 0x18, R24 ;  /* 0x00000018ff057819 */ /* 0x000fc80000011618 */
[----:B------:R-:W-:-:S05]  /*7e30*/  LOP3.LUT R5, R0, R5, RZ, 0xfc, !PT ;  /* 0x0000000500057212 */ /* 0x000fca00078efcff */
[----:B------:R-:W-:Y:S01]  /*7e40*/  STG.E.U8 [R2.64], R5 ;  /* 0x0000000502007986 */ /* 0x000fe2000c101124 */
[----:B------:R-:W-:Y:S05]  /*7e50*/  EXIT ;  /* 0x000000000000794d */ /* 0x000fea0003800000 */
.L_x_14394:
[----:B------:R-:W-:-:S05]  /*7e60*/  F2FP.BF16.PACK_AB R24, RZ, R24 ;  /* 0x00000018ff18723e */ /* 0x000fca00000010ff */
[----:B------:R-:W-:Y:S01]  /*7e70*/  STG.E.U16 [R2.64], R24 ;  /* 0x0000001802007986 */ /* 0x000fe2000c101524 */
[----:B------:R-:W-:Y:S05]  /*7e80*/  EXIT ;  /* 0x000000000000794d */ /* 0x000fea0003800000 */
.L_x_14391:
        /* <DEDUP_REMOVED lines=11> */
.L_x_14403:
        /* <DEDUP_REMOVED lines=16> */
.L_x_14406:
[----:B------:R-:W-:-:S04]  /*8040*/  LOP3.LUT R24, R24, 0x80000000, RZ, 0xc0, !PT ;  /* 0x8000000018187812 */ /* 0x000fc800078ec0ff */
[----:B------:R-:W-:-:S04]  /*8050*/  SHF.R.U32.HI R5, RZ, 0x18, R24 ;  /* 0x00000018ff057819 */ /* 0x000fc80000011618 */
[----:B------:R-:W-:-:S04]  /*8060*/  LOP3.LUT R4, R4, R5, RZ, 0xfc, !PT ;  /* 0x0000000504047212 */ /* 0x000fc800078efcff */
[----:B------:R-:W-:Y:S02]  /*8070*/  PRMT R0, R4, 0x7610, R0 ;  /* 0x0000761004007816 */ /* 0x000fe40000000000 */
.L_x_14405:
[----:B------:R-:W-:Y:S05]  /*8080*/  BSYNC B0 ;  /* 0x0000000000007941 */ /* 0x000fea0003800000 */
.L_x_14404:
[----:B------:R-:W-:Y:S01]  /*8090*/  STG.E.U8 [R2.64], R0 ;  /* 0x0000000002007986 */ /* 0x000fe2000c101124 */
[----:B------:R-:W-:Y:S05]  /*80a0*/  EXIT ;  /* 0x000000000000794d */ /* 0x000fea0003800000 */
.L_x_14402:
        /* <DEDUP_REMOVED lines=16> */
.L_x_14409:
[----:B------:R-:W-:-:S04]  /*81b0*/  LOP3.LUT R24, R24, 0x80000000, RZ, 0xc0, !PT ;  /* 0x8000000018187812 */ /* 0x000fc800078ec0ff */
[----:B------:R-:W-:-:S04]  /*81c0*/  SHF.R.U32.HI R5, RZ, 0x18, R24 ;  /* 0x00000018ff057819 */ /* 0x000fc80000011618 */
[----:B------:R-:W-:-:S04]  /*81d0*/  LOP3.LUT R4, R4, R5, RZ, 0xfc, !PT ;  /* 0x0000000504047212 */ /* 0x000fc800078efcff */
[----:B------:R-:W-:Y:S02]  /*81e0*/  PRMT R0, R4, 0x7610, R0 ;  /* 0x0000761004007816 */ /* 0x000fe40000000000 */
.L_x_14408:
[----:B------:R-:W-:Y:S05]  /*81f0*/  BSYNC B0 ;  /* 0x0000000000007941 */ /* 0x000fea0003800000 */
.L_x_14407:
[----:B------:R-:W-:Y:S01]  /*8200*/  STG.E.U8 [R2.64], R0 ;  /* 0x0000000002007986 */ /* 0x000fe2000c101124 */
[----:B------:R-:W-:Y:S05]  /*8210*/  EXIT ;  /* 0x000000000000794d */ /* 0x000fea0003800000 */
.L_x_14401:
        /* <DEDUP_REMOVED lines=21> */
.L_x_14384:
        /* <DEDUP_REMOVED lines=19> */
[----:B------:R-:W-:Y:S05]  /*84a0*/  EXIT ;  /* 0x000000000000794d */ /* 0x000fea0003800000 */
.L_x_14411:
[----:B------:R-:W0:Y:S02]  /*84b0*/  F2I.U64.TRUNC R24, R24 ;  /* 0x0000001800187311 */ /* 0x000e24000020d800 */
[----:B0-----:R-:W-:Y:S01]  /*84c0*/  STG.E.64 [R2.64], R24 ;  /* 0x0000001802007986 */ /* 0x001fe2000c101b24 */
[----:B------:R-:W-:Y:S05]  /*84d0*/  EXIT ;  /* 0x000000000000794d */ /* 0x000fea0003800000 */
.L_x_14410:
[----:B------:R-:W0:Y:S02]  /*84e0*/  F2I.FTZ.U32.TRUNC.NTZ R5, R24 ;  /* 0x0000001800057305 */ /* 0x000e24000021f000 */
[----:B0-----:R-:W-:Y:S01]  /*84f0*/  STG.E [R2.64], R5 ;  /* 0x0000000502007986 */ /* 0x001fe2000c101924 */
[----:B------:R-:W-:Y:S05]  /*8500*/  EXIT ;  /* 0x000000000000794d */ /* 0x000fea0003800000 */
        .weak           $__internal_49_$__cuda_sm3x_div_rn_ftz_f32_slowpath
        .type           $__internal_49_$__cuda_sm3x_div_rn_ftz_f32_slowpath,@function
        .size           $__internal_49_$__cuda_sm3x_div_rn_ftz_f32_slowpath,(.L_x_17703 - $__internal_49_$__cuda_sm3x_div_rn_ftz_f32_slowpath)
$__internal_49_$__cuda_sm3x_div_rn_ftz_f32_slowpath:
        /* <DEDUP_REMOVED lines=33> */
.L_x_14414:
[----:B------:R-:W-:Y:S05]  /*8720*/  BSYNC B3 ;  /* 0x0000000000037941 */ /* 0x000fea0003800000 */
.L_x_14413:
        /* <DEDUP_REMOVED lines=27> */
.L_x_14420:
[----:B------:R-:W-:Y:S02]  /*88e0*/  IMAD R3, R8, 0x800000, R11 ;  /* 0x0080000008037824 */ /* 0x000fe400078e020b */
.L_x_14421:
[----:B------:R-:W-:Y:S05]  /*88f0*/  BSYNC B3 ;  /* 0x0000000000037941 */ /* 0x000fea0003800000 */
.L_x_14419:
[----:B------:R-:W-:Y:S05]  /*8900*/  BRA `(.L_x_14422) ;  /* 0x0000008000007947 */ /* 0x000fea0003800000 */
.L_x_14418:
[----:B------:R-:W-:-:S04]  /*8910*/  LOP3.LUT R3, R0, 0x80000000, R5, 0x48, !PT ;  /* 0x8000000000037812 */ /* 0x000fc800078e4805 */
[----:B------:R-:W-:Y:S01]  /*8920*/  LOP3.LUT R3, R3, 0x7f800000, RZ, 0xfc, !PT ;  /* 0x7f80000003037812 */ /* 0x000fe200078efcff */
[----:B------:R-:W-:Y:S05]  /*8930*/  BRA `(.L_x_14422) ;  /* 0x0000005000007947 */ /* 0x000fea0003800000 */
.L_x_14417:
[----:B------:R-:W-:Y:S01]  /*8940*/  LOP3.LUT R3, R0, 0x80000000, R5, 0x48, !PT ;  /* 0x8000000000037812 */ /* 0x000fe200078e4805 */
[----:B------:R-:W-:Y:S05]  /*8950*/  BRA `(.L_x_14422) ;  /* 0x0000003000007947 */ /* 0x000fea0003800000 */
.L_x_14416:
[----:B------:R-:W0:Y:S01]  /*8960*/  MUFU.RSQ R3, -QNAN ;  /* 0xffc0000000037908 */ /* 0x000e220000001400 */
[----:B------:R-:W-:Y:S05]  /*8970*/  BRA `(.L_x_14422) ;  /* 0x0000001000007947 */ /* 0x000fea0003800000 */
.L_x_14415:
[----:B------:R-:W-:Y:S02]  /*8980*/  FADD.FTZ R3, R5, R0 ;  /* 0x0000000005037221 */ /* 0x000fe40000010000 */
.L_x_14422:
[----:B------:R-:W-:Y:S05]  /*8990*/  BSYNC B0 ;  /* 0x0000000000007941 */ /* 0x000fea0003800000 */
.L_x_14412:
[----:B------:R-:W-:-:S04]  /*89a0*/  IMAD.MOV.U32 R7, RZ, RZ, 0x0 ;  /* 0x00000000ff077424 */ /* 0x000fc800078e00ff */
[----:B------:R-:W-:Y:S05]  /*89b0*/  RET.REL.NODEC R6 `(_ZN2at6native27unrolled_elementwise_kernelINS0_13AUnaryFunctorIfffZZZNS0_17atan2_kernel_cudaERNS_18TensorIteratorBaseEENKUlvE_clEvENKUlvE0_clEvEUlffE_EESt5arrayIPcLm2EELi4E23TrivialOffsetCalculatorILi1EjESD_NS0_6memory12LoadWithCastILi1EEENSE_13StoreWithCastILi1EEEEEviT_T0_T2_T3_T4_T5_) ;  /* 0xffff764006007950 */ /* 0x000fea0003c3ffff */
.L_x_14423:
        /* <DEDUP_REMOVED lines=12> */
.L_x_17703:


//--------------------- .text._ZN2at6native18elementwise_kernelILi128ELi2EZNS0_22gpu_kernel_impl_nocastINS0_13AUnaryFunctorIfffZZZNS0_17atan2_kernel_cudaERNS_18TensorIteratorBaseEENKUlvE_clEvENKUlvE0_clEvEUlffE_EEEEvS5_RKT_EUliE_EEviT1_ --------------------------
	.section	.text._ZN2at6native18elementwise_kernelILi128ELi2EZNS0_22gpu_kernel_impl_nocastINS0_13AUnaryFunctorIfffZZZNS0_17atan2_kernel_cudaERNS_18TensorIteratorBaseEENKUlvE_clEvENKUlvE0_clEvEUlffE_EEEEvS5_RKT_EUliE_EEviT1_,"ax",@progbits
	.sectioninfo	@"SHI_REGISTERS=19"
	.align	128
        .global         _ZN2at6native18elementwise_kernelILi128ELi2EZNS0_22gpu_kernel_impl_nocastINS0_13AUnaryFunctorIfffZZZNS0_17atan2_kernel_cudaERNS_18TensorIteratorBaseEENKUlvE_clEvENKUlvE0_clEvEUlffE_EEEEvS5_RKT_EUliE_EEviT1_
        .type           _ZN2at6native18elementwise_kernelILi128ELi2EZNS0_22gpu_kernel_impl_nocastINS0_13AUnaryFunctorIfffZZZNS0_17atan2_kernel_cudaERNS_18TensorIteratorBaseEENKUlvE_clEvENKUlvE0_clEvEUlffE_EEEEvS5_RKT_EUliE_EEviT1_,@function
        .size           _ZN2at6native18elementwise_kernelILi128ELi2EZNS0_22gpu_kernel_impl_nocastINS0_13AUnaryFunctorIfffZZZNS0_17atan2_kernel_cudaERNS_18TensorIteratorBaseEENKUlvE_clEvENKUlvE0_clEvEUlffE_EEEEvS5_RKT_EUliE_EEviT1_,(.L_x_17704 - _ZN2at6native18elementwise_kernelILi128ELi2EZNS0_22gpu_kernel_impl_nocastINS0_13AUnaryFunctorIfffZZZNS0_17atan2_kernel_cudaERNS_18TensorIteratorBaseEENKUlvE_clEvENKUlvE0_clEvEUlffE_EEEEvS5_RKT_EUliE_EEviT1_)
        .other          _ZN2at6native18elementwise_kernelILi128ELi2EZNS0_22gpu_kernel_impl_nocastINS0_13AUnaryFunctorIfffZZZNS0_17atan2_kernel_cudaERNS_18TensorIteratorBaseEENKUlvE_clEvENKUlvE0_clEvEUlffE_EEEEvS5_RKT_EUliE_EEviT1_,@"STO_CUDA_ENTRY STV_DEFAULT"
_ZN2at6native18elementwise_kernelILi128ELi2EZNS0_22gpu_kernel_impl_nocastINS0_13AUnaryFunctorIfffZZZNS0_17atan2_kernel_cudaERNS_18TensorIteratorBaseEENKUlvE_clEvENKUlvE0_clEvEUlffE_EEEEvS5_RKT_EUliE_EEviT1_:
.text._ZN2at6native18elementwise_kernelILi128ELi2EZNS0_22gpu_kernel_impl_nocastINS0_13AUnaryFunctorIfffZZZNS0_17atan2_kernel_cudaERNS_18TensorIteratorBaseEENKUlvE_clEvENKUlvE0_clEvEUlffE_EEEEvS5_RKT_EUliE_EEviT1_:
        /* <DEDUP_REMOVED lines=12> */
[----:B------:R-:W-:Y:S01]  /*00c0*/  MOV R5, R7 ;  /* 0x0000000700057202 */ /* 0x000fe20000000f00 */
[----:B------:R-:W-:-:S04]  /*00d0*/  IMAD.MOV.U32 R4, RZ, RZ, RZ ;  /* 0x000000ffff047224 */ /* 0x000fc800078e00ff */
        /* <DEDUP_REMOVED lines=224> */
.L_x_14426:
        /* <DEDUP_REMOVED lines=8> */
[----:B------:R-:W-:-:S04]  /*0f60*/  FSETP.LT.FTZ.AND P3, PT, |R6|, |c[0x0][0x374]|, PT ;  /* 0x4000dd0006007a0b */ /* 0x000fc80003f71200 */
        /* <DEDUP_REMOVED lines=11> */
[----:B------:R-:W-:Y:S05]  /*1020*/  CALL.REL.NOINC `($__internal_50_$__cuda_sm3x_div_rn_ftz_f32_slowpath) ;  /* 0x000014a000007944 */ /* 0x000fea0003c00000 */
[----:B------:R-:W-:Y:S02]  /*1030*/  MOV R2, R10 ;  /* 0x0000000a00027202 */ /* 0x000fe40000000f00 */
.L_x_14428:
[----:B------:R-:W-:Y:S05]  /*1040*/  BSYNC B2 ;  /* 0x0000000000027941 */ /* 0x000fea0003800000 */
.L_x_14427:
        /* <DEDUP_REMOVED lines=18> */
.L_x_14430:
[----:B------:R-:W-:Y:S01]  /*1170*/  ISETP.GE.AND P0, PT, R6, RZ, PT ;  /* 0x000000ff0600720c */ /* 0x000fe20003f06270 */
[----:B------:R-:W-:-:S12]  /*1180*/  IMAD.MOV.U32 R9, RZ, RZ, 0x3fd774eb ;  /* 0x3fd774ebff097424 */ /* 0x000fd800078e00ff */
[----:B------:R-:W-:-:S04]  /*1190*/  @P0 FFMA.FTZ R2, R9, 0.93318945169448852539, -R2 ;  /* 0x3f6ee58109020823 */ /* 0x000fc80000010802 */
[----:B------:R-:W-:Y:S02]  /*11a0*/  @!P0 FFMA.FTZ R2, R9, 0.93318945169448852539, R2 ;  /* 0x3f6ee58109028823 */ /* 0x000fe40000010002 */
.L_x_14431:
[----:B------:R-:W-:Y:S05]  /*11b0*/  BSYNC B0 ;  /* 0x0000000000007941 */ /* 0x000fea0003800000 */
.L_x_14429:
[C---:B------:R-:W-:Y:S02]  /*11c0*/  FSETP.NEU.FTZ.AND P1, PT, |R6|.reuse, |c[0x0][0x374]|, PT ;  /* 0x4000dd0006007a0b */ /* 0x040fe40003f3d200 */
[----:B------:R-:W-:Y:S01]  /*11d0*/  FSETP.NEU.FTZ.AND P0, PT, R7, RZ, PT ;  /* 0x000000ff0700720b */ /* 0x000fe20003f1d000 */
[----:B------:R-:W-:Y:S01]  /*11e0*/  HFMA2.MMA R7, -RZ, RZ, 2.04296875, -15.78125 ;  /* 0x4016cbe4ff077435 */ /* 0x000fe200000001ff */
[C---:B------:R-:W-:Y:S01]  /*11f0*/  ISETP.GE.AND P2, PT, R6.reuse, RZ, PT ;  /* 0x000000ff0600720c */ /* 0x040fe20003f46270 */
[----:B------:R-:W-:Y:S01]  /*1200*/  FADD.FTZ R6, |R6|, |c[0x0][0x374]| ;  /* 0x4000dd0006067621 */ /* 0x000fe20000010200 */
[----:B------:R-:W-:-:S07]  /*1210*/  LEA R0, R3, R0, 0x8 ;  /* 0x0000000003007211 */ /* 0x000fce00078e40ff */
[----:B------:R-:W-:Y:S02]  /*1220*/  @!P1 FSEL R2, R7, 0.78539818525314331055, !P2 ;  /* 0x3f490fdb07029808 */ /* 0x000fe40005000000 */
[----:B------:R-:W-:Y:S02]  /*1230*/  MOV R7, c[0x0][0x374] ;  /* 0x0000dd0000077a02 */ /* 0x000fe40000000f00 */
[----:B------:R-:W-:Y:S02]  /*1240*/  @!P0 FSEL R2, RZ, 3.1415927410125732422, P2 ;  /* 0x40490fdbff028808 */ /* 0x000fe40001000000 */
[----:B------:R-:W-:Y:S02]  /*1250*/  FSETP.GTU.FTZ.AND P0, PT, |R6|, +INF , PT ;  /* 0x7f8000000600780b */ /* 0x000fe40003f1c200 */
[----:B------:R-:W-:-:S04]  /*1260*/  LOP3.LUT R7, R2, 0x80000000, R7, 0xb8, !PT ;  /* 0x8000000002077812 */ /* 0x000fc800078eb807 */
[----:B------:R-:W-:Y:S02]  /*1270*/  FSEL R9, R6, R7, P0 ;  /* 0x0000000706097208 */ /* 0x000fe40000000000 */
[----:B------:R-:W-:-:S03]  /*1280*/  IADD3 R7, R0, 0x80, RZ ;  /* 0x0000008000077810 */ /* 0x000fc60007ffe0ff */
[----:B------:R0:W-:Y:S04]  /*1290*/  STG.E [R4.64], R9 ;  /* 0x0000000904007986 */ /* 0x0001e8000c101904 */
.L_x_14425:
[----:B------:R-:W-:Y:S05]  /*12a0*/  BSYNC B1 ;  /* 0x0000000000017941 */ /* 0x000fea0003800000 */
.L_x_14424:
[----:B------:R-:W-:-:S13]  /*12b0*/  ISETP.GE.AND P0, PT, R7, c[0x0][0x160], PT ;  /* 0x0000580007007a0c */ /* 0x000fda0003f06270 */
[----:B------:R-:W-:Y:S05]  /*12c0*/  @P0 EXIT ;  /* 0x000000000000094d */ /* 0x000fea0003800000 */
[----:B------:R-:W-:Y:S01]  /*12d0*/  ISETP.NE.AND P0, PT, RZ, c[0x0][0x168], PT ;  /* 0x00005a00ff007a0c */ /* 0x000fe20003f05270 */
[----:B------:R-:W-:Y:S01]  /*12e0*/  HFMA2.MMA R2, -RZ, RZ, 0, 0 ;  /* 0x00000000ff027435 */ /* 0x000fe200000001ff */
[----:B------:R-:W-:-:S11]  /*12f0*/  MOV R0, RZ ;  /* 0x000000ff00007202 */ /* 0x000fd60000000f00 */
[----:B------:R-:W-:Y:S05]  /*1300*/  @!P0 BRA `(.L_x_14432) ;  /* 0x00000e0000008947 */ /* 0x000fea0003800000 */
[----:B------:R-:W-:Y:S01]  /*1310*/  MOV R3, R7 ;  /* 0x0000000700037202 */ /* 0x000fe20000000f00 */
[----:B------:R-:W-:-:S04]  /*1320*/  IMAD.MOV.U32 R2, RZ, RZ, RZ ;  /* 0x000000ffff027224 */ /* 0x000fc800078e00ff */
[----:B0-----:R-:W-:Y:S01]  /*1330*/  IMAD.HI.U32 R4, R7, c[0x0][0x170], R2 ;  /* 0x00005c0007047a27 */ /* 0x001fe200078e0002 */
        /* <DEDUP_REMOVED lines=221> */
.L_x_14432:
        /* <DEDUP_REMOVED lines=21> */
[----:B------:R-:W-:Y:S05]  /*2260*/  CALL.REL.NOINC `($__internal_50_$__cuda_sm3x_div_rn_ftz_f32_slowpath) ;  /* 0x0000026000007944 */ /* 0x000fea0003c00000 */
[----:B------:R-:W-:Y:S02]  /*2270*/  MOV R0, R10 ;  /* 0x0000000a00007202 */ /* 0x000fe40000000f00 */
.L_x_14434:
[----:B------:R-:W-:Y:S05]  /*2280*/  BSYNC B1 ;  /* 0x0000000000017941 */ /* 0x000fea0003800000 */
.L_x_14433:
        /* <DEDUP_REMOVED lines=18> */
.L_x_14436:
[----:B------:R-:W-:Y:S02]  /*23b0*/  ISETP.GE.AND P0, PT, R4, RZ, PT ;  /* 0x000000ff0400720c */ /* 0x000fe40003f06270 */
[----:B------:R-:W-:-:S11]  /*23c0*/  MOV R7, 0x3fd774eb ;  /* 0x3fd774eb00077802 */ /* 0x000fd60000000f00 */
[----:B------:R-:W-:-:S04]  /*23d0*/  @P0 FFMA.FTZ R0, R7, 0.93318945169448852539, -R0 ;  /* 0x3f6ee58107000823 */ /* 0x000fc80000010800 */
[----:B------:R-:W-:Y:S02]  /*23e0*/  @!P0 FFMA.FTZ R0, R7, 0.93318945169448852539, R0 ;  /* 0x3f6ee58107008823 */ /* 0x000fe40000010000 */
.L_x_14437:
[----:B------:R-:W-:Y:S05]  /*23f0*/  BSYNC B0 ;  /* 0x0000000000007941 */ /* 0x000fea0003800000 */
.L_x_14435:
[C---:B------:R-:W-:Y:S02]  /*2400*/  FSETP.NEU.FTZ.AND P1, PT, |R4|.reuse, |c[0x0][0x374]|, PT ;  /* 0x4000dd0004007a0b */ /* 0x040fe40003f3d200 */
[----:B------:R-:W-:Y:S01]  /*2410*/  FSETP.NEU.FTZ.AND P0, PT, R5, RZ, PT ;  /* 0x000000ff0500720b */ /* 0x000fe20003f1d000 */
[----:B------:R-:W-:Y:S01]  /*2420*/  HFMA2.MMA R5, -RZ, RZ, 2.04296875, -15.78125 ;  /* 0x4016cbe4ff057435 */ /* 0x000fe200000001ff */
[C---:B------:R-:W-:Y:S01]  /*2430*/  ISETP.GE.AND P2, PT, R4.reuse, RZ, PT ;  /* 0x000000ff0400720c */ /* 0x040fe20003f46270 */
[----:B------:R-:W-:-:S08]  /*2440*/  FADD.FTZ R4, |R4|, |c[0x0][0x374]| ;  /* 0x4000dd0004047621 */ /* 0x000fd00000010200 */
[----:B------:R-:W-:Y:S01]  /*2450*/  @!P1 FSEL R0, R5, 0.78539818525314331055, !P2 ;  /* 0x3f490fdb05009808 */ /* 0x000fe20005000000 */
[----:B------:R-:W-:Y:S01]  /*2460*/  IMAD.MOV.U32 R5, RZ, RZ, c[0x0][0x374] ;  /* 0x0000dd00ff057624 */ /* 0x000fe200078e00ff */
[----:B------:R-:W-:Y:S02]  /*2470*/  @!P0 FSEL R0, RZ, 3.1415927410125732422, P2 ;  /* 0x40490fdbff008808 */ /* 0x000fe40001000000 */
[----:B------:R-:W-:Y:S02]  /*2480*/  FSETP.GTU.FTZ.AND P0, PT, |R4|, +INF , PT ;  /* 0x7f8000000400780b */ /* 0x000fe40003f1c200 */
[----:B------:R-:W-:-:S04]  /*2490*/  LOP3.LUT R5, R0, 0x80000000, R5, 0xb8, !PT ;  /* 0x8000000000057812 */ /* 0x000fc800078eb805 */
[----:B------:R-:W-:-:S05]  /*24a0*/  FSEL R5, R4, R5, P0 ;  /* 0x0000000504057208 */ /* 0x000fca0000000000 */
[----:B------:R-:W-:Y:S01]  /*24b0*/  STG.E [R2.64], R5 ;  /* 0x0000000502007986 */ /* 0x000fe2000c101904 */
[----:B------:R-:W-:Y:S05]  /*24c0*/  EXIT ;  /* 0x000000000000794d */ /* 0x000fea0003800000 */
        .weak           $__internal_50_$__cuda_sm3x_div_rn_ftz_f32_slowpath
        .type           $__internal_50_$__cuda_sm3x_div_rn_ftz_f32_slowpath,@function
        .size           $__internal_50_$__cuda_sm3x_div_rn_ftz_f32_slowpath,(.L_x_17704 - $__internal_50_$__cuda_sm3x_div_rn_ftz_f32_slowpath)
$__internal_50_$__cuda_sm3x_div_rn_ftz_f32_slowpath:
        /* <DEDUP_REMOVED lines=32> */
.L_x_14440:
[----:B------:R-:W-:Y:S05]  /*26d0*/  BSYNC B3 ;  /* 0x0000000000037941 */ /* 0x000fea0003800000 */
.L_x_14439:
        /* <DEDUP_REMOVED lines=27> */
.L_x_14446:
[----:B------:R-:W-:Y:S02]  /*2890*/  LEA R9, R9, R13, 0x17 ;  /* 0x0000000d09097211 */ /* 0x000fe400078eb8ff */
.L_x_14447:
[----:B------:R-:W-:Y:S05]  /*28a0*/  BSYNC B3 ;  /* 0x0000000000037941 */ /* 0x000fea0003800000 */
.L_x_14445:
[----:B------:R-:W-:Y:S05]  /*28b0*/  BRA `(.L_x_14448) ;  /* 0x0000008000007947 */ /* 0x000fea0003800000 */
.L_x_14444:
[----:B------:R-:W-:-:S04]  /*28c0*/  LOP3.LUT R9, R7, 0x80000000, R16, 0x48, !PT ;  /* 0x8000000007097812 */ /* 0x000fc800078e4810 */
[----:B------:R-:W-:Y:S01]  /*28d0*/  LOP3.LUT R9, R9, 0x7f800000, RZ, 0xfc, !PT ;  /* 0x7f80000009097812 */ /* 0x000fe200078efcff */
[----:B------:R-:W-:Y:S05]  /*28e0*/  BRA `(.L_x_14448) ;  /* 0x0000005000007947 */ /* 0x000fea0003800000 */
.L_x_14443:
[----:B------:R-:W-:Y:S01]  /*28f0*/  LOP3.LUT R9, R7, 0x80000000, R16, 0x48, !PT ;  /* 0x8000000007097812 */ /* 0x000fe200078e4810 */
[----:B------:R-:W-:Y:S05]  /*2900*/  BRA `(.L_x_14448) ;  /* 0x0000003000007947 */ /* 0x000fea0003800000 */
.L_x_14442:
[----:B------:R-:W0:Y:S01]  /*2910*/  MUFU.RSQ R9, -QNAN ;  /* 0xffc0000000097908 */ /* 0x000e220000001400 */
[----:B------:R-:W-:Y:S05]  /*2920*/  BRA `(.L_x_14448) ;  /* 0x0000001000007947 */ /* 0x000fea0003800000 */
.L_x_14441:
[----:B------:R-:W-:Y:S02]  /*2930*/  FADD.FTZ R9, R16, R7 ;  /* 0x0000000710097221 */ /* 0x000fe40000010000 */
.L_x_14448:
[----:B------:R-:W-:Y:S05]  /*2940*/  BSYNC B0 ;  /* 0x0000000000007941 */ /* 0x000fea0003800000 */
.L_x_14438:
[----:B0-----:R-:W-:Y:S01]  /*2950*/  MOV R10, R9 ;  /* 0x00000009000a7202 */ /* 0x001fe20000000f00 */
[----:B------:R-:W-:-:S06]  /*2960*/  HFMA2.MMA R9, -RZ, RZ, 0, 0 ;  /* 0x00000000ff097435 */ /* 0x000fcc00000001ff */
[----:B------:R-:W-:Y:S05]  /*2970*/  RET.REL.NODEC R8 `(_ZN2at6native18elementwise_kernelILi128ELi2EZNS0_22gpu_kernel_impl_nocastINS0_13AUnaryFunctorIfffZZZNS0_17atan2_kernel_cudaERNS_18TensorIteratorBaseEENKUlvE_clEvENKUlvE0_clEvEUlffE_EEEEvS5_RKT_EUliE_EEviT1_) ;  /* 0xffffd68008007950 */ /* 0x000fea0003c3ffff */
.L_x_14449:
        /* <DEDUP_REMOVED lines=16> */
.L_x_17704:


//--------------------- .text._ZN2at6native27unrolled_elementwise_kernelINS0_13AUnaryFunctorIfffZZZNS0_17atan2_kernel_cudaERNS_18TensorIteratorBaseEENKUlvE_clEvENKUlvE0_clEvEUlffE_EESt5arrayIPcLm2EELi4E23TrivialOffsetCalculatorILi1EjESD_NS0_6memory15LoadWithoutCastENSE_16StoreWithoutCastEEEviT_T0_T2_T3_T4_T5_ --------------------------
	.section	.text._ZN2at6native27unrolled_elementwise_kernelINS0_13AUnaryFunctorIfffZZZNS0_17atan2_kernel_cudaERNS_18TensorIteratorBaseEENKUlvE_clEvENKUlvE0_clEvEUlffE_EESt5arrayIPcLm2EELi4E23TrivialOffsetCalculatorILi1EjESD_NS0_6memory15LoadWithoutCastENSE_16StoreWithoutCastEEEviT_T0_T2_T3_T4_T5_,"ax",@progbits
	.sectioninfo	@"SHI_REGISTERS=20"
	.align	128
        .global         _ZN2at6native27unrolled_elementwise_kernelINS0_13AUnaryFunctorIfffZZZNS0_17atan2_kernel_cudaERNS_18TensorIteratorBaseEENKUlvE_clEvENKUlvE0_clEvEUlffE_EESt5arrayIPcLm2EELi4E23TrivialOffsetCalculatorILi1EjESD_NS0_6memory15LoadWithoutCastENSE_16StoreWithoutCastEEEviT_T0_T2_T3_T4_T5_
        .type           _ZN2at6native27unrolled_elementwise_kernelINS0_13AUnaryFunctorIfffZZZNS0_17atan2_kernel_cudaERNS_18TensorIteratorBaseEENKUlvE_clEvENKUlvE0_clEvEUlffE_EESt5arrayIPcLm2EELi4E23TrivialOffsetCalculatorILi1EjESD_NS0_6memory15LoadWithoutCastENSE_16StoreWithoutCastEEEviT_T0_T2_T3_T4_T5_,@function
        .size           _ZN2at6native27unrolled_elementwise_kernelINS0_13AUnaryFunctorIfffZZZNS0_17atan2_kernel_cudaERNS_18TensorIteratorBaseEENKUlvE_clEvENKUlvE0_clEvEUlffE_EESt5arrayIPcLm2EELi4E23TrivialOffsetCalculatorILi1EjESD_NS0_6memory15LoadWithoutCastENSE_16StoreWithoutCastEEEviT_T0_T2_T3_T4_T5_,(.L_x_17705 - _ZN2at6native27unrolled_elementwise_kernelINS0_13AUnaryFunctorIfffZZZNS0_17atan2_kernel_cudaERNS_18TensorIteratorBaseEENKUlvE_clEvENKUlvE0_clEvEUlffE_EESt5arrayIPcLm2EELi4E23TrivialOffsetCalculatorILi1EjESD_NS0_6memory15LoadWithoutCastENSE_16StoreWithoutCastEEEviT_T0_T2_T3_T4_T5_)
        .other          _ZN2at6native27unrolled_elementwise_kernelINS0_13AUnaryFunctorIfffZZZNS0_17atan2_kernel_cudaERNS_18TensorIteratorBaseEENKUlvE_clEvENKUlvE0_clEvEUlffE_EESt5arrayIPcLm2EELi4E23TrivialOffsetCalculatorILi1EjESD_NS0_6memory15LoadWithoutCastENSE_16StoreWithoutCastEEEviT_T0_T2_T3_T4_T5_,@"STO_CUDA_ENTRY STV_DEFAULT"
_ZN2at6native27unrolled_elementwise_kernelINS0_13AUnaryFunctorIfffZZZNS0_17atan2_kernel_cudaERNS_18TensorIteratorBaseEENKUlvE_clEvENKUlvE0_clEvEUlffE_EESt5arrayIPcLm2EELi4E23TrivialOffsetCalculatorILi1EjESD_NS0_6memory15LoadWithoutCastENSE_16StoreWithoutCastEEEviT_T0_T2_T3_T4_T5_:
.text._ZN2at6native27unrolled_elementwise_kernelINS0_13AUnaryFunctorIfffZZZNS0_17atan2_kernel_cudaERNS_18TensorIteratorBaseEENKUlvE_clEvENKUlvE0_clEvEUlffE_EESt5arrayIPcLm2EELi4E23TrivialOffsetCalculatorILi1EjESD_NS0_6memory15LoadWithoutCastENSE_16StoreWithoutCastEEEviT_T0_T2_T3_T4_T5_:
[----:B------:R-:W-:Y:S02]  /*0000*/  IMAD.MOV.U32 R1, RZ, RZ, c[0x0][0x28] ;  /* 0x00000a00ff017624 */ /* 0x000fe400078e00ff */
[----:B------:R-:W0:Y:S01]  /*0010*/  S2R R0, SR_CTAID.X ;  /* 0x0000000000007919 */ /* 0x000e220000002500 */
[----:B------:R-:W-:Y:S01]  /*0020*/  IMAD.MOV.U32 R5, RZ, RZ, -0x200 ;  /* 0xfffffe00ff057424 */ /* 0x000fe200078e00ff */
[----:B------:R-:W-:Y:S01]  /*0030*/  HFMA2.MMA R8, -RZ, RZ, 0, 0 ;  /* 0x00000000ff087435 */ /* 0x000fe200000001ff */
[----:B------:R-:W-:Y:S01]  /*0040*/  CS2R R6, SRZ ;  /* 0x0000000000067805 */ /* 0x000fe2000001ff00 */
[----:B------:R-:W1:Y:S01]  /*0050*/  S2R R3, SR_TID.X ;  /* 0x0000000000037919 */ /* 0x000e620000002100 */
[----:B------:R-:W-:Y:S01]  /*0060*/  ULDC.64 UR4, c[0x0][0x118] ;  /* 0x0000460000047ab9 */ /* 0x000fe20000000a00 */
[----:B0-----:R-:W-:Y:S01]  /*0070*/  IMAD R4, R0, R5, c[0x0][0x160] ;  /* 0x0000580000047624 */ /* 0x001fe200078e0205 */
[----:B------:R-:W-:-:S04]  /*0080*/  HFMA2.MMA R5, -RZ, RZ, 0, 0 ;  /* 0x00000000ff057435 */ /* 0x000fc800000001ff */
[----:B-1----:R-:W-:-:S13]  /*0090*/  ISETP.GE.AND P2, PT, R3, R4, PT ;  /* 0x000000040300720c */ /* 0x002fda0003f46270 */
        /* <DEDUP_REMOVED lines=10> */
[----:B------:R-:W-:Y:S01]  /*0140*/  @!P3 IMAD R14, R0, 0x200, R3 ;  /* 0x00000200000eb824 */ /* 0x000fe200078e0203 */
[----:B------:R-:W-:Y:S01]  /*0150*/  @!P3 IADD3 R3, R3, 0x80, RZ ;  /* 0x000000800303b810 */ /* 0x000fe20007ffe0ff */
[----:B------:R-:W-:-:S03]  /*0160*/  @!P3 IMAD.MOV.U32 R15, RZ, RZ, 0x4 ;  /* 0x00000004ff0fb424 */ /* 0x000fc600078e00ff */
[----:B------:R-:W-:Y:S01]  /*0170*/  ISETP.GE.AND P1, PT, R3, R4, PT ;  /* 0x000000040300720c */ /* 0x000fe20003f26270 */
[----:B------:R-:W-:-:S05]  /*0180*/  @!P3 IMAD.WIDE.U32 R14, R14, R15, c[0x0][0x178] ;  /* 0x00005e000e0eb625 */ /* 0x000fca00078e000f */
[----:B------:R0:W5:Y:S07]  /*0190*/  @!P3 LDG.E R6, [R14.64] ;  /* 0x000000040e06b981 */ /* 0x00016e000c1e1900 */
[----:B------:R-:W-:Y:S01]  /*01a0*/  @!P1 LEA R10, R0, R3, 0x9 ;  /* 0x00000003000a9211 */ /* 0x000fe200078e48ff */
[----:B------:R-:W-:Y:S02]  /*01b0*/  @!P1 IMAD.MOV.U32 R11, RZ, RZ, 0x4 ;  /* 0x00000004ff0b9424 */ /* 0x000fe400078e00ff */
[----:B------:R-:W-:-:S04]  /*01c0*/  @!P2 IMAD.WIDE.U32 R2, R2, R9, c[0x0][0x178] ;  /* 0x00005e000202a625 */ /* 0x000fc800078e0009 */
[----:B------:R-:W-:Y:S01]  /*01d0*/  @!P1 IMAD.WIDE.U32 R10, R10, R11, c[0x0][0x178] ;  /* 0x00005e000a0a9625 */ /* 0x000fe200078e000b */
[----:B------:R0:W5:Y:S04]  /*01e0*/  @!P2 LDG.E R8, [R2.64] ;  /* 0x000000040208a981 */ /* 0x000168000c1e1900 */
[----:B------:R0:W5:Y:S01]  /*01f0*/  @!P1 LDG.E R5, [R10.64] ;  /* 0x000000040a059981 */ /* 0x000162000c1e1900 */
[----:B------:R-:W-:Y:S01]  /*0200*/  BSSY B1, `(.L_x_14450) ;  /* 0x0000037000017945 */ /* 0x000fe20003800000 */
[----:B------:R-:W-:Y:S05]  /*0210*/  @P2 BRA `(.L_x_14451) ;  /* 0x0000035000002947 */ /* 0x000fea0003800000 */
[C---:B0----5:R-:W-:Y:S01]  /*0220*/  FADD.FTZ R2, |R8|.reuse, -RZ ;  /* 0x800000ff08027221 */ /* 0x061fe20000010200 */
[----:B------:R-:W-:Y:S01]  /*0230*/  FSETP.LT.FTZ.AND P5, PT, |R8|, |c[0x0][0x168]|, PT ;  /* 0x40005a0008007a0b */ /* 0x000fe20003fb1200 */
[----:B------:R-:W-:Y:S01]  /*0240*/  FADD.FTZ R3, -RZ, |c[0x0][0x168]| ;  /* 0x40005a00ff037621 */ /* 0x000fe20000010100 */
        /* <DEDUP_REMOVED lines=13> */
[----:B------:R-:W-:Y:S05]  /*0320*/  CALL.REL.NOINC `($__internal_51_$__cuda_sm3x_div_rn_ftz_f32_slowpath) ;  /* 0x00000f3000007944 */ /* 0x000fea0003c00000 */
[----:B------:R-:W-:Y:S02]  /*0330*/  MOV R2, R11 ;  /* 0x0000000b00027202 */ /* 0x000fe40000000f00 */
.L_x_14453:
[----:B------:R-:W-:Y:S05]  /*0340*/  BSYNC B2 ;  /* 0x0000000000027941 */ /* 0x000fea0003800000 */
.L_x_14452:
        /* <DEDUP_REMOVED lines=18> */
.L_x_14455:
[----:B------:R-:W-:Y:S01]  /*0470*/  ISETP.GE.AND P0, PT, R8, RZ, PT ;  /* 0x000000ff0800720c */ /* 0x000fe20003f06270 */
[----:B------:R-:W-:-:S12]  /*0480*/  IMAD.MOV.U32 R3, RZ, RZ, 0x3fd774eb ;  /* 0x3fd774ebff037424 */ /* 0x000fd800078e00ff */
[----:B------:R-:W-:-:S04]  /*0490*/  @P0 FFMA.FTZ R2, R3, 0.93318945169448852539, -R2 ;  /* 0x3f6ee58103020823 */ /* 0x000fc80000010802 */
[----:B------:R-:W-:Y:S02]  /*04a0*/  @!P0 FFMA.FTZ R2, R3, 0.93318945169448852539, R2 ;  /* 0x3f6ee58103028823 */ /* 0x000fe40000010002 */
.L_x_14456:
[----:B------:R-:W-:Y:S05]  /*04b0*/  BSYNC B0 ;  /* 0x0000000000007941 */ /* 0x000fea0003800000 */
.L_x_14454:
[C---:B------:R-:W-:Y:S02]  /*04c0*/  FSETP.NEU.FTZ.AND P1, PT, |R8|.reuse, |c[0x0][0x168]|, PT ;  /* 0x40005a0008007a0b */ /* 0x040fe40003f3d200 */
[----:B------:R-:W-:Y:S02]  /*04d0*/  FSETP.NEU.FTZ.AND P0, PT, R9, RZ, PT ;  /* 0x000000ff0900720b */ /* 0x000fe40003f1d000 */
[C---:B------:R-:W-:Y:S01]  /*04e0*/  ISETP.GE.AND P2, PT, R8.reuse, RZ, PT ;  /* 0x000000ff0800720c */ /* 0x040fe20003f46270 */
[----:B------:R-:W-:Y:S01]  /*04f0*/  FADD.FTZ R8, |R8|, |c[0x0][0x168]| ;  /* 0x40005a0008087621 */ /* 0x000fe20000010200 */
[----:B------:R-:W-:-:S07]  /*0500*/  MOV R3, 0x4016cbe4 ;  /* 0x4016cbe400037802 */ /* 0x000fce0000000f00 */
[----:B------:R-:W-:Y:S01]  /*0510*/  @!P1 FSEL R2, R3, 0.78539818525314331055, !P2 ;  /* 0x3f490fdb03029808 */ /* 0x000fe20005000000 */
[----:B------:R-:W-:Y:S01]  /*0520*/  IMAD.MOV.U32 R3, RZ, RZ, c[0x0][0x168] ;  /* 0x00005a00ff037624 */ /* 0x000fe200078e00ff */
[----:B------:R-:W-:Y:S02]  /*0530*/  @!P0 FSEL R2, RZ, 3.1415927410125732422, P2 ;  /* 0x40490fdbff028808 */ /* 0x000fe40001000000 */
[----:B------:R-:W-:Y:S02]  /*0540*/  FSETP.GTU.FTZ.AND P0, PT, |R8|, +INF , PT ;  /* 0x7f8000000800780b */ /* 0x000fe40003f1c200 */
[----:B------:R-:W-:-:S04]  /*0550*/  LOP3.LUT R3, R2, 0x80000000, R3, 0xb8, !PT ;  /* 0x8000000002037812 */ /* 0x000fc800078eb803 */
[----:B------:R-:W-:Y:S02]  /*0560*/  FSEL R8, R8, R3, P0 ;  /* 0x0000000308087208 */ /* 0x000fe40000000000 */
.L_x_14451:
[----:B------:R-:W-:Y:S05]  /*0570*/  BSYNC B1 ;  /* 0x0000000000017941 */ /* 0x000fea0003800000 */
.L_x_14450:
[----:B------:R-:W1:Y:S01]  /*0580*/  S2R R9, SR_TID.X ;  /* 0x0000000000097919 */ /* 0x000e620000002100 */
[----:B------:R-:W-:Y:S01]  /*0590*/  BSSY B1, `(.L_x_14457) ;  /* 0x0000038000017945 */ /* 0x000fe20003800000 */
[----:B01----:R-:W-:-:S04]  /*05a0*/  IADD3 R3, R9, 0x80, RZ ;  /* 0x0000008009037810 */ /* 0x003fc80007ffe0ff */
[----:B------:R-:W-:-:S13]  /*05b0*/  ISETP.GE.AND P0, PT, R3, R4, PT ;  /* 0x000000040300720c */ /* 0x000fda0003f06270 */
[----:B------:R-:W-:Y:S05]  /*05c0*/  @P0 BRA `(.L_x_14458) ;  /* 0x0000034000000947 */ /* 0x000fea0003800000 */
[C---:B-----5:R-:W-:Y:S01]  /*05d0*/  FADD.FTZ R2, |R7|.reuse, -RZ ;  /* 0x800000ff07027221 */ /* 0x060fe20000010200 */
[----:B------:R-:W-:Y:S01]  /*05e0*/  FSETP.LT.FTZ.AND P5, PT, |R7|, |c[0x0][0x168]|, PT ;  /* 0x40005a0007007a0b */ /* 0x000fe20003fb1200 */
[----:B------:R-:W-:Y:S01]  /*05f0*/  FADD.FTZ R17, -RZ, |c[0x0][0x168]| ;  /* 0x40005a00ff117621 */ /* 0x000fe20000010100 */
        /* <DEDUP_REMOVED lines=12> */
[----:B------:R-:W-:Y:S05]  /*06c0*/  CALL.REL.NOINC `($__internal_51_$__cuda_sm3x_div_rn_ftz_f32_slowpath) ;  /* 0x00000b9000007944 */ /* 0x000fea0003c00000 */
[----:B------:R-:W-:Y:S02]  /*06d0*/  MOV R2, R11 ;  /* 0x0000000b00027202 */ /* 0x000fe40000000f00 */
.L_x_14460:
[----:B------:R-:W-:Y:S05]  /*06e0*/  BSYNC B2 ;  /* 0x0000000000027941 */ /* 0x000fea0003800000 */
.L_x_14459:
        /* <DEDUP_REMOVED lines=18> */
.L_x_14462:
[----:B------:R-:W-:Y:S01]  /*0810*/  ISETP.GE.AND P0, PT, R7, RZ, PT ;  /* 0x000000ff0700720c */ /* 0x000fe20003f06270 */
[----:B------:R-:W-:-:S12]  /*0820*/  IMAD.MOV.U32 R3, RZ, RZ, 0x3fd774eb ;  /* 0x3fd774ebff037424 */ /* 0x000fd800078e00ff */
[----:B------:R-:W-:-:S04]  /*0830*/  @P0 FFMA.FTZ R2, R3, 0.93318945169448852539, -R2 ;  /* 0x3f6ee58103020823 */ /* 0x000fc80000010802 */
[----:B------:R-:W-:Y:S02]  /*0840*/  @!P0 FFMA.FTZ R2, R3, 0.93318945169448852539, R2 ;  /* 0x3f6ee58103028823 */ /* 0x000fe40000010002 */
.L_x_14463:
[----:B------:R-:W-:Y:S05]  /*0850*/  BSYNC B0 ;  /* 0x0000000000007941 */ /* 0x000fea0003800000 */
.L_x_14461:
        /* <DEDUP_REMOVED lines=11> */
.L_x_14458:
[----:B------:R-:W-:Y:S05]  /*0910*/  BSYNC B1 ;  /* 0x0000000000017941 */ /* 0x000fea0003800000 */
.L_x_14457:
[----:B------:R-:W-:Y:S01]  /*0920*/  IADD3 R3, R9, 0x100, RZ ;  /* 0x0000010009037810 */ /* 0x000fe20007ffe0ff */
[----:B------:R-:W-:Y:S03]  /*0930*/  BSSY B1, `(.L_x_14464) ;  /* 0x0000037000017945 */ /* 0x000fe60003800000 */
        /* <DEDUP_REMOVED lines=19> */
.L_x_14467:
[----:B------:R-:W-:Y:S05]  /*0a70*/  BSYNC B2 ;  /* 0x0000000000027941 */ /* 0x000fea0003800000 */
.L_x_14466:
        /* <DEDUP_REMOVED lines=18> */
.L_x_14469:
[----:B------:R-:W-:Y:S01]  /*0ba0*/  ISETP.GE.AND P0, PT, R6, RZ, PT ;  /* 0x000000ff0600720c */ /* 0x000fe20003f06270 */
[----:B------:R-:W-:-:S12]  /*0bb0*/  IMAD.MOV.U32 R3, RZ, RZ, 0x3fd774eb ;  /* 0x3fd774ebff037424 */ /* 0x000fd800078e00ff */
[----:B------:R-:W-:-:S04]  /*0bc0*/  @P0 FFMA.FTZ R2, R3, 0.93318945169448852539, -R2 ;  /* 0x3f6ee58103020823 */ /* 0x000fc80000010802 */
[----:B------:R-:W-:Y:S02]  /*0bd0*/  @!P0 FFMA.FTZ R2, R3, 0.93318945169448852539, R2 ;  /* 0x3f6ee58103028823 */ /* 0x000fe40000010002 */
.L_x_14470:
[----:B------:R-:W-:Y:S05]  /*0be0*/  BSYNC B0 ;  /* 0x0000000000007941 */ /* 0x000fea0003800000 */
.L_x_14468:
[----:B------:R-:W-:Y:S02]  /*0bf0*/  FSETP.NEU.FTZ.AND P0, PT, |R6|, |c[0x0][0x168]|, PT ;  /* 0x40005a0006007a0b */ /* 0x000fe40003f1d200 */
        /* <DEDUP_REMOVED lines=10> */
.L_x_14465:
[----:B------:R-:W-:Y:S05]  /*0ca0*/  BSYNC B1 ;  /* 0x0000000000017941 */ /* 0x000fea0003800000 */
.L_x_14464:
        /* <DEDUP_REMOVED lines=21> */
.L_x_14474:
[----:B------:R-:W-:Y:S05]  /*0e00*/  BSYNC B2 ;  /* 0x0000000000027941 */ /* 0x000fea0003800000 */
.L_x_14473:
        /* <DEDUP_REMOVED lines=18> */
.L_x_14476:
[----:B------:R-:W-:Y:S01]  /*0f30*/  ISETP.GE.AND P0, PT, R5, RZ, PT ;  /* 0x000000ff0500720c */ /* 0x000fe20003f06270 */
[----:B------:R-:W-:-:S12]  /*0f40*/  IMAD.MOV.U32 R3, RZ, RZ, 0x3fd774eb ;  /* 0x3fd774ebff037424 */ /* 0x000fd800078e00ff */
[----:B------:R-:W-:-:S04]  /*0f50*/  @P0 FFMA.FTZ R2, R3, 0.93318945169448852539, -R2 ;  /* 0x3f6ee58103020823 */ /* 0x000fc80000010802 */
[----:B------:R-:W-:Y:S02]  /*0f60*/  @!P0 FFMA.FTZ R2, R3, 0.93318945169448852539, R2 ;  /* 0x3f6ee58103028823 */ /* 0x000fe40000010002 */
.L_x_14477:
[----:B------:R-:W-:Y:S05]  /*0f70*/  BSYNC B0 ;  /* 0x0000000000007941 */ /* 0x000fea0003800000 */
.L_x_14475:
        /* <DEDUP_REMOVED lines=11> */
.L_x_14472:
[----:B------:R-:W-:Y:S05]  /*1030*/  BSYNC B1 ;  /* 0x0000000000017941 */ /* 0x000fea0003800000 */
.L_x_14471:
[----:B------:R-:W-:Y:S01]  /*1040*/  ISETP.GE.AND P0, PT, R9, R4, PT ;  /* 0x000000040900720c */ /* 0x000fe20003f06270 */
[----:B------:R-:W-:Y:S01]  /*1050*/  BSSY B0, `(.L_x_14478) ;  /* 0x0000018000007945 */ /* 0x000fe20003800000 */
[----:B------:R-:W-:Y:S11]  /*1060*/  BSSY B1, `(.L_x_14479) ;  /* 0x0000010000017945 */ /* 0x000ff60003800000 */
[----:B------:R-:W-:Y:S05]  /*1070*/  @P0 BRA `(.L_x_14480) ;  /* 0x000000e000000947 */ /* 0x000fea0003800000 */
[----:B------:R-:W0:Y:S01]  /*1080*/  S2R R9, SR_TID.X ;  /* 0x0000000000097919 */ /* 0x000e220000002100 */
[----:B------:R-:W-:Y:S01]  /*1090*/  HFMA2.MMA R3, -RZ, RZ, 0, 2.384185791015625e-07 ;  /* 0x00000004ff037435 */ /* 0x000fe200000001ff */
[----:B0-----:R-:W-:Y:S01]  /*10a0*/  IMAD R2, R0, 0x200, R9 ;  /* 0x0000020000027824 */ /* 0x001fe200078e0209 */
[----:B------:R-:W-:-:S08]  /*10b0*/  IADD3 R9, R9, 0x80, RZ ;  /* 0x0000008009097810 */ /* 0x000fd00007ffe0ff */
[----:B------:R-:W-:Y:S01]  /*10c0*/  IMAD.WIDE.U32 R2, R2, R3, c[0x0][0x170] ;  /* 0x00005c0002027625 */ /* 0x000fe200078e0003 */
[----:B------:R-:W-:-:S04]  /*10d0*/  ISETP.GE.AND P0, PT, R9, R4, PT ;  /* 0x000000040900720c */ /* 0x000fc80003f06270 */
[----:B-----5:R0:W-:Y:S09]  /*10e0*/  STG.E [R2.64], R8 ;  /* 0x0000000802007986 */ /* 0x0201f2000c101904 */
[----:B------:R-:W-:Y:S01]  /*10f0*/  @P0 BREAK B1 ;  /* 0x0000000000010942 */ /* 0x000fe20003800000 */
[----:B------:R-:W-:Y:S05]  /*1100*/  @P0 BRA `(.L_x_14481) ;  /* 0x000000c000000947 */ /* 0x000fea0003800000 */
[----:B0-----:R-:W-:Y:S01]  /*1110*/  LEA R2, R0, R9, 0x9 ;  /* 0x0000000900027211 */ /* 0x001fe200078e48ff */
[----:B------:R-:W-:Y:S01]  /*1120*/  IMAD.MOV.U32 R3, RZ, RZ, 0x4 ;  /* 0x00000004ff037424 */ /* 0x000fe200078e00ff */
[----:B------:R-:W-:-:S03]  /*1130*/  IADD3 R9, R9, 0x80, RZ ;  /* 0x0000008009097810 */ /* 0x000fc60007ffe0ff */
[----:B------:R-:W-:-:S05]  /*1140*/  IMAD.WIDE.U32 R2, R2, R3, c[0x0][0x170] ;  /* 0x00005c0002027625 */ /* 0x000fca00078e0003 */
[----:B------:R0:W-:Y:S02]  /*1150*/  STG.E [R2.64], R7 ;  /* 0x0000000702007986 */ /* 0x0001e4000c101904 */
.L_x_14480:
[----:B------:R-:W-:Y:S05]  /*1160*/  BSYNC B1 ;  /* 0x0000000000017941 */ /* 0x000fea0003800000 */
.L_x_14479:
[----:B------:R-:W-:-:S13]  /*1170*/  ISETP.GE.AND P0, PT, R9, R4, PT ;  /* 0x000000040900720c */ /* 0x000fda0003f06270 */
[----:B0-----:R-:W-:Y:S01]  /*1180*/  @!P0 LEA R2, R0, R9, 0x9 ;  /* 0x0000000900028211 */ /* 0x001fe200078e48ff */
[----:B------:R-:W-:Y:S01]  /*1190*/  @!P0 IMAD.MOV.U32 R3, RZ, RZ, 0x4 ;  /* 0x00000004ff038424 */ /* 0x000fe200078e00ff */
[----:B------:R-:W-:-:S03]  /*11a0*/  @!P0 IADD3 R9, R9, 0x80, RZ ;  /* 0x0000008009098810 */ /* 0x000fc60007ffe0ff */
[----:B------:R-:W-:-:S05]  /*11b0*/  @!P0 IMAD.WIDE.U32 R2, R2, R3, c[0x0][0x170] ;  /* 0x00005c0002028625 */ /* 0x000fca00078e0003 */
[----:B-----5:R0:W-:Y:S02]  /*11c0*/  @!P0 STG.E [R2.64], R6 ;  /* 0x0000000602008986 */ /* 0x0201e4000c101904 */
.L_x_14481:
[----:B------:R-:W-:Y:S05]  /*11d0*/  BSYNC B0 ;  /* 0x0000000000007941 */ /* 0x000fea0003800000 */
.L_x_14478:
[----:B------:R-:W-:Y:S01]  /*11e0*/  WARPSYNC 0xffffffff ;  /* 0xffffffff00007948 */ /* 0x000fe20003800000 */
[----:B------:R-:W-:-:S13]  /*11f0*/  ISETP.GE.AND P0, PT, R9, R4, PT ;  /* 0x000000040900720c */ /* 0x000fda0003f06270 */
[----:B------:R-:W-:Y:S05]  /*1200*/  @P0 EXIT ;  /* 0x000000000000094d */ /* 0x000fea0003800000 */
[----:B0-----:R-:W-:Y:S01]  /*1210*/  LEA R2, R0, R9, 0x9 ;  /* 0x0000000900027211 */ /* 0x001fe200078e48ff */
[----:B------:R-:W-:-:S04]  /*1220*/  IMAD.MOV.U32 R3, RZ, RZ, 0x4 ;  /* 0x00000004ff037424 */ /* 0x000fc800078e00ff */
[----:B------:R-:W-:-:S05]  /*1230*/  IMAD.WIDE.U32 R2, R2, R3, c[0x0][0x170] ;  /* 0x00005c0002027625 */ /* 0x000fca00078e0003 */
[----:B------:R-:W-:Y:S01]  /*1240*/  STG.E [R2.64], R5 ;  /* 0x0000000502007986 */ /* 0x000fe2000c101904 */
[----:B------:R-:W-:Y:S05]  /*1250*/  EXIT ;  /* 0x000000000000794d */ /* 0x000fea0003800000 */
        .weak           $__internal_51_$__cuda_sm3x_div_rn_ftz_f32_slowpath
        .type           $__internal_51_$__cuda_sm3x_div_rn_ftz_f32_slowpath,@function
        .size           $__internal_51_$__cuda_sm3x_div_rn_ftz_f32_slowpath,(.L_x_17705 - $__internal_51_$__cuda_sm3x_div_rn_ftz_f32_slowpath)
$__internal_51_$__cuda_sm3x_div_rn_ftz_f32_slowpath:
        /* <DEDUP_REMOVED lines=32> */
.L_x_14484:
[----:B------:R-:W-:Y:S05]  /*1460*/  BSYNC B3 ;  /* 0x0000000000037941 */ /* 0x000fea0003800000 */
.L_x_14483:
        /* <DEDUP_REMOVED lines=27> */
.L_x_14490:
[----:B------:R-:W-:Y:S02]  /*1620*/  LEA R3, R3, R14, 0x17 ;  /* 0x0000000e03037211 */ /* 0x000fe400078eb8ff */
.L_x_14491:
[----:B------:R-:W-:Y:S05]  /*1630*/  BSYNC B3 ;  /* 0x0000000000037941 */ /* 0x000fea0003800000 */
.L_x_14489:
[----:B------:R-:W-:Y:S05]  /*1640*/  BRA `(.L_x_14492) ;  /* 0x0000008000007947 */ /* 0x000fea0003800000 */
.L_x_14488:
[----:B------:R-:W-:-:S04]  /*1650*/  LOP3.LUT R3, R10, 0x80000000, R17, 0x48, !PT ;  /* 0x800000000a037812 */ /* 0x000fc800078e4811 */
[----:B------:R-:W-:Y:S01]  /*1660*/  LOP3.LUT R3, R3, 0x7f800000, RZ, 0xfc, !PT ;  /* 0x7f80000003037812 */ /* 0x000fe200078efcff */
[----:B------:R-:W-:Y:S05]  /*1670*/  BRA `(.L_x_14492) ;  /* 0x0000005000007947 */ /* 0x000fea0003800000 */
.L_x_14487:
[----:B------:R-:W-:Y:S01]  /*1680*/  LOP3.LUT R3, R10, 0x80000000, R17, 0x48, !PT ;  /* 0x800000000a037812 */ /* 0x000fe200078e4811 */
[----:B------:R-:W-:Y:S05]  /*1690*/  BRA `(.L_x_14492) ;  /* 0x0000003000007947 */ /* 0x000fea0003800000 */
.L_x_14486:
[----:B------:R-:W0:Y:S01]  /*16a0*/  MUFU.RSQ R3, -QNAN ;  /* 0xffc0000000037908 */ /* 0x000e220000001400 */
[----:B------:R-:W-:Y:S05]  /*16b0*/  BRA `(.L_x_14492) ;  /* 0x0000001000007947 */ /* 0x000fea0003800000 */
.L_x_14485:
[----:B------:R-:W-:Y:S02]  /*16c0*/  FADD.FTZ R3, R17, R10 ;  /* 0x0000000a11037221 */ /* 0x000fe40000010000 */
.L_x_14492:
[----:B------:R-:W-:Y:S05]  /*16d0*/  BSYNC B0 ;  /* 0x0000000000007941 */ /* 0x000fea0003800000 */
.L_x_14482:
[----:B0-----:R-:W-:Y:S01]  /*16e0*/  IMAD.MOV.U32 R11, RZ, RZ, R3 ;  /* 0x000000ffff0b7224 */ /* 0x001fe200078e0003 */
[----:B------:R-:W-:-:S04]  /*16f0*/  MOV R3, 0x0 ;  /* 0x0000000000037802 */ /* 0x000fc80000000f00 */
[----:B------:R-:W-:Y:S05]  /*1700*/  RET.REL.NODEC R2 `(_ZN2at6native27unrolled_elementwise_kernelINS0_13AUnaryFunctorIfffZZZNS0_17atan2_kernel_cudaERNS_18TensorIteratorBaseEENKUlvE_clEvENKUlvE0_clEvEUlffE_EESt5arrayIPcLm2EELi4E23TrivialOffsetCalculatorILi1EjESD_NS0_6memory15LoadWithoutCastENSE_16StoreWithoutCastEEEviT_T0_T2_T3_T4_T5_) ;  /* 0xffffe8f002007950 */ /* 0x000fea0003c3ffff */
.L_x_14493:
        /* <DEDUP_REMOVED lines=15> */
.L_x_17705:


//--------------------- .text._ZN2at6native29vectorized_elementwise_kernelILi2ENS0_13AUnaryFunctorIfffZZZNS0_17atan2_kernel_cudaERNS_18TensorIteratorBaseEENKUlvE_clEvENKUlvE0_clEvEUlffE_EESt5arrayIPcLm2EEEEviT0_T1_ --------------------------
	.section	.text._ZN2at6native29vectorized_elementwise_kernelILi2ENS0_13AUnaryFunctorIfffZZZNS0_17atan2_kernel_cudaERNS_18TensorIteratorBaseEENKUlvE_clEvENKUlvE0_clEvEUlffE_EESt5arrayIPcLm2EEEEviT0_T1_,"ax",@progbits
	.sectioninfo	@"SHI_REGISTERS=28"
	.align	128
        .global         _ZN2at6native29vectorized_elementwise_kernelILi2ENS0_13AUnaryFunctorIfffZZZNS0_17atan2_kernel_cudaERNS_18TensorIteratorBaseEENKUlvE_clEvENKUlvE0_clEvEUlffE_EESt5arrayIPcLm2EEEEviT0_T1_
        .type           _ZN2at6native29vectorized_elementwise_kernelILi2ENS0_13AUnaryFunctorIfffZZZNS0_17atan2_kernel_cudaERNS_18TensorIteratorBaseEENKUlvE_clEvENKUlvE0_clEvEUlffE_EESt5arrayIPcLm2EEEEviT0_T1_,@function
        .size           _ZN2at6native29vectorized_elementwise_kernelILi2ENS0_13AUnaryFunctorIfffZZZNS0_17atan2_kernel_cudaERNS_18TensorIteratorBaseEENKUlvE_clEvENKUlvE0_clEvEUlffE_EESt5arrayIPcLm2EEEEviT0_T1_,(.L_x_17706 - _ZN2at6native29vectorized_elementwise_kernelILi2ENS0_13AUnaryFunctorIfffZZZNS0_17atan2_kernel_cudaERNS_18TensorIteratorBaseEENKUlvE_clEvENKUlvE0_clEvEUlffE_EESt5arrayIPcLm2EEEEviT0_T1_)
        .other          _ZN2at6native29vectorized_elementwise_kernelILi2ENS0_13AUnaryFunctorIfffZZZNS0_17atan2_kernel_cudaERNS_18TensorIteratorBaseEENKUlvE_clEvENKUlvE0_clEvEUlffE_EESt5arrayIPcLm2EEEEviT0_T1_,@"STO_CUDA_ENTRY STV_DEFAULT"
_ZN2at6native29vectorized_elementwise_kernelILi2ENS0_13AUnaryFunctorIfffZZZNS0_17atan2_kernel_cudaERNS_18TensorIteratorBaseEENKUlvE_clEvENKUlvE0_clEvEUlffE_EESt5arrayIPcLm2EEEEviT0_T1_:
.text._ZN2at6native29vectorized_elementwise_kernelILi2ENS0_13AUnaryFunctorIfffZZZNS0_17atan2_kernel_cudaERNS_18TensorIteratorBaseEENKUlvE_clEvENKUlvE0_clEvEUlffE_EESt5arrayIPcLm2EEEEviT0_T1_:
        /* <DEDUP_REMOVED lines=12> */
[----:B------:R-:W-:Y:S01]  /*00c0*/  FADD.FTZ R7, -RZ, |c[0x0][0x168]| ;  /* 0x40005a00ff077621 */ /* 0x000fe20000010100 */
[----:B------:R-:W-:Y:S02]  /*00d0*/  BSSY B2, `(.L_x_14495) ;  /* 0x0000013000027945 */ /* 0x000fe40003800000 */
[----:B------:R0:W5:Y:S04]  /*00e0*/  LDG.E.64 R18, [R4.64+0x400] ;  /* 0x0004000404127981 */ /* 0x000168000c1e1b00 */
[----:B------:R0:W5:Y:S04]  /*00f0*/  LDG.E.64 R16, [R4.64+0x800] ;  /* 0x0008000404107981 */ /* 0x000168000c1e1b00 */
[----:B------:R0:W5:Y:S01]  /*0100*/  LDG.E.64 R14, [R4.64+0xc00] ;  /* 0x000c0004040e7981 */ /* 0x000162000c1e1b00 */
[C---:B--2---:R-:W-:Y:S01]  /*0110*/  FADD.FTZ R6, |R12|.reuse, -RZ ;  /* 0x800000ff0c067221 */ /* 0x044fe20000010200 */
[----:B------:R-:W-:-:S04]  /*0120*/  FSETP.LT.FTZ.AND P3, PT, |R12|, |c[0x0][0x168]|, PT ;  /* 0x40005a000c007a0b */ /* 0x000fc80003f71200 */
        /* <DEDUP_REMOVED lines=12> */
[----:B-----5:R-:W-:Y:S05]  /*01f0*/  CALL.REL.NOINC `($__internal_52_$__cuda_sm3x_div_rn_ftz_f32_slowpath) ;  /* 0x00003cc000007944 */ /* 0x020fea0003c00000 */
.L_x_14496:
[----:B------:R-:W-:Y:S05]  /*0200*/  BSYNC B2 ;  /* 0x0000000000027941 */ /* 0x000fea0003800000 */
.L_x_14495:
        /* <DEDUP_REMOVED lines=18> */
.L_x_14498:
[----:B------:R-:W-:Y:S02]  /*0330*/  ISETP.GE.AND P0, PT, R12, RZ, PT ;  /* 0x000000ff0c00720c */ /* 0x000fe40003f06270 */
[----:B------:R-:W-:-:S11]  /*0340*/  MOV R4, 0x3fd774eb ;  /* 0x3fd774eb00047802 */ /* 0x000fd60000000f00 */
[----:B------:R-:W-:-:S04]  /*0350*/  @P0 FFMA.FTZ R21, R4, 0.93318945169448852539, -R21 ;  /* 0x3f6ee58104150823 */ /* 0x000fc80000010815 */
[----:B------:R-:W-:Y:S02]  /*0360*/  @!P0 FFMA.FTZ R21, R4, 0.93318945169448852539, R21 ;  /* 0x3f6ee58104158823 */ /* 0x000fe40000010015 */
.L_x_14499:
[----:B------:R-:W-:Y:S05]  /*0370*/  BSYNC B0 ;  /* 0x0000000000007941 */ /* 0x000fea0003800000 */
.L_x_14497:
[C---:B------:R-:W-:Y:S01]  /*0380*/  FADD.FTZ R4, |R13|.reuse, -RZ ;  /* 0x800000ff0d047221 */ /* 0x040fe20000010200 */
[----:B------:R-:W-:Y:S01]  /*0390*/  FSETP.LT.FTZ.AND P3, PT, |R13|, |c[0x0][0x168]|, PT ;  /* 0x40005a000d007a0b */ /* 0x000fe20003f71200 */
[----:B------:R-:W-:Y:S03]  /*03a0*/  BSSY B2, `(.L_x_14500) ;  /* 0x000000e000027945 */ /* 0x000fe60003800000 */
        /* <DEDUP_REMOVED lines=12> */
[----:B-----5:R-:W-:Y:S05]  /*0470*/  CALL.REL.NOINC `($__internal_52_$__cuda_sm3x_div_rn_ftz_f32_slowpath) ;  /* 0x00003a4000007944 */ /* 0x020fea0003c00000 */
.L_x_14501:
[----:B------:R-:W-:Y:S05]  /*0480*/  BSYNC B2 ;  /* 0x0000000000027941 */ /* 0x000fea0003800000 */
.L_x_14500:
        /* <DEDUP_REMOVED lines=18> */
.L_x_14503:
[----:B------:R-:W-:Y:S02]  /*05b0*/  ISETP.GE.AND P0, PT, R13, RZ, PT ;  /* 0x000000ff0d00720c */ /* 0x000fe40003f06270 */
[----:B------:R-:W-:-:S11]  /*05c0*/  MOV R4, 0x3fd774eb ;  /* 0x3fd774eb00047802 */ /* 0x000fd60000000f00 */
[----:B------:R-:W-:-:S04]  /*05d0*/  @P0 FFMA.FTZ R3, R4, 0.93318945169448852539, -R3 ;  /* 0x3f6ee58104030823 */ /* 0x000fc80000010803 */
[----:B------:R-:W-:Y:S02]  /*05e0*/  @!P0 FFMA.FTZ R3, R4, 0.93318945169448852539, R3 ;  /* 0x3f6ee58104038823 */ /* 0x000fe40000010003 */
.L_x_14504:
[----:B------:R-:W-:Y:S05]  /*05f0*/  BSYNC B0 ;  /* 0x0000000000007941 */ /* 0x000fea0003800000 */
.L_x_14502:
[C---:B-----5:R-:W-:Y:S01]  /*0600*/  FADD.FTZ R4, |R18|.reuse, -RZ ;  /* 0x800000ff12047221 */ /* 0x060fe20000010200 */
[----:B------:R-:W-:Y:S01]  /*0610*/  FSETP.LT.FTZ.AND P3, PT, |R18|, |c[0x0][0x168]|, PT ;  /* 0x40005a0012007a0b */ /* 0x000fe20003f71200 */
[----:B------:R-:W-:Y:S01]  /*0620*/  IMAD.MOV.U32 R8, RZ, RZ, 0x4016cbe4 ;  /* 0x4016cbe4ff087424 */ /* 0x000fe200078e00ff */
[----:B------:R-:W-:Y:S01]  /*0630*/  FSETP.NEU.FTZ.AND P0, PT, |R13|, |c[0x0][0x168]|, PT ;  /* 0x40005a000d007a0b */ /* 0x000fe20003f1d200 */
[----:B------:R-:W-:Y:S01]  /*0640*/  BSSY B2, `(.L_x_14505) ;  /* 0x000001a000027945 */ /* 0x000fe20003800000 */
[----:B------:R-:W-:Y:S02]  /*0650*/  FSEL R20, R7, R4, P3 ;  /* 0x0000000407147208 */ /* 0x000fe40001800000 */
[----:B------:R-:W-:Y:S01]  /*0660*/  FSETP.NEU.FTZ.AND P1, PT, R23, RZ, PT ;  /* 0x000000ff1700720b */ /* 0x000fe20003f3d000 */
[----:B------:R-:W-:Y:S01]  /*0670*/  FADD.FTZ R23, |R12|, |c[0x0][0x168]| ;  /* 0x40005a000c177621 */ /* 0x000fe20000010200 */
[----:B------:R-:W0:Y:S01]  /*0680*/  MUFU.RCP R5, R20 ;  /* 0x0000001400057308 */ /* 0x000e220000001000 */
[C---:B------:R-:W-:Y:S01]  /*0690*/  ISETP.GE.AND P2, PT, R13.reuse, RZ, PT ;  /* 0x000000ff0d00720c */ /* 0x040fe20003f46270 */
[----:B------:R-:W-:Y:S01]  /*06a0*/  FADD.FTZ R13, |R13|, |c[0x0][0x168]| ;  /* 0x40005a000d0d7621 */ /* 0x000fe20000010200 */
[----:B------:R-:W-:-:S02]  /*06b0*/  FSEL R11, R4, R7, P3 ;  /* 0x00000007040b7208 */ /* 0x000fc40001800000 */
[----:B------:R-:W-:Y:S02]  /*06c0*/  MOV R4, c[0x0][0x168] ;  /* 0x00005a0000047a02 */ /* 0x000fe40000000f00 */
[----:B------:R-:W-:Y:S02]  /*06d0*/  @!P0 FSEL R3, R8, 0.78539818525314331055, !P2 ;  /* 0x3f490fdb08038808 */ /* 0x000fe40005000000 */
[----:B------:R-:W-:Y:S02]  /*06e0*/  FSETP.GTU.FTZ.AND P0, PT, |R13|, +INF , PT ;  /* 0x7f8000000d00780b */ /* 0x000fe40003f1c200 */
[----:B------:R-:W-:Y:S01]  /*06f0*/  @!P1 FSEL R3, RZ, 3.1415927410125732422, P2 ;  /* 0x40490fdbff039808 */ /* 0x000fe20001000000 */
[----:B------:R-:W1:Y:S01]  /*0700*/  FCHK P1, R11, R20 ;  /* 0x000000140b007302 */ /* 0x000e620000020000 */
[----:B------:R-:W-:Y:S02]  /*0710*/  ISETP.GE.AND P2, PT, R12, RZ, PT ;  /* 0x000000ff0c00720c */ /* 0x000fe40003f46270 */
[----:B------:R-:W-:Y:S01]  /*0720*/  LOP3.LUT R4, R3, 0x80000000, R4, 0xb8, !PT ;  /* 0x8000000003047812 */ /* 0x000fe200078eb804 */
[----:B0-----:R-:W-:Y:S01]  /*0730*/  FFMA R6, -R20, R5, 1 ;  /* 0x3f80000014067423 */ /* 0x001fe20000000105 */
[----:B------:R-:W-:-:S02]  /*0740*/  P2R R24, PR, RZ, 0x4 ;  /* 0x00000004ff187803 */ /* 0x000fc40000000000 */
        /* <DEDUP_REMOVED lines=8> */
[----:B------:R-:W-:Y:S05]  /*07d0*/  CALL.REL.NOINC `($__internal_52_$__cuda_sm3x_div_rn_ftz_f32_slowpath) ;  /* 0x000036e000007944 */ /* 0x000fea0003c00000 */
.L_x_14506:
[----:B------:R-:W-:Y:S05]  /*07e0*/  BSYNC B2 ;  /* 0x0000000000027941 */ /* 0x000fea0003800000 */
.L_x_14505:
[----:B------:R-:W-:Y:S01]  /*07f0*/  IMAD.MOV.U32 R4, RZ, RZ, 0x3b33710b ;  /* 0x3b33710bff047424 */ /* 0x000fe200078e00ff */
[----:B------:R-:W-:Y:S01]  /*0800*/  FSETP.NEU.FTZ.AND P1, PT, |R12|, |c[0x0][0x168]|, PT ;  /* 0x40005a000c007a0b */ /* 0x000fe20003f3d200 */
[----:B0-----:R-:W-:Y:S01]  /*0810*/  FMUL.FTZ R5, R3, R3 ;  /* 0x0000000303057220 */ /* 0x001fe20000410000 */
[----:B------:R-:W-:Y:S01]  /*0820*/  FSETP.NEU.FTZ.AND P0, PT, R22, RZ, PT ;  /* 0x000000ff1600720b */ /* 0x000fe20003f1d000 */
[----:B------:R-:W-:Y:S01]  /*0830*/  HFMA2.MMA R9, -RZ, RZ, 2.04296875, -15.78125 ;  /* 0x4016cbe4ff097435 */ /* 0x000fe200000001ff */
[----:B------:R-:W-:Y:S01]  /*0840*/  ISETP.NE.AND P2, PT, R24, RZ, PT ;  /* 0x000000ff1800720c */ /* 0x000fe20003f45270 */
[C---:B------:R-:W-:Y:S01]  /*0850*/  FFMA.FTZ R4, R5.reuse, R4, -0.015681877732276916504 ;  /* 0xbc80774805047423 */ /* 0x040fe20000010004 */
[----:B------:R-:W-:Y:S03]  /*0860*/  BSSY B0, `(.L_x_14507) ;  /* 0x0000019000007945 */ /* 0x000fe60003800000 */
[----:B------:R-:W-:-:S04]  /*0870*/  FFMA.FTZ R4, R5, R4, 0.042200751602649688721 ;  /* 0x3d2cdab205047423 */ /* 0x000fc80000010004 */
[----:B------:R-:W-:Y:S01]  /*0880*/  FFMA.FTZ R4, R5, R4, -0.074792981147766113281 ;  /* 0xbd992d1005047423 */ /* 0x000fe20000010004 */
[----:B------:R-:W-:Y:S02]  /*0890*/  @!P1 FSEL R21, R9, 0.78539818525314331055, !P2 ;  /* 0x3f490fdb09159808 */ /* 0x000fe40005000000 */
[----:B------:R-:W-:Y:S01]  /*08a0*/  @!P0 FSEL R21, RZ, 3.1415927410125732422, P2 ;  /* 0x40490fdbff158808 */ /* 0x000fe20001000000 */
[----:B------:R-:W-:Y:S01]  /*08b0*/  FFMA.FTZ R4, R5, R4, 0.10640415549278259277 ;  /* 0x3dd9ea6c05047423 */ /* 0x000fe20000010004 */
[----:B------:R-:W-:-:S03]  /*08c0*/  FSETP.GTU.FTZ.AND P0, PT, |R23|, +INF , PT ;  /* 0x7f8000001700780b */ /* 0x000fc60003f1c200 */
[----:B------:R-:W-:-:S04]  /*08d0*/  FFMA.FTZ R4, R5, R4, -0.14207722246646881104 ;  /* 0xbe117cb105047423 */ /* 0x000fc80000010004 */
[----:B------:R-:W-:Y:S01]  /*08e0*/  FFMA.FTZ R6, R5, R4, 0.19993925094604492188 ;  /* 0x3e4cbce005067423 */ /* 0x000fe20000010004 */
[----:B------:R-:W-:-:S03]  /*08f0*/  MOV R4, c[0x0][0x168] ;  /* 0x00005a0000047a02 */ /* 0x000fc60000000f00 */
[----:B------:R-:W-:Y:S01]  /*0900*/  FFMA.FTZ R6, R5, R6, -0.33333197236061096191 ;  /* 0xbeaaaa7d05067423 */ /* 0x000fe20000010006 */
[----:B------:R-:W-:-:S03]  /*0910*/  LOP3.LUT R12, R21, 0x80000000, R4, 0xb8, !PT ;  /* 0x80000000150c7812 */ /* 0x000fc600078eb804 */
[----:B------:R-:W-:Y:S01]  /*0920*/  FMUL.FTZ R6, R5, R6 ;  /* 0x0000000605067220 */ /* 0x000fe20000410000 */
[----:B------:R-:W-:-:S03]  /*0930*/  FSEL R12, R23, R12, P0 ;  /* 0x0000000c170c7208 */ /* 0x000fc60000000000 */
[----:B------:R-:W-:Y:S01]  /*0940*/  FFMA.FTZ R3, R6, R3, R3 ;  /* 0x0000000306037223 */ /* 0x000fe20000010003 */
[----:B------:R-:W-:Y:S05]  /*0950*/  @P3 BRA `(.L_x_14508) ;  /* 0x0000005000003947 */ /* 0x000fea0003800000 */
[----:B------:R-:W-:-:S13]  /*0960*/  ISETP.GT.AND P0, PT, R18, -0x1, PT ;  /* 0xffffffff1200780c */ /* 0x000fda0003f04270 */
[----:B------:R-:W-:Y:S05]  /*0970*/  @P0 BRA `(.L_x_14509) ;  /* 0x0000007000000947 */ /* 0x000fea0003800000 */
[----:B------:R-:W-:-:S04]  /*0980*/  IMAD.MOV.U32 R6, RZ, RZ, 0x3fd774eb ;  /* 0x3fd774ebff067424 */ /* 0x000fc800078e00ff */
[----:B------:R-:W-:Y:S01]  /*0990*/  FFMA.FTZ R3, R6, 1.8663789033889770508, -R3 ;  /* 0x3feee58106037823 */ /* 0x000fe20000010803 */
[----:B------:R-:W-:Y:S05]  /*09a0*/  BRA `(.L_x_14509) ;  /* 0x0000004000007947 */ /* 0x000fea0003800000 */
.L_x_14508:
[----:B------:R-:W-:Y:S02]  /*09b0*/  ISETP.GE.AND P0, PT, R18, RZ, PT ;  /* 0x000000ff1200720c */ /* 0x000fe40003f06270 */
[----:B------:R-:W-:-:S11]  /*09c0*/  MOV R6, 0x3fd774eb ;  /* 0x3fd774eb00067802 */ /* 0x000fd60000000f00 */
[----:B------:R-:W-:-:S04]  /*09d0*/  @P0 FFMA.FTZ R3, R6, 0.93318945169448852539, -R3 ;  /* 0x3f6ee58106030823 */ /* 0x000fc80000010803 */
[----:B------:R-:W-:Y:S02]  /*09e0*/  @!P0 FFMA.FTZ R3, R6, 0.93318945169448852539, R3 ;  /* 0x3f6ee58106038823 */ /* 0x000fe40000010003 */
.L_x_14509:
[----:B------:R-:W-:Y:S05]  /*09f0*/  BSYNC B0 ;  /* 0x0000000000007941 */ /* 0x000fea0003800000 */
.L_x_14507:
[C---:B------:R-:W-:Y:S01]  /*0a00*/  FADD.FTZ R6, |R19|.reuse, -RZ ;  /* 0x800000ff13067221 */ /* 0x040fe20000010200 */
[----:B------:R-:W-:Y:S01]  /*0a10*/  FSETP.LT.FTZ.AND P3, PT, |R19|, |c[0x0][0x168]|, PT ;  /* 0x40005a0013007a0b */ /* 0x000fe20003f71200 */
[----:B------:R-:W-:Y:S01]  /*0a20*/  BSSY B2, `(.L_x_14510) ;  /* 0x0000017000027945 */ /* 0x000fe20003800000 */
[----:B------:R-:W-:Y:S02]  /*0a30*/  FSETP.NEU.FTZ.AND P0, PT, |R18|, |c[0x0][0x168]|, PT ;  /* 0x40005a0012007a0b */ /* 0x000fe40003f1d200 */
[----:B------:R-:W-:Y:S02]  /*0a40*/  FSEL R21, R7, R6, P3 ;  /* 0x0000000607157208 */ /* 0x000fe40001800000 */
[----:B------:R-:W-:Y:S02]  /*0a50*/  FSETP.NEU.FTZ.AND P1, PT, R20, RZ, PT ;  /* 0x000000ff1400720b */ /* 0x000fe40003f3d000 */
[----:B------:R-:W0:Y:S01]  /*0a60*/  MUFU.RCP R8, R21 ;  /* 0x0000001500087308 */ /* 0x000e220000001000 */
[C---:B------:R-:W-:Y:S01]  /*0a70*/  ISETP.GE.AND P2, PT, R18.reuse, RZ, PT ;  /* 0x000000ff1200720c */ /* 0x040fe20003f46270 */
[----:B------:R-:W-:Y:S01]  /*0a80*/  FADD.FTZ R18, |R18|, |c[0x0][0x168]| ;  /* 0x40005a0012127621 */ /* 0x000fe20000010200 */
[----:B------:R-:W-:-:S04]  /*0a90*/  FSEL R11, R6, R7, P3 ;  /* 0x00000007060b7208 */ /* 0x000fc80001800000 */
[----:B------:R-:W-:Y:S02]  /*0aa0*/  @!P0 FSEL R3, R9, 0.78539818525314331055, !P2 ;  /* 0x3f490fdb09038808 */ /* 0x000fe40005000000 */
[----:B------:R-:W-:Y:S02]  /*0ab0*/  FSETP.GTU.FTZ.AND P0, PT, |R18|, +INF , PT ;  /* 0x7f8000001200780b */ /* 0x000fe40003f1c200 */
[----:B------:R-:W-:Y:S01]  /*0ac0*/  @!P1 FSEL R3, RZ, 3.1415927410125732422, P2 ;  /* 0x40490fdbff039808 */ /* 0x000fe20001000000 */
[----:B------:R-:W1:Y:S03]  /*0ad0*/  FCHK P1, R11, R21 ;  /* 0x000000150b007302 */ /* 0x000e660000020000 */
        /* <DEDUP_REMOVED lines=11> */
.L_x_14511:
[----:B------:R-:W-:Y:S05]  /*0b90*/  BSYNC B2 ;  /* 0x0000000000027941 */ /* 0x000fea0003800000 */
.L_x_14510:
        /* <DEDUP_REMOVED lines=18> */
.L_x_14513:
[----:B------:R-:W-:Y:S02]  /*0cc0*/  ISETP.GE.AND P0, PT, R19, RZ, PT ;  /* 0x000000ff1300720c */ /* 0x000fe40003f06270 */
[----:B------:R-:W-:-:S11]  /*0cd0*/  MOV R4, 0x3fd774eb ;  /* 0x3fd774eb00047802 */ /* 0x000fd60000000f00 */
[----:B------:R-:W-:-:S04]  /*0ce0*/  @P0 FFMA.FTZ R3, R4, 0.93318945169448852539, -R3 ;  /* 0x3f6ee58104030823 */ /* 0x000fc80000010803 */
[----:B------:R-:W-:Y:S02]  /*0cf0*/  @!P0 FFMA.FTZ R3, R4, 0.93318945169448852539, R3 ;  /* 0x3f6ee58104038823 */ /* 0x000fe40000010003 */
.L_x_14514:
[----:B------:R-:W-:Y:S05]  /*0d00*/  BSYNC B0 ;  /* 0x0000000000007941 */ /* 0x000fea0003800000 */
.L_x_14512:
[C---:B------:R-:W-:Y:S01]  /*0d10*/  FADD.FTZ R4, |R16|.reuse, -RZ ;  /* 0x800000ff10047221 */ /* 0x040fe20000010200 */
[----:B------:R-:W-:Y:S01]  /*0d20*/  FSETP.LT.FTZ.AND P3, PT, |R16|, |c[0x0][0x168]|, PT ;  /* 0x40005a0010007a0b */ /* 0x000fe20003f71200 */
[----:B------:R-:W-:Y:S01]  /*0d30*/  IMAD.MOV.U32 R8, RZ, RZ, 0x4016cbe4 ;  /* 0x4016cbe4ff087424 */ /* 0x000fe200078e00ff */
[----:B------:R-:W-:Y:S01]  /*0d40*/  FSETP.NEU.FTZ.AND P0, PT, |R19|, |c[0x0][0x168]|, PT ;  /* 0x40005a0013007a0b */ /* 0x000fe20003f1d200 */
[----:B------:R-:W-:Y:S01]  /*0d50*/  BSSY B2, `(.L_x_14515) ;  /* 0x0000017000027945 */ /* 0x000fe20003800000 */
[----:B------:R-:W-:Y:S02]  /*0d60*/  FSEL R20, R7, R4, P3 ;  /* 0x0000000407147208 */ /* 0x000fe40001800000 */
[----:B------:R-:W-:Y:S02]  /*0d70*/  FSETP.NEU.FTZ.AND P1, PT, R21, RZ, PT ;  /* 0x000000ff1500720b */ /* 0x000fe40003f3d000 */
        /* <DEDUP_REMOVED lines=20> */
.L_x_14516:
[----:B------:R-:W-:Y:S05]  /*0ec0*/  BSYNC B2 ;  /* 0x0000000000027941 */ /* 0x000fea0003800000 */
.L_x_14515:
        /* <DEDUP_REMOVED lines=18> */
.L_x_14518:
[----:B------:R-:W-:Y:S02]  /*0ff0*/  ISETP.GE.AND P0, PT, R16, RZ, PT ;  /* 0x000000ff1000720c */ /* 0x000fe40003f06270 */
[----:B------:R-:W-:-:S11]  /*1000*/  MOV R4, 0x3fd774eb ;  /* 0x3fd774eb00047802 */ /* 0x000fd60000000f00 */
[----:B------:R-:W-:-:S04]  /*1010*/  @P0 FFMA.FTZ R3, R4, 0.93318945169448852539, -R3 ;  /* 0x3f6ee58104030823 */ /* 0x000fc80000010803 */
[----:B------:R-:W-:Y:S02]  /*1020*/  @!P0 FFMA.FTZ R3, R4, 0.93318945169448852539, R3 ;  /* 0x3f6ee58104038823 */ /* 0x000fe40000010003 */
.L_x_14519:
[----:B------:R-:W-:Y:S05]  /*1030*/  BSYNC B0 ;  /* 0x0000000000007941 */ /* 0x000fea0003800000 */
.L_x_14517:
        /* <DEDUP_REMOVED lines=10> */
[----:B------:R-:W-:-:S04]  /*10e0*/  FSEL R11, R4, R7, P3 ;  /* 0x00000007040b7208 */ /* 0x000fc80001800000 */
[----:B------:R-:W-:Y:S02]  /*10f0*/  @!P0 FSEL R3, R8, 0.78539818525314331055, !P2 ;  /* 0x3f490fdb08038808 */ /* 0x000fe40005000000 */
[----:B------:R-:W-:Y:S02]  /*1100*/  MOV R8, c[0x0][0x168] ;  /* 0x00005a0000087a02 */ /* 0x000fe40000000f00 */
[----:B------:R-:W-:Y:S01]  /*1110*/  @!P1 FSEL R3, RZ, 3.1415927410125732422, P2 ;  /* 0x40490fdbff039808 */ /* 0x000fe20001000000 */
[----:B------:R-:W1:Y:S01]  /*1120*/  FCHK P1, R11, R21 ;  /* 0x000000150b007302 */ /* 0x000e620000020000 */
        /* <DEDUP_REMOVED lines=12> */
.L_x_14521:
[----:B------:R-:W-:Y:S05]  /*11f0*/  BSYNC B2 ;  /* 0x0000000000027941 */ /* 0x000fea0003800000 */
.L_x_14520:
        /* <DEDUP_REMOVED lines=18> */
.L_x_14523:
[----:B------:R-:W-:Y:S02]  /*1320*/  ISETP.GE.AND P0, PT, R17, RZ, PT ;  /* 0x000000ff1100720c */ /* 0x000fe40003f06270 */
[----:B------:R-:W-:-:S11]  /*1330*/  MOV R4, 0x3fd774eb ;  /* 0x3fd774eb00047802 */ /* 0x000fd60000000f00 */
[----:B------:R-:W-:-:S04]  /*1340*/  @P0 FFMA.FTZ R3, R4, 0.93318945169448852539, -R3 ;  /* 0x3f6ee58104030823 */ /* 0x000fc80000010803 */
[----:B------:R-:W-:Y:S02]  /*1350*/  @!P0 FFMA.FTZ R3, R4, 0.93318945169448852539, R3 ;  /* 0x3f6ee58104038823 */ /* 0x000fe40000010003 */
.L_x_14524:
[----:B------:R-:W-:Y:S05]  /*1360*/  BSYNC B0 ;  /* 0x0000000000007941 */ /* 0x000fea0003800000 */
.L_x_14522:
        /* <DEDUP_REMOVED lines=27> */
.L_x_14526:
[----:B------:R-:W-:Y:S05]  /*1520*/  BSYNC B2 ;  /* 0x0000000000027941 */ /* 0x000fea0003800000 */
.L_x_14525:
        /* <DEDUP_REMOVED lines=18> */
.L_x_14528:
[----:B------:R-:W-:Y:S02]  /*1650*/  ISETP.GE.AND P0, PT, R14, RZ, PT ;  /* 0x000000ff0e00720c */ /* 0x000fe40003f06270 */
[----:B------:R-:W-:-:S11]  /*1660*/  MOV R4, 0x3fd774eb ;  /* 0x3fd774eb00047802 */ /* 0x000fd60000000f00 */
[----:B------:R-:W-:-:S04]  /*1670*/  @P0 FFMA.FTZ R3, R4, 0.93318945169448852539, -R3 ;  /* 0x3f6ee58104030823 */ /* 0x000fc80000010803 */
[----:B------:R-:W-:Y:S02]  /*1680*/  @!P0 FFMA.FTZ R3, R4, 0.93318945169448852539, R3 ;  /* 0x3f6ee58104038823 */ /* 0x000fe40000010003 */
.L_x_14529:
[----:B------:R-:W-:Y:S05]  /*1690*/  BSYNC B0 ;  /* 0x0000000000007941 */ /* 0x000fea0003800000 */
.L_x_14527:
        /* <DEDUP_REMOVED lines=27> */
.L_x_14531:
[----:B------:R-:W-:Y:S05]  /*1850*/  BSYNC B2 ;  /* 0x0000000000027941 */ /* 0x000fea0003800000 */
.L_x_14530:
        /* <DEDUP_REMOVED lines=18> */
.L_x_14533:
[----:B------:R-:W-:Y:S02]  /*1980*/  ISETP.GE.AND P0, PT, R15, RZ, PT ;  /* 0x000000ff0f00720c */ /* 0x000fe40003f06270 */
[----:B------:R-:W-:-:S11]  /*1990*/  MOV R4, 0x3fd774eb ;  /* 0x3fd774eb00047802 */ /* 0x000fd60000000f00 */
[----:B------:R-:W-:-:S04]  /*19a0*/  @P0 FFMA.FTZ R3, R4, 0.93318945169448852539, -R3 ;  /* 0x3f6ee58104030823 */ /* 0x000fc80000010803 */
[----:B------:R-:W-:Y:S02]  /*19b0*/  @!P0 FFMA.FTZ R3, R4, 0.93318945169448852539, R3 ;  /* 0x3f6ee58104038823 */ /* 0x000fe40000010003 */
.L_x_14534:
[----:B------:R-:W-:Y:S05]  /*19c0*/  BSYNC B0 ;  /* 0x0000000000007941 */ /* 0x000fea0003800000 */
.L_x_14532:
[----:B------:R-:W-:Y:S01]  /*19d0*/  FSETP.NEU.FTZ.AND P0, PT, |R15|, |c[0x0][0x168]|, PT ;  /* 0x40005a000f007a0b */ /* 0x000fe20003f1d200 */
[----:B------:R-:W-:Y:S01]  /*19e0*/  HFMA2.MMA R5, -RZ, RZ, 2.04296875, -15.78125 ;  /* 0x4016cbe4ff057435 */ /* 0x000fe200000001ff */
[----:B------:R-:W-:Y:S01]  /*19f0*/  FSETP.NEU.FTZ.AND P1, PT, R21, RZ, PT ;  /* 0x000000ff1500720b */ /* 0x000fe20003f3d000 */
[----:B------:R-:W-:Y:S01]  /*1a00*/  IMAD.MOV.U32 R4, RZ, RZ, R3 ;  /* 0x000000ffff047224 */ /* 0x000fe200078e0003 */
[C---:B------:R-:W-:Y:S01]  /*1a10*/  ISETP.GE.AND P2, PT, R15.reuse, RZ, PT ;  /* 0x000000ff0f00720c */ /* 0x040fe20003f46270 */
[----:B------:R-:W-:Y:S01]  /*1a20*/  FADD.FTZ R15, |R15|, |c[0x0][0x168]| ;  /* 0x40005a000f0f7621 */ /* 0x000fe20000010200 */
[----:B------:R-:W-:-:S05]  /*1a30*/  MOV R3, 0x4 ;  /* 0x0000000400037802 */ /* 0x000fca0000000f00 */
[----:B------:R-:W-:Y:S02]  /*1a40*/  IMAD.WIDE.U32 R2, R2, R3, c[0x0][0x170] ;  /* 0x00005c0002027625 */ /* 0x000fe400078e0003 */
[----:B------:R-:W-:Y:S02]  /*1a50*/  @!P0 FSEL R4, R5, 0.78539818525314331055, !P2 ;  /* 0x3f490fdb05048808 */ /* 0x000fe40005000000 */
[----:B------:R-:W-:Y:S01]  /*1a60*/  IMAD.MOV.U32 R5, RZ, RZ, c[0x0][0x168] ;  /* 0x00005a00ff057624 */ /* 0x000fe200078e00ff */
[----:B------:R-:W-:Y:S01]  /*1a70*/  @!P1 FSEL R4, RZ, 3.1415927410125732422, P2 ;  /* 0x40490fdbff049808 */ /* 0x000fe20001000000 */
[----:B------:R-:W-:Y:S01]  /*1a80*/  IMAD.WIDE R2, R0, 0x8, R2 ;  /* 0x0000000800027825 */ /* 0x000fe200078e0202 */
[C---:B------:R-:W-:Y:S02]  /*1a90*/  FSETP.GTU.FTZ.AND P0, PT, |R15|.reuse, +INF , PT ;  /* 0x7f8000000f00780b */ /* 0x040fe40003f1c200 */
[----:B------:R-:W-:Y:S02]  /*1aa0*/  LOP3.LUT R4, R4, 0x80000000, R5, 0xb8, !PT ;  /* 0x8000000004047812 */ /* 0x000fe400078eb805 */
[----:B------:R-:W-:Y:S02]  /*1ab0*/  STG.E.64 [R2.64], R12 ;  /* 0x0000000c02007986 */ /* 0x000fe4000c101b04 */
[----:B------:R-:W-:-:S02]  /*1ac0*/  FSEL R15, R15, R4, P0 ;  /* 0x000000040f0f7208 */ /* 0x000fc40000000000 */
[----:B------:R-:W-:Y:S04]  /*1ad0*/  STG.E.64 [R2.64+0x400], R18 ;  /* 0x0004001202007986 */ /* 0x000fe8000c101b04 */
[----:B------:R-:W-:Y:S04]  /*1ae0*/  STG.E.64 [R2.64+0x800], R16 ;  /* 0x0008001002007986 */ /* 0x000fe8000c101b04 */
[----:B------:R-:W-:Y:S01]  /*1af0*/  STG.E.64 [R2.64+0xc00], R14 ;  /* 0x000c000e02007986 */ /* 0x000fe2000c101b04 */
[----:B------:R-:W-:Y:S05]  /*1b00*/  EXIT ;  /* 0x000000000000794d */ /* 0x000fea0003800000 */
.L_x_14494:
[----:B------:R-:W0:Y:S01]  /*1b10*/  S2R R9, SR_TID.X ;  /* 0x0000000000097919 */ /* 0x000e220000002100 */
[----:B------:R-:W-:Y:S01]  /*1b20*/  CS2R R14, SRZ ;  /* 0x00000000000e7805 */ /* 0x000fe2000001ff00 */
[----:B------:R-:W-:Y:S01]  /*1b30*/  HFMA2.MMA R16, -RZ, RZ, 0, 0 ;  /* 0x00000000ff107435 */ /* 0x000fe200000001ff */
[----:B0-----:R-:W-:-:S13]  /*1b40*/  ISETP.GE.AND P0, PT, R9, R20, PT ;  /* 0x000000140900720c */ /* 0x001fda0003f06270 */
[----:B------:R-:W-:Y:S01]  /*1b50*/  @!P0 IADD3 R22, R2, R9, RZ ;  /* 0x0000000902168210 */ /* 0x000fe20007ffe0ff */
[----:B------:R-:W-:Y:S01]  /*1b60*/  @!P0 IMAD.MOV.U32 R23, RZ, RZ, 0x4 ;  /* 0x00000004ff178424 */ /* 0x000fe200078e00ff */
[----:B------:R-:W-:Y:S01]  /*1b70*/  @!P0 IADD3 R9, R9, 0x80, RZ ;  /* 0x0000008009098810 */ /* 0x000fe20007ffe0ff */
[----:B------:R-:W-:Y:S02]  /*1b80*/  HFMA2.MMA R7, -RZ, RZ, 0, 0 ;  /* 0x00000000ff077435 */ /* 0x000fe400000001ff */
[----:B------:R-:W-:Y:S01]  /*1b90*/  @!P0 IMAD.WIDE.U32 R22, R22, R23, c[0x0][0x178] ;  /* 0x00005e0016168625 */ /* 0x000fe200078e0017 */
[----:B------:R-:W-:Y:S01]  /*1ba0*/  ISETP.GE.AND P6, PT, R9, R20, PT ;  /* 0x000000140900720c */ /* 0x000fe20003fc6270 */
[----:B------:R-:W-:Y:S01]  /*1bb0*/  CS2R R12, SRZ ;  /* 0x00000000000c7805 */ /* 0x000fe2000001ff00 */
[----:B------:R-:W-:Y:S01]  /*1bc0*/  MOV R18, RZ ;  /* 0x000000ff00127202 */ /* 0x000fe20000000f00 */
[----:B------:R-:W-:Y:S01]  /*1bd0*/  IMAD.MOV.U32 R0, RZ, RZ, RZ ;  /* 0x000000ffff007224 */ /* 0x000fe200078e00ff */
[----:B------:R0:W5:Y:S09]  /*1be0*/  @!P0 LDG.E R16, [R22.64] ;  /* 0x0000000416108981 */ /* 0x000172000c1e1900 */
[----:B------:R-:W-:-:S02]  /*1bf0*/  @!P6 IADD3 R4, R2, R9, RZ ;  /* 0x000000090204e210 */ /* 0x000fc40007ffe0ff */
[----:B------:R-:W-:Y:S02]  /*1c00*/  @!P6 IADD3 R9, R9, 0x80, RZ ;  /* 0x000000800909e810 */ /* 0x000fe40007ffe0ff */
[----:B------:R-:W-:Y:S02]  /*1c10*/  @!P6 MOV R5, 0x4 ;  /* 0x000000040005e802 */ /* 0x000fe40000000f00 */
[----:B------:R-:W-:-:S03]  /*1c20*/  ISETP.GE.AND P5, PT, R9, R20, PT ;  /* 0x000000140900720c */ /* 0x000fc60003fa6270 */
[----:B------:R-:W-:-:S05]  /*1c30*/  @!P6 IMAD.WIDE.U32 R4, R4, R5, c[0x0][0x178] ;  /* 0x00005e000404e625 */ /* 0x000fca00078e0005 */
[----:B------:R1:W5:Y:S05]  /*1c40*/  @!P6 LDG.E R15, [R4.64] ;  /* 0x00000004040fe981 */ /* 0x00036a000c1e1900 */
[----:B------:R-:W-:Y:S01]  /*1c50*/  @!P5 IMAD.IADD R24, R2, 0x1, R9 ;  /* 0x000000010218d824 */ /* 0x000fe200078e0209 */
        /* <DEDUP_REMOVED lines=16> */
[----:B------:R-:W-:Y:S01]  /*1d60*/  ISETP.GE.AND P6, PT, R9, R20, PT ;  /* 0x000000140900720c */ /* 0x000fe20003fc6270 */
[----:B------:R-:W-:Y:S01]  /*1d70*/  @!P4 IMAD.MOV.U32 R11, RZ, RZ, 0x4 ;  /* 0x00000004ff0bc424 */ /* 0x000fe200078e00ff */
[----:B-1----:R-:W-:Y:S01]  /*1d80*/  @!P2 MOV R5, 0x4 ;  /* 0x000000040005a802 */ /* 0x002fe20000000f00 */
[----:B------:R-:W-:Y:S01]  /*1d90*/  @!P1 IMAD.MOV.U32 R4, RZ, RZ, 0x4 ;  /* 0x00000004ff049424 */ /* 0x000fe200078e00ff */
[----:B------:R-:W-:Y:S01]  /*1da0*/  @!P3 MOV R19, 0x4 ;  /* 0x000000040013b802 */ /* 0x000fe20000000f00 */
[----:B0-----:R-:W-:-:S08]  /*1db0*/  @!P4 IMAD.WIDE.U32 R22, R6, R11, c[0x0][0x178] ;  /* 0x00005e000616c625 */ /* 0x001fd000078e000b */
[----:B------:R-:W-:Y:S02]  /*1dc0*/  @!P6 IADD3 R17, R2, R9, RZ ;  /* 0x000000090211e210 */ /* 0x000fe40007ffe0ff */
[----:B--2---:R-:W-:Y:S01]  /*1dd0*/  @!P6 MOV R24, 0x4 ;  /* 0x000000040018e802 */ /* 0x004fe20000000f00 */
[----:B------:R-:W-:Y:S01]  /*1de0*/  @!P2 IMAD.WIDE.U32 R8, R8, R5, c[0x0][0x178] ;  /* 0x00005e000808a625 */ /* 0x000fe200078e0005 */
[----:B------:R0:W5:Y:S03]  /*1df0*/  @!P4 LDG.E R13, [R22.64] ;  /* 0x00000004160dc981 */ /* 0x000166000c1e1900 */
[----:B------:R-:W-:Y:S01]  /*1e00*/  @!P3 IMAD.WIDE.U32 R10, R10, R19, c[0x0][0x178] ;  /* 0x00005e000a0ab625 */ /* 0x000fe200078e0013 */
[----:B------:R0:W5:Y:S03]  /*1e10*/  @!P2 LDG.E R0, [R8.64] ;  /* 0x000000040800a981 */ /* 0x000166000c1e1900 */
[----:B------:R-:W-:Y:S01]  /*1e20*/  @!P1 IMAD.WIDE.U32 R4, R3, R4, c[0x0][0x178] ;  /* 0x00005e0003049625 */ /* 0x000fe200078e0004 */
[----:B------:R0:W5:Y:S03]  /*1e30*/  @!P3 LDG.E R12, [R10.64] ;  /* 0x000000040a0cb981 */ /* 0x000166000c1e1900 */
[----:B------:R-:W-:Y:S01]  /*1e40*/  @!P6 IMAD.WIDE.U32 R24, R17, R24, c[0x0][0x178] ;  /* 0x00005e001118e625 */ /* 0x000fe200078e0018 */
[----:B------:R0:W5:Y:S04]  /*1e50*/  @!P1 LDG.E R7, [R4.64] ;  /* 0x0000000404079981 */ /* 0x000168000c1e1900 */
[----:B------:R0:W5:Y:S01]  /*1e60*/  @!P6 LDG.E R18, [R24.64] ;  /* 0x000000041812e981 */ /* 0x000162000c1e1900 */
[----:B------:R-:W-:Y:S01]  /*1e70*/  BSSY B2, `(.L_x_14535) ;  /* 0x0000036000027945 */ /* 0x000fe20003800000 */
[----:B------:R-:W-:Y:S05]  /*1e80*/  @P0 BRA `(.L_x_14536) ;  /* 0x0000034000000947 */ /* 0x000fea0003800000 */
[C---:B-----5:R-:W-:Y:S01]  /*1e90*/  FADD.FTZ R3, |R16|.reuse, -RZ ;  /* 0x800000ff10037221 */ /* 0x060fe20000010200 */
[----:B------:R-:W-:Y:S01]  /*1ea0*/  FSETP.LT.FTZ.AND P3, PT, |R16|, |c[0x0][0x168]|, PT ;  /* 0x40005a0010007a0b */ /* 0x000fe20003f71200 */
[----:B------:R-:W-:Y:S01]  /*1eb0*/  FADD.FTZ R6, -RZ, |c[0x0][0x168]| ;  /* 0x40005a00ff067621 */ /* 0x000fe20000010100 */
[----:B------:R-:W-:Y:S04]  /*1ec0*/  BSSY B3, `(.L_x_14537) ;  /* 0x000000e000037945 */ /* 0x000fe80003800000 */
[----:B------:R-:W-:-:S02]  /*1ed0*/  FSEL R17, R6, R3, P3 ;  /* 0x0000000306117208 */ /* 0x000fc40001800000 */
[----:B0-----:R-:W-:Y:S02]  /*1ee0*/  FSEL R11, R3, R6, P3 ;  /* 0x00000006030b7208 */ /* 0x001fe40001800000 */
        /* <DEDUP_REMOVED lines=10> */
[----:B------:R-:W-:Y:S05]  /*1f90*/  CALL.REL.NOINC `($__internal_52_$__cuda_sm3x_div_rn_ftz_f32_slowpath) ;  /* 0x00001f2000007944 */ /* 0x000fea0003c00000 */
.L_x_14538:
[----:B------:R-:W-:Y:S05]  /*1fa0*/  BSYNC B3 ;  /* 0x0000000000037941 */ /* 0x000fea0003800000 */
.L_x_14537:
        /* <DEDUP_REMOVED lines=18> */
.L_x_14540:
[----:B------:R-:W-:Y:S01]  /*20d0*/  ISETP.GE.AND P0, PT, R16, RZ, PT ;  /* 0x000000ff1000720c */ /* 0x000fe20003f06270 */
[----:B------:R-:W-:-:S12]  /*20e0*/  IMAD.MOV.U32 R4, RZ, RZ, 0x3fd774eb ;  /* 0x3fd774ebff047424 */ /* 0x000fd800078e00ff */
[----:B------:R-:W-:-:S04]  /*20f0*/  @P0 FFMA.FTZ R3, R4, 0.93318945169448852539, -R3 ;  /* 0x3f6ee58104030823 */ /* 0x000fc80000010803 */
[----:B------:R-:W-:Y:S02]  /*2100*/  @!P0 FFMA.FTZ R3, R4, 0.93318945169448852539, R3 ;  /* 0x3f6ee58104038823 */ /* 0x000fe40000010003 */
.L_x_14541:
[----:B------:R-:W-:Y:S05]  /*2110*/  BSYNC B0 ;  /* 0x0000000000007941 */ /* 0x000fea0003800000 */
.L_x_14539:
[C---:B------:R-:W-:Y:S01]  /*2120*/  FSETP.NEU.FTZ.AND P1, PT, |R16|.reuse, |c[0x0][0x168]|, PT ;  /* 0x40005a0010007a0b */ /* 0x040fe20003f3d200 */
[----:B------:R-:W-:Y:S01]  /*2130*/  HFMA2.MMA R4, -RZ, RZ, 2.04296875, -15.78125 ;  /* 0x4016cbe4ff047435 */ /* 0x000fe200000001ff */
[----:B------:R-:W-:Y:S02]  /*2140*/  FSETP.NEU.FTZ.AND P0, PT, R17, RZ, PT ;  /* 0x000000ff1100720b */ /* 0x000fe40003f1d000 */
[C---:B------:R-:W-:Y:S01]  /*2150*/  ISETP.GE.AND P2, PT, R16.reuse, RZ, PT ;  /* 0x000000ff1000720c */ /* 0x040fe20003f46270 */
[----:B------:R-:W-:-:S08]  /*2160*/  FADD.FTZ R16, |R16|, |c[0x0][0x168]| ;  /* 0x40005a0010107621 */ /* 0x000fd00000010200 */
[----:B------:R-:W-:Y:S02]  /*2170*/  @!P1 FSEL R3, R4, 0.78539818525314331055, !P2 ;  /* 0x3f490fdb04039808 */ /* 0x000fe40005000000 */
[----:B------:R-:W-:Y:S02]  /*2180*/  MOV R4, c[0x0][0x168] ;  /* 0x00005a0000047a02 */ /* 0x000fe40000000f00 */
[----:B------:R-:W-:Y:S02]  /*2190*/  @!P0 FSEL R3, RZ, 3.1415927410125732422, P2 ;  /* 0x40490fdbff038808 */ /* 0x000fe40001000000 */
[----:B------:R-:W-:Y:S02]  /*21a0*/  FSETP.GTU.FTZ.AND P0, PT, |R16|, +INF , PT ;  /* 0x7f8000001000780b */ /* 0x000fe40003f1c200 */
[----:B------:R-:W-:-:S04]  /*21b0*/  LOP3.LUT R3, R3, 0x80000000, R4, 0xb8, !PT ;  /* 0x8000000003037812 */ /* 0x000fc800078eb804 */
[----:B------:R-:W-:Y:S02]  /*21c0*/  FSEL R17, R16, R3, P0 ;  /* 0x0000000310117208 */ /* 0x000fe40000000000 */
.L_x_14536:
[----:B------:R-:W-:Y:S05]  /*21d0*/  BSYNC B2 ;  /* 0x0000000000027941 */ /* 0x000fea0003800000 */
.L_x_14535:
[----:B------:R-:W1:Y:S01]  /*21e0*/  S2R R19, SR_TID.X ;  /* 0x0000000000137919 */ /* 0x000e620000002100 */
[----:B------:R-:W-:Y:S01]  /*21f0*/  BSSY B2, `(.L_x_14542) ;  /* 0x0000038000027945 */ /* 0x000fe20003800000 */
[----:B-1----:R-:W-:-:S04]  /*2200*/  IADD3 R3, R19, 0x80, RZ ;  /* 0x0000008013037810 */ /* 0x002fc80007ffe0ff */
[----:B------:R-:W-:-:S13]  /*2210*/  ISETP.GE.AND P0, PT, R3, R20, PT ;  /* 0x000000140300720c */ /* 0x000fda0003f06270 */
[----:B------:R-:W-:Y:S05]  /*2220*/  @P0 BRA `(.L_x_14543) ;  /* 0x0000034000000947 */ /* 0x000fea0003800000 */
[C---:B-----5:R-:W-:Y:S01]  /*2230*/  FADD.FTZ R3, |R15|.reuse, -RZ ;  /* 0x800000ff0f037221 */ /* 0x060fe20000010200 */
[----:B------:R-:W-:Y:S01]  /*2240*/  FSETP.LT.FTZ.AND P3, PT, |R15|, |c[0x0][0x168]|, PT ;  /* 0x40005a000f007a0b */ /* 0x000fe20003f71200 */
[----:B------:R-:W-:Y:S01]  /*2250*/  FADD.FTZ R6, -RZ, |c[0x0][0x168]| ;  /* 0x40005a00ff067621 */ /* 0x000fe20000010100 */
[----:B------:R-:W-:Y:S04]  /*2260*/  BSSY B3, `(.L_x_14544) ;  /* 0x000000e000037945 */ /* 0x000fe80003800000 */
[----:B------:R-:W-:Y:S02]  /*2270*/  FSEL R16, R6, R3, P3 ;  /* 0x0000000306107208 */ /* 0x000fe40001800000 */
        /* <DEDUP_REMOVED lines=12> */
.L_x_14545:
[----:B------:R-:W-:Y:S05]  /*2340*/  BSYNC B3 ;  /* 0x0000000000037941 */ /* 0x000fea0003800000 */
.L_x_14544:
        /* <DEDUP_REMOVED lines=18> */
.L_x_14547:
[----:B------:R-:W-:Y:S01]  /*2470*/  ISETP.GE.AND P0, PT, R15, RZ, PT ;  /* 0x000000ff0f00720c */ /* 0x000fe20003f06270 */
[----:B------:R-:W-:-:S12]  /*2480*/  IMAD.MOV.U32 R4, RZ, RZ, 0x3fd774eb ;  /* 0x3fd774ebff047424 */ /* 0x000fd800078e00ff */
[----:B------:R-:W-:-:S04]  /*2490*/  @P0 FFMA.FTZ R3, R4, 0.93318945169448852539, -R3 ;  /* 0x3f6ee58104030823 */ /* 0x000fc80000010803 */
[----:B------:R-:W-:Y:S02]  /*24a0*/  @!P0 FFMA.FTZ R3, R4, 0.93318945169448852539, R3 ;  /* 0x3f6ee58104038823 */ /* 0x000fe40000010003 */
.L_x_14548:
[----:B------:R-:W-:Y:S05]  /*24b0*/  BSYNC B0 ;  /* 0x0000000000007941 */ /* 0x000fea0003800000 */
.L_x_14546:
[C---:B------:R-:W-:Y:S01]  /*24c0*/  FSETP.NEU.FTZ.AND P0, PT, |R15|.reuse, |c[0x0][0x168]|, PT ;  /* 0x40005a000f007a0b */ /* 0x040fe20003f1d200 */
[----:B------:R-:W-:Y:S01]  /*24d0*/  HFMA2.MMA R4, -RZ, RZ, 2.04296875, -15.78125 ;  /* 0x4016cbe4ff047435 */ /* 0x000fe200000001ff */
[----:B------:R-:W-:Y:S02]  /*24e0*/  FSETP.NEU.FTZ.AND P1, PT, R16, RZ, PT ;  /* 0x000000ff1000720b */ /* 0x000fe40003f3d000 */
[C---:B------:R-:W-:Y:S01]  /*24f0*/  ISETP.GE.AND P2, PT, R15.reuse, RZ, PT ;  /* 0x000000ff0f00720c */ /* 0x040fe20003f46270 */
[----:B------:R-:W-:Y:S01]  /*2500*/  FADD.FTZ R15, |R15|, |c[0x0][0x168]| ;  /* 0x40005a000f0f7621 */ /* 0x000fe20000010200 */
[----:B------:R-:W-:-:S07]  /*2510*/  MOV R16, c[0x0][0x168] ;  /* 0x00005a0000107a02 */ /* 0x000fce0000000f00 */
[----:B------:R-:W-:Y:S02]  /*2520*/  @!P0 FSEL R3, R4, 0.78539818525314331055, !P2 ;  /* 0x3f490fdb04038808 */ /* 0x000fe40005000000 */
[----:B------:R-:W-:Y:S02]  /*2530*/  @!P1 FSEL R3, RZ, 3.1415927410125732422, P2 ;  /* 0x40490fdbff039808 */ /* 0x000fe40001000000 */
[----:B------:R-:W-:Y:S02]  /*2540*/  FSETP.GTU.FTZ.AND P0, PT, |R15|, +INF , PT ;  /* 0x7f8000000f00780b */ /* 0x000fe40003f1c200 */
[----:B------:R-:W-:-:S04]  /*2550*/  LOP3.LUT R16, R3, 0x80000000, R16, 0xb8, !PT ;  /* 0x8000000003107812 */ /* 0x000fc800078eb810 */
[----:B------:R-:W-:Y:S02]  /*2560*/  FSEL R16, R15, R16, P0 ;  /* 0x000000100f107208 */ /* 0x000fe40000000000 */
.L_x_14543:
[----:B------:R-:W-:Y:S05]  /*2570*/  BSYNC B2 ;  /* 0x0000000000027941 */ /* 0x000fea0003800000 */
.L_x_14542:
        /* <DEDUP_REMOVED lines=21> */
.L_x_14552:
[----:B------:R-:W-:Y:S05]  /*26d0*/  BSYNC B3 ;  /* 0x0000000000037941 */ /* 0x000fea0003800000 */
.L_x_14551:
        /* <DEDUP_REMOVED lines=18> */
.L_x_14554:
[----:B------:R-:W-:Y:S01]  /*2800*/  ISETP.GE.AND P0, PT, R14, RZ, PT ;  /* 0x000000ff0e00720c */ /* 0x000fe20003f06270 */
[----:B------:R-:W-:-:S12]  /*2810*/  IMAD.MOV.U32 R4, RZ, RZ, 0x3fd774eb ;  /* 0x3fd774ebff047424 */ /* 0x000fd800078e00ff */
[----:B------:R-:W-:-:S04]  /*2820*/  @P0 FFMA.FTZ R3, R4, 0.93318945169448852539, -R3 ;  /* 0x3f6ee58104030823 */ /* 0x000fc80000010803 */
[----:B------:R-:W-:Y:S02]  /*2830*/  @!P0 FFMA.FTZ R3, R4, 0.93318945169448852539, R3 ;  /* 0x3f6ee58104038823 */ /* 0x000fe40000010003 */
.L_x_14555:
[----:B------:R-:W-:Y:S05]  /*2840*/  BSYNC B0 ;  /* 0x0000000000007941 */ /* 0x000fea0003800000 */
.L_x_14553:
        /* <DEDUP_REMOVED lines=11> */
.L_x_14550:
[----:B------:R-:W-:Y:S05]  /*2900*/  BSYNC B2 ;  /* 0x0000000000027941 */ /* 0x000fea0003800000 */
.L_x_14549:
        /* <DEDUP_REMOVED lines=21> */
.L_x_14559:
[----:B------:R-:W-:Y:S05]  /*2a60*/  BSYNC B3 ;  /* 0x0000000000037941 */ /* 0x000fea0003800000 */
.L_x_14558:
        /* <DEDUP_REMOVED lines=18> */
.L_x_14561:
[----:B------:R-:W-:Y:S01]  /*2b90*/  ISETP.GE.AND P0, PT, R13, RZ, PT ;  /* 0x000000ff0d00720c */ /* 0x000fe20003f06270 */
[----:B------:R-:W-:-:S12]  /*2ba0*/  IMAD.MOV.U32 R4, RZ, RZ, 0x3fd774eb ;  /* 0x3fd774ebff047424 */ /* 0x000fd800078e00ff */
[----:B------:R-:W-:-:S04]  /*2bb0*/  @P0 FFMA.FTZ R3, R4, 0.93318945169448852539, -R3 ;  /* 0x3f6ee58104030823 */ /* 0x000fc80000010803 */
[----:B------:R-:W-:Y:S02]  /*2bc0*/  @!P0 FFMA.FTZ R3, R4, 0.93318945169448852539, R3 ;  /* 0x3f6ee58104038823 */ /* 0x000fe40000010003 */
.L_x_14562:
[----:B------:R-:W-:Y:S05]  /*2bd0*/  BSYNC B0 ;  /* 0x0000000000007941 */ /* 0x000fea0003800000 */
.L_x_14560:
        /* <DEDUP_REMOVED lines=11> */
.L_x_14557:
[----:B------:R-:W-:Y:S05]  /*2c90*/  BSYNC B2 ;  /* 0x0000000000027941 */ /* 0x000fea0003800000 */
.L_x_14556:
        /* <DEDUP_REMOVED lines=21> */
.L_x_14566:
[----:B------:R-:W-:Y:S05]  /*2df0*/  BSYNC B3 ;  /* 0x0000000000037941 */ /* 0x000fea0003800000 */
.L_x_14565:
        /* <DEDUP_REMOVED lines=18> */
.L_x_14568:
[----:B------:R-:W-:Y:S02]  /*2f20*/  ISETP.GE.AND P0, PT, R12, RZ, PT ;  /* 0x000000ff0c00720c */ /* 0x000fe40003f06270 */
[----:B------:R-:W-:-:S11]  /*2f30*/  MOV R4, 0x3fd774eb ;  /* 0x3fd774eb00047802 */ /* 0x000fd60000000f00 */
[----:B------:R-:W-:-:S04]  /*2f40*/  @P0 FFMA.FTZ R3, R4, 0.93318945169448852539, -R3 ;  /* 0x3f6ee58104030823 */ /* 0x000fc80000010803 */
[----:B------:R-:W-:Y:S02]  /*2f50*/  @!P0 FFMA.FTZ R3, R4, 0.93318945169448852539, R3 ;  /* 0x3f6ee58104038823 */ /* 0x000fe40000010003 */
.L_x_14569:
[----:B------:R-:W-:Y:S05]  /*2f60*/  BSYNC B0 ;  /* 0x0000000000007941 */ /* 0x000fea0003800000 */
.L_x_14567:
[C---:B------:R-:W-:Y:S01]  /*2f70*/  FSETP.NEU.FTZ.AND P0, PT, |R12|.reuse, |c[0x0][0x168]|, PT ;  /* 0x40005a000c007a0b */ /* 0x040fe20003f1d200 */
[----:B------:R-:W-:Y:S01]  /*2f80*/  HFMA2.MMA R4, -RZ, RZ, 2.04296875, -15.78125 ;  /* 0x4016cbe4ff047435 */ /* 0x000fe200000001ff */
[----:B------:R-:W-:Y:S02]  /*2f90*/  FSETP.NEU.FTZ.AND P1, PT, R13, RZ, PT ;  /* 0x000000ff0d00720b */ /* 0x000fe40003f3d000 */
[C---:B------:R-:W-:Y:S01]  /*2fa0*/  ISETP.GE.AND P2, PT, R12.reuse, RZ, PT ;  /* 0x000000ff0c00720c */ /* 0x040fe20003f46270 */
[----:B------:R-:W-:-:S08]  /*2fb0*/  FADD.FTZ R12, |R12|, |c[0x0][0x168]| ;  /* 0x40005a000c0c7621 */ /* 0x000fd00000010200 */
[----:B------:R-:W-:Y:S01]  /*2fc0*/  @!P0 FSEL R3, R4, 0.78539818525314331055, !P2 ;  /* 0x3f490fdb04038808 */ /* 0x000fe20005000000 */
[----:B------:R-:W-:Y:S01]  /*2fd0*/  IMAD.MOV.U32 R4, RZ, RZ, c[0x0][0x168] ;  /* 0x00005a00ff047624 */ /* 0x000fe200078e00ff */
[----:B------:R-:W-:Y:S02]  /*2fe0*/  @!P1 FSEL R3, RZ, 3.1415927410125732422, P2 ;  /* 0x40490fdbff039808 */ /* 0x000fe40001000000 */
[----:B------:R-:W-:Y:S02]  /*2ff0*/  FSETP.GTU.FTZ.AND P0, PT, |R12|, +INF , PT ;  /* 0x7f8000000c00780b */ /* 0x000fe40003f1c200 */
[----:B------:R-:W-:-:S04]  /*3000*/  LOP3.LUT R3, R3, 0x80000000, R4, 0xb8, !PT ;  /* 0x8000000003037812 */ /* 0x000fc800078eb804 */
[----:B------:R-:W-:Y:S02]  /*3010*/  FSEL R13, R12, R3, P0 ;  /* 0x000000030c0d7208 */ /* 0x000fe40000000000 */
.L_x_14564:
[----:B------:R-:W-:Y:S05]  /*3020*/  BSYNC B2 ;  /* 0x0000000000027941 */ /* 0x000fea0003800000 */
.L_x_14563:
        /* <DEDUP_REMOVED lines=21> */
.L_x_14573:
[----:B------:R-:W-:Y:S05]  /*3180*/  BSYNC B3 ;  /* 0x0000000000037941 */ /* 0x000fea0003800000 */
.L_x_14572:
        /* <DEDUP_REMOVED lines=18> */
.L_x_14575:
[----:B------:R-:W-:Y:S01]  /*32b0*/  ISETP.GE.AND P0, PT, R0, RZ, PT ;  /* 0x000000ff0000720c */ /* 0x000fe20003f06270 */
[----:B------:R-:W-:-:S12]  /*32c0*/  IMAD.MOV.U32 R4, RZ, RZ, 0x3fd774eb ;  /* 0x3fd774ebff047424 */ /* 0x000fd800078e00ff */
[----:B------:R-:W-:-:S04]  /*32d0*/  @P0 FFMA.FTZ R3, R4, 0.93318945169448852539, -R3 ;  /* 0x3f6ee58104030823 */ /* 0x000fc80000010803 */
[----:B------:R-:W-:Y:S02]  /*32e0*/  @!P0 FFMA.FTZ R3, R4, 0.93318945169448852539, R3 ;  /* 0x3f6ee58104038823 */ /* 0x000fe40000010003 */
.L_x_14576:
[----:B------:R-:W-:Y:S05]  /*32f0*/  BSYNC B0 ;  /* 0x0000000000007941 */ /* 0x000fea0003800000 */
.L_x_14574:
[----:B------:R-:W-:Y:S01]  /*3300*/  FSETP.NEU.FTZ.AND P0, PT, |R0|, |c[0x0][0x168]|, PT ;  /* 0x40005a0000007a0b */ /* 0x000fe20003f1d200 */
        /* <DEDUP_REMOVED lines=10> */
.L_x_14571:
[----:B------:R-:W-:Y:S05]  /*33b0*/  BSYNC B2 ;  /* 0x0000000000027941 */ /* 0x000fea0003800000 */
.L_x_14570:
        /* <DEDUP_REMOVED lines=21> */
.L_x_14580:
[----:B------:R-:W-:Y:S05]  /*3510*/  BSYNC B3 ;  /* 0x0000000000037941 */ /* 0x000fea0003800000 */
.L_x_14579:
        /* <DEDUP_REMOVED lines=18> */
.L_x_14582:
[----:B------:R-:W-:Y:S02]  /*3640*/  ISETP.GE.AND P0, PT, R7, RZ, PT ;  /* 0x000000ff0700720c */ /* 0x000fe40003f06270 */
[----:B------:R-:W-:-:S11]  /*3650*/  MOV R4, 0x3fd774eb ;  /* 0x3fd774eb00047802 */ /* 0x000fd60000000f00 */
[----:B------:R-:W-:-:S04]  /*3660*/  @P0 FFMA.FTZ R3, R4, 0.93318945169448852539, -R3 ;  /* 0x3f6ee58104030823 */ /* 0x000fc80000010803 */
[----:B------:R-:W-:Y:S02]  /*3670*/  @!P0 FFMA.FTZ R3, R4, 0.93318945169448852539, R3 ;  /* 0x3f6ee58104038823 */ /* 0x000fe40000010003 */
.L_x_14583:
[----:B------:R-:W-:Y:S05]  /*3680*/  BSYNC B0 ;  /* 0x0000000000007941 */ /* 0x000fea0003800000 */
.L_x_14581:
        /* <DEDUP_REMOVED lines=11> */
.L_x_14578:
[----:B------:R-:W-:Y:S05]  /*3740*/  BSYNC B2 ;  /* 0x0000000000027941 */ /* 0x000fea0003800000 */
.L_x_14577:
        /* <DEDUP_REMOVED lines=21> */
.L_x_14587:
[----:B------:R-:W-:Y:S05]  /*38a0*/  BSYNC B3 ;  /* 0x0000000000037941 */ /* 0x000fea0003800000 */
.L_x_14586:
        /* <DEDUP_REMOVED lines=18> */
.L_x_14589:
[----:B------:R-:W-:Y:S01]  /*39d0*/  ISETP.GE.AND P0, PT, R18, RZ, PT ;  /* 0x000000ff1200720c */ /* 0x000fe20003f06270 */
[----:B------:R-:W-:-:S12]  /*39e0*/  IMAD.MOV.U32 R4, RZ, RZ, 0x3fd774eb ;  /* 0x3fd774ebff047424 */ /* 0x000fd800078e00ff */
[----:B------:R-:W-:-:S04]  /*39f0*/  @P0 FFMA.FTZ R3, R4, 0.93318945169448852539, -R3 ;  /* 0x3f6ee58104030823 */ /* 0x000fc80000010803 */
[----:B------:R-:W-:Y:S02]  /*3a00*/  @!P0 FFMA.FTZ R3, R4, 0.93318945169448852539, R3 ;  /* 0x3f6ee58104038823 */ /* 0x000fe40000010003 */
.L_x_14590:
[----:B------:R-:W-:Y:S05]  /*3a10*/  BSYNC B0 ;  /* 0x0000000000007941 */ /* 0x000fea0003800000 */
.L_x_14588:
[----:B------:R-:W-:Y:S02]  /*3a20*/  FSETP.NEU.FTZ.AND P0, PT, |R18|, |c[0x0][0x168]|, PT ;  /* 0x40005a0012007a0b */ /* 0x000fe40003f1d200 */
[----:B------:R-:W-:Y:S01]  /*3a30*/  FSETP.NEU.FTZ.AND P1, PT, R0, RZ, PT ;  /* 0x000000ff0000720b */ /* 0x000fe20003f3d000 */
[----:B------:R-:W-:Y:S01]  /*3a40*/  HFMA2.MMA R0, -RZ, RZ, 2.04296875, -15.78125 ;  /* 0x4016cbe4ff007435 */ /* 0x000fe200000001ff */
[----:B------:R-:W-:Y:S02]  /*3a50*/  ISETP.GE.AND P2, PT, R18, RZ, PT ;  /* 0x000000ff1200720c */ /* 0x000fe40003f46270 */
[----:B------:R-:W-:-:S07]  /*3a60*/  MOV R4, c[0x0][0x168] ;  /* 0x00005a0000047a02 */ /* 0x000fce0000000f00 */
[----:B------:R-:W-:Y:S01]  /*3a70*/  @!P0 FSEL R3, R0, 0.78539818525314331055, !P2 ;  /* 0x3f490fdb00038808 */ /* 0x000fe20005000000 */
[----:B------:R-:W-:Y:S01]  /*3a80*/  FADD.FTZ R0, |R18|, |c[0x0][0x168]| ;  /* 0x40005a0012007621 */ /* 0x000fe20000010200 */
[----:B------:R-:W-:-:S04]  /*3a90*/  @!P1 FSEL R3, RZ, 3.1415927410125732422, P2 ;  /* 0x40490fdbff039808 */ /* 0x000fc80001000000 */
[----:B------:R-:W-:Y:S02]  /*3aa0*/  FSETP.GTU.FTZ.AND P0, PT, |R0|, +INF , PT ;  /* 0x7f8000000000780b */ /* 0x000fe40003f1c200 */
[----:B------:R-:W-:-:S04]  /*3ab0*/  LOP3.LUT R3, R3, 0x80000000, R4, 0xb8, !PT ;  /* 0x8000000003037812 */ /* 0x000fc800078eb804 */
[----:B------:R-:W-:Y:S02]  /*3ac0*/  FSEL R0, R0, R3, P0 ;  /* 0x0000000300007208 */ /* 0x000fe40000000000 */
.L_x_14585:
[----:B------:R-:W-:Y:S05]  /*3ad0*/  BSYNC B2 ;  /* 0x0000000000027941 */ /* 0x000fea0003800000 */
.L_x_14584:
[----:B------:R-:W-:Y:S01]  /*3ae0*/  ISETP.GE.AND P0, PT, R19, R20, PT ;  /* 0x000000141300720c */ /* 0x000fe20003f06270 */
[----:B------:R-:W-:Y:S01]  /*3af0*/  BSSY B0, `(.L_x_14591) ;  /* 0x0000034000007945 */ /* 0x000fe20003800000 */
[----:B------:R-:W-:Y:S11]  /*3b00*/  BSSY B1, `(.L_x_14592) ;  /* 0x000002c000017945 */ /* 0x000ff60003800000 */
[----:B------:R-:W-:Y:S05]  /*3b10*/  @P0 BRA `(.L_x_14593) ;  /* 0x000000d000000947 */ /* 0x000fea0003800000 */
[----:B------:R-:W1:Y:S01]  /*3b20*/  S2R R19, SR_TID.X ;  /* 0x0000000000137919 */ /* 0x000e620000002100 */
[----:B0-----:R-:W-:Y:S01]  /*3b30*/  HFMA2.MMA R5, -RZ, RZ, 0, 2.384185791015625e-07 ;  /* 0x00000004ff057435 */ /* 0x001fe200000001ff */
[----:B-1----:R-:W-:Y:S01]  /*3b40*/  IMAD.IADD R4, R2, 0x1, R19 ;  /* 0x0000000102047824 */ /* 0x002fe200078e0213 */
[----:B------:R-:W-:-:S08]  /*3b50*/  IADD3 R19, R19, 0x80, RZ ;  /* 0x0000008013137810 */ /* 0x000fd00007ffe0ff */
[----:B------:R-:W-:Y:S01]  /*3b60*/  IMAD.WIDE.U32 R4, R4, R5, c[0x0][0x170] ;  /* 0x00005c0004047625 */ /* 0x000fe200078e0005 */
[----:B------:R-:W-:-:S04]  /*3b70*/  ISETP.GE.AND P0, PT, R19, R20, PT ;  /* 0x000000141300720c */ /* 0x000fc80003f06270 */
[----:B------:R0:W-:Y:S09]  /*3b80*/  STG.E [R4.64], R17 ;  /* 0x0000001104007986 */ /* 0x0001f2000c101904 */
[----:B------:R-:W-:Y:S05]  /*3b90*/  @P0 BRA `(.L_x_14594) ;  /* 0x000000c000000947 */ /* 0x000fea0003800000 */
[----:B0-----:R-:W-:Y:S02]  /*3ba0*/  IADD3 R4, R2, R19, RZ ;  /* 0x0000001302047210 */ /* 0x001fe40007ffe0ff */
[----:B------:R-:W-:-:S02]  /*3bb0*/  MOV R5, 0x4 ;  /* 0x0000000400057802 */ /* 0x000fc40000000f00 */
[----:B------:R-:W-:-:S03]  /*3bc0*/  IADD3 R19, R19, 0x80, RZ ;  /* 0x0000008013137810 */ /* 0x000fc60007ffe0ff */
[----:B------:R-:W-:-:S05]  /*3bd0*/  IMAD.WIDE.U32 R4, R4, R5, c[0x0][0x170] ;  /* 0x00005c0004047625 */ /* 0x000fca00078e0005 */
[----:B-----5:R0:W-:Y:S02]  /*3be0*/  STG.E [R4.64], R16 ;  /* 0x0000001004007986 */ /* 0x0201e4000c101904 */
.L_x_14593:
[----:B------:R-:W-:-:S13]  /*3bf0*/  ISETP.GE.AND P0, PT, R19, R20, PT ;  /* 0x000000141300720c */ /* 0x000fda0003f06270 */
[----:B------:R-:W-:Y:S05]  /*3c00*/  @P0 BRA `(.L_x_14595) ;  /* 0x000000c000000947 */ /* 0x000fea0003800000 */
[----:B0-----:R-:W-:Y:S01]  /*3c10*/  IADD3 R4, R2, R19, RZ ;  /* 0x0000001302047210 */ /* 0x001fe20007ffe0ff */
[----:B------:R-:W-:Y:S01]  /*3c20*/  IMAD.MOV.U32 R5, RZ, RZ, 0x4 ;  /* 0x00000004ff057424 */ /* 0x000fe200078e00ff */
[----:B------:R-:W-:-:S03]  /*3c30*/  IADD3 R19, R19, 0x80, RZ ;  /* 0x0000008013137810 */ /* 0x000fc60007ffe0ff */
[----:B------:R-:W-:-:S05]  /*3c40*/  IMAD.WIDE.U32 R4, R4, R5, c[0x0][0x170] ;  /* 0x00005c0004047625 */ /* 0x000fca00078e0005 */
[----:B-----5:R0:W-:Y:S02]  /*3c50*/  STG.E [R4.64], R15 ;  /* 0x0000000f04007986 */ /* 0x0201e4000c101904 */
.L_x_14594:
[----:B------:R-:W-:-:S13]  /*3c60*/  ISETP.GE.AND P0, PT, R19, R20, PT ;  /* 0x000000141300720c */ /* 0x000fda0003f06270 */
[----:B------:R-:W-:Y:S05]  /*3c70*/  @P0 BRA `(.L_x_14596) ;  /* 0x000000c000000947 */ /* 0x000fea0003800000 */
[----:B0-----:R-:W-:Y:S02]  /*3c80*/  IADD3 R4, R2, R19, RZ ;  /* 0x0000001302047210 */ /* 0x001fe40007ffe0ff */
[----:B------:R-:W-:Y:S02]  /*3c90*/  MOV R5, 0x4 ;  /* 0x0000000400057802 */ /* 0x000fe40000000f00 */
[----:B------:R-:W-:-:S03]  /*3ca0*/  IADD3 R19, R19, 0x80, RZ ;  /* 0x0000008013137810 */ /* 0x000fc60007ffe0ff */
[----:B------:R-:W-:-:S05]  /*3cb0*/  IMAD.WIDE.U32 R4, R4, R5, c[0x0][0x170] ;  /* 0x00005c0004047625 */ /* 0x000fca00078e0005 */
[----:B-----5:R0:W-:Y:S02]  /*3cc0*/  STG.E [R4.64], R14 ;  /* 0x0000000e04007986 */ /* 0x0201e4000c101904 */
.L_x_14595:
[----:B------:R-:W-:-:S13]  /*3cd0*/  ISETP.GE.AND P0, PT, R19, R20, PT ;  /* 0x000000141300720c */ /* 0x000fda0003f06270 */
[----:B------:R-:W-:Y:S05]  /*3ce0*/  @P0 BRA `(.L_x_14597) ;  /* 0x000000d000000947 */ /* 0x000fea0003800000 */
[----:B0-----:R-:W-:Y:S01]  /*3cf0*/  IADD3 R4, R2, R19, RZ ;  /* 0x0000001302047210 */ /* 0x001fe20007ffe0ff */
[----:B------:R-:W-:Y:S01]  /*3d00*/  IMAD.MOV.U32 R5, RZ, RZ, 0x4 ;  /* 0x00000004ff057424 */ /* 0x000fe200078e00ff */
[----:B------:R-:W-:-:S03]  /*3d10*/  IADD3 R19, R19, 0x80, RZ ;  /* 0x0000008013137810 */ /* 0x000fc60007ffe0ff */
[----:B------:R-:W-:-:S05]  /*3d20*/  IMAD.WIDE.U32 R4, R4, R5, c[0x0][0x170] ;  /* 0x00005c0004047625 */ /* 0x000fca00078e0005 */
[----:B-----5:R0:W-:Y:S02]  /*3d30*/  STG.E [R4.64], R13 ;  /* 0x0000000d04007986 */ /* 0x0201e4000c101904 */
.L_x_14596:
[----:B------:R-:W-:-:S13]  /*3d40*/  ISETP.GE.AND P0, PT, R19, R20, PT ;  /* 0x000000141300720c */ /* 0x000fda0003f06270 */
[----:B------:R-:W-:Y:S01]  /*3d50*/  @P0 BREAK B1 ;  /* 0x0000000000010942 */ /* 0x000fe20003800000 */
[----:B------:R-:W-:Y:S05]  /*3d60*/  @P0 BRA `(.L_x_14598) ;  /* 0x000000c000000947 */ /* 0x000fea0003800000 */
[----:B0-----:R-:W-:Y:S01]  /*3d70*/  HFMA2.MMA R5, -RZ, RZ, 0, 2.384185791015625e-07 ;  /* 0x00000004ff057435 */ /* 0x001fe200000001ff */
[----:B------:R-:W-:Y:S02]  /*3d80*/  IADD3 R4, R2, R19, RZ ;  /* 0x0000001302047210 */ /* 0x000fe40007ffe0ff */
[----:B------:R-:W-:-:S07]  /*3d90*/  IADD3 R19, R19, 0x80, RZ ;  /* 0x0000008013137810 */ /* 0x000fce0007ffe0ff */
[----:B------:R-:W-:-:S05]  /*3da0*/  IMAD.WIDE.U32 R4, R4, R5, c[0x0][0x170] ;  /* 0x00005c0004047625 */ /* 0x000fca00078e0005 */
[----:B-----5:R0:W-:Y:S02]  /*3db0*/  STG.E [R4.64], R12 ;  /* 0x0000000c04007986 */ /* 0x0201e4000c101904 */
.L_x_14597:
[----:B------:R-:W-:Y:S05]  /*3dc0*/  BSYNC B1 ;  /* 0x0000000000017941 */ /* 0x000fea0003800000 */
.L_x_14592:
[----:B------:R-:W-:-:S13]  /*3dd0*/  ISETP.GE.AND P0, PT, R19, R20, PT ;  /* 0x000000141300720c */ /* 0x000fda0003f06270 */
[----:B0-----:R-:W-:Y:S01]  /*3de0*/  @!P0 IADD3 R4, R2, R19, RZ ;  /* 0x0000001302048210 */ /* 0x001fe20007ffe0ff */
[----:B------:R-:W-:Y:S01]  /*3df0*/  @!P0 IMAD.MOV.U32 R5, RZ, RZ, 0x4 ;  /* 0x00000004ff058424 */ /* 0x000fe200078e00ff */
[----:B------:R-:W-:-:S03]  /*3e00*/  @!P0 IADD3 R19, R19, 0x80, RZ ;  /* 0x0000008013138810 */ /* 0x000fc60007ffe0ff */
[----:B------:R-:W-:-:S05]  /*3e10*/  @!P0 IMAD.WIDE.U32 R4, R4, R5, c[0x0][0x170] ;  /* 0x00005c0004048625 */ /* 0x000fca00078e0005 */
[----:B-----5:R0:W-:Y:S02]  /*3e20*/  @!P0 STG.E [R4.64], R7 ;  /* 0x0000000704008986 */ /* 0x0201e4000c101904 */
.L_x_14598:
[----:B------:R-:W-:Y:S05]  /*3e30*/  BSYNC B0 ;  /* 0x0000000000007941 */ /* 0x000fea0003800000 */
.L_x_14591:
[----:B------:R-:W-:Y:S01]  /*3e40*/  WARPSYNC 0xffffffff ;  /* 0xffffffff00007948 */ /* 0x000fe20003800000 */
[----:B------:R-:W-:-:S13]  /*3e50*/  ISETP.GE.AND P0, PT, R19, R20, PT ;  /* 0x000000141300720c */ /* 0x000fda0003f06270 */
[----:B------:R-:W-:Y:S05]  /*3e60*/  @P0 EXIT ;  /* 0x000000000000094d */ /* 0x000fea0003800000 */
[----:B------:R-:W-:Y:S02]  /*3e70*/  IADD3 R2, R2, R19, RZ ;  /* 0x0000001302027210 */ /* 0x000fe40007ffe0ff */
[----:B------:R-:W-:-:S05]  /*3e80*/  MOV R3, 0x4 ;  /* 0x0000000400037802 */ /* 0x000fca0000000f00 */
[----:B------:R-:W-:-:S05]  /*3e90*/  IMAD.WIDE.U32 R2, R2, R3, c[0x0][0x170] ;  /* 0x00005c0002027625 */ /* 0x000fca00078e0003 */
[----:B-----5:R-:W-:Y:S01]  /*3ea0*/  STG.E [R2.64], R0 ;  /* 0x0000000002007986 */ /* 0x020fe2000c101904 */
[----:B------:R-:W-:Y:S05]  /*3eb0*/  EXIT ;  /* 0x000000000000794d */ /* 0x000fea0003800000 */
        .weak           $__internal_52_$__cuda_sm3x_div_rn_ftz_f32_slowpath
        .type           $__internal_52_$__cuda_sm3x_div_rn_ftz_f32_slowpath,@function
        .size           $__internal_52_$__cuda_sm3x_div_rn_ftz_f32_slowpath,(.L_x_17706 - $__internal_52_$__cuda_sm3x_div_rn_ftz_f32_slowpath)
$__internal_52_$__cuda_sm3x_div_rn_ftz_f32_slowpath:
        /* <DEDUP_REMOVED lines=32> */
.L_x_14601:
[----:B------:R-:W-:Y:S05]  /*40c0*/  BSYNC B1 ;  /* 0x0000000000017941 */ /* 0x000fea0003800000 */
.L_x_14600:
        /* <DEDUP_REMOVED lines=27> */
.L_x_14607:
[----:B------:R-:W-:Y:S02]  /*4280*/  LEA R5, R6, R5, 0x17 ;  /* 0x0000000506057211 */ /* 0x000fe400078eb8ff */
.L_x_14608:
[----:B------:R-:W-:Y:S05]  /*4290*/  BSYNC B1 ;  /* 0x0000000000017941 */ /* 0x000fea0003800000 */
.L_x_14606:
[----:B------:R-:W-:Y:S01]  /*42a0*/  MOV R3, R5 ;  /* 0x0000000500037202 */ /* 0x000fe20000000f00 */
[----:B------:R-:W-:Y:S05]  /*42b0*/  BRA `(.L_x_14609) ;  /* 0x0000008000007947 */ /* 0x000fea0003800000 */
.L_x_14605:
[----:B------:R-:W-:-:S04]  /*42c0*/  LOP3.LUT R11, R10, 0x80000000, R11, 0x48, !PT ;  /* 0x800000000a0b7812 */ /* 0x000fc800078e480b */
[----:B------:R-:W-:Y:S01]  /*42d0*/  LOP3.LUT R3, R11, 0x7f800000, RZ, 0xfc, !PT ;  /* 0x7f8000000b037812 */ /* 0x000fe200078efcff */
[----:B------:R-:W-:Y:S05]  /*42e0*/  BRA `(.L_x_14609) ;  /* 0x0000005000007947 */ /* 0x000fea0003800000 */
.L_x_14604:
[----:B------:R-:W-:Y:S01]  /*42f0*/  LOP3.LUT R3, R10, 0x80000000, R11, 0x48, !PT ;  /* 0x800000000a037812 */ /* 0x000fe200078e480b */
[----:B------:R-:W-:Y:S05]  /*4300*/  BRA `(.L_x_14609) ;  /* 0x0000003000007947 */ /* 0x000fea0003800000 */
.L_x_14603:
[----:B------:R-:W0:Y:S01]  /*4310*/  MUFU.RSQ R3, -QNAN ;  /* 0xffc0000000037908 */ /* 0x000e220000001400 */
[----:B------:R-:W-:Y:S05]  /*4320*/  BRA `(.L_x_14609) ;  /* 0x0000001000007947 */ /* 0x000fea0003800000 */
.L_x_14602:
[----:B------:R-:W-:Y:S02]  /*4330*/  FADD.FTZ R3, R11, R10 ;  /* 0x0000000a0b037221 */ /* 0x000fe40000010000 */
.L_x_14609:
[----:B------:R-:W-:Y:S05]  /*4340*/  BSYNC B0 ;  /* 0x0000000000007941 */ /* 0x000fea0003800000 */
.L_x_14599:
[----:B------:R-:W-:-:S06]  /*4350*/  HFMA2.MMA R5, -RZ, RZ, 0, 0 ;  /* 0x00000000ff057435 */ /* 0x000fcc00000001ff */
[----:B------:R-:W-:Y:S05]  /*4360*/  RET.REL.NODEC R4 `(_ZN2at6native29vectorized_elementwise_kernelILi2ENS0_13AUnaryFunctorIfffZZZNS0_17atan2_kernel_cudaERNS_18TensorIteratorBaseEENKUlvE_clEvENKUlvE0_clEvEUlffE_EESt5arrayIPcLm2EEEEviT0_T1_) ;  /* 0xffffbc9004007950 */ /* 0x000fea0003c3ffff */
.L_x_14610:
        /* <DEDUP_REMOVED lines=9> */
.L_x_17706:


//--------------------- .text._ZN2at6native29vectorized_elementwise_kernelILi4ENS0_13AUnaryFunctorIfffZZZNS0_17atan2_kernel_cudaERNS_18TensorIteratorBaseEENKUlvE_clEvENKUlvE0_clEvEUlffE_EESt5arrayIPcLm2EEEEviT0_T1_ --------------------------
	.section	.text._ZN2at6native29vectorized_elementwise_kernelILi4ENS0_13AUnaryFunctorIfffZZZNS0_17atan2_kernel_cudaERNS_18TensorIteratorBaseEENKUlvE_clEvENKUlvE0_clEvEUlffE_EESt5arrayIPcLm2EEEEviT0_T1_,"ax",@progbits
	.sectioninfo	@"SHI_REGISTERS=28"
	.align	128
        .global         _ZN2at6native29vectorized_elementwise_kernelILi4ENS0_13AUnaryFunctorIfffZZZNS0_17atan2_kernel_cudaERNS_18TensorIteratorBaseEENKUlvE_clEvENKUlvE0_clEvEUlffE_EESt5arrayIPcLm2EEEEviT0_T1_
        .type           _ZN2at6native29vectorized_elementwise_kernelILi4ENS0_13AUnaryFunctorIfffZZZNS0_17atan2_kernel_cudaERNS_18TensorIteratorBaseEENKUlvE_clEvENKUlvE0_clEvEUlffE_EESt5arrayIPcLm2EEEEviT0_T1_,@function
        .size           _ZN2at6native29vectorized_elementwise_kernelILi4ENS0_13AUnaryFunctorIfffZZZNS0_17atan2_kernel_cudaERNS_18TensorIteratorBaseEENKUlvE_clEvENKUlvE0_clEvEUlffE_EESt5arrayIPcLm2EEEEviT0_T1_,(.L_x_17707 - _ZN2at6native29vectorized_elementwise_kernelILi4ENS0_13AUnaryFunctorIfffZZZNS0_17atan2_kernel_cudaERNS_18TensorIteratorBaseEENKUlvE_clEvENKUlvE0_clEvEUlffE_EESt5arrayIPcLm2EEEEviT0_T1_)
        .other          _ZN2at6native29vectorized_elementwise_kernelILi4ENS0_13AUnaryFunctorIfffZZZNS0_17atan2_kernel_cudaERNS_18TensorIteratorBaseEENKUlvE_clEvENKUlvE0_clEvEUlffE_EESt5arrayIPcLm2EEEEviT0_T1_,@"STO_CUDA_ENTRY STV_DEFAULT"
_ZN2at6native29vectorized_elementwise_kernelILi4ENS0_13AUnaryFunctorIfffZZZNS0_17atan2_kernel_cudaERNS_18TensorIteratorBaseEENKUlvE_clEvENKUlvE0_clEvEUlffE_EESt5arrayIPcLm2EEEEviT0_T1_:
.text._ZN2at6native29vectorized_elementwise_kernelILi4ENS0_13AUnaryFunctorIfffZZZNS0_17atan2_kernel_cudaERNS_18TensorIteratorBaseEENKUlvE_clEvENKUlvE0_clEvEUlffE_EESt5arrayIPcLm2EEEEviT0_T1_:
        /* <DEDUP_REMOVED lines=12> */
[----:B------:R-:W-:Y:S01]  /*00c0*/  FADD.FTZ R19, -RZ, |c[0x0][0x168]| ;  /* 0x40005a00ff137621 */ /* 0x000fe20000010100 */
[----:B------:R-:W-:Y:S02]  /*00d0*/  BSSY B2, `(.L_x_14612) ;  /* 0x0000011000027945 */ /* 0x000fe40003800000 */
[----:B------:R0:W5:Y:S01]  /*00e0*/  LDG.E.128 R8, [R4.64+0x800] ;  /* 0x0008000404087981 */ /* 0x000162000c1e1d00 */
        /* <DEDUP_REMOVED lines=14> */
[----:B-----5:R-:W-:Y:S05]  /*01d0*/  CALL.REL.NOINC `($__internal_53_$__cuda_sm3x_div_rn_ftz_f32_slowpath) ;  /* 0x00003c9000007944 */ /* 0x020fea0003c00000 */
.L_x_14613:
[----:B------:R-:W-:Y:S05]  /*01e0*/  BSYNC B2 ;  /* 0x0000000000027941 */ /* 0x000fea0003800000 */
.L_x_14612:
        /* <DEDUP_REMOVED lines=18> */
.L_x_14615:
[----:B------:R-:W-:Y:S02]  /*0310*/  ISETP.GE.AND P0, PT, R12, RZ, PT ;  /* 0x000000ff0c00720c */ /* 0x000fe40003f06270 */
[----:B------:R-:W-:-:S11]  /*0320*/  MOV R4, 0x3fd774eb ;  /* 0x3fd774eb00047802 */ /* 0x000fd60000000f00 */
[----:B------:R-:W-:-:S04]  /*0330*/  @P0 FFMA.FTZ R21, R4, 0.93318945169448852539, -R21 ;  /* 0x3f6ee58104150823 */ /* 0x000fc80000010815 */
[----:B------:R-:W-:Y:S02]  /*0340*/  @!P0 FFMA.FTZ R21, R4, 0.93318945169448852539, R21 ;  /* 0x3f6ee58104158823 */ /* 0x000fe40000010015 */
.L_x_14616:
[----:B------:R-:W-:Y:S05]  /*0350*/  BSYNC B0 ;  /* 0x0000000000007941 */ /* 0x000fea0003800000 */
.L_x_14614:
        /* <DEDUP_REMOVED lines=15> */
[----:B-----5:R-:W-:Y:S05]  /*0450*/  CALL.REL.NOINC `($__internal_53_$__cuda_sm3x_div_rn_ftz_f32_slowpath) ;  /* 0x00003a1000007944 */ /* 0x020fea0003c00000 */
.L_x_14618:
[----:B------:R-:W-:Y:S05]  /*0460*/  BSYNC B2 ;  /* 0x0000000000027941 */ /* 0x000fea0003800000 */
.L_x_14617:
        /* <DEDUP_REMOVED lines=18> */
.L_x_14620:
[----:B------:R-:W-:Y:S02]  /*0590*/  ISETP.GE.AND P0, PT, R13, RZ, PT ;  /* 0x000000ff0d00720c */ /* 0x000fe40003f06270 */
[----:B------:R-:W-:-:S11]  /*05a0*/  MOV R4, 0x3fd774eb ;  /* 0x3fd774eb00047802 */ /* 0x000fd60000000f00 */
[----:B------:R-:W-:-:S04]  /*05b0*/  @P0 FFMA.FTZ R3, R4, 0.93318945169448852539, -R3 ;  /* 0x3f6ee58104030823 */ /* 0x000fc80000010803 */
[----:B------:R-:W-:Y:S02]  /*05c0*/  @!P0 FFMA.FTZ R3, R4, 0.93318945169448852539, R3 ;  /* 0x3f6ee58104038823 */ /* 0x000fe40000010003 */
.L_x_14621:
[----:B------:R-:W-:Y:S05]  /*05d0*/  BSYNC B0 ;  /* 0x0000000000007941 */ /* 0x000fea0003800000 */
.L_x_14619:
[C---:B------:R-:W-:Y:S01]  /*05e0*/  FADD.FTZ R4, |R14|.reuse, -RZ ;  /* 0x800000ff0e047221 */ /* 0x040fe20000010200 */
        /* <DEDUP_REMOVED lines=29> */
.L_x_14623:
[----:B------:R-:W-:Y:S05]  /*07c0*/  BSYNC B2 ;  /* 0x0000000000027941 */ /* 0x000fea0003800000 */
.L_x_14622:
        /* <DEDUP_REMOVED lines=28> */
.L_x_14625:
[----:B------:R-:W-:Y:S02]  /*0990*/  ISETP.GE.AND P0, PT, R14, RZ, PT ;  /* 0x000000ff0e00720c */ /* 0x000fe40003f06270 */
[----:B------:R-:W-:-:S11]  /*09a0*/  MOV R6, 0x3fd774eb ;  /* 0x3fd774eb00067802 */ /* 0x000fd60000000f00 */
[----:B------:R-:W-:-:S04]  /*09b0*/  @P0 FFMA.FTZ R3, R6, 0.93318945169448852539, -R3 ;  /* 0x3f6ee58106030823 */ /* 0x000fc80000010803 */
[----:B------:R-:W-:Y:S02]  /*09c0*/  @!P0 FFMA.FTZ R3, R6, 0.93318945169448852539, R3 ;  /* 0x3f6ee58106038823 */ /* 0x000fe40000010003 */
.L_x_14626:
[----:B------:R-:W-:Y:S05]  /*09d0*/  BSYNC B0 ;  /* 0x0000000000007941 */ /* 0x000fea0003800000 */
.L_x_14624:
        /* <DEDUP_REMOVED lines=25> */
.L_x_14628:
[----:B------:R-:W-:Y:S05]  /*0b70*/  BSYNC B2 ;  /* 0x0000000000027941 */ /* 0x000fea0003800000 */
.L_x_14627:
        /* <DEDUP_REMOVED lines=18> */
.L_x_14630:
[----:B------:R-:W-:Y:S02]  /*0ca0*/  ISETP.GE.AND P0, PT, R15, RZ, PT ;  /* 0x000000ff0f00720c */ /* 0x000fe40003f06270 */
[----:B------:R-:W-:-:S11]  /*0cb0*/  MOV R4, 0x3fd774eb ;  /* 0x3fd774eb00047802 */ /* 0x000fd60000000f00 */
[----:B------:R-:W-:-:S04]  /*0cc0*/  @P0 FFMA.FTZ R3, R4, 0.93318945169448852539, -R3 ;  /* 0x3f6ee58104030823 */ /* 0x000fc80000010803 */
[----:B------:R-:W-:Y:S02]  /*0cd0*/  @!P0 FFMA.FTZ R3, R4, 0.93318945169448852539, R3 ;  /* 0x3f6ee58104038823 */ /* 0x000fe40000010003 */
.L_x_14631:
[----:B------:R-:W-:Y:S05]  /*0ce0*/  BSYNC B0 ;  /* 0x0000000000007941 */ /* 0x000fea0003800000 */
.L_x_14629:
[C---:B-----5:R-:W-:Y:S01]  /*0cf0*/  FADD.FTZ R4, |R8|.reuse, -RZ ;  /* 0x800000ff08047221 */ /* 0x060fe20000010200 */
        /* <DEDUP_REMOVED lines=25> */
[----:B------:R-:W-:Y:S05]  /*0e90*/  CALL.REL.NOINC `($__internal_53_$__cuda_sm3x_div_rn_ftz_f32_slowpath) ;  /* 0x00002fd000007944 */ /* 0x000fea0003c00000 */
.L_x_14633:
[----:B------:R-:W-:Y:S05]  /*0ea0*/  BSYNC B2 ;  /* 0x0000000000027941 */ /* 0x000fea0003800000 */
.L_x_14632:
        /* <DEDUP_REMOVED lines=18> */
.L_x_14635:
[----:B------:R-:W-:Y:S02]  /*0fd0*/  ISETP.GE.AND P0, PT, R8, RZ, PT ;  /* 0x000000ff0800720c */ /* 0x000fe40003f06270 */
[----:B------:R-:W-:-:S11]  /*0fe0*/  MOV R4, 0x3fd774eb ;  /* 0x3fd774eb00047802 */ /* 0x000fd60000000f00 */
[----:B------:R-:W-:-:S04]  /*0ff0*/  @P0 FFMA.FTZ R3, R4, 0.93318945169448852539, -R3 ;  /* 0x3f6ee58104030823 */ /* 0x000fc80000010803 */
[----:B------:R-:W-:Y:S02]  /*1000*/  @!P0 FFMA.FTZ R3, R4, 0.93318945169448852539, R3 ;  /* 0x3f6ee58104038823 */ /* 0x000fe40000010003 */
.L_x_14636:
[----:B------:R-:W-:Y:S05]  /*1010*/  BSYNC B0 ;  /* 0x0000000000007941 */ /* 0x000fea0003800000 */
.L_x_14634:
        /* <DEDUP_REMOVED lines=27> */
.L_x_14638:
[----:B------:R-:W-:Y:S05]  /*11d0*/  BSYNC B2 ;  /* 0x0000000000027941 */ /* 0x000fea0003800000 */
.L_x_14637:
        /* <DEDUP_REMOVED lines=18> */
.L_x_14640:
[----:B------:R-:W-:Y:S02]  /*1300*/  ISETP.GE.AND P0, PT, R9, RZ, PT ;  /* 0x000000ff0900720c */ /* 0x000fe40003f06270 */
[----:B------:R-:W-:-:S11]  /*1310*/  MOV R4, 0x3fd774eb ;  /* 0x3fd774eb00047802 */ /* 0x000fd60000000f00 */
[----:B------:R-:W-:-:S04]  /*1320*/  @P0 FFMA.FTZ R3, R4, 0.93318945169448852539, -R3 ;  /* 0x3f6ee58104030823 */ /* 0x000fc80000010803 */
[----:B------:R-:W-:Y:S02]  /*1330*/  @!P0 FFMA.FTZ R3, R4, 0.93318945169448852539, R3 ;  /* 0x3f6ee58104038823 */ /* 0x000fe40000010003 */
.L_x_14641:
[----:B------:R-:W-:Y:S05]  /*1340*/  BSYNC B0 ;  /* 0x0000000000007941 */ /* 0x000fea0003800000 */
.L_x_14639:
        /* <DEDUP_REMOVED lines=27> */
.L_x_14643:
[----:B------:R-:W-:Y:S05]  /*1500*/  BSYNC B2 ;  /* 0x0000000000027941 */ /* 0x000fea0003800000 */
.L_x_14642:
        /* <DEDUP_REMOVED lines=18> */
.L_x_14645:
[----:B------:R-:W-:Y:S02]  /*1630*/  ISETP.GE.AND P0, PT, R10, RZ, PT ;  /* 0x000000ff0a00720c */ /* 0x000fe40003f06270 */
[----:B------:R-:W-:-:S11]  /*1640*/  MOV R4, 0x3fd774eb ;  /* 0x3fd774eb00047802 */ /* 0x000fd60000000f00 */
[----:B------:R-:W-:-:S04]  /*1650*/  @P0 FFMA.FTZ R3, R4, 0.93318945169448852539, -R3 ;  /* 0x3f6ee58104030823 */ /* 0x000fc80000010803 */
[----:B------:R-:W-:Y:S02]  /*1660*/  @!P0 FFMA.FTZ R3, R4, 0.93318945169448852539, R3 ;  /* 0x3f6ee58104038823 */ /* 0x000fe40000010003 */
.L_x_14646:
[----:B------:R-:W-:Y:S05]  /*1670*/  BSYNC B0 ;  /* 0x0000000000007941 */ /* 0x000fea0003800000 */
.L_x_14644:
        /* <DEDUP_REMOVED lines=27> */
.L_x_14648:
[----:B------:R-:W-:Y:S05]  /*1830*/  BSYNC B2 ;  /* 0x0000000000027941 */ /* 0x000fea0003800000 */
.L_x_14647:
        /* <DEDUP_REMOVED lines=18> */
.L_x_14650:
[----:B------:R-:W-:Y:S02]  /*1960*/  ISETP.GE.AND P0, PT, R11, RZ, PT ;  /* 0x000000ff0b00720c */ /* 0x000fe40003f06270 */
[----:B------:R-:W-:-:S11]  /*1970*/  MOV R4, 0x3fd774eb ;  /* 0x3fd774eb00047802 */ /* 0x000fd60000000f00 */
[----:B------:R-:W-:-:S04]  /*1980*/  @P0 FFMA.FTZ R3, R4, 0.93318945169448852539, -R3 ;  /* 0x3f6ee58104030823 */ /* 0x000fc80000010803 */
[----:B------:R-:W-:Y:S02]  /*1990*/  @!P0 FFMA.FTZ R3, R4, 0.93318945169448852539, R3 ;  /* 0x3f6ee58104038823 */ /* 0x000fe40000010003 */
.L_x_14651:
[----:B------:R-:W-:Y:S05]  /*19a0*/  BSYNC B0 ;  /* 0x0000000000007941 */ /* 0x000fea0003800000 */
.L_x_14649:
        /* <DEDUP_REMOVED lines=14> */
[----:B------:R-:W-:Y:S02]  /*1a90*/  STG.E.128 [R2.64], R12 ;  /* 0x0000000c02007986 */ /* 0x000fe4000c101d04 */
[----:B------:R-:W-:-:S05]  /*1aa0*/  FSEL R11, R11, R4, P0 ;  /* 0x000000040b0b7208 */ /* 0x000fca0000000000 */
[----:B------:R-:W-:Y:S01]  /*1ab0*/  STG.E.128 [R2.64+0x800], R8 ;  /* 0x0008000802007986 */ /* 0x000fe2000c101d04 */
[----:B------:R-:W-:Y:S05]  /*1ac0*/  EXIT ;  /* 0x000000000000794d */ /* 0x000fea0003800000 */
.L_x_14611:
[----:B------:R-:W0:Y:S01]  /*1ad0*/  S2R R15, SR_TID.X ;  /* 0x00000000000f7919 */ /* 0x000e220000002100 */
[----:B------:R-:W-:Y:S01]  /*1ae0*/  CS2R R12, SRZ ;  /* 0x00000000000c7805 */ /* 0x000fe2000001ff00 */
[----:B------:R-:W-:Y:S01]  /*1af0*/  CS2R R10, SRZ ;  /* 0x00000000000a7805 */ /* 0x000fe2000001ff00 */
[----:B0-----:R-:W-:-:S13]  /*1b00*/  ISETP.GE.AND P0, PT, R15, R20, PT ;  /* 0x000000140f00720c */ /* 0x001fda0003f06270 */
[----:B------:R-:W-:Y:S02]  /*1b10*/  @!P0 IADD3 R16, R2, R15, RZ ;  /* 0x0000000f02108210 */ /* 0x000fe40007ffe0ff */
[----:B------:R-:W-:Y:S02]  /*1b20*/  @!P0 IADD3 R15, R15, 0x80, RZ ;  /* 0x000000800f0f8810 */ /* 0x000fe40007ffe0ff */
[----:B------:R-:W-:Y:S02]  /*1b30*/  @!P0 MOV R17, 0x4 ;  /* 0x0000000400118802 */ /* 0x000fe40000000f00 */
[----:B------:R-:W-:-:S03]  /*1b40*/  ISETP.GE.AND P6, PT, R15, R20, PT ;  /* 0x000000140f00720c */ /* 0x000fc60003fc6270 */
[----:B------:R-:W-:Y:S01]  /*1b50*/  @!P0 IMAD.WIDE.U32 R16, R16, R17, c[0x0][0x178] ;  /* 0x00005e0010108625 */ /* 0x000fe200078e0011 */
[----:B------:R-:W-:Y:S01]  /*1b60*/  HFMA2.MMA R0, -RZ, RZ, 0, 0 ;  /* 0x00000000ff007435 */ /* 0x000fe200000001ff */
[----:B------:R-:W-:-:S03]  /*1b70*/  CS2R R8, SRZ ;  /* 0x0000000000087805 */ /* 0x000fc6000001ff00 */
[----:B------:R0:W5:Y:S05]  /*1b80*/  @!P0 LDG.E R13, [R16.64] ;  /* 0x00000004100d8981 */ /* 0x00016a000c1e1900 */
[----:B------:R-:W-:Y:S02]  /*1b90*/  @!P6 IADD3 R4, R2, R15, RZ ;  /* 0x0000000f0204e210 */ /* 0x000fe40007ffe0ff */
[----:B------:R-:W-:Y:S02]  /*1ba0*/  @!P6 IADD3 R15, R15, 0x80, RZ ;  /* 0x000000800f0fe810 */ /* 0x000fe40007ffe0ff */
[----:B------:R-:W-:Y:S02]  /*1bb0*/  @!P6 MOV R5, 0x4 ;  /* 0x000000040005e802 */ /* 0x000fe40000000f00 */
[----:B------:R-:W-:-:S03]  /*1bc0*/  ISETP.GE.AND P5, PT, R15, R20, PT ;  /* 0x000000140f00720c */ /* 0x000fc60003fa6270 */
[----:B------:R-:W-:-:S05]  /*1bd0*/  @!P6 IMAD.WIDE.U32 R4, R4, R5, c[0x0][0x178] ;  /* 0x00005e000404e625 */ /* 0x000fca00078e0005 */
[----:B------:R1:W5:Y:S05]  /*1be0*/  @!P6 LDG.E R12, [R4.64] ;  /* 0x00000004040ce981 */ /* 0x00036a000c1e1900 */
[----:B------:R-:W-:Y:S01]  /*1bf0*/  @!P5 IMAD.IADD R22, R2, 0x1, R15 ;  /* 0x000000010216d824 */ /* 0x000fe200078e020f */
[----:B------:R-:W-:Y:S01]  /*1c00*/  @!P5 IADD3 R15, R15, 0x80, RZ ;  /* 0x000000800f0fd810 */ /* 0x000fe20007ffe0ff */
[----:B------:R-:W-:-:S03]  /*1c10*/  @!P5 IMAD.MOV.U32 R23, RZ, RZ, 0x4 ;  /* 0x00000004ff17d424 */ /* 0x000fc600078e00ff */
[----:B------:R-:W-:Y:S01]  /*1c20*/  ISETP.GE.AND P4, PT, R15, R20, PT ;  /* 0x000000140f00720c */ /* 0x000fe20003f86270 */
[----:B------:R-:W-:-:S05]  /*1c30*/  @!P5 IMAD.WIDE.U32 R22, R22, R23, c[0x0][0x178] ;  /* 0x00005e001616d625 */ /* 0x000fca00078e0017 */
[----:B------:R2:W5:Y:S07]  /*1c40*/  @!P5 LDG.E R11, [R22.64] ;  /* 0x00000004160bd981 */ /* 0x00056e000c1e1900 */
        /* <DEDUP_REMOVED lines=13> */
[----:B-1----:R-:W-:Y:S01]  /*1d20*/  @!P2 IMAD.MOV.U32 R5, RZ, RZ, 0x4 ;  /* 0x00000004ff05a424 */ /* 0x002fe200078e00ff */
[----:B------:R-:W-:Y:S02]  /*1d30*/  @!P3 MOV R21, 0x4 ;  /* 0x000000040015b802 */ /* 0x000fe40000000f00 */
[----:B------:R-:W-:Y:S01]  /*1d40*/  @!P1 MOV R4, 0x4 ;  /* 0x0000000400049802 */ /* 0x000fe20000000f00 */
[----:B0-----:R-:W-:-:S06]  /*1d50*/  @!P4 IMAD.WIDE.U32 R16, R7, R24, c[0x0][0x178] ;  /* 0x00005e000710c625 */ /* 0x001fcc00078e0018 */
[----:B------:R-:W-:Y:S01]  /*1d60*/  @!P6 IADD3 R18, R2, R15, RZ ;  /* 0x0000000f0212e210 */ /* 0x000fe20007ffe0ff */
[----:B--2---:R-:W-:Y:S01]  /*1d70*/  @!P6 IMAD.MOV.U32 R23, RZ, RZ, 0x4 ;  /* 0x00000004ff17e424 */ /* 0x004fe200078e00ff */
[----:B------:R0:W5:Y:S01]  /*1d80*/  @!P4 LDG.E R10, [R16.64] ;  /* 0x00000004100ac981 */ /* 0x000162000c1e1900 */
[----:B------:R-:W-:Y:S02]  /*1d90*/  IMAD.MOV.U32 R19, RZ, RZ, RZ ;  /* 0x000000ffff137224 */ /* 0x000fe400078e00ff */
[----:B------:R-:W-:-:S04]  /*1da0*/  @!P2 IMAD.WIDE.U32 R6, R6, R5, c[0x0][0x178] ;  /* 0x00005e000606a625 */ /* 0x000fc800078e0005 */
        /* <DEDUP_REMOVED lines=11> */
[----:B0-----:R-:W-:Y:S01]  /*1e60*/  FADD.FTZ R6, -RZ, |c[0x0][0x168]| ;  /* 0x40005a00ff067621 */ /* 0x001fe20000010100 */
        /* <DEDUP_REMOVED lines=14> */
.L_x_14655:
[----:B------:R-:W-:Y:S05]  /*1f50*/  BSYNC B3 ;  /* 0x0000000000037941 */ /* 0x000fea0003800000 */
.L_x_14654:
        /* <DEDUP_REMOVED lines=18> */
.L_x_14657:
[----:B------:R-:W-:Y:S02]  /*2080*/  ISETP.GE.AND P0, PT, R13, RZ, PT ;  /* 0x000000ff0d00720c */ /* 0x000fe40003f06270 */
[----:B------:R-:W-:-:S11]  /*2090*/  MOV R4, 0x3fd774eb ;  /* 0x3fd774eb00047802 */ /* 0x000fd60000000f00 */
[----:B------:R-:W-:-:S04]  /*20a0*/  @P0 FFMA.FTZ R3, R4, 0.93318945169448852539, -R3 ;  /* 0x3f6ee58104030823 */ /* 0x000fc80000010803 */
[----:B------:R-:W-:Y:S02]  /*20b0*/  @!P0 FFMA.FTZ R3, R4, 0.93318945169448852539, R3 ;  /* 0x3f6ee58104038823 */ /* 0x000fe40000010003 */
.L_x_14658:
[----:B------:R-:W-:Y:S05]  /*20c0*/  BSYNC B0 ;  /* 0x0000000000007941 */ /* 0x000fea0003800000 */
.L_x_14656:
[C---:B------:R-:W-:Y:S02]  /*20d0*/  FSETP.NEU.FTZ.AND P1, PT, |R13|.reuse, |c[0x0][0x168]|, PT ;  /* 0x40005a000d007a0b */ /* 0x040fe40003f3d200 */
[----:B------:R-:W-:Y:S01]  /*20e0*/  FSETP.NEU.FTZ.AND P0, PT, R14, RZ, PT ;  /* 0x000000ff0e00720b */ /* 0x000fe20003f1d000 */
[----:B------:R-:W-:Y:S01]  /*20f0*/  IMAD.MOV.U32 R14, RZ, RZ, c[0x0][0x168] ;  /* 0x00005a00ff0e7624 */ /* 0x000fe200078e00ff */
[C---:B------:R-:W-:Y:S01]  /*2100*/  ISETP.GE.AND P2, PT, R13.reuse, RZ, PT ;  /* 0x000000ff0d00720c */ /* 0x040fe20003f46270 */
[----:B------:R-:W-:Y:S01]  /*2110*/  FADD.FTZ R13, |R13|, |c[0x0][0x168]| ;  /* 0x40005a000d0d7621 */ /* 0x000fe20000010200 */
[----:B------:R-:W-:-:S07]  /*2120*/  MOV R4, 0x4016cbe4 ;  /* 0x4016cbe400047802 */ /* 0x000fce0000000f00 */
[----:B------:R-:W-:Y:S02]  /*2130*/  @!P1 FSEL R3, R4, 0.78539818525314331055, !P2 ;  /* 0x3f490fdb04039808 */ /* 0x000fe40005000000 */
[----:B------:R-:W-:Y:S02]  /*2140*/  @!P0 FSEL R3, RZ, 3.1415927410125732422, P2 ;  /* 0x40490fdbff038808 */ /* 0x000fe40001000000 */
[----:B------:R-:W-:Y:S02]  /*2150*/  FSETP.GTU.FTZ.AND P0, PT, |R13|, +INF , PT ;  /* 0x7f8000000d00780b */ /* 0x000fe40003f1c200 */
[----:B------:R-:W-:-:S04]  /*2160*/  LOP3.LUT R14, R3, 0x80000000, R14, 0xb8, !PT ;  /* 0x80000000030e7812 */ /* 0x000fc800078eb80e */
[----:B------:R-:W-:Y:S02]  /*2170*/  FSEL R14, R13, R14, P0 ;  /* 0x0000000e0d0e7208 */ /* 0x000fe40000000000 */
.L_x_14653:
[----:B------:R-:W-:Y:S05]  /*2180*/  BSYNC B2 ;  /* 0x0000000000027941 */ /* 0x000fea0003800000 */
.L_x_14652:
[----:B0-----:R-:W0:Y:S01]  /*2190*/  S2R R15, SR_TID.X ;  /* 0x00000000000f7919 */ /* 0x001e220000002100 */
[----:B------:R-:W-:Y:S01]  /*21a0*/  BSSY B2, `(.L_x_14659) ;  /* 0x0000038000027945 */ /* 0x000fe20003800000 */
[----:B0-----:R-:W-:-:S04]  /*21b0*/  IADD3 R3, R15, 0x80, RZ ;  /* 0x000000800f037810 */ /* 0x001fc80007ffe0ff */
        /* <DEDUP_REMOVED lines=19> */
.L_x_14662:
[----:B------:R-:W-:Y:S05]  /*22f0*/  BSYNC B3 ;  /* 0x0000000000037941 */ /* 0x000fea0003800000 */
.L_x_14661:
        /* <DEDUP_REMOVED lines=18> */
.L_x_14664:
[----:B------:R-:W-:Y:S02]  /*2420*/  ISETP.GE.AND P0, PT, R12, RZ, PT ;  /* 0x000000ff0c00720c */ /* 0x000fe40003f06270 */
[----:B------:R-:W-:-:S11]  /*2430*/  MOV R4, 0x3fd774eb ;  /* 0x3fd774eb00047802 */ /* 0x000fd60000000f00 */
[----:B------:R-:W-:-:S04]  /*2440*/  @P0 FFMA.FTZ R3, R4, 0.93318945169448852539, -R3 ;  /* 0x3f6ee58104030823 */ /* 0x000fc80000010803 */
[----:B------:R-:W-:Y:S02]  /*2450*/  @!P0 FFMA.FTZ R3, R4, 0.93318945169448852539, R3 ;  /* 0x3f6ee58104038823 */ /* 0x000fe40000010003 */
.L_x_14665:
[----:B------:R-:W-:Y:S05]  /*2460*/  BSYNC B0 ;  /* 0x0000000000007941 */ /* 0x000fea0003800000 */
.L_x_14663:
        /* <DEDUP_REMOVED lines=11> */
.L_x_14660:
[----:B------:R-:W-:Y:S05]  /*2520*/  BSYNC B2 ;  /* 0x0000000000027941 */ /* 0x000fea0003800000 */
.L_x_14659:
        /* <DEDUP_REMOVED lines=21> */
.L_x_14669:
[----:B------:R-:W-:Y:S05]  /*2680*/  BSYNC B3 ;  /* 0x0000000000037941 */ /* 0x000fea0003800000 */
.L_x_14668:
        /* <DEDUP_REMOVED lines=18> */
.L_x_14671:
[----:B------:R-:W-:Y:S02]  /*27b0*/  ISETP.GE.AND P0, PT, R11, RZ, PT ;  /* 0x000000ff0b00720c */ /* 0x000fe40003f06270 */
[----:B------:R-:W-:-:S11]  /*27c0*/  MOV R4, 0x3fd774eb ;  /* 0x3fd774eb00047802 */ /* 0x000fd60000000f00 */
[----:B------:R-:W-:-:S04]  /*27d0*/  @P0 FFMA.FTZ R3, R4, 0.93318945169448852539, -R3 ;  /* 0x3f6ee58104030823 */ /* 0x000fc80000010803 */
[----:B------:R-:W-:Y:S02]  /*27e0*/  @!P0 FFMA.FTZ R3, R4, 0.93318945169448852539, R3 ;  /* 0x3f6ee58104038823 */ /* 0x000fe40000010003 */
.L_x_14672:
[----:B------:R-:W-:Y:S05]  /*27f0*/  BSYNC B0 ;  /* 0x0000000000007941 */ /* 0x000fea0003800000 */
.L_x_14670:
        /* <DEDUP_REMOVED lines=11> */
.L_x_14667:
[----:B------:R-:W-:Y:S05]  /*28b0*/  BSYNC B2 ;  /* 0x0000000000027941 */ /* 0x000fea0003800000 */
.L_x_14666:
        /* <DEDUP_REMOVED lines=21> */
.L_x_14676:
[----:B------:R-:W-:Y:S05]  /*2a10*/  BSYNC B3 ;  /* 0x0000000000037941 */ /* 0x000fea0003800000 */
.L_x_14675:
        /* <DEDUP_REMOVED lines=18> */
.L_x_14678:
[----:B------:R-:W-:Y:S01]  /*2b40*/  ISETP.GE.AND P0, PT, R10, RZ, PT ;  /* 0x000000ff0a00720c */ /* 0x000fe20003f06270 */
[----:B------:R-:W-:-:S12]  /*2b50*/  IMAD.MOV.U32 R4, RZ, RZ, 0x3fd774eb ;  /* 0x3fd774ebff047424 */ /* 0x000fd800078e00ff */
[----:B------:R-:W-:-:S04]  /*2b60*/  @P0 FFMA.FTZ R3, R4, 0.93318945169448852539, -R3 ;  /* 0x3f6ee58104030823 */ /* 0x000fc80000010803 */
[----:B------:R-:W-:Y:S02]  /*2b70*/  @!P0 FFMA.FTZ R3, R4, 0.93318945169448852539, R3 ;  /* 0x3f6ee58104038823 */ /* 0x000fe40000010003 */
.L_x_14679:
[----:B------:R-:W-:Y:S05]  /*2b80*/  BSYNC B0 ;  /* 0x0000000000007941 */ /* 0x000fea0003800000 */
.L_x_14677:
        /* <DEDUP_REMOVED lines=11> */
.L_x_14674:
[----:B------:R-:W-:Y:S05]  /*2c40*/  BSYNC B2 ;  /* 0x0000000000027941 */ /* 0x000fea0003800000 */
.L_x_14673:
        /* <DEDUP_REMOVED lines=21> */
.L_x_14683:
[----:B------:R-:W-:Y:S05]  /*2da0*/  BSYNC B3 ;  /* 0x0000000000037941 */ /* 0x000fea0003800000 */
.L_x_14682:
        /* <DEDUP_REMOVED lines=18> */
.L_x_14685:
[----:B------:R-:W-:Y:S02]  /*2ed0*/  ISETP.GE.AND P0, PT, R9, RZ, PT ;  /* 0x000000ff0900720c */ /* 0x000fe40003f06270 */
[----:B------:R-:W-:-:S11]  /*2ee0*/  MOV R4, 0x3fd774eb ;  /* 0x3fd774eb00047802 */ /* 0x000fd60000000f00 */
[----:B------:R-:W-:-:S04]  /*2ef0*/  @P0 FFMA.FTZ R3, R4, 0.93318945169448852539, -R3 ;  /* 0x3f6ee58104030823 */ /* 0x000fc80000010803 */
[----:B------:R-:W-:Y:S02]  /*2f00*/  @!P0 FFMA.FTZ R3, R4, 0.93318945169448852539, R3 ;  /* 0x3f6ee58104038823 */ /* 0x000fe40000010003 */
.L_x_14686:
[----:B------:R-:W-:Y:S05]  /*2f10*/  BSYNC B0 ;  /* 0x0000000000007941 */ /* 0x000fea0003800000 */
.L_x_14684:
[C---:B------:R-:W-:Y:S01]  /*2f20*/  FSETP.NEU.FTZ.AND P0, PT, |R9|.reuse, |c[0x0][0x168]|, PT ;  /* 0x40005a0009007a0b */ /* 0x040fe20003f1d200 */
[----:B------:R-:W-:Y:S01]  /*2f30*/  HFMA2.MMA R4, -RZ, RZ, 2.04296875, -15.78125 ;  /* 0x4016cbe4ff047435 */ /* 0x000fe200000001ff */
[----:B------:R-:W-:Y:S01]  /*2f40*/  FSETP.NEU.FTZ.AND P1, PT, R10, RZ, PT ;  /* 0x000000ff0a00720b */ /* 0x000fe20003f3d000 */
[----:B------:R-:W-:Y:S01]  /*2f50*/  IMAD.MOV.U32 R10, RZ, RZ, c[0x0][0x168] ;  /* 0x00005a00ff0a7624 */ /* 0x000fe200078e00ff */
[C---:B------:R-:W-:Y:S01]  /*2f60*/  ISETP.GE.AND P2, PT, R9.reuse, RZ, PT ;  /* 0x000000ff0900720c */ /* 0x040fe20003f46270 */
[----:B------:R-:W-:-:S08]  /*2f70*/  FADD.FTZ R9, |R9|, |c[0x0][0x168]| ;  /* 0x40005a0009097621 */ /* 0x000fd00000010200 */
[----:B------:R-:W-:Y:S02]  /*2f80*/  @!P0 FSEL R3, R4, 0.78539818525314331055, !P2 ;  /* 0x3f490fdb04038808 */ /* 0x000fe40005000000 */
[----:B------:R-:W-:Y:S02]  /*2f90*/  @!P1 FSEL R3, RZ, 3.1415927410125732422, P2 ;  /* 0x40490fdbff039808 */ /* 0x000fe40001000000 */
[----:B------:R-:W-:Y:S02]  /*2fa0*/  FSETP.GTU.FTZ.AND P0, PT, |R9|, +INF , PT ;  /* 0x7f8000000900780b */ /* 0x000fe40003f1c200 */
[----:B------:R-:W-:-:S04]  /*2fb0*/  LOP3.LUT R10, R3, 0x80000000, R10, 0xb8, !PT ;  /* 0x80000000030a7812 */ /* 0x000fc800078eb80a */
[----:B------:R-:W-:Y:S02]  /*2fc0*/  FSEL R10, R9, R10, P0 ;  /* 0x0000000a090a7208 */ /* 0x000fe40000000000 */
.L_x_14681:
[----:B------:R-:W-:Y:S05]  /*2fd0*/  BSYNC B2 ;  /* 0x0000000000027941 */ /* 0x000fea0003800000 */
.L_x_14680:
        /* <DEDUP_REMOVED lines=21> */
.L_x_14690:
[----:B------:R-:W-:Y:S05]  /*3130*/  BSYNC B3 ;  /* 0x0000000000037941 */ /* 0x000fea0003800000 */
.L_x_14689:
        /* <DEDUP_REMOVED lines=18> */
.L_x_14692:
[----:B------:R-:W-:Y:S01]  /*3260*/  ISETP.GE.AND P0, PT, R0, RZ, PT ;  /* 0x000000ff0000720c */ /* 0x000fe20003f06270 */
[----:B------:R-:W-:-:S12]  /*3270*/  IMAD.MOV.U32 R4, RZ, RZ, 0x3fd774eb ;  /* 0x3fd774ebff047424 */ /* 0x000fd800078e00ff */
[----:B------:R-:W-:-:S04]  /*3280*/  @P0 FFMA.FTZ R3, R4, 0.93318945169448852539, -R3 ;  /* 0x3f6ee58104030823 */ /* 0x000fc80000010803 */
[----:B------:R-:W-:Y:S02]  /*3290*/  @!P0 FFMA.FTZ R3, R4, 0.93318945169448852539, R3 ;  /* 0x3f6ee58104038823 */ /* 0x000fe40000010003 */
.L_x_14693:
[----:B------:R-:W-:Y:S05]  /*32a0*/  BSYNC B0 ;  /* 0x0000000000007941 */ /* 0x000fea0003800000 */
.L_x_14691:
        /* <DEDUP_REMOVED lines=11> */
.L_x_14688:
[----:B------:R-:W-:Y:S05]  /*3360*/  BSYNC B2 ;  /* 0x0000000000027941 */ /* 0x000fea0003800000 */
.L_x_14687:
        /* <DEDUP_REMOVED lines=21> */
.L_x_14697:
[----:B------:R-:W-:Y:S05]  /*34c0*/  BSYNC B3 ;  /* 0x0000000000037941 */ /* 0x000fea0003800000 */
.L_x_14696:
        /* <DEDUP_REMOVED lines=18> */
.L_x_14699:
[----:B------:R-:W-:Y:S02]  /*35f0*/  ISETP.GE.AND P0, PT, R8, RZ, PT ;  /* 0x000000ff0800720c */ /* 0x000fe40003f06270 */
[----:B------:R-:W-:-:S11]  /*3600*/  MOV R4, 0x3fd774eb ;  /* 0x3fd774eb00047802 */ /* 0x000fd60000000f00 */
[----:B------:R-:W-:-:S04]  /*3610*/  @P0 FFMA.FTZ R3, R4, 0.93318945169448852539, -R3 ;  /* 0x3f6ee58104030823 */ /* 0x000fc80000010803 */
[----:B------:R-:W-:Y:S02]  /*3620*/  @!P0 FFMA.FTZ R3, R4, 0.93318945169448852539, R3 ;  /* 0x3f6ee58104038823 */ /* 0x000fe40000010003 */
.L_x_14700:
[----:B------:R-:W-:Y:S05]  /*3630*/  BSYNC B0 ;  /* 0x0000000000007941 */ /* 0x000fea0003800000 */
.L_x_14698:
[----:B------:R-:W-:Y:S02]  /*3640*/  FSETP.NEU.FTZ.AND P0, PT, |R8|, |c[0x0][0x168]|, PT ;  /* 0x40005a0008007a0b */ /* 0x000fe40003f1d200 */
        /* <DEDUP_REMOVED lines=10> */
.L_x_14695:
[----:B------:R-:W-:Y:S05]  /*36f0*/  BSYNC B2 ;  /* 0x0000000000027941 */ /* 0x000fea0003800000 */
.L_x_14694:
        /* <DEDUP_REMOVED lines=21> */
.L_x_14704:
[----:B------:R-:W-:Y:S05]  /*3850*/  BSYNC B3 ;  /* 0x0000000000037941 */ /* 0x000fea0003800000 */
.L_x_14703:
        /* <DEDUP_REMOVED lines=18> */
.L_x_14706:
[----:B------:R-:W-:Y:S01]  /*3980*/  ISETP.GE.AND P0, PT, R19, RZ, PT ;  /* 0x000000ff1300720c */ /* 0x000fe20003f06270 */
[----:B------:R-:W-:-:S12]  /*3990*/  IMAD.MOV.U32 R4, RZ, RZ, 0x3fd774eb ;  /* 0x3fd774ebff047424 */ /* 0x000fd800078e00ff */
[----:B------:R-:W-:-:S04]  /*39a0*/  @P0 FFMA.FTZ R3, R4, 0.93318945169448852539, -R3 ;  /* 0x3f6ee58104030823 */ /* 0x000fc80000010803 */
[----:B------:R-:W-:Y:S02]  /*39b0*/  @!P0 FFMA.FTZ R3, R4, 0.93318945169448852539, R3 ;  /* 0x3f6ee58104038823 */ /* 0x000fe40000010003 */
.L_x_14707:
[----:B------:R-:W-:Y:S05]  /*39c0*/  BSYNC B0 ;  /* 0x0000000000007941 */ /* 0x000fea0003800000 */
.L_x_14705:
[C---:B------:R-:W-:Y:S02]  /*39d0*/  FSETP.NEU.FTZ.AND P0, PT, |R19|.reuse, |c[0x0][0x168]|, PT ;  /* 0x40005a0013007a0b */ /* 0x040fe40003f1d200 */
        /* <DEDUP_REMOVED lines=10> */
.L_x_14702:
[----:B------:R-:W-:Y:S05]  /*3a80*/  BSYNC B2 ;  /* 0x0000000000027941 */ /* 0x000fea0003800000 */
.L_x_14701:
[----:B------:R-:W-:Y:S01]  /*3a90*/  ISETP.GE.AND P0, PT, R15, R20, PT ;  /* 0x000000140f00720c */ /* 0x000fe20003f06270 */
[----:B------:R-:W-:Y:S01]  /*3aa0*/  BSSY B0, `(.L_x_14708) ;  /* 0x0000034000007945 */ /* 0x000fe20003800000 */
[----:B------:R-:W-:Y:S11]  /*3ab0*/  BSSY B1, `(.L_x_14709) ;  /* 0x000002c000017945 */ /* 0x000ff60003800000 */
[----:B------:R-:W-:Y:S05]  /*3ac0*/  @P0 BRA `(.L_x_14710) ;  /* 0x000000d000000947 */ /* 0x000fea0003800000 */
[----:B------:R-:W0:Y:S01]  /*3ad0*/  S2R R15, SR_TID.X ;  /* 0x00000000000f7919 */ /* 0x000e220000002100 */
[----:B------:R-:W-:Y:S01]  /*3ae0*/  HFMA2.MMA R5, -RZ, RZ, 0, 2.384185791015625e-07 ;  /* 0x00000004ff057435 */ /* 0x000fe200000001ff */
[----:B0-----:R-:W-:Y:S01]  /*3af0*/  IMAD.IADD R4, R2, 0x1, R15 ;  /* 0x0000000102047824 */ /* 0x001fe200078e020f */
        /* <DEDUP_REMOVED lines=10> */
.L_x_14710:
[----:B------:R-:W-:-:S13]  /*3ba0*/  ISETP.GE.AND P0, PT, R15, R20, PT ;  /* 0x000000140f00720c */ /* 0x000fda0003f06270 */
[----:B------:R-:W-:Y:S05]  /*3bb0*/  @P0 BRA `(.L_x_14712) ;  /* 0x000000c000000947 */ /* 0x000fea0003800000 */
[----:B0-----:R-:W-:Y:S01]  /*3bc0*/  IADD3 R4, R2, R15, RZ ;  /* 0x0000000f02047210 */ /* 0x001fe20007ffe0ff */
[----:B------:R-:W-:Y:S01]  /*3bd0*/  IMAD.MOV.U32 R5, RZ, RZ, 0x4 ;  /* 0x00000004ff057424 */ /* 0x000fe200078e00ff */
[----:B------:R-:W-:-:S03]  /*3be0*/  IADD3 R15, R15, 0x80, RZ ;  /* 0x000000800f0f7810 */ /* 0x000fc60007ffe0ff */
[----:B------:R-:W-:-:S05]  /*3bf0*/  IMAD.WIDE.U32 R4, R4, R5, c[0x0][0x170] ;  /* 0x00005c0004047625 */ /* 0x000fca00078e0005 */
[----:B-----5:R0:W-:Y:S02]  /*3c00*/  STG.E [R4.64], R12 ;  /* 0x0000000c04007986 */ /* 0x0201e4000c101904 */
.L_x_14711:
[----:B------:R-:W-:-:S13]  /*3c10*/  ISETP.GE.AND P0, PT, R15, R20, PT ;  /* 0x000000140f00720c */ /* 0x000fda0003f06270 */
[----:B------:R-:W-:Y:S05]  /*3c20*/  @P0 BRA `(.L_x_14713) ;  /* 0x000000c000000947 */ /* 0x000fea0003800000 */
[----:B0-----:R-:W-:Y:S02]  /*3c30*/  IADD3 R4, R2, R15, RZ ;  /* 0x0000000f02047210 */ /* 0x001fe40007ffe0ff */
[----:B------:R-:W-:Y:S02]  /*3c40*/  MOV R5, 0x4 ;  /* 0x0000000400057802 */ /* 0x000fe40000000f00 */
[----:B------:R-:W-:-:S03]  /*3c50*/  IADD3 R15, R15, 0x80, RZ ;  /* 0x000000800f0f7810 */ /* 0x000fc60007ffe0ff */
[----:B------:R-:W-:-:S05]  /*3c60*/  IMAD.WIDE.U32 R4, R4, R5, c[0x0][0x170] ;  /* 0x00005c0004047625 */ /* 0x000fca00078e0005 */
[----:B-----5:R0:W-:Y:S02]  /*3c70*/  STG.E [R4.64], R11 ;  /* 0x0000000b04007986 */ /* 0x0201e4000c101904 */
.L_x_14712:
[----:B------:R-:W-:-:S13]  /*3c80*/  ISETP.GE.AND P0, PT, R15, R20, PT ;  /* 0x000000140f00720c */ /* 0x000fda0003f06270 */
[----:B------:R-:W-:Y:S05]  /*3c90*/  @P0 BRA `(.L_x_14714) ;  /* 0x000000d000000947 */ /* 0x000fea0003800000 */
[----:B0-----:R-:W-:Y:S01]  /*3ca0*/  IADD3 R4, R2, R15, RZ ;  /* 0x0000000f02047210 */ /* 0x001fe20007ffe0ff */
[----:B------:R-:W-:Y:S01]  /*3cb0*/  IMAD.MOV.U32 R5, RZ, RZ, 0x4 ;  /* 0x00000004ff057424 */ /* 0x000fe200078e00ff */
[----:B------:R-:W-:-:S03]  /*3cc0*/  IADD3 R15, R15, 0x80, RZ ;  /* 0x000000800f0f7810 */ /* 0x000fc60007ffe0ff */
[----:B------:R-:W-:-:S05]  /*3cd0*/  IMAD.WIDE.U32 R4, R4, R5, c[0x0][0x170] ;  /* 0x00005c0004047625 */ /* 0x000fca00078e0005 */
[----:B-----5:R0:W-:Y:S02]  /*3ce0*/  STG.E [R4.64], R10 ;  /* 0x0000000a04007986 */ /* 0x0201e4000c101904 */
.L_x_14713:
        /* <DEDUP_REMOVED lines=8> */
.L_x_14714:
[----:B------:R-:W-:Y:S05]  /*3d70*/  BSYNC B1 ;  /* 0x0000000000017941 */ /* 0x000fea0003800000 */
.L_x_14709:
[----:B------:R-:W-:-:S13]  /*3d80*/  ISETP.GE.AND P0, PT, R15, R20, PT ;  /* 0x000000140f00720c */ /* 0x000fda0003f06270 */
[----:B0-----:R-:W-:Y:S01]  /*3d90*/  @!P0 IADD3 R4, R2, R15, RZ ;  /* 0x0000000f02048210 */ /* 0x001fe20007ffe0ff */
[----:B------:R-:W-:Y:S01]  /*3da0*/  @!P0 IMAD.MOV.U32 R5, RZ, RZ, 0x4 ;  /* 0x00000004ff058424 */ /* 0x000fe200078e00ff */
[----:B------:R-:W-:-:S03]  /*3db0*/  @!P0 IADD3 R15, R15, 0x80, RZ ;  /* 0x000000800f0f8810 */ /* 0x000fc60007ffe0ff */
[----:B------:R-:W-:-:S05]  /*3dc0*/  @!P0 IMAD.WIDE.U32 R4, R4, R5, c[0x0][0x170] ;  /* 0x00005c0004048625 */ /* 0x000fca00078e0005 */
[----:B-----5:R0:W-:Y:S02]  /*3dd0*/  @!P0 STG.E [R4.64], R8 ;  /* 0x0000000804008986 */ /* 0x0201e4000c101904 */
.L_x_14715:
[----:B------:R-:W-:Y:S05]  /*3de0*/  BSYNC B0 ;  /* 0x0000000000007941 */ /* 0x000fea0003800000 */
.L_x_14708:
        /* <DEDUP_REMOVED lines=8> */
        .weak           $__internal_53_$__cuda_sm3x_div_rn_ftz_f32_slowpath
        .type           $__internal_53_$__cuda_sm3x_div_rn_ftz_f32_slowpath,@function
        .size           $__internal_53_$__cuda_sm3x_div_rn_ftz_f32_slowpath,(.L_x_17707 - $__internal_53_$__cuda_sm3x_div_rn_ftz_f32_slowpath)
$__internal_53_$__cuda_sm3x_div_rn_ftz_f32_slowpath:
        /* <DEDUP_REMOVED lines=32> */
.L_x_14718:
[----:B------:R-:W-:Y:S05]  /*4070*/  BSYNC B1 ;  /* 0x0000000000017941 */ /* 0x000fea0003800000 */
.L_x_14717:
        /* <DEDUP_REMOVED lines=27> */
.L_x_14724:
[----:B------:R-:W-:Y:S02]  /*4230*/  LEA R5, R6, R5, 0x17 ;  /* 0x0000000506057211 */ /* 0x000fe400078eb8ff */
.L_x_14725:
[----:B------:R-:W-:Y:S05]  /*4240*/  BSYNC B1 ;  /* 0x0000000000017941 */ /* 0x000fea0003800000 */
.L_x_14723:
[----:B------:R-:W-:Y:S01]  /*4250*/  MOV R3, R5 ;  /* 0x0000000500037202 */ /* 0x000fe20000000f00 */
[----:B------:R-:W-:Y:S05]  /*4260*/  BRA `(.L_x_14726) ;  /* 0x0000008000007947 */ /* 0x000fea0003800000 */
.L_x_14722:
[----:B------:R-:W-:-:S04]  /*4270*/  LOP3.LUT R17, R16, 0x80000000, R17, 0x48, !PT ;  /* 0x8000000010117812 */ /* 0x000fc800078e4811 */
[----:B------:R-:W-:Y:S01]  /*4280*/  LOP3.LUT R3, R17, 0x7f800000, RZ, 0xfc, !PT ;  /* 0x7f80000011037812 */ /* 0x000fe200078efcff */
[----:B------:R-:W-:Y:S05]  /*4290*/  BRA `(.L_x_14726) ;  /* 0x0000005000007947 */ /* 0x000fea0003800000 */
.L_x_14721:
[----:B------:R-:W-:Y:S01]  /*42a0*/  LOP3.LUT R3, R16, 0x80000000, R17, 0x48, !PT ;  /* 0x8000000010037812 */ /* 0x000fe200078e4811 */
[----:B------:R-:W-:Y:S05]  /*42b0*/  BRA `(.L_x_14726) ;  /* 0x0000003000007947 */ /* 0x000fea0003800000 */
.L_x_14720:
[----:B------:R-:W0:Y:S01]  /*42c0*/  MUFU.RSQ R3, -QNAN ;  /* 0xffc0000000037908 */ /* 0x000e220000001400 */
[----:B------:R-:W-:Y:S05]  /*42d0*/  BRA `(.L_x_14726) ;  /* 0x0000001000007947 */ /* 0x000fea0003800000 */
.L_x_14719:
[----:B------:R-:W-:Y:S02]  /*42e0*/  FADD.FTZ R3, R17, R16 ;  /* 0x0000001011037221 */ /* 0x000fe40000010000 */
.L_x_14726:
[----:B------:R-:W-:Y:S05]  /*42f0*/  BSYNC B0 ;  /* 0x0000000000007941 */ /* 0x000fea0003800000 */
.L_x_14716:
[----:B------:R-:W-:-:S06]  /*4300*/  HFMA2.MMA R5, -RZ, RZ, 0, 0 ;  /* 0x00000000ff057435 */ /* 0x000fcc00000001ff */
[----:B------:R-:W-:Y:S05]  /*4310*/  RET.REL.NODEC R4 `(_ZN2at6native29vectorized_elementwise_kernelILi4ENS0_13AUnaryFunctorIfffZZZNS0_17atan2_kernel_cudaERNS_18TensorIteratorBaseEENKUlvE_clEvENKUlvE0_clEvEUlffE_EESt5arrayIPcLm2EEEEviT0_T1_) ;  /* 0xffffbce004007950 */ /* 0x000fea0003c3ffff */
.L_x_14727:
        /* <DEDUP_REMOVED lines=14> */
.L_x_17707:


//--------------------- .text._ZN2at6native29vectorized_elementwise_kernelILi8ENS0_13AUnaryFunctorIfffZZZNS0_17atan2_kernel_cudaERNS_18TensorIteratorBaseEENKUlvE_clEvENKUlvE0_clEvEUlffE_EESt5arrayIPcLm2EEEEviT0_T1_ --------------------------
	.section	.text._ZN2at6native29vectorized_elementwise_kernelILi8ENS0_13AUnaryFunctorIfffZZZNS0_17atan2_kernel_cudaERNS_18TensorIteratorBaseEENKUlvE_clEvENKUlvE0_clEvEUlffE_EESt5arrayIPcLm2EEEEviT0_T1_,"ax",@progbits
	.sectioninfo	@"SHI_REGISTERS=4"
	.align	128
        .global         _ZN2at6native29vectorized_elementwise_kernelILi8ENS0_13AUnaryFunctorIfffZZZNS0_17atan2_kernel_cudaERNS_18TensorIteratorBaseEENKUlvE_clEvENKUlvE0_clEvEUlffE_EESt5arrayIPcLm2EEEEviT0_T1_
        .type           _ZN2at6native29vectorized_elementwise_kernelILi8ENS0_13AUnaryFunctorIfffZZZNS0_17atan2_kernel_cudaERNS_18TensorIteratorBaseEENKUlvE_clEvENKUlvE0_clEvEUlffE_EESt5arrayIPcLm2EEEEviT0_T1_,@function
        .size           _ZN2at6native29vectorized_elementwise_kernelILi8ENS0_13AUnaryFunctorIfffZZZNS0_17atan2_kernel_cudaERNS_18TensorIteratorBaseEENKUlvE_clEvENKUlvE0_clEvEUlffE_EESt5arrayIPcLm2EEEEviT0_T1_,(.L_x_17844 - _ZN2at6native29vectorized_elementwise_kernelILi8ENS0_13AUnaryFunctorIfffZZZNS0_17atan2_kernel_cudaERNS_18TensorIteratorBaseEENKUlvE_clEvENKUlvE0_clEvEUlffE_EESt5arrayIPcLm2EEEEviT0_T1_)
        .other          _ZN2at6native29vectorized_elementwise_kernelILi8ENS0_13AUnaryFunctorIfffZZZNS0_17atan2_kernel_cudaERNS_18TensorIteratorBaseEENKUlvE_clEvENKUlvE0_clEvEUlffE_EESt5arrayIPcLm2EEEEviT0_T1_,@"STO_CUDA_ENTRY STV_DEFAULT"
_ZN2at6native29vectorized_elementwise_kernelILi8ENS0_13AUnaryFunctorIfffZZZNS0_17atan2_kernel_cudaERNS_18TensorIteratorBaseEENKUlvE_clEvENKUlvE0_clEvEUlffE_EESt5arrayIPcLm2EEEEviT0_T1_:
.text._ZN2at6native29vectorized_elementwise_kernelILi8ENS0_13AUnaryFunctorIfffZZZNS0_17atan2_kernel_cudaERNS_18TensorIteratorBaseEENKUlvE_clEvENKUlvE0_clEvEUlffE_EESt5arrayIPcLm2EEEEviT0_T1_:
[----:B------:R-:W-:Y:S02]  /*0000*/  MOV R1, c[0x0][0x28] ;  /* 0x00000a0000017a02 */ /* 0x000fe40000000f00 */
[----:B------:R-:W-:Y:S05]  /*0010*/  EXIT ;  /* 0x000000000000794d */ /* 0x000fea0003800000 */
.L_x_14728:
        /* <DEDUP_REMOVED lines=14> */
.L_x_17844:


//--------------------- .text._ZN2at6native18elementwise_kernelILi128ELi4EZNS0_15gpu_kernel_implINS0_13BinaryFunctorIdddZZZNS0_17atan2_kernel_cudaERNS_18TensorIteratorBaseEENKUlvE_clEvENKUlvE_clEvEUlddE_EEEEvS5_RKT_EUliE_EEviT1_ --------------------------
	.section	.text._ZN2at6native18elementwise_kernelILi128ELi4EZNS0_15gpu_kernel_implINS0_13BinaryFunctorIdddZZZNS0_17atan2_kernel_cudaERNS_18TensorIteratorBaseEENKUlvE_clEvENKUlvE_clEvEUlddE_EEEEvS5_RKT_EUliE_EEviT1_,"ax",@progbits
	.sectioninfo	@"SHI_REGISTERS=34"
	.align	128
        .global         _ZN2at6native18elementwise_kernelILi128ELi4EZNS0_15gpu_kernel_implINS0_13BinaryFunctorIdddZZZNS0_17atan2_kernel_cudaERNS_18TensorIteratorBaseEENKUlvE_clEvENKUlvE_clEvEUlddE_EEEEvS5_RKT_EUliE_EEviT1_
        .type           _ZN2at6native18elementwise_kernelILi128ELi4EZNS0_15gpu_kernel_implINS0_13BinaryFunctorIdddZZZNS0_17atan2_kernel_cudaERNS_18TensorIteratorBaseEENKUlvE_clEvENKUlvE_clEvEUlddE_EEEEvS5_RKT_EUliE_EEviT1_,@function
        .size           _ZN2at6native18elementwise_kernelILi128ELi4EZNS0_15gpu_kernel_implINS0_13BinaryFunctorIdddZZZNS0_17atan2_kernel_cudaERNS_18TensorIteratorBaseEENKUlvE_clEvENKUlvE_clEvEUlddE_EEEEvS5_RKT_EUliE_EEviT1_,(.L_x_17708 - _ZN2at6native18elementwise_kernelILi128ELi4EZNS0_15gpu_kernel_implINS0_13BinaryFunctorIdddZZZNS0_17atan2_kernel_cudaERNS_18TensorIteratorBaseEENKUlvE_clEvENKUlvE_clEvEUlddE_EEEEvS5_RKT_EUliE_EEviT1_)
        .other          _ZN2at6native18elementwise_kernelILi128ELi4EZNS0_15gpu_kernel_implINS0_13BinaryFunctorIdddZZZNS0_17atan2_kernel_cudaERNS_18TensorIteratorBaseEENKUlvE_clEvENKUlvE_clEvEUlddE_EEEEvS5_RKT_EUliE_EEviT1_,@"STO_CUDA_ENTRY STV_DEFAULT"
_ZN2at6native18elementwise_kernelILi128ELi4EZNS0_15gpu_kernel_implINS0_13BinaryFunctorIdddZZZNS0_17atan2_kernel_cudaERNS_18TensorIteratorBaseEENKUlvE_clEvENKUlvE_clEvEUlddE_EEEEvS5_RKT_EUliE_EEviT1_:
.text._ZN2at6native18elementwise_kernelILi128ELi4EZNS0_15gpu_kernel_implINS0_13BinaryFunctorIdddZZZNS0_17atan2_kernel_cudaERNS_18TensorIteratorBaseEENKUlvE_clEvENKUlvE_clEvEUlddE_EEEEvS5_RKT_EUliE_EEviT1_:
        /* <DEDUP_REMOVED lines=262> */
.L_x_14731:
        /* <DEDUP_REMOVED lines=19> */
.L_x_14735:
[----:B------:R-:W2:Y:S02]  /*1190*/  LDG.E.U8 R2, [R2.64] ;  /* 0x0000002402027981 */ /* 0x000ea4000c1e1100 */
[----:B--2---:R0:W1:Y:S01]  /*11a0*/  I2F.F64.U16 R18, R2 ;  /* 0x0000000200127312 */ /* 0x0040620000101800 */
[----:B------:R-:W-:Y:S05]  /*11b0*/  BRA `(.L_x_14737) ;  /* 0x00000df000007947 */ /* 0x000fea0003800000 */
.L_x_14734:
        /* <DEDUP_REMOVED lines=9> */
.L_x_14739:
[----:B------:R-:W2:Y:S02]  /*1250*/  LDG.E R2, [R2.64] ;  /* 0x0000002402027981 */ /* 0x000ea4000c1e1900 */
[----:B--2---:R0:W1:Y:S01]  /*1260*/  I2F.F64 R18, R2 ;  /* 0x0000000200127312 */ /* 0x0040620000201c00 */
[----:B------:R-:W-:Y:S05]  /*1270*/  BRA `(.L_x_14737) ;  /* 0x00000d3000007947 */ /* 0x000fea0003800000 */
.L_x_14738:
[----:B------:R-:W2:Y:S02]  /*1280*/  LDG.E.U16 R2, [R2.64] ;  /* 0x0000002402027981 */ /* 0x000ea4000c1e1500 */
[----:B--2---:R0:W1:Y:S01]  /*1290*/  I2F.F64.S16 R18, R2 ;  /* 0x0000000200127312 */ /* 0x0040620000101c00 */
[----:B------:R-:W-:Y:S05]  /*12a0*/  BRA `(.L_x_14737) ;  /* 0x00000d0000007947 */ /* 0x000fea0003800000 */
.L_x_14733:
        /* <DEDUP_REMOVED lines=10> */
.L_x_14741:
[----:B------:R-:W2:Y:S02]  /*1350*/  LDG.E.U16 R0, [R2.64] ;  /* 0x0000002402007981 */ /* 0x000ea4000c1e1500 */
[----:B--2---:R-:W-:-:S05]  /*1360*/  HADD2.F32 R0, -RZ, R0.H0_H0 ;  /* 0x20000000ff007230 */ /* 0x004fca0000004100 */
[----:B------:R-:W-:-:S04]  /*1370*/  FMUL.FTZ R0, R0, 1 ;  /* 0x3f80000000007820 */ /* 0x000fc80000410000 */
[----:B------:R0:W1:Y:S01]  /*1380*/  F2F.F64.F32 R18, R0 ;  /* 0x0000000000127310 */ /* 0x0000620000201800 */
[----:B------:R-:W-:Y:S05]  /*1390*/  BRA `(.L_x_14737) ;  /* 0x00000c1000007947 */ /* 0x000fea0003800000 */
.L_x_14740:
        /* <DEDUP_REMOVED lines=10> */
.L_x_14743:
[----:B------:R-:W2:Y:S02]  /*1440*/  LDG.E.U16 R2, [R2.64] ;  /* 0x0000002402027981 */ /* 0x000ea4000c1e1500 */
[----:B--2---:R-:W-:-:S05]  /*1450*/  HADD2.F32 R0, -RZ, R2.H0_H0 ;  /* 0x20000002ff007230 */ /* 0x004fca0000004100 */
[----:B------:R-:W-:-:S04]  /*1460*/  FMUL.FTZ R0, R0, 1 ;  /* 0x3f80000000007820 */ /* 0x000fc80000410000 */
[----:B------:R0:W1:Y:S01]  /*1470*/  F2F.F64.F32 R18, R0 ;  /* 0x0000000000127310 */ /* 0x0000620000201800 */
[----:B------:R-:W-:Y:S05]  /*1480*/  BRA `(.L_x_14737) ;  /* 0x00000b2000007947 */ /* 0x000fea0003800000 */
.L_x_14742:
[----:B------:R0:W5:Y:S01]  /*1490*/  LDG.E.64 R18, [R2.64] ;  /* 0x0000002402127981 */ /* 0x000162000c1e1b00 */
[----:B------:R-:W-:Y:S05]  /*14a0*/  BRA `(.L_x_14737) ;  /* 0x00000b0000007947 */ /* 0x000fea0003800000 */
.L_x_14732:
        /* <DEDUP_REMOVED lines=13> */
.L_x_14746:
[----:B------:R0:W5:Y:S01]  /*1580*/  LDG.E.64 R18, [R2.64] ;  /* 0x0000002402127981 */ /* 0x000162000c1e1b00 */
[----:B------:R-:W-:Y:S05]  /*1590*/  BRA `(.L_x_14737) ;  /* 0x00000a1000007947 */ /* 0x000fea0003800000 */
.L_x_14745:
        /* <DEDUP_REMOVED lines=28> */
.L_x_14748:
        /* <DEDUP_REMOVED lines=15> */
.L_x_14747:
[----:B------:R-:W2:Y:S02]  /*1850*/  LDG.E.U16 R0, [R2.64] ;  /* 0x0000002402007981 */ /* 0x000ea4000c1e1500 */
[----:B--2---:R-:W-:-:S05]  /*1860*/  PRMT R0, RZ, 0x5410, R0 ;  /* 0x00005410ff007816 */ /* 0x004fca0000000000 */
[----:B------:R-:W-:-:S04]  /*1870*/  FMUL.FTZ R0, R0, 1 ;  /* 0x3f80000000007820 */ /* 0x000fc80000410000 */
[----:B------:R0:W1:Y:S01]  /*1880*/  F2F.F64.F32 R18, R0 ;  /* 0x0000000000127310 */ /* 0x0000620000201800 */
[----:B------:R-:W-:Y:S05]  /*1890*/  BRA `(.L_x_14737) ;  /* 0x0000071000007947 */ /* 0x000fea0003800000 */
.L_x_14744:
        /* <DEDUP_REMOVED lines=11> */
.L_x_14751:
        /* <DEDUP_REMOVED lines=21> */
.L_x_14755:
[----:B------:R-:W-:Y:S05]  /*1aa0*/  BSYNC B1 ;  /* 0x0000000000017941 */ /* 0x000fea0003800000 */
.L_x_14754:
[----:B------:R-:W-:Y:S01]  /*1ab0*/  LEA R3, R0, 0x3b800000, 0x17 ;  /* 0x3b80000000037811 */ /* 0x000fe200078eb8ff */
[----:B------:R-:W-:-:S05]  /*1ac0*/  IMAD.SHL.U32 R0, R2, 0x100000, RZ ;  /* 0x0010000002007824 */ /* 0x000fca00078e00ff */
[----:B------:R-:W-:Y:S02]  /*1ad0*/  LOP3.LUT R0, R3, R0, R4, 0xfe, !PT ;  /* 0x0000000003007212 */ /* 0x000fe400078efe04 */
.L_x_14753:
[----:B------:R-:W-:Y:S05]  /*1ae0*/  BSYNC B0 ;  /* 0x0000000000007941 */ /* 0x000fea0003800000 */
.L_x_14752:
[----:B------:R-:W-:-:S04]  /*1af0*/  FMUL.FTZ R0, R0, 1 ;  /* 0x3f80000000007820 */ /* 0x000fc80000410000 */
[----:B------:R0:W1:Y:S01]  /*1b00*/  F2F.F64.F32 R18, R0 ;  /* 0x0000000000127310 */ /* 0x0000620000201800 */
[----:B------:R-:W-:Y:S05]  /*1b10*/  BRA `(.L_x_14737) ;  /* 0x0000049000007947 */ /* 0x000fea0003800000 */
.L_x_14750:
        /* <DEDUP_REMOVED lines=21> */
.L_x_14759:
[----:B------:R-:W-:Y:S05]  /*1c70*/  BSYNC B1 ;  /* 0x0000000000017941 */ /* 0x000fea0003800000 */
.L_x_14758:
[----:B------:R-:W-:Y:S01]  /*1c80*/  LEA R3, R0, 0x37800000, 0x17 ;  /* 0x3780000000037811 */ /* 0x000fe200078eb8ff */
[----:B------:R-:W-:-:S05]  /*1c90*/  IMAD.SHL.U32 R0, R2, 0x200000, RZ ;  /* 0x0020000002007824 */ /* 0x000fca00078e00ff */
[----:B------:R-:W-:Y:S02]  /*1ca0*/  LOP3.LUT R0, R3, R0, R4, 0xfe, !PT ;  /* 0x0000000003007212 */ /* 0x000fe400078efe04 */
.L_x_14757:
[----:B------:R-:W-:Y:S05]  /*1cb0*/  BSYNC B0 ;  /* 0x0000000000007941 */ /* 0x000fea0003800000 */
.L_x_14756:
[----:B------:R-:W-:-:S04]  /*1cc0*/  FMUL.FTZ R0, R0, 1 ;  /* 0x3f80000000007820 */ /* 0x000fc80000410000 */
[----:B------:R0:W1:Y:S01]  /*1cd0*/  F2F.F64.F32 R18, R0 ;  /* 0x0000000000127310 */ /* 0x0000620000201800 */
[----:B------:R-:W-:Y:S05]  /*1ce0*/  BRA `(.L_x_14737) ;  /* 0x000002c000007947 */ /* 0x000fea0003800000 */
.L_x_14749:
        /* <DEDUP_REMOVED lines=14> */
.L_x_14763:
[----:B------:R-:W-:Y:S05]  /*1dd0*/  BSYNC B0 ;  /* 0x0000000000007941 */ /* 0x000fea0003800000 */
.L_x_14762:
[----:B------:R-:W-:-:S04]  /*1de0*/  FMUL.FTZ R0, R0, 1 ;  /* 0x3f80000000007820 */ /* 0x000fc80000410000 */
[----:B------:R0:W1:Y:S01]  /*1df0*/  F2F.F64.F32 R18, R0 ;  /* 0x0000000000127310 */ /* 0x0000620000201800 */
[----:B------:R-:W-:Y:S05]  /*1e00*/  BRA `(.L_x_14737) ;  /* 0x000001a000007947 */ /* 0x000fea0003800000 */
.L_x_14736:
        /* <DEDUP_REMOVED lines=21> */
.L_x_14761:
[----:B------:R-:W2:Y:S02]  /*1f60*/  LDG.E.64 R18, [R2.64] ;  /* 0x0000002402127981 */ /* 0x000ea4000c1e1b00 */
[----:B--2---:R-:W0:Y:S01]  /*1f70*/  I2F.F64.U64 R18, R18 ;  /* 0x0000001200127312 */ /* 0x004e220000301800 */
[----:B------:R-:W-:Y:S05]  /*1f80*/  BRA `(.L_x_14737) ;  /* 0x0000002000007947 */ /* 0x000fea0003800000 */
.L_x_14760:
[----:B------:R-:W2:Y:S02]  /*1f90*/  LDG.E R2, [R2.64] ;  /* 0x0000002402027981 */ /* 0x000ea4000c1e1900 */
[----:B--2---:R0:W1:Y:S02]  /*1fa0*/  I2F.F64.U32 R18, R2 ;  /* 0x0000000200127312 */ /* 0x0040640000201800 */
.L_x_14737:
        /* <DEDUP_REMOVED lines=17> */
.L_x_14767:
[----:B------:R-:W2:Y:S02]  /*20c0*/  LDG.E.U8 R2, [R2.64] ;  /* 0x0000002402027981 */ /* 0x000ea4000c1e1100 */
[----:B--2---:R0:W2:Y:S01]  /*20d0*/  I2F.F64.U16 R22, R2 ;  /* 0x0000000200167312 */ /* 0x0040a20000101800 */
[----:B------:R-:W-:Y:S05]  /*20e0*/  BRA `(.L_x_14769) ;  /* 0x00000df000007947 */ /* 0x000fea0003800000 */
.L_x_14766:
        /* <DEDUP_REMOVED lines=9> */
.L_x_14771:
[----:B------:R-:W2:Y:S02]  /*2180*/  LDG.E R2, [R2.64] ;  /* 0x0000002402027981 */ /* 0x000ea4000c1e1900 */
[----:B--2---:R0:W2:Y:S01]  /*2190*/  I2F.F64 R22, R2 ;  /* 0x0000000200167312 */ /* 0x0040a20000201c00 */
[----:B------:R-:W-:Y:S05]  /*21a0*/  BRA `(.L_x_14769) ;  /* 0x00000d3000007947 */ /* 0x000fea0003800000 */
.L_x_14770:
[----:B------:R-:W2:Y:S02]  /*21b0*/  LDG.E.U16 R2, [R2.64] ;  /* 0x0000002402027981 */ /* 0x000ea4000c1e1500 */
[----:B--2---:R0:W2:Y:S01]  /*21c0*/  I2F.F64.S16 R22, R2 ;  /* 0x0000000200167312 */ /* 0x0040a20000101c00 */
[----:B------:R-:W-:Y:S05]  /*21d0*/  BRA `(.L_x_14769) ;  /* 0x00000d0000007947 */ /* 0x000fea0003800000 */
.L_x_14765:
        /* <DEDUP_REMOVED lines=10> */
.L_x_14773:
[----:B------:R-:W2:Y:S02]  /*2280*/  LDG.E.U16 R0, [R2.64] ;  /* 0x0000002402007981 */ /* 0x000ea4000c1e1500 */
[----:B--2---:R-:W-:-:S05]  /*2290*/  HADD2.F32 R0, -RZ, R0.H0_H0 ;  /* 0x20000000ff007230 */ /* 0x004fca0000004100 */
[----:B------:R-:W-:-:S04]  /*22a0*/  FMUL.FTZ R0, R0, 1 ;  /* 0x3f80000000007820 */ /* 0x000fc80000410000 */
[----:B------:R0:W2:Y:S01]  /*22b0*/  F2F.F64.F32 R22, R0 ;  /* 0x0000000000167310 */ /* 0x0000a20000201800 */
[----:B------:R-:W-:Y:S05]  /*22c0*/  BRA `(.L_x_14769) ;  /* 0x00000c1000007947 */ /* 0x000fea0003800000 */
.L_x_14772:
        /* <DEDUP_REMOVED lines=10> */
.L_x_14775:
[----:B------:R-:W2:Y:S02]  /*2370*/  LDG.E.U16 R2, [R2.64] ;  /* 0x0000002402027981 */ /* 0x000ea4000c1e1500 */
[----:B--2---:R-:W-:-:S05]  /*2380*/  HADD2.F32 R0, -RZ, R2.H0_H0 ;  /* 0x20000002ff007230 */ /* 0x004fca0000004100 */
[----:B------:R-:W-:-:S04]  /*2390*/  FMUL.FTZ R0, R0, 1 ;  /* 0x3f80000000007820 */ /* 0x000fc80000410000 */
[----:B------:R0:W2:Y:S01]  /*23a0*/  F2F.F64.F32 R22, R0 ;  /* 0x0000000000167310 */ /* 0x0000a20000201800 */
[----:B------:R-:W-:Y:S05]  /*23b0*/  BRA `(.L_x_14769) ;  /* 0x00000b2000007947 */ /* 0x000fea0003800000 */
.L_x_14774:
[----:B------:R0:W5:Y:S01]  /*23c0*/  LDG.E.64 R22, [R2.64] ;  /* 0x0000002402167981 */ /* 0x000162000c1e1b00 */
[----:B------:R-:W-:Y:S05]  /*23d0*/  BRA `(.L_x_14769) ;  /* 0x00000b0000007947 */ /* 0x000fea0003800000 */
.L_x_14764:
        /* <DEDUP_REMOVED lines=13> */
.L_x_14778:
[----:B------:R0:W5:Y:S01]  /*24b0*/  LDG.E.64 R22, [R2.64] ;  /* 0x0000002402167981 */ /* 0x000162000c1e1b00 */
[----:B------:R-:W-:Y:S05]  /*24c0*/  BRA `(.L_x_14769) ;  /* 0x00000a1000007947 */ /* 0x000fea0003800000 */
.L_x_14777:
        /* <DEDUP_REMOVED lines=28> */
.L_x_14780:
        /* <DEDUP_REMOVED lines=13> */
[----:B------:R0:W2:Y:S01]  /*2760*/  F2F.F64.F32 R22, R4 ;  /* 0x0000000400167310 */ /* 0x0000a20000201800 */
[----:B------:R-:W-:Y:S05]  /*2770*/  BRA `(.L_x_14769) ;  /* 0x0000076000007947 */ /* 0x000fea0003800000 */
.L_x_14779:
[----:B------:R-:W2:Y:S02]  /*2780*/  LDG.E.U16 R0, [R2.64] ;  /* 0x0000002402007981 */ /* 0x000ea4000c1e1500 */
[----:B--2---:R-:W-:-:S05]  /*2790*/  PRMT R0, RZ, 0x5410, R0 ;  /* 0x00005410ff007816 */ /* 0x004fca0000000000 */
[----:B------:R-:W-:-:S04]  /*27a0*/  FMUL.FTZ R0, R0, 1 ;  /* 0x3f80000000007820 */ /* 0x000fc80000410000 */
[----:B------:R0:W2:Y:S01]  /*27b0*/  F2F.F64.F32 R22, R0 ;  /* 0x0000000000167310 */ /* 0x0000a20000201800 */
[----:B------:R-:W-:Y:S05]  /*27c0*/  BRA `(.L_x_14769) ;  /* 0x0000071000007947 */ /* 0x000fea0003800000 */
.L_x_14776:
        /* <DEDUP_REMOVED lines=11> */
.L_x_14783:
        /* <DEDUP_REMOVED lines=21> */
.L_x_14787:
[----:B------:R-:W-:Y:S05]  /*29d0*/  BSYNC B1 ;  /* 0x0000000000017941 */ /* 0x000fea0003800000 */
.L_x_14786:
[----:B------:R-:W-:Y:S01]  /*29e0*/  LEA R3, R0, 0x3b800000, 0x17 ;  /* 0x3b80000000037811 */ /* 0x000fe200078eb8ff */
[----:B------:R-:W-:-:S05]  /*29f0*/  IMAD.SHL.U32 R0, R2, 0x100000, RZ ;  /* 0x0010000002007824 */ /* 0x000fca00078e00ff */
[----:B------:R-:W-:Y:S02]  /*2a00*/  LOP3.LUT R0, R3, R0, R4, 0xfe, !PT ;  /* 0x0000000003007212 */ /* 0x000fe400078efe04 */
.L_x_14785:
[----:B------:R-:W-:Y:S05]  /*2a10*/  BSYNC B0 ;  /* 0x0000000000007941 */ /* 0x000fea0003800000 */
.L_x_14784:
[----:B------:R-:W-:-:S04]  /*2a20*/  FMUL.FTZ R0, R0, 1 ;  /* 0x3f80000000007820 */ /* 0x000fc80000410000 */
[----:B------:R0:W2:Y:S01]  /*2a30*/  F2F.F64.F32 R22, R0 ;  /* 0x0000000000167310 */ /* 0x0000a20000201800 */
[----:B------:R-:W-:Y:S05]  /*2a40*/  BRA `(.L_x_14769) ;  /* 0x0000049000007947 */ /* 0x000fea0003800000 */
.L_x_14782:
        /* <DEDUP_REMOVED lines=21> */
.L_x_14791:
[----:B------:R-:W-:Y:S05]  /*2ba0*/  BSYNC B1 ;  /* 0x0000000000017941 */ /* 0x000fea0003800000 */
.L_x_14790:
[----:B------:R-:W-:Y:S01]  /*2bb0*/  LEA R3, R0, 0x37800000, 0x17 ;  /* 0x3780000000037811 */ /* 0x000fe200078eb8ff */
[----:B------:R-:W-:-:S05]  /*2bc0*/  IMAD.SHL.U32 R0, R2, 0x200000, RZ ;  /* 0x0020000002007824 */ /* 0x000fca00078e00ff */
[----:B------:R-:W-:Y:S02]  /*2bd0*/  LOP3.LUT R0, R3, R0, R4, 0xfe, !PT ;  /* 0x0000000003007212 */ /* 0x000fe400078efe04 */
.L_x_14789:
[----:B------:R-:W-:Y:S05]  /*2be0*/  BSYNC B0 ;  /* 0x0000000000007941 */ /* 0x000fea0003800000 */
.L_x_14788:
[----:B------:R-:W-:-:S04]  /*2bf0*/  FMUL.FTZ R0, R0, 1 ;  /* 0x3f80000000007820 */ /* 0x000fc80000410000 */
[----:B------:R0:W2:Y:S01]  /*2c00*/  F2F.F64.F32 R22, R0 ;  /* 0x0000000000167310 */ /* 0x0000a20000201800 */
[----:B------:R-:W-:Y:S05]  /*2c10*/  BRA `(.L_x_14769) ;  /* 0x000002c000007947 */ /* 0x000fea0003800000 */
.L_x_14781:
        /* <DEDUP_REMOVED lines=14> */
.L_x_14795:
[----:B------:R-:W-:Y:S05]  /*2d00*/  BSYNC B0 ;  /* 0x0000000000007941 */ /* 0x000fea0003800000 */
.L_x_14794:
[----:B------:R-:W-:-:S04]  /*2d10*/  FMUL.FTZ R0, R0, 1 ;  /* 0x3f80000000007820 */ /* 0x000fc80000410000 */
[----:B------:R0:W2:Y:S01]  /*2d20*/  F2F.F64.F32 R22, R0 ;  /* 0x0000000000167310 */ /* 0x0000a20000201800 */
[----:B------:R-:W-:Y:S05]  /*2d30*/  BRA `(.L_x_14769) ;  /* 0x000001a000007947 */ /* 0x000fea0003800000 */
.L_x_14768:
        /* <DEDUP_REMOVED lines=21> */
.L_x_14793:
[----:B------:R-:W2:Y:S02]  /*2e90*/  LDG.E.64 R22, [R2.64] ;  /* 0x0000002402167981 */ /* 0x000ea4000c1e1b00 */
[----:B--2---:R-:W0:Y:S01]  /*2ea0*/  I2F.F64.U64 R22, R22 ;  /* 0x0000001600167312 */ /* 0x004e220000301800 */
[----:B------:R-:W-:Y:S05]  /*2eb0*/  BRA `(.L_x_14769) ;  /* 0x0000002000007947 */ /* 0x000fea0003800000 */
.L_x_14792:
[----:B------:R-:W2:Y:S02]  /*2ec0*/  LDG.E R2, [R2.64] ;  /* 0x0000002402027981 */ /* 0x000ea4000c1e1900 */
[----:B--2---:R0:W2:Y:S02]  /*2ed0*/  I2F.F64.U32 R22, R2 ;  /* 0x0000000200167312 */ /* 0x0040a40000201800 */
.L_x_14769:
[----:B-1---5:R-:W-:Y:S01]  /*2ee0*/  DADD R6, -RZ, |R18| ;  /* 0x00000000ff067229 */ /* 0x022fe20000000512 */
[----:B0-----:R-:W-:Y:S01]  /*2ef0*/  IMAD.MOV.U32 R2, RZ, RZ, 0x1 ;  /* 0x00000001ff027424 */ /* 0x001fe200078e00ff */
[----:B------:R-:W-:Y:S02]  /*2f00*/  BSSY B0, `(.L_x_14796) ;  /* 0x0000018000007945 */ /* 0x000fe40003800000 */
[----:B--2---:R-:W-:-:S04]  /*2f10*/  DADD R8, -RZ, |R22| ;  /* 0x00000000ff087229 */ /* 0x004fc80000000516 */
[----:B------:R-:W0:-:S06]  /*2f20*/  DSETP.GT.AND P4, PT, |R18|, |R22|, PT ;  /* 0x400000161200722a */ /* 0x000e0c0003f84200 */
[----:B0-----:R-:W-:Y:S02]  /*2f30*/  FSEL R21, R7, R9, P4 ;  /* 0x0000000907157208 */ /* 0x001fe40002000000 */
[----:B------:R-:W-:Y:S02]  /*2f40*/  FSEL R20, R6, R8, P4 ;  /* 0x0000000806147208 */ /* 0x000fe40002000000 */
[----:B------:R-:W0:Y:S01]  /*2f50*/  MUFU.RCP64H R3, R21 ;  /* 0x0000001500037308 */ /* 0x000e220000001800 */
[----:B------:R-:W-:Y:S02]  /*2f60*/  FSEL R8, R8, R6, P4 ;  /* 0x0000000608087208 */ /* 0x000fe40002000000 */
[----:B------:R-:W-:-:S04]  /*2f70*/  FSEL R9, R9, R7, P4 ;  /* 0x0000000709097208 */ /* 0x000fc80002000000 */
[----:B------:R-:W-:Y:S01]  /*2f80*/  FSETP.GEU.AND P1, PT, |R9|, 6.5827683646048100446e-37, PT ;  /* 0x036000000900780b */ /* 0x000fe20003f2e200 */
[----:B0-----:R-:W0:-:S06]  /*2f90*/  DFMA R4, -R20, R2, 1 ;  /* 0x3ff000001404742b */ /* 0x001e0c0000000102 */
[----:B0-----:R-:W0:-:S06]  /*2fa0*/  DFMA R4, R4, R4, R4 ;  /* 0x000000040404722b */ /* 0x001e0c0000000004 */
[----:B0-----:R-:W0:-:S06]  /*2fb0*/  DFMA R4, R2, R4, R2 ;  /* 0x000000040204722b */ /* 0x001e0c0000000002 */
[----:B0-----:R-:W0:-:S06]  /*2fc0*/  DFMA R2, -R20, R4, 1 ;  /* 0x3ff000001402742b */ /* 0x001e0c0000000104 */
[----:B0-----:R-:W0:-:S06]  /*2fd0*/  DFMA R2, R4, R2, R4 ;  /* 0x000000020402722b */ /* 0x001e0c0000000004 */
[----:B0-----:R-:W0:-:S06]  /*2fe0*/  DMUL R26, R2, R8 ;  /* 0x00000008021a7228 */ /* 0x001e0c0000000000 */
[----:B0-----:R-:W0:-:S06]  /*2ff0*/  DFMA R4, -R20, R26, R8 ;  /* 0x0000001a1404722b */ /* 0x001e0c0000000108 */
[----:B0-----:R-:W0:-:S10]  /*3000*/  DFMA R26, R2, R4, R26 ;  /* 0x00000004021a722b */ /* 0x001e14000000001a */
[----:B0-----:R-:W-:-:S05]  /*3010*/  FFMA R0, RZ, R21, R27 ;  /* 0x00000015ff007223 */ /* 0x001fca000000001b */
[----:B------:R-:W-:-:S13]  /*3020*/  FSETP.GT.AND P0, PT, |R0|, 1.469367938527859385e-39, PT ;  /* 0x001000000000780b */ /* 0x000fda0003f04200 */
[----:B------:R-:W-:Y:S05]  /*3030*/  @P0 BRA P1, `(.L_x_14797) ;  /* 0x0000004000000947 */ /* 0x000fea0000800000 */
[----:B------:R-:W-:Y:S01]  /*3040*/  IMAD.MOV.U32 R10, RZ, RZ, R20 ;  /* 0x000000ffff0a7224 */ /* 0x000fe200078e0014 */
[----:B------:R-:W-:Y:S01]  /*3050*/  MOV R0, 0x3080 ;  /* 0x0000308000007802 */ /* 0x000fe20000000f00 */
[----:B------:R-:W-:Y:S02]  /*3060*/  IMAD.MOV.U32 R11, RZ, RZ, R21 ;  /* 0x000000ffff0b7224 */ /* 0x000fe400078e0015 */
[----:B------:R-:W-:Y:S05]  /*3070*/  CALL.REL.NOINC `($__internal_54_$__cuda_sm20_div_rn_f64_full) ;  /* 0x0000de3000007944 */ /* 0x000fea0003c00000 */
.L_x_14797:
[----:B------:R-:W-:Y:S05]  /*3080*/  BSYNC B0 ;  /* 0x0000000000007941 */ /* 0x000fea0003800000 */
.L_x_14796:
[----:B------:R-:W0:Y:S01]  /*3090*/  DMUL R2, R26, R26 ;  /* 0x0000001a1a027228 */ /* 0x000e220000000000 */
[----:B------:R-:W-:Y:S01]  /*30a0*/  IMAD.MOV.U32 R4, RZ, RZ, 0x2a25ff7e ;  /* 0x2a25ff7eff047424 */ /* 0x000fe200078e00ff */
[----:B------:R-:W-:Y:S01]  /*30b0*/  ISETP.GE.AND P1, PT, R23, RZ, PT ;  /* 0x000000ff1700720c */ /* 0x000fe20003f26270 */
[----:B------:R-:W-:Y:S01]  /*30c0*/  IMAD.MOV.U32 R5, RZ, RZ, 0x3ef53e1d ;  /* 0x3ef53e1dff057424 */ /* 0x000fe200078e00ff */
[----:B------:R-:W-:Y:S01]  /*30d0*/  DSETP.NEU.AND P0, PT, R20, RZ, PT ;  /* 0x000000ff1400722a */ /* 0x000fe20003f0d000 */
[----:B------:R-:W-:Y:S04]  /*30e0*/  BSSY B0, `(.L_x_14798) ;  /* 0x0000028000007945 */ /* 0x000fe80003800000 */
[----:B0-----:R-:W0:-:S06]  /*30f0*/  DFMA R4, R2, -R4, c[0x2][0x0] ;  /* 0x008000000204762b */ /* 0x001e0c0000000804 */
[----:B0-----:R-:W0:-:S06]  /*3100*/  DFMA R4, R2, R4, c[0x2][0x8] ;  /* 0x008002000204762b */ /* 0x001e0c0000000004 */
        /* <DEDUP_REMOVED lines=16> */
[----:B0-----:R-:W0:-:S06]  /*3210*/  DMUL R4, R2, R4 ;  /* 0x0000000402047228 */ /* 0x001e0c0000000000 */
[----:B0-----:R-:W0:-:S06]  /*3220*/  DFMA R4, R4, R26, R26 ;  /* 0x0000001a0404722b */ /* 0x001e0c000000001a */
[----:B0-----:R-:W0:-:S10]  /*3230*/  DADD R2, -RZ, -R4 ;  /* 0x00000000ff027229 */ /* 0x001e140000000904 */
[----:B0-----:R-:W-:Y:S02]  /*3240*/  FSEL R6, R4, R2, !P1 ;  /* 0x0000000204067208 */ /* 0x001fe40004800000 */
[----:B------:R-:W-:Y:S01]  /*3250*/  FSEL R7, R5, R3, !P1 ;  /* 0x0000000305077208 */ /* 0x000fe20004800000 */
[----:B------:R-:W0:-:S05]  /*3260*/  DADD R2, -R4, c[0x2][0x90] ;  /* 0x0080240004027629 */ /* 0x000e0a0000000100 */
[----:B------:R-:W1:-:S05]  /*3270*/  DADD R6, R6, c[0x2][0x98] ;  /* 0x0080260006067629 */ /* 0x000e4a0000000000 */
[----:B0-----:R-:W-:Y:S02]  /*3280*/  FSEL R9, R2, R4, !P1 ;  /* 0x0000000402097208 */ /* 0x001fe40004800000 */
[----:B------:R-:W-:-:S03]  /*3290*/  FSEL R3, R3, R5, !P1 ;  /* 0x0000000503037208 */ /* 0x000fc60004800000 */
[----:B-1----:R-:W-:Y:S02]  /*32a0*/  FSEL R2, R6, R9, P4 ;  /* 0x0000000906027208 */ /* 0x002fe40002000000 */
[----:B------:R-:W-:Y:S01]  /*32b0*/  FSEL R3, R7, R3, P4 ;  /* 0x0000000307037208 */ /* 0x000fe20002000000 */
[----:B------:R-:W-:Y:S05]  /*32c0*/  @!P0 BRA `(.L_x_14799) ;  /* 0x0000007000008947 */ /* 0x000fea0003800000 */
[----:B------:R-:W0:-:S14]  /*32d0*/  DSETP.NEU.AND P0, PT, |R22|, |R18|, PT ;  /* 0x400000121600722a */ /* 0x000e1c0003f0d200 */
[----:B0-----:R-:W-:Y:S05]  /*32e0*/  @P0 BRA `(.L_x_14800) ;  /* 0x0000007000000947 */ /* 0x001fea0003800000 */
[----:B------:R-:W-:Y:S02]  /*32f0*/  IMAD.MOV.U32 R2, RZ, RZ, 0x7f3321d2 ;  /* 0x7f3321d2ff027424 */ /* 0x000fe400078e00ff */
[----:B------:R-:W-:-:S03]  /*3300*/  IMAD.MOV.U32 R0, RZ, RZ, 0x4002d97c ;  /* 0x4002d97cff007424 */ /* 0x000fc600078e00ff */
[----:B------:R-:W-:Y:S02]  /*3310*/  FSEL R2, R2, 3.37028055040000000000e+12, !P1 ;  /* 0x54442d1802027808 */ /* 0x000fe40004800000 */
[----:B------:R-:W-:Y:S01]  /*3320*/  FSEL R3, R0, 1.8213495016098022461, !P1 ;  /* 0x3fe921fb00037808 */ /* 0x000fe20004800000 */
[----:B------:R-:W-:Y:S05]  /*3330*/  BRA `(.L_x_14800) ;  /* 0x0000002000007947 */ /* 0x000fea0003800000 */
.L_x_14799:
[----:B------:R-:W-:Y:S02]  /*3340*/  FSEL R2, RZ, 3.37028055040000000000e+12, P1 ;  /* 0x54442d18ff027808 */ /* 0x000fe40000800000 */
[----:B------:R-:W-:Y:S02]  /*3350*/  FSEL R3, RZ, 2.1426990032196044922, P1 ;  /* 0x400921fbff037808 */ /* 0x000fe40000800000 */
.L_x_14800:
[----:B------:R-:W-:Y:S05]  /*3360*/  BSYNC B0 ;  /* 0x0000000000007941 */ /* 0x000fea0003800000 */
.L_x_14798:
[----:B------:R-:W0:Y:S01]  /*3370*/  LDC.U8 R6, c[0x0][0x3e1] ;  /* 0x0000f840ff067b82 */ /* 0x000e220000000000 */
[----:B------:R1:W2:Y:S02]  /*3380*/  DADD R22, |R22|, |R18| ;  /* 0x0000000016167229 */ /* 0x0002a40000000612 */
[----:B-1----:R-:W-:-:S04]  /*3390*/  LOP3.LUT R19, R3, 0x80000000, R19, 0xb8, !PT ;  /* 0x8000000003137812 */ /* 0x002fc800078eb813 */
[----:B--2---:R-:W1:-:S06]  /*33a0*/  DSETP.GTU.AND P0, PT, |R22|, +INF , PT ;  /* 0x7ff000001600742a */ /* 0x004e4c0003f0c200 */
[----:B-1----:R-:W-:Y:S02]  /*33b0*/  FSEL R4, R22, R2, P0 ;  /* 0x0000000216047208 */ /* 0x002fe40000000000 */
[----:B------:R-:W-:Y:S02]  /*33c0*/  FSEL R5, R23, R19, P0 ;  /* 0x0000001317057208 */ /* 0x000fe40000000000 */
        /* <DEDUP_REMOVED lines=14> */
.L_x_14804:
[----:B------:R-:W0:Y:S02]  /*34b0*/  F2I.S64.F64.TRUNC R4, R4 ;  /* 0x0000000400047311 */ /* 0x000e24000030d900 */
[----:B0-----:R-:W-:-:S05]  /*34c0*/  IMAD.MOV.U32 R3, RZ, RZ, R4 ;  /* 0x000000ffff037224 */ /* 0x001fca00078e0004 */
[----:B------:R0:W-:Y:S01]  /*34d0*/  STG.E.U8 [R16.64], R3 ;  /* 0x0000000310007986 */ /* 0x0001e2000c101124 */
[----:B------:R-:W-:Y:S05]  /*34e0*/  BRA `(.L_x_14806) ;  /* 0x00000ed000007947 */ /* 0x000fea0003800000 */
.L_x_14803:
        /* <DEDUP_REMOVED lines=9> */
.L_x_14808:
[----:B------:R-:W0:Y:S02]  /*3580*/  F2I.F64.TRUNC R5, R4 ;  /* 0x0000000400057311 */ /* 0x000e24000030d100 */
[----:B0-----:R0:W-:Y:S01]  /*3590*/  STG.E [R16.64], R5 ;  /* 0x0000000510007986 */ /* 0x0011e2000c101924 */
[----:B------:R-:W-:Y:S05]  /*35a0*/  BRA `(.L_x_14806) ;  /* 0x00000e1000007947 */ /* 0x000fea0003800000 */
.L_x_14807:
[----:B------:R-:W0:Y:S02]  /*35b0*/  F2I.F64.TRUNC R5, R4 ;  /* 0x0000000400057311 */ /* 0x000e24000030d100 */
[----:B0-----:R0:W-:Y:S01]  /*35c0*/  STG.E.U16 [R16.64], R5 ;  /* 0x0000000510007986 */ /* 0x0011e2000c101524 */
[----:B------:R-:W-:Y:S05]  /*35d0*/  BRA `(.L_x_14806) ;  /* 0x00000de000007947 */ /* 0x000fea0003800000 */
.L_x_14802:
        /* <DEDUP_REMOVED lines=11> */
.L_x_14810:
[----:B------:R-:W0:Y:S01]  /*3690*/  F2F.F32.F64 R0, R4 ;  /* 0x0000000400007310 */ /* 0x000e220000301000 */
[----:B------:R-:W0:-:S14]  /*36a0*/  DSETP.GEU.AND P0, PT, |R4|, c[0x2][0xa0], PT ;  /* 0x008028000400762a */ /* 0x000e1c0003f0e200 */
[----:B0-----:R-:W-:-:S05]  /*36b0*/  @!P0 FMUL R0, R0, 1.175494350822287508e-38 ;  /* 0x0080000000008820 */ /* 0x001fca0000400000 */
[----:B------:R-:W-:-:S05]  /*36c0*/  F2FP.PACK_AB R0, RZ, R0 ;  /* 0x00000000ff00723e */ /* 0x000fca00000000ff */
[----:B------:R0:W-:Y:S01]  /*36d0*/  STG.E.U16 [R16.64], R0 ;  /* 0x0000000010007986 */ /* 0x0001e2000c101524 */
[----:B------:R-:W-:Y:S05]  /*36e0*/  BRA `(.L_x_14806) ;  /* 0x00000cd000007947 */ /* 0x000fea0003800000 */
.L_x_14809:
        /* <DEDUP_REMOVED lines=12> */
.L_x_14812:
[----:B------:R-:W0:Y:S01]  /*37b0*/  F2F.F32.F64 R0, R4 ;  /* 0x0000000400007310 */ /* 0x000e220000301000 */
[----:B------:R-:W0:-:S14]  /*37c0*/  DSETP.GEU.AND P0, PT, |R4|, c[0x2][0xa0], PT ;  /* 0x008028000400762a */ /* 0x000e1c0003f0e200 */
[----:B0-----:R-:W-:-:S05]  /*37d0*/  @!P0 FMUL R0, R0, 1.175494350822287508e-38 ;  /* 0x0080000000008820 */ /* 0x001fca0000400000 */
[----:B------:R-:W-:-:S04]  /*37e0*/  F2FP.PACK_AB R3, RZ, R0 ;  /* 0x00000000ff03723e */ /* 0x000fc800000000ff */
[----:B------:R-:W-:-:S05]  /*37f0*/  PRMT R3, R3, 0x5410, RZ ;  /* 0x0000541003037816 */ /* 0x000fca00000000ff */
[----:B------:R0:W-:Y:S01]  /*3800*/  STG.E [R16.64], R3 ;  /* 0x0000000310007986 */ /* 0x0001e2000c101924 */
[----:B------:R-:W-:Y:S05]  /*3810*/  BRA `(.L_x_14806) ;  /* 0x00000ba000007947 */ /* 0x000fea0003800000 */
.L_x_14811:
[----:B------:R0:W-:Y:S01]  /*3820*/  STG.E.64 [R16.64], R4 ;  /* 0x0000000410007986 */ /* 0x0001e2000c101b24 */
[----:B------:R-:W-:Y:S05]  /*3830*/  BRA `(.L_x_14806) ;  /* 0x00000b8000007947 */ /* 0x000fea0003800000 */
.L_x_14801:
        /* <DEDUP_REMOVED lines=12> */
.L_x_14815:
[----:B------:R-:W-:-:S05]  /*3900*/  CS2R R6, SRZ ;  /* 0x0000000000067805 */ /* 0x000fca000001ff00 */
[----:B------:R0:W-:Y:S01]  /*3910*/  STG.E.128 [R16.64], R4 ;  /* 0x0000000410007986 */ /* 0x0001e2000c101d24 */
[----:B------:R-:W-:Y:S05]  /*3920*/  BRA `(.L_x_14806) ;  /* 0x00000a9000007947 */ /* 0x000fea0003800000 */
.L_x_14814:
        /* <DEDUP_REMOVED lines=23> */
.L_x_14819:
[----:B------:R-:W-:Y:S05]  /*3aa0*/  BSYNC B0 ;  /* 0x0000000000007941 */ /* 0x000fea0003800000 */
.L_x_14818:
[----:B------:R-:W-:-:S05]  /*3ab0*/  LOP3.LUT R3, R0, R3, RZ, 0xfc, !PT ;  /* 0x0000000300037212 */ /* 0x000fca00078efcff */
[----:B------:R0:W-:Y:S01]  /*3ac0*/  STG.E.U8 [R16.64], R3 ;  /* 0x0000000310007986 */ /* 0x0001e2000c101124 */
[----:B------:R-:W-:Y:S05]  /*3ad0*/  BRA `(.L_x_14806) ;  /* 0x000008e000007947 */ /* 0x000fea0003800000 */
.L_x_14817:
        /* <DEDUP_REMOVED lines=15> */
.L_x_14821:
[----:B------:R-:W-:Y:S01]  /*3bd0*/  IMAD.MOV.U32 R0, RZ, RZ, 0x7f ;  /* 0x0000007fff007424 */ /* 0x000fe200078e00ff */
[----:B------:R-:W-:-:S04]  /*3be0*/  ISETP.GT.U32.AND P0, PT, R2, 0x7f800000, PT ;  /* 0x7f8000000200780c */ /* 0x000fc80003f04070 */
[----:B------:R-:W-:-:S04]  /*3bf0*/  SEL R0, R0, 0x7c, P0 ;  /* 0x0000007c00007807 */ /* 0x000fc80000000000 */
.L_x_14822:
[----:B------:R-:W-:Y:S05]  /*3c00*/  BSYNC B0 ;  /* 0x0000000000007941 */ /* 0x000fea0003800000 */
.L_x_14820:
[----:B------:R-:W-:-:S04]  /*3c10*/  LOP3.LUT R2, R3, 0x80000000, RZ, 0xc0, !PT ;  /* 0x8000000003027812 */ /* 0x000fc800078ec0ff */
[----:B------:R-:W-:-:S04]  /*3c20*/  SHF.R.U32.HI R3, RZ, 0x18, R2 ;  /* 0x00000018ff037819 */ /* 0x000fc80000011602 */
[----:B------:R-:W-:-:S05]  /*3c30*/  LOP3.LUT R3, R0, R3, RZ, 0xfc, !PT ;  /* 0x0000000300037212 */ /* 0x000fca00078efcff */
[----:B------:R0:W-:Y:S01]  /*3c40*/  STG.E.U8 [R16.64], R3 ;  /* 0x0000000310007986 */ /* 0x0001e2000c101124 */
[----:B------:R-:W-:Y:S05]  /*3c50*/  BRA `(.L_x_14806) ;  /* 0x0000076000007947 */ /* 0x000fea0003800000 */
.L_x_14816:
[----:B------:R-:W0:Y:S01]  /*3c60*/  F2F.F32.F64 R0, R4 ;  /* 0x0000000400007310 */ /* 0x000e220000301000 */
[----:B------:R-:W0:-:S14]  /*3c70*/  DSETP.GEU.AND P0, PT, |R4|, c[0x2][0xa0], PT ;  /* 0x008028000400762a */ /* 0x000e1c0003f0e200 */
[----:B0-----:R-:W-:-:S05]  /*3c80*/  @!P0 FMUL R0, R0, 1.175494350822287508e-38 ;  /* 0x0080000000008820 */ /* 0x001fca0000400000 */
[----:B------:R-:W-:-:S05]  /*3c90*/  F2FP.BF16.PACK_AB R0, RZ, R0 ;  /* 0x00000000ff00723e */ /* 0x000fca00000010ff */
[----:B------:R0:W-:Y:S01]  /*3ca0*/  STG.E.U16 [R16.64], R0 ;  /* 0x0000000010007986 */ /* 0x0001e2000c101524 */
[----:B------:R-:W-:Y:S05]  /*3cb0*/  BRA `(.L_x_14806) ;  /* 0x0000070000007947 */ /* 0x000fea0003800000 */
.L_x_14813:
        /* <DEDUP_REMOVED lines=11> */
.L_x_14825:
        /* <DEDUP_REMOVED lines=19> */
.L_x_14828:
[----:B------:R-:W-:-:S04]  /*3ea0*/  LOP3.LUT R2, R3, 0x80000000, RZ, 0xc0, !PT ;  /* 0x8000000003027812 */ /* 0x000fc800078ec0ff */
[----:B------:R-:W-:-:S04]  /*3eb0*/  SHF.R.U32.HI R3, RZ, 0x18, R2 ;  /* 0x00000018ff037819 */ /* 0x000fc80000011602 */
[----:B------:R-:W-:-:S04]  /*3ec0*/  LOP3.LUT R0, R0, R3, RZ, 0xfc, !PT ;  /* 0x0000000300007212 */ /* 0x000fc800078efcff */
[----:B------:R-:W-:Y:S02]  /*3ed0*/  PRMT R8, R0, 0x7610, R8 ;  /* 0x0000761000087816 */ /* 0x000fe40000000008 */
.L_x_14827:
[----:B------:R-:W-:Y:S05]  /*3ee0*/  BSYNC B0 ;  /* 0x0000000000007941 */ /* 0x000fea0003800000 */
.L_x_14826:
[----:B------:R0:W-:Y:S01]  /*3ef0*/  STG.E.U8 [R16.64], R8 ;  /* 0x0000000810007986 */ /* 0x0001e2000c101124 */
[----:B------:R-:W-:Y:S05]  /*3f00*/  BRA `(.L_x_14806) ;  /* 0x000004b000007947 */ /* 0x000fea0003800000 */
.L_x_14824:
        /* <DEDUP_REMOVED lines=19> */
.L_x_14831:
[----:B------:R-:W-:-:S04]  /*4040*/  LOP3.LUT R2, R3, 0x80000000, RZ, 0xc0, !PT ;  /* 0x8000000003027812 */ /* 0x000fc800078ec0ff */
[----:B------:R-:W-:-:S04]  /*4050*/  SHF.R.U32.HI R3, RZ, 0x18, R2 ;  /* 0x00000018ff037819 */ /* 0x000fc80000011602 */
[----:B------:R-:W-:-:S04]  /*4060*/  LOP3.LUT R0, R0, R3, RZ, 0xfc, !PT ;  /* 0x0000000300007212 */ /* 0x000fc800078efcff */
[----:B------:R-:W-:Y:S02]  /*4070*/  PRMT R8, R0, 0x7610, R8 ;  /* 0x0000761000087816 */ /* 0x000fe40000000008 */
.L_x_14830:
[----:B------:R-:W-:Y:S05]  /*4080*/  BSYNC B0 ;  /* 0x0000000000007941 */ /* 0x000fea0003800000 */
.L_x_14829:
[----:B------:R0:W-:Y:S01]  /*4090*/  STG.E.U8 [R16.64], R8 ;  /* 0x0000000810007986 */ /* 0x0001e2000c101124 */
[----:B------:R-:W-:Y:S05]  /*40a0*/  BRA `(.L_x_14806) ;  /* 0x0000031000007947 */ /* 0x000fea0003800000 */
.L_x_14823:
        /* <DEDUP_REMOVED lines=24> */
.L_x_14805:
[----:B------:R-:W-:Y:S01]  /*4230*/  MOV R0, 0x0 ;  /* 0x0000000000007802 */ /* 0x000fe20000000f00 */
[----:B------:R-:W-:Y:S02]  /*4240*/  IMAD.MOV.U32 R4, RZ, RZ, c[0x4][0x128] ;  /* 0x01004a00ff047624 */ /* 0x000fe400078e00ff */
[----:B------:R-:W-:Y:S01]  /*4250*/  IMAD.MOV.U32 R5, RZ, RZ, c[0x4][0x12c] ;  /* 0x01004b00ff057624 */ /* 0x000fe200078e00ff */
[----:B------:R0:W1:Y:S01]  /*4260*/  LDC.64 R2, c[0x4][R0] ;  /* 0x0100000000027b82 */ /* 0x0000620000000a00 */
        /* <DEDUP_REMOVED lines=14> */
[----:B-1----:R-:W-:Y:S05]  /*4350*/  CALL.ABS.NOINC R2 ;  /* 0x0000000002007343 */ /* 0x002fea0003c00000 */
[----:B------:R-:W-:Y:S05]  /*4360*/  BRA `(.L_x_14806) ;  /* 0x0000005000007947 */ /* 0x000fea0003800000 */
.L_x_14833:
[----:B------:R-:W0:Y:S02]  /*4370*/  F2I.U64.F64.TRUNC R4, R4 ;  /* 0x0000000400047311 */ /* 0x000e24000030d800 */
[----:B0-----:R0:W-:Y:S01]  /*4380*/  STG.E.64 [R16.64], R4 ;  /* 0x0000000410007986 */ /* 0x0011e2000c101b24 */
[----:B------:R-:W-:Y:S05]  /*4390*/  BRA `(.L_x_14806) ;  /* 0x0000002000007947 */ /* 0x000fea0003800000 */
.L_x_14832:
[----:B------:R-:W0:Y:S02]  /*43a0*/  F2I.U32.F64.TRUNC R5, R4 ;  /* 0x0000000400057311 */ /* 0x000e24000030d000 */
[----:B0-----:R0:W-:Y:S02]  /*43b0*/  STG.E [R16.64], R5 ;  /* 0x0000000510007986 */ /* 0x0011e4000c101924 */
.L_x_14806:
[----:B0-----:R-:W0:Y:S04]  /*43c0*/  S2R R0, SR_CTAID.X ;  /* 0x0000000000007919 */ /* 0x001e280000002500 */
[----:B------:R-:W0:Y:S02]  /*43d0*/  S2R R3, SR_TID.X ;  /* 0x0000000000037919 */ /* 0x000e240000002100 */
[----:B0-----:R-:W-:-:S05]  /*43e0*/  IMAD R0, R0, 0x200, R3 ;  /* 0x0000020000007824 */ /* 0x001fca00078e0203 */
[----:B------:R-:W-:Y:S02]  /*43f0*/  IADD3 R23, R0, 0x80, RZ ;  /* 0x0000008000177810 */ /* 0x000fe40007ffe0ff */
.L_x_14730:
[----:B------:R-:W-:Y:S05]  /*4400*/  BSYNC B6 ;  /* 0x0000000000067941 */ /* 0x000fea0003800000 */
.L_x_14729:
        /* <DEDUP_REMOVED lines=258> */
.L_x_14836:
        /* <DEDUP_REMOVED lines=19> */
.L_x_14840:
[----:B------:R-:W2:Y:S02]  /*5560*/  LDG.E.U8 R2, [R2.64] ;  /* 0x0000002402027981 */ /* 0x000ea4000c1e1100 */
[----:B--2---:R0:W1:Y:S01]  /*5570*/  I2F.F64.U16 R18, R2 ;  /* 0x0000000200127312 */ /* 0x0040620000101800 */
[----:B------:R-:W-:Y:S05]  /*5580*/  BRA `(.L_x_14842) ;  /* 0x00000df000007947 */ /* 0x000fea0003800000 */
.L_x_14839:
        /* <DEDUP_REMOVED lines=9> */
.L_x_14844:
[----:B------:R-:W2:Y:S02]  /*5620*/  LDG.E R2, [R2.64] ;  /* 0x0000002402027981 */ /* 0x000ea4000c1e1900 */
[----:B--2---:R0:W1:Y:S01]  /*5630*/  I2F.F64 R18, R2 ;  /* 0x0000000200127312 */ /* 0x0040620000201c00 */
[----:B------:R-:W-:Y:S05]  /*5640*/  BRA `(.L_x_14842) ;  /* 0x00000d3000007947 */ /* 0x000fea0003800000 */
.L_x_14843:
[----:B------:R-:W2:Y:S02]  /*5650*/  LDG.E.U16 R2, [R2.64] ;  /* 0x0000002402027981 */ /* 0x000ea4000c1e1500 */
[----:B--2---:R0:W1:Y:S01]  /*5660*/  I2F.F64.S16 R18, R2 ;  /* 0x0000000200127312 */ /* 0x0040620000101c00 */
[----:B------:R-:W-:Y:S05]  /*5670*/  BRA `(.L_x_14842) ;  /* 0x00000d0000007947 */ /* 0x000fea0003800000 */
.L_x_14838:
        /* <DEDUP_REMOVED lines=10> */
.L_x_14846:
[----:B------:R-:W2:Y:S02]  /*5720*/  LDG.E.U16 R0, [R2.64] ;  /* 0x0000002402007981 */ /* 0x000ea4000c1e1500 */
[----:B--2---:R-:W-:-:S05]  /*5730*/  HADD2.F32 R0, -RZ, R0.H0_H0 ;  /* 0x20000000ff007230 */ /* 0x004fca0000004100 */
[----:B------:R-:W-:-:S04]  /*5740*/  FMUL.FTZ R0, R0, 1 ;  /* 0x3f80000000007820 */ /* 0x000fc80000410000 */
[----:B------:R0:W1:Y:S01]  /*5750*/  F2F.F64.F32 R18, R0 ;  /* 0x0000000000127310 */ /* 0x0000620000201800 */
[----:B------:R-:W-:Y:S05]  /*5760*/  BRA `(.L_x_14842) ;  /* 0x00000c1000007947 */ /* 0x000fea0003800000 */
.L_x_14845:
        /* <DEDUP_REMOVED lines=10> */
.L_x_14848:
[----:B------:R-:W2:Y:S02]  /*5810*/  LDG.E.U16 R2, [R2.64] ;  /* 0x0000002402027981 */ /* 0x000ea4000c1e1500 */
[----:B--2---:R-:W-:-:S05]  /*5820*/  HADD2.F32 R0, -RZ, R2.H0_H0 ;  /* 0x20000002ff007230 */ /* 0x004fca0000004100 */
[----:B------:R-:W-:-:S04]  /*5830*/  FMUL.FTZ R0, R0, 1 ;  /* 0x3f80000000007820 */ /* 0x000fc80000410000 */
[----:B------:R0:W1:Y:S01]  /*5840*/  F2F.F64.F32 R18, R0 ;  /* 0x0000000000127310 */ /* 0x0000620000201800 */
[----:B------:R-:W-:Y:S05]  /*5850*/  BRA `(.L_x_14842) ;  /* 0x00000b2000007947 */ /* 0x000fea0003800000 */
.L_x_14847:
[----:B------:R0:W5:Y:S01]  /*5860*/  LDG.E.64 R18, [R2.64] ;  /* 0x0000002402127981 */ /* 0x000162000c1e1b00 */
[----:B------:R-:W-:Y:S05]  /*5870*/  BRA `(.L_x_14842) ;  /* 0x00000b0000007947 */ /* 0x000fea0003800000 */
.L_x_14837:
        /* <DEDUP_REMOVED lines=13> */
.L_x_14851:
[----:B------:R0:W5:Y:S01]  /*5950*/  LDG.E.64 R18, [R2.64] ;  /* 0x0000002402127981 */ /* 0x000162000c1e1b00 */
[----:B------:R-:W-:Y:S05]  /*5960*/  BRA `(.L_x_14842) ;  /* 0x00000a1000007947 */ /* 0x000fea0003800000 */
.L_x_14850:
        /* <DEDUP_REMOVED lines=28> */
.L_x_14853:
        /* <DEDUP_REMOVED lines=15> */
.L_x_14852:
[----:B------:R-:W2:Y:S02]  /*5c20*/  LDG.E.U16 R0, [R2.64] ;  /* 0x0000002402007981 */ /* 0x000ea4000c1e1500 */
[----:B--2---:R-:W-:-:S05]  /*5c30*/  PRMT R0, RZ, 0x5410, R0 ;  /* 0x00005410ff007816 */ /* 0x004fca0000000000 */
[----:B------:R-:W-:-:S04]  /*5c40*/  FMUL.FTZ R0, R0, 1 ;  /* 0x3f80000000007820 */ /* 0x000fc80000410000 */
[----:B------:R0:W1:Y:S01]  /*5c50*/  F2F.F64.F32 R18, R0 ;  /* 0x0000000000127310 */ /* 0x0000620000201800 */
[----:B------:R-:W-:Y:S05]  /*5c60*/  BRA `(.L_x_14842) ;  /* 0x0000071000007947 */ /* 0x000fea0003800000 */
.L_x_14849:
        /* <DEDUP_REMOVED lines=11> */
.L_x_14856:
        /* <DEDUP_REMOVED lines=21> */
.L_x_14860:
[----:B------:R-:W-:Y:S05]  /*5e70*/  BSYNC B1 ;  /* 0x0000000000017941 */ /* 0x000fea0003800000 */
.L_x_14859:
[----:B------:R-:W-:Y:S01]  /*5e80*/  LEA R3, R0, 0x3b800000, 0x17 ;  /* 0x3b80000000037811 */ /* 0x000fe200078eb8ff */
[----:B------:R-:W-:-:S05]  /*5e90*/  IMAD.SHL.U32 R0, R2, 0x100000, RZ ;  /* 0x0010000002007824 */ /* 0x000fca00078e00ff */
[----:B------:R-:W-:Y:S02]  /*5ea0*/  LOP3.LUT R0, R3, R0, R4, 0xfe, !PT ;  /* 0x0000000003007212 */ /* 0x000fe400078efe04 */
.L_x_14858:
[----:B------:R-:W-:Y:S05]  /*5eb0*/  BSYNC B0 ;  /* 0x0000000000007941 */ /* 0x000fea0003800000 */
.L_x_14857:
[----:B------:R-:W-:-:S04]  /*5ec0*/  FMUL.FTZ R0, R0, 1 ;  /* 0x3f80000000007820 */ /* 0x000fc80000410000 */
[----:B------:R0:W1:Y:S01]  /*5ed0*/  F2F.F64.F32 R18, R0 ;  /* 0x0000000000127310 */ /* 0x0000620000201800 */
[----:B------:R-:W-:Y:S05]  /*5ee0*/  BRA `(.L_x_14842) ;  /* 0x0000049000007947 */ /* 0x000fea0003800000 */
.L_x_14855:
        /* <DEDUP_REMOVED lines=21> */
.L_x_14864:
[----:B------:R-:W-:Y:S05]  /*6040*/  BSYNC B1 ;  /* 0x0000000000017941 */ /* 0x000fea0003800000 */
.L_x_14863:
[----:B------:R-:W-:Y:S01]  /*6050*/  LEA R3, R0, 0x37800000, 0x17 ;  /* 0x3780000000037811 */ /* 0x000fe200078eb8ff */
[----:B------:R-:W-:-:S05]  /*6060*/  IMAD.SHL.U32 R0, R2, 0x200000, RZ ;  /* 0x0020000002007824 */ /* 0x000fca00078e00ff */
[----:B------:R-:W-:Y:S02]  /*6070*/  LOP3.LUT R0, R3, R0, R4, 0xfe, !PT ;  /* 0x0000000003007212 */ /* 0x000fe400078efe04 */
.L_x_14862:
[----:B------:R-:W-:Y:S05]  /*6080*/  BSYNC B0 ;  /* 0x0000000000007941 */ /* 0x000fea0003800000 */
.L_x_14861:
[----:B------:R-:W-:-:S04]  /*6090*/  FMUL.FTZ R0, R0, 1 ;  /* 0x3f80000000007820 */ /* 0x000fc80000410000 */
[----:B------:R0:W1:Y:S01]  /*60a0*/  F2F.F64.F32 R18, R0 ;  /* 0x0000000000127310 */ /* 0x0000620000201800 */
[----:B------:R-:W-:Y:S05]  /*60b0*/  BRA `(.L_x_14842) ;  /* 0x000002c000007947 */ /* 0x000fea0003800000 */
.L_x_14854:
        /* <DEDUP_REMOVED lines=14> */
.L_x_14868:
[----:B------:R-:W-:Y:S05]  /*61a0*/  BSYNC B0 ;  /* 0x0000000000007941 */ /* 0x000fea0003800000 */
.L_x_14867:
[----:B------:R-:W-:-:S04]  /*61b0*/  FMUL.FTZ R0, R0, 1 ;  /* 0x3f80000000007820 */ /* 0x000fc80000410000 */
[----:B------:R0:W1:Y:S01]  /*61c0*/  F2F.F64.F32 R18, R0 ;  /* 0x0000000000127310 */ /* 0x0000620000201800 */
[----:B------:R-:W-:Y:S05]  /*61d0*/  BRA `(.L_x_14842) ;  /* 0x000001a000007947 */ /* 0x000fea0003800000 */
.L_x_14841:
        /* <DEDUP_REMOVED lines=21> */
.L_x_14866:
[----:B------:R-:W2:Y:S02]  /*6330*/  LDG.E.64 R18, [R2.64] ;  /* 0x0000002402127981 */ /* 0x000ea4000c1e1b00 */
[----:B--2---:R-:W0:Y:S01]  /*6340*/  I2F.F64.U64 R18, R18 ;  /* 0x0000001200127312 */ /* 0x004e220000301800 */
[----:B------:R-:W-:Y:S05]  /*6350*/  BRA `(.L_x_14842) ;  /* 0x0000002000007947 */ /* 0x000fea0003800000 */
.L_x_14865:
[----:B------:R-:W2:Y:S02]  /*6360*/  LDG.E R2, [R2.64] ;  /* 0x0000002402027981 */ /* 0x000ea4000c1e1900 */
[----:B--2---:R0:W1:Y:S02]  /*6370*/  I2F.F64.U32 R18, R2 ;  /* 0x0000000200127312 */ /* 0x0040640000201800 */
.L_x_14842:
        /* <DEDUP_REMOVED lines=17> */
.L_x_14872:
[----:B------:R-:W2:Y:S02]  /*6490*/  LDG.E.U8 R2, [R2.64] ;  /* 0x0000002402027981 */ /* 0x000ea4000c1e1100 */
[----:B--2---:R0:W2:Y:S01]  /*64a0*/  I2F.F64.U16 R24, R2 ;  /* 0x0000000200187312 */ /* 0x0040a20000101800 */
[----:B------:R-:W-:Y:S05]  /*64b0*/  BRA `(.L_x_14874) ;  /* 0x00000df000007947 */ /* 0x000fea0003800000 */
.L_x_14871:
        /* <DEDUP_REMOVED lines=9> */
.L_x_14876:
[----:B------:R-:W2:Y:S02]  /*6550*/  LDG.E R2, [R2.64] ;  /* 0x0000002402027981 */ /* 0x000ea4000c1e1900 */
[----:B--2---:R0:W2:Y:S01]  /*6560*/  I2F.F64 R24, R2 ;  /* 0x0000000200187312 */ /* 0x0040a20000201c00 */
[----:B------:R-:W-:Y:S05]  /*6570*/  BRA `(.L_x_14874) ;  /* 0x00000d3000007947 */ /* 0x000fea0003800000 */
.L_x_14875:
[----:B------:R-:W2:Y:S02]  /*6580*/  LDG.E.U16 R2, [R2.64] ;  /* 0x0000002402027981 */ /* 0x000ea4000c1e1500 */
[----:B--2---:R0:W2:Y:S01]  /*6590*/  I2F.F64.S16 R24, R2 ;  /* 0x0000000200187312 */ /* 0x0040a20000101c00 */
[----:B------:R-:W-:Y:S05]  /*65a0*/  BRA `(.L_x_14874) ;  /* 0x00000d0000007947 */ /* 0x000fea0003800000 */
.L_x_14870:
        /* <DEDUP_REMOVED lines=10> */
.L_x_14878:
[----:B------:R-:W2:Y:S02]  /*6650*/  LDG.E.U16 R0, [R2.64] ;  /* 0x0000002402007981 */ /* 0x000ea4000c1e1500 */
[----:B--2---:R-:W-:-:S05]  /*6660*/  HADD2.F32 R0, -RZ, R0.H0_H0 ;  /* 0x20000000ff007230 */ /* 0x004fca0000004100 */
[----:B------:R-:W-:-:S04]  /*6670*/  FMUL.FTZ R0, R0, 1 ;  /* 0x3f80000000007820 */ /* 0x000fc80000410000 */
[----:B------:R0:W2:Y:S01]  /*6680*/  F2F.F64.F32 R24, R0 ;  /* 0x0000000000187310 */ /* 0x0000a20000201800 */
[----:B------:R-:W-:Y:S05]  /*6690*/  BRA `(.L_x_14874) ;  /* 0x00000c1000007947 */ /* 0x000fea0003800000 */
.L_x_14877:
        /* <DEDUP_REMOVED lines=10> */
.L_x_14880:
[----:B------:R-:W2:Y:S02]  /*6740*/  LDG.E.U16 R2, [R2.64] ;  /* 0x0000002402027981 */ /* 0x000ea4000c1e1500 */
[----:B--2---:R-:W-:-:S05]  /*6750*/  HADD2.F32 R0, -RZ, R2.H0_H0 ;  /* 0x20000002ff007230 */ /* 0x004fca0000004100 */
[----:B------:R-:W-:-:S04]  /*6760*/  FMUL.FTZ R0, R0, 1 ;  /* 0x3f80000000007820 */ /* 0x000fc80000410000 */
[----:B------:R0:W2:Y:S01]  /*6770*/  F2F.F64.F32 R24, R0 ;  /* 0x0000000000187310 */ /* 0x0000a20000201800 */
[----:B------:R-:W-:Y:S05]  /*6780*/  BRA `(.L_x_14874) ;  /* 0x00000b2000007947 */ /* 0x000fea0003800000 */
.L_x_14879:
[----:B------:R0:W5:Y:S01]  /*6790*/  LDG.E.64 R24, [R2.64] ;  /* 0x0000002402187981 */ /* 0x000162000c1e1b00 */
[----:B------:R-:W-:Y:S05]  /*67a0*/  BRA `(.L_x_14874) ;  /* 0x00000b0000007947 */ /* 0x000fea0003800000 */
.L_x_14869:
        /* <DEDUP_REMOVED lines=13> */
.L_x_14883:
[----:B------:R0:W5:Y:S01]  /*6880*/  LDG.E.64 R24, [R2.64] ;  /* 0x0000002402187981 */ /* 0x000162000c1e1b00 */
[----:B------:R-:W-:Y:S05]  /*6890*/  BRA `(.L_x_14874) ;  /* 0x00000a1000007947 */ /* 0x000fea0003800000 */
.L_x_14882:
        /* <DEDUP_REMOVED lines=28> */
.L_x_14885:
        /* <DEDUP_REMOVED lines=15> */
.L_x_14884:
[----:B------:R-:W2:Y:S02]  /*6b50*/  LDG.E.U16 R0, [R2.64] ;  /* 0x0000002402007981 */ /* 0x000ea4000c1e1500 */
[----:B--2---:R-:W-:-:S05]  /*6b60*/  PRMT R0, RZ, 0x5410, R0 ;  /* 0x00005410ff007816 */ /* 0x004fca0000000000 */
[----:B------:R-:W-:-:S04]  /*6b70*/  FMUL.FTZ R0, R0, 1 ;  /* 0x3f80000000007820 */ /* 0x000fc80000410000 */
[----:B------:R0:W2:Y:S01]  /*6b80*/  F2F.F64.F32 R24, R0 ;  /* 0x0000000000187310 */ /* 0x0000a20000201800 */
[----:B------:R-:W-:Y:S05]  /*6b90*/  BRA `(.L_x_14874) ;  /* 0x0000071000007947 */ /* 0x000fea0003800000 */
.L_x_14881:
        /* <DEDUP_REMOVED lines=11> */
.L_x_14888:
        /* <DEDUP_REMOVED lines=21> */
.L_x_14892:
[----:B------:R-:W-:Y:S05]  /*6da0*/  BSYNC B1 ;  /* 0x0000000000017941 */ /* 0x000fea0003800000 */
.L_x_14891:
[----:B------:R-:W-:Y:S01]  /*6db0*/  LEA R3, R0, 0x3b800000, 0x17 ;  /* 0x3b80000000037811 */ /* 0x000fe200078eb8ff */
[----:B------:R-:W-:-:S05]  /*6dc0*/  IMAD.SHL.U32 R0, R2, 0x100000, RZ ;  /* 0x0010000002007824 */ /* 0x000fca00078e00ff */
[----:B------:R-:W-:Y:S02]  /*6dd0*/  LOP3.LUT R0, R3, R0, R4, 0xfe, !PT ;  /* 0x0000000003007212 */ /* 0x000fe400078efe04 */
.L_x_14890:
[----:B------:R-:W-:Y:S05]  /*6de0*/  BSYNC B0 ;  /* 0x0000000000007941 */ /* 0x000fea0003800000 */
.L_x_14889:
[----:B------:R-:W-:-:S04]  /*6df0*/  FMUL.FTZ R0, R0, 1 ;  /* 0x3f80000000007820 */ /* 0x000fc80000410000 */
[----:B------:R0:W2:Y:S01]  /*6e00*/  F2F.F64.F32 R24, R0 ;  /* 0x0000000000187310 */ /* 0x0000a20000201800 */
[----:B------:R-:W-:Y:S05]  /*6e10*/  BRA `(.L_x_14874) ;  /* 0x0000049000007947 */ /* 0x000fea0003800000 */
.L_x_14887:
        /* <DEDUP_REMOVED lines=21> */
.L_x_14896:
[----:B------:R-:W-:Y:S05]  /*6f70*/  BSYNC B1 ;  /* 0x0000000000017941 */ /* 0x000fea0003800000 */
.L_x_14895:
[----:B------:R-:W-:Y:S01]  /*6f80*/  LEA R3, R0, 0x37800000, 0x17 ;  /* 0x3780000000037811 */ /* 0x000fe200078eb8ff */
[----:B------:R-:W-:-:S05]  /*6f90*/  IMAD.SHL.U32 R0, R2, 0x200000, RZ ;  /* 0x0020000002007824 */ /* 0x000fca00078e00ff */
[----:B------:R-:W-:Y:S02]  /*6fa0*/  LOP3.LUT R0, R3, R0, R4, 0xfe, !PT ;  /* 0x0000000003007212 */ /* 0x000fe400078efe04 */
.L_x_14894:
[----:B------:R-:W-:Y:S05]  /*6fb0*/  BSYNC B0 ;  /* 0x0000000000007941 */ /* 0x000fea0003800000 */
.L_x_14893:
[----:B------:R-:W-:-:S04]  /*6fc0*/  FMUL.FTZ R0, R0, 1 ;  /* 0x3f80000000007820 */ /* 0x000fc80000410000 */
[----:B------:R0:W2:Y:S01]  /*6fd0*/  F2F.F64.F32 R24, R0 ;  /* 0x0000000000187310 */ /* 0x0000a20000201800 */
[----:B------:R-:W-:Y:S05]  /*6fe0*/  BRA `(.L_x_14874) ;  /* 0x000002c000007947 */ /* 0x000fea0003800000 */
.L_x_14886:
        /* <DEDUP_REMOVED lines=14> */
.L_x_14900:
[----:B------:R-:W-:Y:S05]  /*70d0*/  BSYNC B0 ;  /* 0x0000000000007941 */ /* 0x000fea0003800000 */
.L_x_14899:
[----:B------:R-:W-:-:S04]  /*70e0*/  FMUL.FTZ R0, R0, 1 ;  /* 0x3f80000000007820 */ /* 0x000fc80000410000 */
[----:B------:R0:W2:Y:S01]  /*70f0*/  F2F.F64.F32 R24, R0 ;  /* 0x0000000000187310 */ /* 0x0000a20000201800 */
[----:B------:R-:W-:Y:S05]  /*7100*/  BRA `(.L_x_14874) ;  /* 0x000001a000007947 */ /* 0x000fea0003800000 */
.L_x_14873:
        /* <DEDUP_REMOVED lines=21> */
.L_x_14898:
[----:B------:R-:W2:Y:S02]  /*7260*/  LDG.E.64 R24, [R2.64] ;  /* 0x0000002402187981 */ /* 0x000ea4000c1e1b00 */
[----:B--2---:R-:W0:Y:S01]  /*7270*/  I2F.F64.U64 R24, R24 ;  /* 0x0000001800187312 */ /* 0x004e220000301800 */
[----:B------:R-:W-:Y:S05]  /*7280*/  BRA `(.L_x_14874) ;  /* 0x0000002000007947 */ /* 0x000fea0003800000 */
.L_x_14897:
[----:B------:R-:W2:Y:S02]  /*7290*/  LDG.E R2, [R2.64] ;  /* 0x0000002402027981 */ /* 0x000ea4000c1e1900 */
[----:B--2---:R0:W2:Y:S02]  /*72a0*/  I2F.F64.U32 R24, R2 ;  /* 0x0000000200187312 */ /* 0x0040a40000201800 */
.L_x_14874:
        /* <DEDUP_REMOVED lines=26> */
.L_x_14902:
[----:B------:R-:W-:Y:S05]  /*7450*/  BSYNC B0 ;  /* 0x0000000000007941 */ /* 0x000fea0003800000 */
.L_x_14901:
        /* <DEDUP_REMOVED lines=43> */
.L_x_14904:
[----:B------:R-:W-:Y:S02]  /*7710*/  FSEL R2, RZ, 3.37028055040000000000e+12, P1 ;  /* 0x54442d18ff027808 */ /* 0x000fe40000800000 */
[----:B------:R-:W-:Y:S02]  /*7720*/  FSEL R3, RZ, 2.1426990032196044922, P1 ;  /* 0x400921fbff037808 */ /* 0x000fe40000800000 */
.L_x_14905:
[----:B------:R-:W-:Y:S05]  /*7730*/  BSYNC B0 ;  /* 0x0000000000007941 */ /* 0x000fea0003800000 */
.L_x_14903:
        /* <DEDUP_REMOVED lines=20> */
.L_x_14909:
[----:B------:R-:W0:Y:S02]  /*7880*/  F2I.S64.F64.TRUNC R4, R4 ;  /* 0x0000000400047311 */ /* 0x000e24000030d900 */
[----:B0-----:R-:W-:-:S05]  /*7890*/  IMAD.MOV.U32 R3, RZ, RZ, R4 ;  /* 0x000000ffff037224 */ /* 0x001fca00078e0004 */
[----:B------:R0:W-:Y:S01]  /*78a0*/  STG.E.U8 [R16.64], R3 ;  /* 0x0000000310007986 */ /* 0x0001e2000c101124 */
[----:B------:R-:W-:Y:S05]  /*78b0*/  BRA `(.L_x_14911) ;  /* 0x00000ed000007947 */ /* 0x000fea0003800000 */
.L_x_14908:
        /* <DEDUP_REMOVED lines=9> */
.L_x_14913:
[----:B------:R-:W0:Y:S02]  /*7950*/  F2I.F64.TRUNC R5, R4 ;  /* 0x0000000400057311 */ /* 0x000e24000030d100 */
[----:B0-----:R0:W-:Y:S01]  /*7960*/  STG.E [R16.64], R5 ;  /* 0x0000000510007986 */ /* 0x0011e2000c101924 */
[----:B------:R-:W-:Y:S05]  /*7970*/  BRA `(.L_x_14911) ;  /* 0x00000e1000007947 */ /* 0x000fea0003800000 */
.L_x_14912:
[----:B------:R-:W0:Y:S02]  /*7980*/  F2I.F64.TRUNC R5, R4 ;  /* 0x0000000400057311 */ /* 0x000e24000030d100 */
[----:B0-----:R0:W-:Y:S01]  /*7990*/  STG.E.U16 [R16.64], R5 ;  /* 0x0000000510007986 */ /* 0x0011e2000c101524 */
[----:B------:R-:W-:Y:S05]  /*79a0*/  BRA `(.L_x_14911) ;  /* 0x00000de000007947 */ /* 0x000fea0003800000 */
.L_x_14907:
        /* <DEDUP_REMOVED lines=11> */
.L_x_14915:
[----:B------:R-:W0:Y:S01]  /*7a60*/  F2F.F32.F64 R0, R4 ;  /* 0x0000000400007310 */ /* 0x000e220000301000 */
[----:B------:R-:W0:-:S14]  /*7a70*/  DSETP.GEU.AND P0, PT, |R4|, c[0x2][0xa0], PT ;  /* 0x008028000400762a */ /* 0x000e1c0003f0e200 */
[----:B0-----:R-:W-:-:S05]  /*7a80*/  @!P0 FMUL R0, R0, 1.175494350822287508e-38 ;  /* 0x0080000000008820 */ /* 0x001fca0000400000 */
[----:B------:R-:W-:-:S05]  /*7a90*/  F2FP.PACK_AB R0, RZ, R0 ;  /* 0x00000000ff00723e */ /* 0x000fca00000000ff */
[----:B------:R0:W-:Y:S01]  /*7aa0*/  STG.E.U16 [R16.64], R0 ;  /* 0x0000000010007986 */ /* 0x0001e2000c101524 */
[----:B------:R-:W-:Y:S05]  /*7ab0*/  BRA `(.L_x_14911) ;  /* 0x00000cd000007947 */ /* 0x000fea0003800000 */
.L_x_14914:
        /* <DEDUP_REMOVED lines=12> */
.L_x_14917:
[----:B------:R-:W0:Y:S01]  /*7b80*/  F2F.F32.F64 R0, R4 ;  /* 0x0000000400007310 */ /* 0x000e220000301000 */
[----:B------:R-:W0:-:S14]  /*7b90*/  DSETP.GEU.AND P0, PT, |R4|, c[0x2][0xa0], PT ;  /* 0x008028000400762a */ /* 0x000e1c0003f0e200 */
[----:B0-----:R-:W-:-:S05]  /*7ba0*/  @!P0 FMUL R0, R0, 1.175494350822287508e-38 ;  /* 0x0080000000008820 */ /* 0x001fca0000400000 */
[----:B------:R-:W-:-:S04]  /*7bb0*/  F2FP.PACK_AB R3, RZ, R0 ;  /* 0x00000000ff03723e */ /* 0x000fc800000000ff */
[----:B------:R-:W-:-:S05]  /*7bc0*/  PRMT R3, R3, 0x5410, RZ ;  /* 0x0000541003037816 */ /* 0x000fca00000000ff */
[----:B------:R0:W-:Y:S01]  /*7bd0*/  STG.E [R16.64], R3 ;  /* 0x0000000310007986 */ /* 0x0001e2000c101924 */
[----:B------:R-:W-:Y:S05]  /*7be0*/  BRA `(.L_x_14911) ;  /* 0x00000ba000007947 */ /* 0x000fea0003800000 */
.L_x_14916:
[----:B------:R0:W-:Y:S01]  /*7bf0*/  STG.E.64 [R16.64], R4 ;  /* 0x0000000410007986 */ /* 0x0001e2000c101b24 */
[----:B------:R-:W-:Y:S05]  /*7c00*/  BRA `(.L_x_14911) ;  /* 0x00000b8000007947 */ /* 0x000fea0003800000 */
.L_x_14906:
        /* <DEDUP_REMOVED lines=12> */
.L_x_14920:
[----:B------:R-:W-:-:S05]  /*7cd0*/  CS2R R6, SRZ ;  /* 0x0000000000067805 */ /* 0x000fca000001ff00 */
[----:B------:R0:W-:Y:S01]  /*7ce0*/  STG.E.128 [R16.64], R4 ;  /* 0x0000000410007986 */ /* 0x0001e2000c101d24 */
[----:B------:R-:W-:Y:S05]  /*7cf0*/  BRA `(.L_x_14911) ;  /* 0x00000a9000007947 */ /* 0x000fea0003800000 */
.L_x_14919:
        /* <DEDUP_REMOVED lines=23> */
.L_x_14924:
[----:B------:R-:W-:Y:S05]  /*7e70*/  BSYNC B0 ;  /* 0x0000000000007941 */ /* 0x000fea0003800000 */
.L_x_14923:
[----:B------:R-:W-:-:S05]  /*7e80*/  LOP3.LUT R3, R0, R3, RZ, 0xfc, !PT ;  /* 0x0000000300037212 */ /* 0x000fca00078efcff */
[----:B------:R0:W-:Y:S01]  /*7e90*/  STG.E.U8 [R16.64], R3 ;  /* 0x0000000310007986 */ /* 0x0001e2000c101124 */
[----:B------:R-:W-:Y:S05]  /*7ea0*/  BRA `(.L_x_14911) ;  /* 0x000008e000007947 */ /* 0x000fea0003800000 */
.L_x_14922:
        /* <DEDUP_REMOVED lines=15> */
.L_x_14926:
[----:B------:R-:W-:Y:S01]  /*7fa0*/  IMAD.MOV.U32 R0, RZ, RZ, 0x7f ;  /* 0x0000007fff007424 */ /* 0x000fe200078e00ff */
[----:B------:R-:W-:-:S04]  /*7fb0*/  ISETP.GT.U32.AND P0, PT, R2, 0x7f800000, PT ;  /* 0x7f8000000200780c */ /* 0x000fc80003f04070 */
[----:B------:R-:W-:-:S04]  /*7fc0*/  SEL R0, R0, 0x7c, P0 ;  /* 0x0000007c00007807 */ /* 0x000fc80000000000 */
.L_x_14927:
[----:B------:R-:W-:Y:S05]  /*7fd0*/  BSYNC B0 ;  /* 0x0000000000007941 */ /* 0x000fea0003800000 */
.L_x_14925:
[----:B------:R-:W-:-:S04]  /*7fe0*/  LOP3.LUT R2, R3, 0x80000000, RZ, 0xc0, !PT ;  /* 0x8000000003027812 */ /* 0x000fc800078ec0ff */
[----:B------:R-:W-:-:S04]  /*7ff0*/  SHF.R.U32.HI R3, RZ, 0x18, R2 ;  /* 0x00000018ff037819 */ /* 0x000fc80000011602 */
[----:B------:R-:W-:-:S05]  /*8000*/  LOP3.LUT R3, R0, R3, RZ, 0xfc, !PT ;  /* 0x0000000300037212 */ /* 0x000fca00078efcff */
[----:B------:R0:W-:Y:S01]  /*8010*/  STG.E.U8 [R16.64], R3 ;  /* 0x0000000310007986 */ /* 0x0001e2000c101124 */
[----:B------:R-:W-:Y:S05]  /*8020*/  BRA `(.L_x_14911) ;  /* 0x0000076000007947 */ /* 0x000fea0003800000 */
.L_x_14921:
[----:B------:R-:W0:Y:S01]  /*8030*/  F2F.F32.F64 R0, R4 ;  /* 0x0000000400007310 */ /* 0x000e220000301000 */
[----:B------:R-:W0:-:S14]  /*8040*/  DSETP.GEU.AND P0, PT, |R4|, c[0x2][0xa0], PT ;  /* 0x008028000400762a */ /* 0x000e1c0003f0e200 */
[----:B0-----:R-:W-:-:S05]  /*8050*/  @!P0 FMUL R0, R0, 1.175494350822287508e-38 ;  /* 0x0080000000008820 */ /* 0x001fca0000400000 */
[----:B------:R-:W-:-:S05]  /*8060*/  F2FP.BF16.PACK_AB R0, RZ, R0 ;  /* 0x00000000ff00723e */ /* 0x000fca00000010ff */
[----:B------:R0:W-:Y:S01]  /*8070*/  STG.E.U16 [R16.64], R0 ;  /* 0x0000000010007986 */ /* 0x0001e2000c101524 */
[----:B------:R-:W-:Y:S05]  /*8080*/  BRA `(.L_x_14911) ;  /* 0x0000070000007947 */ /* 0x000fea0003800000 */
.L_x_14918:
        /* <DEDUP_REMOVED lines=11> */
.L_x_14930:
        /* <DEDUP_REMOVED lines=19> */
.L_x_14933:
[----:B------:R-:W-:-:S04]  /*8270*/  LOP3.LUT R2, R3, 0x80000000, RZ, 0xc0, !PT ;  /* 0x8000000003027812 */ /* 0x000fc800078ec0ff */
[----:B------:R-:W-:-:S04]  /*8280*/  SHF.R.U32.HI R3, RZ, 0x18, R2 ;  /* 0x00000018ff037819 */ /* 0x000fc80000011602 */
[----:B------:R-:W-:-:S04]  /*8290*/  LOP3.LUT R0, R0, R3, RZ, 0xfc, !PT ;  /* 0x0000000300007212 */ /* 0x000fc800078efcff */
[----:B------:R-:W-:Y:S02]  /*82a0*/  PRMT R8, R0, 0x7610, R8 ;  /* 0x0000761000087816 */ /* 0x000fe40000000008 */
.L_x_14932:
[----:B------:R-:W-:Y:S05]  /*82b0*/  BSYNC B0 ;  /* 0x0000000000007941 */ /* 0x000fea0003800000 */
.L_x_14931:
[----:B------:R0:W-:Y:S01]  /*82c0*/  STG.E.U8 [R16.64], R8 ;  /* 0x0000000810007986 */ /* 0x0001e2000c101124 */
[----:B------:R-:W-:Y:S05]  /*82d0*/  BRA `(.L_x_14911) ;  /* 0x000004b000007947 */ /* 0x000fea0003800000 */
.L_x_14929:
        /* <DEDUP_REMOVED lines=19> */
.L_x_14936:
[----:B------:R-:W-:-:S04]  /*8410*/  LOP3.LUT R2, R3, 0x80000000, RZ, 0xc0, !PT ;  /* 0x8000000003027812 */ /* 0x000fc800078ec0ff */
[----:B------:R-:W-:-:S04]  /*8420*/  SHF.R.U32.HI R3, RZ, 0x18, R2 ;  /* 0x00000018ff037819 */ /* 0x000fc80000011602 */
[----:B------:R-:W-:-:S04]  /*8430*/  LOP3.LUT R0, R0, R3, RZ, 0xfc, !PT ;  /* 0x0000000300007212 */ /* 0x000fc800078efcff */
[----:B------:R-:W-:Y:S02]  /*8440*/  PRMT R8, R0, 0x7610, R8 ;  /* 0x0000761000087816 */ /* 0x000fe40000000008 */
.L_x_14935:
[----:B------:R-:W-:Y:S05]  /*8450*/  BSYNC B0 ;  /* 0x0000000000007941 */ /* 0x000fea0003800000 */
.L_x_14934:
[----:B------:R0:W-:Y:S01]  /*8460*/  STG.E.U8 [R16.64], R8 ;  /* 0x0000000810007986 */ /* 0x0001e2000c101124 */
[----:B------:R-:W-:Y:S05]  /*8470*/  BRA `(.L_x_14911) ;  /* 0x0000031000007947 */ /* 0x000fea0003800000 */
.L_x_14928:
        /* <DEDUP_REMOVED lines=24> */
.L_x_14910:
        /* <DEDUP_REMOVED lines=20> */
.L_x_14938:
[----:B------:R-:W0:Y:S02]  /*8740*/  F2I.U64.F64.TRUNC R4, R4 ;  /* 0x0000000400047311 */ /* 0x000e24000030d800 */
[----:B0-----:R0:W-:Y:S01]  /*8750*/  STG.E.64 [R16.64], R4 ;  /* 0x0000000410007986 */ /* 0x0011e2000c101b24 */
[----:B------:R-:W-:Y:S05]  /*8760*/  BRA `(.L_x_14911) ;  /* 0x0000002000007947 */ /* 0x000fea0003800000 */
.L_x_14937:
[----:B------:R-:W0:Y:S02]  /*8770*/  F2I.U32.F64.TRUNC R5, R4 ;  /* 0x0000000400057311 */ /* 0x000e24000030d000 */
[----:B0-----:R0:W-:Y:S02]  /*8780*/  STG.E [R16.64], R5 ;  /* 0x0000000510007986 */ /* 0x0011e4000c101924 */
.L_x_14911:
        /* <DEDUP_REMOVED lines=258> */
.L_x_14939:
        /* <DEDUP_REMOVED lines=19> */
.L_x_14943:
[----:B------:R-:W2:Y:S02]  /*98e0*/  LDG.E.U8 R2, [R2.64] ;  /* 0x0000002402027981 */ /* 0x000ea4000c1e1100 */
[----:B--2---:R0:W1:Y:S01]  /*98f0*/  I2F.F64.U16 R18, R2 ;  /* 0x0000000200127312 */ /* 0x0040620000101800 */
[----:B------:R-:W-:Y:S05]  /*9900*/  BRA `(.L_x_14945) ;  /* 0x00000df000007947 */ /* 0x000fea0003800000 */
.L_x_14942:
        /* <DEDUP_REMOVED lines=9> */
.L_x_14947:
[----:B------:R-:W2:Y:S02]  /*99a0*/  LDG.E R2, [R2.64] ;  /* 0x0000002402027981 */ /* 0x000ea4000c1e1900 */
[----:B--2---:R0:W1:Y:S01]  /*99b0*/  I2F.F64 R18, R2 ;  /* 0x0000000200127312 */ /* 0x0040620000201c00 */
[----:B------:R-:W-:Y:S05]  /*99c0*/  BRA `(.L_x_14945) ;  /* 0x00000d3000007947 */ /* 0x000fea0003800000 */
.L_x_14946:
[----:B------:R-:W2:Y:S02]  /*99d0*/  LDG.E.U16 R2, [R2.64] ;  /* 0x0000002402027981 */ /* 0x000ea4000c1e1500 */
[----:B--2---:R0:W1:Y:S01]  /*99e0*/  I2F.F64.S16 R18, R2 ;  /* 0x0000000200127312 */ /* 0x0040620000101c00 */
[----:B------:R-:W-:Y:S05]  /*99f0*/  BRA `(.L_x_14945) ;  /* 0x00000d0000007947 */ /* 0x000fea0003800000 */
.L_x_14941:
        /* <DEDUP_REMOVED lines=10> */
.L_x_14949:
[----:B------:R-:W2:Y:S02]  /*9aa0*/  LDG.E.U16 R0, [R2.64] ;  /* 0x0000002402007981 */ /* 0x000ea4000c1e1500 */
[----:B--2---:R-:W-:-:S05]  /*9ab0*/  HADD2.F32 R0, -RZ, R0.H0_H0 ;  /* 0x20000000ff007230 */ /* 0x004fca0000004100 */
[----:B------:R-:W-:-:S04]  /*9ac0*/  FMUL.FTZ R0, R0, 1 ;  /* 0x3f80000000007820 */ /* 0x000fc80000410000 */
[----:B------:R0:W1:Y:S01]  /*9ad0*/  F2F.F64.F32 R18, R0 ;  /* 0x0000000000127310 */ /* 0x0000620000201800 */
[----:B------:R-:W-:Y:S05]  /*9ae0*/  BRA `(.L_x_14945) ;  /* 0x00000c1000007947 */ /* 0x000fea0003800000 */
.L_x_14948:
        /* <DEDUP_REMOVED lines=10> */
.L_x_14951:
[----:B------:R-:W2:Y:S02]  /*9b90*/  LDG.E.U16 R2, [R2.64] ;  /* 0x0000002402027981 */ /* 0x000ea4000c1e1500 */
[----:B--2---:R-:W-:-:S05]  /*9ba0*/  HADD2.F32 R0, -RZ, R2.H0_H0 ;  /* 0x20000002ff007230 */ /* 0x004fca0000004100 */
[----:B------:R-:W-:-:S04]  /*9bb0*/  FMUL.FTZ R0, R0, 1 ;  /* 0x3f80000000007820 */ /* 0x000fc80000410000 */
[----:B------:R0:W1:Y:S01]  /*9bc0*/  F2F.F64.F32 R18, R0 ;  /* 0x0000000000127310 */ /* 0x0000620000201800 */
[----:B------:R-:W-:Y:S05]  /*9bd0*/  BRA `(.L_x_14945) ;  /* 0x00000b2000007947 */ /* 0x000fea0003800000 */
.L_x_14950:
[----:B------:R0:W5:Y:S01]  /*9be0*/  LDG.E.64 R18, [R2.64] ;  /* 0x0000002402127981 */ /* 0x000162000c1e1b00 */
[----:B------:R-:W-:Y:S05]  /*9bf0*/  BRA `(.L_x_14945) ;  /* 0x00000b0000007947 */ /* 0x000fea0003800000 */
.L_x_14940:
        /* <DEDUP_REMOVED lines=13> */
.L_x_14954:
[----:B------:R0:W5:Y:S01]  /*9cd0*/  LDG.E.64 R18, [R2.64] ;  /* 0x0000002402127981 */ /* 0x000162000c1e1b00 */
[----:B------:R-:W-:Y:S05]  /*9ce0*/  BRA `(.L_x_14945) ;  /* 0x00000a1000007947 */ /* 0x000fea0003800000 */
.L_x_14953:
        /* <DEDUP_REMOVED lines=28> */
.L_x_14956:
        /* <DEDUP_REMOVED lines=15> */
.L_x_14955:
[----:B------:R-:W2:Y:S02]  /*9fa0*/  LDG.E.U16 R0, [R2.64] ;  /* 0x0000002402007981 */ /* 0x000ea4000c1e1500 */
[----:B--2---:R-:W-:-:S05]  /*9fb0*/  PRMT R0, RZ, 0x5410, R0 ;  /* 0x00005410ff007816 */ /* 0x004fca0000000000 */
[----:B------:R-:W-:-:S04]  /*9fc0*/  FMUL.FTZ R0, R0, 1 ;  /* 0x3f80000000007820 */ /* 0x000fc80000410000 */
[----:B------:R0:W1:Y:S01]  /*9fd0*/  F2F.F64.F32 R18, R0 ;  /* 0x0000000000127310 */ /* 0x0000620000201800 */
[----:B------:R-:W-:Y:S05]  /*9fe0*/  BRA `(.L_x_14945) ;  /* 0x0000071000007947 */ /* 0x000fea0003800000 */
.L_x_14952:
        /* <DEDUP_REMOVED lines=11> */
.L_x_14959:
        /* <DEDUP_REMOVED lines=21> */
.L_x_14963:
[----:B------:R-:W-:Y:S05]  /*a1f0*/  BSYNC B1 ;  /* 0x0000000000017941 */ /* 0x000fea0003800000 */
.L_x_14962:
[----:B------:R-:W-:Y:S01]  /*a200*/  LEA R3, R0, 0x3b800000, 0x17 ;  /* 0x3b80000000037811 */ /* 0x000fe200078eb8ff */
[----:B------:R-:W-:-:S05]  /*a210*/  IMAD.SHL.U32 R0, R2, 0x100000, RZ ;  /* 0x0010000002007824 */ /* 0x000fca00078e00ff */
[----:B------:R-:W-:Y:S02]  /*a220*/  LOP3.LUT R0, R3, R0, R4, 0xfe, !PT ;  /* 0x0000000003007212 */ /* 0x000fe400078efe04 */
.L_x_14961:
[----:B------:R-:W-:Y:S05]  /*a230*/  BSYNC B0 ;  /* 0x0000000000007941 */ /* 0x000fea0003800000 */
.L_x_14960:
[----:B------:R-:W-:-:S04]  /*a240*/  FMUL.FTZ R0, R0, 1 ;  /* 0x3f80000000007820 */ /* 0x000fc80000410000 */
[----:B------:R0:W1:Y:S01]  /*a250*/  F2F.F64.F32 R18, R0 ;  /* 0x0000000000127310 */ /* 0x0000620000201800 */
[----:B------:R-:W-:Y:S05]  /*a260*/  BRA `(.L_x_14945) ;  /* 0x0000049000007947 */ /* 0x000fea0003800000 */
.L_x_14958:
        /* <DEDUP_REMOVED lines=21> */
.L_x_14967:
[----:B------:R-:W-:Y:S05]  /*a3c0*/  BSYNC B1 ;  /* 0x0000000000017941 */ /* 0x000fea0003800000 */
.L_x_14966:
[----:B------:R-:W-:Y:S01]  /*a3d0*/  LEA R3, R0, 0x37800000, 0x17 ;  /* 0x3780000000037811 */ /* 0x000fe200078eb8ff */
[----:B------:R-:W-:-:S05]  /*a3e0*/  IMAD.SHL.U32 R0, R2, 0x200000, RZ ;  /* 0x0020000002007824 */ /* 0x000fca00078e00ff */
[----:B------:R-:W-:Y:S02]  /*a3f0*/  LOP3.LUT R0, R3, R0, R4, 0xfe, !PT ;  /* 0x0000000003007212 */ /* 0x000fe400078efe04 */
.L_x_14965:
[----:B------:R-:W-:Y:S05]  /*a400*/  BSYNC B0 ;  /* 0x0000000000007941 */ /* 0x000fea0003800000 */
.L_x_14964:
[----:B------:R-:W-:-:S04]  /*a410*/  FMUL.FTZ R0, R0, 1 ;  /* 0x3f80000000007820 */ /* 0x000fc80000410000 */
[----:B------:R0:W1:Y:S01]  /*a420*/  F2F.F64.F32 R18, R0 ;  /* 0x0000000000127310 */ /* 0x0000620000201800 */
[----:B------:R-:W-:Y:S05]  /*a430*/  BRA `(.L_x_14945) ;  /* 0x000002c000007947 */ /* 0x000fea0003800000 */
.L_x_14957:
        /* <DEDUP_REMOVED lines=14> */
.L_x_14971:
[----:B------:R-:W-:Y:S05]  /*a520*/  BSYNC B0 ;  /* 0x0000000000007941 */ /* 0x000fea0003800000 */
.L_x_14970:
[----:B------:R-:W-:-:S04]  /*a530*/  FMUL.FTZ R0, R0, 1 ;  /* 0x3f80000000007820 */ /* 0x000fc80000410000 */
[----:B------:R0:W1:Y:S01]  /*a540*/  F2F.F64.F32 R18, R0 ;  /* 0x0000000000127310 */ /* 0x0000620000201800 */
[----:B------:R-:W-:Y:S05]  /*a550*/  BRA `(.L_x_14945) ;  /* 0x000001a000007947 */ /* 0x000fea0003800000 */
.L_x_14944:
        /* <DEDUP_REMOVED lines=21> */
.L_x_14969:
[----:B------:R-:W2:Y:S02]  /*a6b0*/  LDG.E.64 R18, [R2.64] ;  /* 0x0000002402127981 */ /* 0x000ea4000c1e1b00 */
[----:B--2---:R-:W0:Y:S01]  /*a6c0*/  I2F.F64.U64 R18, R18 ;  /* 0x0000001200127312 */ /* 0x004e220000301800 */
[----:B------:R-:W-:Y:S05]  /*a6d0*/  BRA `(.L_x_14945) ;  /* 0x0000002000007947 */ /* 0x000fea0003800000 */
.L_x_14968:
[----:B------:R-:W2:Y:S02]  /*a6e0*/  LDG.E R2, [R2.64] ;  /* 0x0000002402027981 */ /* 0x000ea4000c1e1900 */
[----:B--2---:R0:W1:Y:S02]  /*a6f0*/  I2F.F64.U32 R18, R2 ;  /* 0x0000000200127312 */ /* 0x0040640000201800 */
.L_x_14945:
        /* <DEDUP_REMOVED lines=17> */
.L_x_14975:
[----:B------:R-:W2:Y:S02]  /*a810*/  LDG.E.U8 R2, [R2.64] ;  /* 0x0000002402027981 */ /* 0x000ea4000c1e1100 */
[----:B--2---:R0:W2:Y:S01]  /*a820*/  I2F.F64.U16 R20, R2 ;  /* 0x0000000200147312 */ /* 0x0040a20000101800 */
[----:B------:R-:W-:Y:S05]  /*a830*/  BRA `(.L_x_14977) ;  /* 0x00000df000007947 */ /* 0x000fea0003800000 */
.L_x_14974:
        /* <DEDUP_REMOVED lines=9> */
.L_x_14979:
[----:B------:R-:W2:Y:S02]  /*a8d0*/  LDG.E R2, [R2.64] ;  /* 0x0000002402027981 */ /* 0x000ea4000c1e1900 */
[----:B--2---:R0:W2:Y:S01]  /*a8e0*/  I2F.F64 R20, R2 ;  /* 0x0000000200147312 */ /* 0x0040a20000201c00 */
[----:B------:R-:W-:Y:S05]  /*a8f0*/  BRA `(.L_x_14977) ;  /* 0x00000d3000007947 */ /* 0x000fea0003800000 */
.L_x_14978:
[----:B------:R-:W2:Y:S02]  /*a900*/  LDG.E.U16 R2, [R2.64] ;  /* 0x0000002402027981 */ /* 0x000ea4000c1e1500 */
[----:B--2---:R0:W2:Y:S01]  /*a910*/  I2F.F64.S16 R20, R2 ;  /* 0x0000000200147312 */ /* 0x0040a20000101c00 */
[----:B------:R-:W-:Y:S05]  /*a920*/  BRA `(.L_x_14977) ;  /* 0x00000d0000007947 */ /* 0x000fea0003800000 */
.L_x_14973:
        /* <DEDUP_REMOVED lines=10> */
.L_x_14981:
[----:B------:R-:W2:Y:S02]  /*a9d0*/  LDG.E.U16 R0, [R2.64] ;  /* 0x0000002402007981 */ /* 0x000ea4000c1e1500 */
[----:B--2---:R-:W-:-:S05]  /*a9e0*/  HADD2.F32 R0, -RZ, R0.H0_H0 ;  /* 0x20000000ff007230 */ /* 0x004fca0000004100 */
[----:B------:R-:W-:-:S04]  /*a9f0*/  FMUL.FTZ R0, R0, 1 ;  /* 0x3f80000000007820 */ /* 0x000fc80000410000 */
[----:B------:R0:W2:Y:S01]  /*aa00*/  F2F.F64.F32 R20, R0 ;  /* 0x0000000000147310 */ /* 0x0000a20000201800 */
[----:B------:R-:W-:Y:S05]  /*aa10*/  BRA `(.L_x_14977) ;  /* 0x00000c1000007947 */ /* 0x000fea0003800000 */
.L_x_14980:
        /* <DEDUP_REMOVED lines=10> */
.L_x_14983:
[----:B------:R-:W2:Y:S02]  /*aac0*/  LDG.E.U16 R2, [R2.64] ;  /* 0x0000002402027981 */ /* 0x000ea4000c1e1500 */
[----:B--2---:R-:W-:-:S05]  /*aad0*/  HADD2.F32 R0, -RZ, R2.H0_H0 ;  /* 0x20000002ff007230 */ /* 0x004fca0000004100 */
[----:B------:R-:W-:-:S04]  /*aae0*/  FMUL.FTZ R0, R0, 1 ;  /* 0x3f80000000007820 */ /* 0x000fc80000410000 */
[----:B------:R0:W2:Y:S01]  /*aaf0*/  F2F.F64.F32 R20, R0 ;  /* 0x0000000000147310 */ /* 0x0000a20000201800 */
[----:B------:R-:W-:Y:S05]  /*ab00*/  BRA `(.L_x_14977) ;  /* 0x00000b2000007947 */ /* 0x000fea0003800000 */
.L_x_14982:
[----:B------:R0:W5:Y:S01]  /*ab10*/  LDG.E.64 R20, [R2.64] ;  /* 0x0000002402147981 */ /* 0x000162000c1e1b00 */
[----:B------:R-:W-:Y:S05]  /*ab20*/  BRA `(.L_x_14977) ;  /* 0x00000b0000007947 */ /* 0x000fea0003800000 */
.L_x_14972:
        /* <DEDUP_REMOVED lines=13> */
.L_x_14986:
[----:B------:R0:W5:Y:S01]  /*ac00*/  LDG.E.64 R20, [R2.64] ;  /* 0x0000002402147981 */ /* 0x000162000c1e1b00 */
[----:B------:R-:W-:Y:S05]  /*ac10*/  BRA `(.L_x_14977) ;  /* 0x00000a1000007947 */ /* 0x000fea0003800000 */
.L_x_14985:
        /* <DEDUP_REMOVED lines=28> */
.L_x_14988:
        /* <DEDUP_REMOVED lines=15> */
.L_x_14987:
[----:B------:R-:W2:Y:S02]  /*aed0*/  LDG.E.U16 R0, [R2.64] ;  /* 0x0000002402007981 */ /* 0x000ea4000c1e1500 */
[----:B--2---:R-:W-:-:S05]  /*aee0*/  PRMT R0, RZ, 0x5410, R0 ;  /* 0x00005410ff007816 */ /* 0x004fca0000000000 */
[----:B------:R-:W-:-:S04]  /*aef0*/  FMUL.FTZ R0, R0, 1 ;  /* 0x3f80000000007820 */ /* 0x000fc80000410000 */
[----:B------:R0:W2:Y:S01]  /*af00*/  F2F.F64.F32 R20, R0 ;  /* 0x0000000000147310 */ /* 0x0000a20000201800 */
[----:B------:R-:W-:Y:S05]  /*af10*/  BRA `(.L_x_14977) ;  /* 0x0000071000007947 */ /* 0x000fea0003800000 */
.L_x_14984:
        /* <DEDUP_REMOVED lines=11> */
.L_x_14991:
        /* <DEDUP_REMOVED lines=21> */
.L_x_14995:
[----:B------:R-:W-:Y:S05]  /*b120*/  BSYNC B1 ;  /* 0x0000000000017941 */ /* 0x000fea0003800000 */
.L_x_14994:
[----:B------:R-:W-:Y:S01]  /*b130*/  LEA R3, R0, 0x3b800000, 0x17 ;  /* 0x3b80000000037811 */ /* 0x000fe200078eb8ff */
[----:B------:R-:W-:-:S05]  /*b140*/  IMAD.SHL.U32 R0, R2, 0x100000, RZ ;  /* 0x0010000002007824 */ /* 0x000fca00078e00ff */
[----:B------:R-:W-:Y:S02]  /*b150*/  LOP3.LUT R0, R3, R0, R4, 0xfe, !PT ;  /* 0x0000000003007212 */ /* 0x000fe400078efe04 */
.L_x_14993:
[----:B------:R-:W-:Y:S05]  /*b160*/  BSYNC B0 ;  /* 0x0000000000007941 */ /* 0x000fea0003800000 */
.L_x_14992:
[----:B------:R-:W-:-:S04]  /*b170*/  FMUL.FTZ R0, R0, 1 ;  /* 0x3f80000000007820 */ /* 0x000fc80000410000 */
[----:B------:R0:W2:Y:S01]  /*b180*/  F2F.F64.F32 R20, R0 ;  /* 0x0000000000147310 */ /* 0x0000a20000201800 */
[----:B------:R-:W-:Y:S05]  /*b190*/  BRA `(.L_x_14977) ;  /* 0x0000049000007947 */ /* 0x000fea0003800000 */
.L_x_14990:
        /* <DEDUP_REMOVED lines=21> */
.L_x_14999:
[----:B------:R-:W-:Y:S05]  /*b2f0*/  BSYNC B1 ;  /* 0x0000000000017941 */ /* 0x000fea0003800000 */
.L_x_14998:
[----:B------:R-:W-:Y:S01]  /*b300*/  LEA R3, R0, 0x37800000, 0x17 ;  /* 0x3780000000037811 */ /* 0x000fe200078eb8ff */
[----:B------:R-:W-:-:S05]  /*b310*/  IMAD.SHL.U32 R0, R2, 0x200000, RZ ;  /* 0x0020000002007824 */ /* 0x000fca00078e00ff */
[----:B------:R-:W-:Y:S02]  /*b320*/  LOP3.LUT R0, R3, R0, R4, 0xfe, !PT ;  /* 0x0000000003007212 */ /* 0x000fe400078efe04 */
.L_x_14997:
[----:B------:R-:W-:Y:S05]  /*b330*/  BSYNC B0 ;  /* 0x0000000000007941 */ /* 0x000fea0003800000 */
.L_x_14996:
[----:B------:R-:W-:-:S04]  /*b340*/  FMUL.FTZ R0, R0, 1 ;  /* 0x3f80000000007820 */ /* 0x000fc80000410000 */
[----:B------:R0:W2:Y:S01]  /*b350*/  F2F.F64.F32 R20, R0 ;  /* 0x0000000000147310 */ /* 0x0000a20000201800 */
[----:B------:R-:W-:Y:S05]  /*b360*/  BRA `(.L_x_14977) ;  /* 0x000002c000007947 */ /* 0x000fea0003800000 */
.L_x_14989:
        /* <DEDUP_REMOVED lines=14> */
.L_x_15003:
[----:B------:R-:W-:Y:S05]  /*b450*/  BSYNC B0 ;  /* 0x0000000000007941 */ /* 0x000fea0003800000 */
.L_x_15002:
[----:B------:R-:W-:-:S04]  /*b460*/  FMUL.FTZ R0, R0, 1 ;  /* 0x3f80000000007820 */ /* 0x000fc80000410000 */
[----:B------:R0:W2:Y:S01]  /*b470*/  F2F.F64.F32 R20, R0 ;  /* 0x0000000000147310 */ /* 0x0000a20000201800 */
[----:B------:R-:W-:Y:S05]  /*b480*/  BRA `(.L_x_14977) ;  /* 0x000001a000007947 */ /* 0x000fea0003800000 */
.L_x_14976:
        /* <DEDUP_REMOVED lines=21> */
.L_x_15001:
[----:B------:R-:W2:Y:S02]  /*b5e0*/  LDG.E.64 R20, [R2.64] ;  /* 0x0000002402147981 */ /* 0x000ea4000c1e1b00 */
[----:B--2---:R-:W0:Y:S01]  /*b5f0*/  I2F.F64.U64 R20, R20 ;  /* 0x0000001400147312 */ /* 0x004e220000301800 */
[----:B------:R-:W-:Y:S05]  /*b600*/  BRA `(.L_x_14977) ;  /* 0x0000002000007947 */ /* 0x000fea0003800000 */
.L_x_15000:
[----:B------:R-:W2:Y:S02]  /*b610*/  LDG.E R2, [R2.64] ;  /* 0x0000002402027981 */ /* 0x000ea4000c1e1900 */
[----:B--2---:R0:W2:Y:S02]  /*b620*/  I2F.F64.U32 R20, R2 ;  /* 0x0000000200147312 */ /* 0x0040a40000201800 */
.L_x_14977:
        /* <DEDUP_REMOVED lines=26> */
.L_x_15005:
[----:B------:R-:W-:Y:S05]  /*b7d0*/  BSYNC B0 ;  /* 0x0000000000007941 */ /* 0x000fea0003800000 */
.L_x_15004:
        /* <DEDUP_REMOVED lines=43> */
.L_x_15007:
[----:B------:R-:W-:Y:S02]  /*ba90*/  FSEL R2, RZ, 3.37028055040000000000e+12, P1 ;  /* 0x54442d18ff027808 */ /* 0x000fe40000800000 */
[----:B------:R-:W-:Y:S02]  /*baa0*/  FSEL R3, RZ, 2.1426990032196044922, P1 ;  /* 0x400921fbff037808 */ /* 0x000fe40000800000 */
.L_x_15008:
[----:B------:R-:W-:Y:S05]  /*bab0*/  BSYNC B0 ;  /* 0x0000000000007941 */ /* 0x000fea0003800000 */
.L_x_15006:
        /* <DEDUP_REMOVED lines=20> */
.L_x_15012:
[----:B------:R-:W0:Y:S02]  /*bc00*/  F2I.S64.F64.TRUNC R4, R4 ;  /* 0x0000000400047311 */ /* 0x000e24000030d900 */
[----:B0-----:R-:W-:-:S05]  /*bc10*/  IMAD.MOV.U32 R3, RZ, RZ, R4 ;  /* 0x000000ffff037224 */ /* 0x001fca00078e0004 */
[----:B------:R0:W-:Y:S01]  /*bc20*/  STG.E.U8 [R16.64], R3 ;  /* 0x0000000310007986 */ /* 0x0001e2000c101124 */
[----:B------:R-:W-:Y:S05]  /*bc30*/  BRA `(.L_x_15014) ;  /* 0x00000ed000007947 */ /* 0x000fea0003800000 */
.L_x_15011:
        /* <DEDUP_REMOVED lines=9> */
.L_x_15016:
[----:B------:R-:W0:Y:S02]  /*bcd0*/  F2I.F64.TRUNC R5, R4 ;  /* 0x0000000400057311 */ /* 0x000e24000030d100 */
[----:B0-----:R0:W-:Y:S01]  /*bce0*/  STG.E [R16.64], R5 ;  /* 0x0000000510007986 */ /* 0x0011e2000c101924 */
[----:B------:R-:W-:Y:S05]  /*bcf0*/  BRA `(.L_x_15014) ;  /* 0x00000e1000007947 */ /* 0x000fea0003800000 */
.L_x_15015:
[----:B------:R-:W0:Y:S02]  /*bd00*/  F2I.F64.TRUNC R5, R4 ;  /* 0x0000000400057311 */ /* 0x000e24000030d100 */
[----:B0-----:R0:W-:Y:S01]  /*bd10*/  STG.E.U16 [R16.64], R5 ;  /* 0x0000000510007986 */ /* 0x0011e2000c101524 */
[----:B------:R-:W-:Y:S05]  /*bd20*/  BRA `(.L_x_15014) ;  /* 0x00000de000007947 */ /* 0x000fea0003800000 */
.L_x_15010:
        /* <DEDUP_REMOVED lines=11> */
.L_x_15018:
[----:B------:R-:W0:Y:S01]  /*bde0*/  F2F.F32.F64 R0, R4 ;  /* 0x0000000400007310 */ /* 0x000e220000301000 */
[----:B------:R-:W0:-:S14]  /*bdf0*/  DSETP.GEU.AND P0, PT, |R4|, c[0x2][0xa0], PT ;  /* 0x008028000400762a */ /* 0x000e1c0003f0e200 */
[----:B0-----:R-:W-:-:S05]  /*be00*/  @!P0 FMUL R0, R0, 1.175494350822287508e-38 ;  /* 0x0080000000008820 */ /* 0x001fca0000400000 */
[----:B------:R-:W-:-:S05]  /*be10*/  F2FP.PACK_AB R0, RZ, R0 ;  /* 0x00000000ff00723e */ /* 0x000fca00000000ff */
[----:B------:R0:W-:Y:S01]  /*be20*/  STG.E.U16 [R16.64], R0 ;  /* 0x0000000010007986 */ /* 0x0001e2000c101524 */
[----:B------:R-:W-:Y:S05]  /*be30*/  BRA `(.L_x_15014) ;  /* 0x00000cd000007947 */ /* 0x000fea0003800000 */
.L_x_15017:
        /* <DEDUP_REMOVED lines=12> */
.L_x_15020:
[----:B------:R-:W0:Y:S01]  /*bf00*/  F2F.F32.F64 R0, R4 ;  /* 0x0000000400007310 */ /* 0x000e220000301000 */
[----:B------:R-:W0:-:S14]  /*bf10*/  DSETP.GEU.AND P0, PT, |R4|, c[0x2][0xa0], PT ;  /* 0x008028000400762a */ /* 0x000e1c0003f0e200 */
[----:B0-----:R-:W-:-:S05]  /*bf20*/  @!P0 FMUL R0, R0, 1.175494350822287508e-38 ;  /* 0x0080000000008820 */ /* 0x001fca0000400000 */
[----:B------:R-:W-:-:S04]  /*bf30*/  F2FP.PACK_AB R3, RZ, R0 ;  /* 0x00000000ff03723e */ /* 0x000fc800000000ff */
[----:B------:R-:W-:-:S05]  /*bf40*/  PRMT R3, R3, 0x5410, RZ ;  /* 0x0000541003037816 */ /* 0x000fca00000000ff */
[----:B------:R0:W-:Y:S01]  /*bf50*/  STG.E [R16.64], R3 ;  /* 0x0000000310007986 */ /* 0x0001e2000c101924 */
[----:B------:R-:W-:Y:S05]  /*bf60*/  BRA `(.L_x_15014) ;  /* 0x00000ba000007947 */ /* 0x000fea0003800000 */
.L_x_15019:
[----:B------:R0:W-:Y:S01]  /*bf70*/  STG.E.64 [R16.64], R4 ;  /* 0x0000000410007986 */ /* 0x0001e2000c101b24 */
[----:B------:R-:W-:Y:S05]  /*bf80*/  BRA `(.L_x_15014) ;  /* 0x00000b8000007947 */ /* 0x000fea0003800000 */
.L_x_15009:
        /* <DEDUP_REMOVED lines=12> */
.L_x_15023:
[----:B------:R-:W-:-:S05]  /*c050*/  CS2R R6, SRZ ;  /* 0x0000000000067805 */ /* 0x000fca000001ff00 */
[----:B------:R0:W-:Y:S01]  /*c060*/  STG.E.128 [R16.64], R4 ;  /* 0x0000000410007986 */ /* 0x0001e2000c101d24 */
[----:B------:R-:W-:Y:S05]  /*c070*/  BRA `(.L_x_15014) ;  /* 0x00000a9000007947 */ /* 0x000fea0003800000 */
.L_x_15022:
        /* <DEDUP_REMOVED lines=23> */
.L_x_15027:
[----:B------:R-:W-:Y:S05]  /*c1f0*/  BSYNC B0 ;  /* 0x0000000000007941 */ /* 0x000fea0003800000 */
.L_x_15026:
[----:B------:R-:W-:-:S05]  /*c200*/  LOP3.LUT R3, R0, R3, RZ, 0xfc, !PT ;  /* 0x0000000300037212 */ /* 0x000fca00078efcff */
[----:B------:R0:W-:Y:S01]  /*c210*/  STG.E.U8 [R16.64], R3 ;  /* 0x0000000310007986 */ /* 0x0001e2000c101124 */
[----:B------:R-:W-:Y:S05]  /*c220*/  BRA `(.L_x_15014) ;  /* 0x000008e000007947 */ /* 0x000fea0003800000 */
.L_x_15025:
        /* <DEDUP_REMOVED lines=15> */
.L_x_15029:
[----:B------:R-:W-:Y:S01]  /*c320*/  IMAD.MOV.U32 R0, RZ, RZ, 0x7f ;  /* 0x0000007fff007424 */ /* 0x000fe200078e00ff */
[----:B------:R-:W-:-:S04]  /*c330*/  ISETP.GT.U32.AND P0, PT, R2, 0x7f800000, PT ;  /* 0x7f8000000200780c */ /* 0x000fc80003f04070 */
[----:B------:R-:W-:-:S04]  /*c340*/  SEL R0, R0, 0x7c, P0 ;  /* 0x0000007c00007807 */ /* 0x000fc80000000000 */
.L_x_15030:
[----:B------:R-:W-:Y:S05]  /*c350*/  BSYNC B0 ;  /* 0x0000000000007941 */ /* 0x000fea0003800000 */
.L_x_15028:
[----:B------:R-:W-:-:S04]  /*c360*/  LOP3.LUT R2, R3, 0x80000000, RZ, 0xc0, !PT ;  /* 0x8000000003027812 */ /* 0x000fc800078ec0ff */
[----:B------:R-:W-:-:S04]  /*c370*/  SHF.R.U32.HI R3, RZ, 0x18, R2 ;  /* 0x00000018ff037819 */ /* 0x000fc80000011602 */
[----:B------:R-:W-:-:S05]  /*c380*/  LOP3.LUT R3, R0, R3, RZ, 0xfc, !PT ;  /* 0x0000000300037212 */ /* 0x000fca00078efcff */
[----:B------:R0:W-:Y:S01]  /*c390*/  STG.E.U8 [R16.64], R3 ;  /* 0x0000000310007986 */ /* 0x0001e2000c101124 */
[----:B------:R-:W-:Y:S05]  /*c3a0*/  BRA `(.L_x_15014) ;  /* 0x0000076000007947 */ /* 0x000fea0003800000 */
.L_x_15024:
[----:B------:R-:W0:Y:S01]  /*c3b0*/  F2F.F32.F64 R0, R4 ;  /* 0x0000000400007310 */ /* 0x000e220000301000 */
[----:B------:R-:W0:-:S14]  /*c3c0*/  DSETP.GEU.AND P0, PT, |R4|, c[0x2][0xa0], PT ;  /* 0x008028000400762a */ /* 0x000e1c0003f0e200 */
[----:B0-----:R-:W-:-:S05]  /*c3d0*/  @!P0 FMUL R0, R0, 1.175494350822287508e-38 ;  /* 0x0080000000008820 */ /* 0x001fca0000400000 */
[----:B------:R-:W-:-:S05]  /*c3e0*/  F2FP.BF16.PACK_AB R0, RZ, R0 ;  /* 0x00000000ff00723e */ /* 0x000fca00000010ff */
[----:B------:R0:W-:Y:S01]  /*c3f0*/  STG.E.U16 [R16.64], R0 ;  /* 0x0000000010007986 */ /* 0x0001e2000c101524 */
[----:B------:R-:W-:Y:S05]  /*c400*/  BRA `(.L_x_15014) ;  /* 0x0000070000007947 */ /* 0x000fea0003800000 */
.L_x_15021:
        /* <DEDUP_REMOVED lines=11> */
.L_x_15033:
        /* <DEDUP_REMOVED lines=19> */
.L_x_15036:
[----:B------:R-:W-:-:S04]  /*c5f0*/  LOP3.LUT R2, R3, 0x80000000, RZ, 0xc0, !PT ;  /* 0x8000000003027812 */ /* 0x000fc800078ec0ff */
[----:B------:R-:W-:-:S04]  /*c600*/  SHF.R.U32.HI R3, RZ, 0x18, R2 ;  /* 0x00000018ff037819 */ /* 0x000fc80000011602 */
[----:B------:R-:W-:-:S04]  /*c610*/  LOP3.LUT R0, R0, R3, RZ, 0xfc, !PT ;  /* 0x0000000300007212 */ /* 0x000fc800078efcff */
[----:B------:R-:W-:Y:S02]  /*c620*/  PRMT R8, R0, 0x7610, R8 ;  /* 0x0000761000087816 */ /* 0x000fe40000000008 */
.L_x_15035:
[----:B------:R-:W-:Y:S05]  /*c630*/  BSYNC B0 ;  /* 0x0000000000007941 */ /* 0x000fea0003800000 */
.L_x_15034:
[----:B------:R0:W-:Y:S01]  /*c640*/  STG.E.U8 [R16.64], R8 ;  /* 0x0000000810007986 */ /* 0x0001e2000c101124 */
[----:B------:R-:W-:Y:S05]  /*c650*/  BRA `(.L_x_15014) ;  /* 0x000004b000007947 */ /* 0x000fea0003800000 */
.L_x_15032:
        /* <DEDUP_REMOVED lines=19> */
.L_x_15039:
[----:B------:R-:W-:-:S04]  /*c790*/  LOP3.LUT R2, R3, 0x80000000, RZ, 0xc0, !PT ;  /* 0x8000000003027812 */ /* 0x000fc800078ec0ff */
[----:B------:R-:W-:-:S04]  /*c7a0*/  SHF.R.U32.HI R3, RZ, 0x18, R2 ;  /* 0x00000018ff037819 */ /* 0x000fc80000011602 */
[----:B------:R-:W-:-:S04]  /*c7b0*/  LOP3.LUT R0, R0, R3, RZ, 0xfc, !PT ;  /* 0x0000000300007212 */ /* 0x000fc800078efcff */
[----:B------:R-:W-:Y:S02]  /*c7c0*/  PRMT R8, R0, 0x7610, R8 ;  /* 0x0000761000087816 */ /* 0x000fe40000000008 */
.L_x_15038:
[----:B------:R-:W-:Y:S05]  /*c7d0*/  BSYNC B0 ;  /* 0x0000000000007941 */ /* 0x000fea0003800000 */
.L_x_15037:
[----:B------:R0:W-:Y:S01]  /*c7e0*/  STG.E.U8 [R16.64], R8 ;  /* 0x0000000810007986 */ /* 0x0001e2000c101124 */
[----:B------:R-:W-:Y:S05]  /*c7f0*/  BRA `(.L_x_15014) ;  /* 0x0000031000007947 */ /* 0x000fea0003800000 */
.L_x_15031:
        /* <DEDUP_REMOVED lines=24> */
.L_x_15013:
        /* <DEDUP_REMOVED lines=20> */
.L_x_15041:
[----:B------:R-:W0:Y:S02]  /*cac0*/  F2I.U64.F64.TRUNC R4, R4 ;  /* 0x0000000400047311 */ /* 0x000e24000030d800 */
[----:B0-----:R0:W-:Y:S01]  /*cad0*/  STG.E.64 [R16.64], R4 ;  /* 0x0000000410007986 */ /* 0x0011e2000c101b24 */
[----:B------:R-:W-:Y:S05]  /*cae0*/  BRA `(.L_x_15014) ;  /* 0x0000002000007947 */ /* 0x000fea0003800000 */
.L_x_15040:
[----:B------:R-:W0:Y:S02]  /*caf0*/  F2I.U32.F64.TRUNC R5, R4 ;  /* 0x0000000400057311 */ /* 0x000e24000030d000 */
[----:B0-----:R0:W-:Y:S02]  /*cb00*/  STG.E [R16.64], R5 ;  /* 0x0000000510007986 */ /* 0x0011e4000c101924 */
.L_x_15014:
[----:B------:R-:W-:Y:S02]  /*cb10*/  IADD3 R23, R23, 0x80, RZ ;  /* 0x0000008017177810 */ /* 0x000fe40007ffe0ff */
.L_x_14835:
[----:B------:R-:W-:Y:S05]  /*cb20*/  BSYNC B6 ;  /* 0x0000000000067941 */ /* 0x000fea0003800000 */
.L_x_14834:
        /* <DEDUP_REMOVED lines=257> */
.L_x_15042:
        /* <DEDUP_REMOVED lines=19> */
.L_x_15046:
[----:B------:R-:W2:Y:S02]  /*dc70*/  LDG.E.U8 R2, [R2.64] ;  /* 0x0000002402027981 */ /* 0x000ea4000c1e1100 */
[----:B--2---:R0:W1:Y:S01]  /*dc80*/  I2F.F64.U16 R18, R2 ;  /* 0x0000000200127312 */ /* 0x0040620000101800 */
[----:B------:R-:W-:Y:S05]  /*dc90*/  BRA `(.L_x_15048) ;  /* 0x00000df000007947 */ /* 0x000fea0003800000 */
.L_x_15045:
        /* <DEDUP_REMOVED lines=9> */
.L_x_15050:
[----:B------:R-:W2:Y:S02]  /*dd30*/  LDG.E R2, [R2.64] ;  /* 0x0000002402027981 */ /* 0x000ea4000c1e1900 */
[----:B--2---:R0:W1:Y:S01]  /*dd40*/  I2F.F64 R18, R2 ;  /* 0x0000000200127312 */ /* 0x0040620000201c00 */
[----:B------:R-:W-:Y:S05]  /*dd50*/  BRA `(.L_x_15048) ;  /* 0x00000d3000007947 */ /* 0x000fea0003800000 */
.L_x_15049:
[----:B------:R-:W2:Y:S02]  /*dd60*/  LDG.E.U16 R2, [R2.64] ;  /* 0x0000002402027981 */ /* 0x000ea4000c1e1500 */
[----:B--2---:R0:W1:Y:S01]  /*dd70*/  I2F.F64.S16 R18, R2 ;  /* 0x0000000200127312 */ /* 0x0040620000101c00 */
[----:B------:R-:W-:Y:S05]  /*dd80*/  BRA `(.L_x_15048) ;  /* 0x00000d0000007947 */ /* 0x000fea0003800000 */
.L_x_15044:
        /* <DEDUP_REMOVED lines=10> */
.L_x_15052:
[----:B------:R-:W2:Y:S02]  /*de30*/  LDG.E.U16 R0, [R2.64] ;  /* 0x0000002402007981 */ /* 0x000ea4000c1e1500 */
[----:B--2---:R-:W-:-:S05]  /*de40*/  HADD2.F32 R0, -RZ, R0.H0_H0 ;  /* 0x20000000ff007230 */ /* 0x004fca0000004100 */
[----:B------:R-:W-:-:S04]  /*de50*/  FMUL.FTZ R0, R0, 1 ;  /* 0x3f80000000007820 */ /* 0x000fc80000410000 */
[----:B------:R0:W1:Y:S01]  /*de60*/  F2F.F64.F32 R18, R0 ;  /* 0x0000000000127310 */ /* 0x0000620000201800 */
[----:B------:R-:W-:Y:S05]  /*de70*/  BRA `(.L_x_15048) ;  /* 0x00000c1000007947 */ /* 0x000fea0003800000 */
.L_x_15051:
        /* <DEDUP_REMOVED lines=10> */
.L_x_15054:
[----:B------:R-:W2:Y:S02]  /*df20*/  LDG.E.U16 R2, [R2.64] ;  /* 0x0000002402027981 */ /* 0x000ea4000c1e1500 */
[----:B--2---:R-:W-:-:S05]  /*df30*/  HADD2.F32 R0, -RZ, R2.H0_H0 ;  /* 0x20000002ff007230 */ /* 0x004fca0000004100 */
[----:B------:R-:W-:-:S04]  /*df40*/  FMUL.FTZ R0, R0, 1 ;  /* 0x3f80000000007820 */ /* 0x000fc80000410000 */
[----:B------:R0:W1:Y:S01]  /*df50*/  F2F.F64.F32 R18, R0 ;  /* 0x0000000000127310 */ /* 0x0000620000201800 */
[----:B------:R-:W-:Y:S05]  /*df60*/  BRA `(.L_x_15048) ;  /* 0x00000b2000007947 */ /* 0x000fea0003800000 */
.L_x_15053:
[----:B------:R0:W5:Y:S01]  /*df70*/  LDG.E.64 R18, [R2.64] ;  /* 0x0000002402127981 */ /* 0x000162000c1e1b00 */
[----:B------:R-:W-:Y:S05]  /*df80*/  BRA `(.L_x_15048) ;  /* 0x00000b0000007947 */ /* 0x000fea0003800000 */
.L_x_15043:
        /* <DEDUP_REMOVED lines=13> */
.L_x_15057:
[----:B------:R0:W5:Y:S01]  /*e060*/  LDG.E.64 R18, [R2.64] ;  /* 0x0000002402127981 */ /* 0x000162000c1e1b00 */
[----:B------:R-:W-:Y:S05]  /*e070*/  BRA `(.L_x_15048) ;  /* 0x00000a1000007947 */ /* 0x000fea0003800000 */
.L_x_15056:
        /* <DEDUP_REMOVED lines=28> */
.L_x_15059:
        /* <DEDUP_REMOVED lines=15> */
.L_x_15058:
[----:B------:R-:W2:Y:S02]  /*e330*/  LDG.E.U16 R0, [R2.64] ;  /* 0x0000002402007981 */ /* 0x000ea4000c1e1500 */
[----:B--2---:R-:W-:-:S05]  /*e340*/  PRMT R0, RZ, 0x5410, R0 ;  /* 0x00005410ff007816 */ /* 0x004fca0000000000 */
[----:B------:R-:W-:-:S04]  /*e350*/  FMUL.FTZ R0, R0, 1 ;  /* 0x3f80000000007820 */ /* 0x000fc80000410000 */
[----:B------:R0:W1:Y:S01]  /*e360*/  F2F.F64.F32 R18, R0 ;  /* 0x0000000000127310 */ /* 0x0000620000201800 */
[----:B------:R-:W-:Y:S05]  /*e370*/  BRA `(.L_x_15048) ;  /* 0x0000071000007947 */ /* 0x000fea0003800000 */
.L_x_15055:
        /* <DEDUP_REMOVED lines=11> */
.L_x_15062:
        /* <DEDUP_REMOVED lines=21> */
.L_x_15066:
[----:B------:R-:W-:Y:S05]  /*e580*/  BSYNC B1 ;  /* 0x0000000000017941 */ /* 0x000fea0003800000 */
.L_x_15065:
[----:B------:R-:W-:Y:S01]  /*e590*/  LEA R3, R0, 0x3b800000, 0x17 ;  /* 0x3b80000000037811 */ /* 0x000fe200078eb8ff */
[----:B------:R-:W-:-:S05]  /*e5a0*/  IMAD.SHL.U32 R0, R2, 0x100000, RZ ;  /* 0x0010000002007824 */ /* 0x000fca00078e00ff */
[----:B------:R-:W-:Y:S02]  /*e5b0*/  LOP3.LUT R0, R3, R0, R4, 0xfe, !PT ;  /* 0x0000000003007212 */ /* 0x000fe400078efe04 */
.L_x_15064:
[----:B------:R-:W-:Y:S05]  /*e5c0*/  BSYNC B0 ;  /* 0x0000000000007941 */ /* 0x000fea0003800000 */
.L_x_15063:
[----:B------:R-:W-:-:S04]  /*e5d0*/  FMUL.FTZ R0, R0, 1 ;  /* 0x3f80000000007820 */ /* 0x000fc80000410000 */
[----:B------:R0:W1:Y:S01]  /*e5e0*/  F2F.F64.F32 R18, R0 ;  /* 0x0000000000127310 */ /* 0x0000620000201800 */
[----:B------:R-:W-:Y:S05]  /*e5f0*/  BRA `(.L_x_15048) ;  /* 0x0000049000007947 */ /* 0x000fea0003800000 */
.L_x_15061:
        /* <DEDUP_REMOVED lines=21> */
.L_x_15070:
[----:B------:R-:W-:Y:S05]  /*e750*/  BSYNC B1 ;  /* 0x0000000000017941 */ /* 0x000fea0003800000 */
.L_x_15069:
[----:B------:R-:W-:Y:S01]  /*e760*/  LEA R3, R0, 0x37800000, 0x17 ;  /* 0x3780000000037811 */ /* 0x000fe200078eb8ff */
[----:B------:R-:W-:-:S05]  /*e770*/  IMAD.SHL.U32 R0, R2, 0x200000, RZ ;  /* 0x0020000002007824 */ /* 0x000fca00078e00ff */
[----:B------:R-:W-:Y:S02]  /*e780*/  LOP3.LUT R0, R3, R0, R4, 0xfe, !PT ;  /* 0x0000000003007212 */ /* 0x000fe400078efe04 */
.L_x_15068:
[----:B------:R-:W-:Y:S05]  /*e790*/  BSYNC B0 ;  /* 0x0000000000007941 */ /* 0x000fea0003800000 */
.L_x_15067:
[----:B------:R-:W-:-:S04]  /*e7a0*/  FMUL.FTZ R0, R0, 1 ;  /* 0x3f80000000007820 */ /* 0x000fc80000410000 */
[----:B------:R0:W1:Y:S01]  /*e7b0*/  F2F.F64.F32 R18, R0 ;  /* 0x0000000000127310 */ /* 0x0000620000201800 */
[----:B------:R-:W-:Y:S05]  /*e7c0*/  BRA `(.L_x_15048) ;  /* 0x000002c000007947 */ /* 0x000fea0003800000 */
.L_x_15060:
        /* <DEDUP_REMOVED lines=14> */
.L_x_15074:
[----:B------:R-:W-:Y:S05]  /*e8b0*/  BSYNC B0 ;  /* 0x0000000000007941 */ /* 0x000fea0003800000 */
.L_x_15073:
[----:B------:R-:W-:-:S04]  /*e8c0*/  FMUL.FTZ R0, R0, 1 ;  /* 0x3f80000000007820 */ /* 0x000fc80000410000 */
[----:B------:R0:W1:Y:S01]  /*e8d0*/  F2F.F64.F32 R18, R0 ;  /* 0x0000000000127310 */ /* 0x0000620000201800 */
[----:B------:R-:W-:Y:S05]  /*e8e0*/  BRA `(.L_x_15048) ;  /* 0x000001a000007947 */ /* 0x000fea0003800000 */
.L_x_15047:
        /* <DEDUP_REMOVED lines=21> */
.L_x_15072:
[----:B------:R-:W2:Y:S02]  /*ea40*/  LDG.E.64 R18, [R2.64] ;  /* 0x0000002402127981 */ /* 0x000ea4000c1e1b00 */
[----:B--2---:R-:W0:Y:S01]  /*ea50*/  I2F.F64.U64 R18, R18 ;  /* 0x0000001200127312 */ /* 0x004e220000301800 */
[----:B------:R-:W-:Y:S05]  /*ea60*/  BRA `(.L_x_15048) ;  /* 0x0000002000007947 */ /* 0x000fea0003800000 */
.L_x_15071:
[----:B------:R-:W2:Y:S02]  /*ea70*/  LDG.E R2, [R2.64] ;  /* 0x0000002402027981 */ /* 0x000ea4000c1e1900 */
[----:B--2---:R0:W1:Y:S02]  /*ea80*/  I2F.F64.U32 R18, R2 ;  /* 0x0000000200127312 */ /* 0x0040640000201800 */
.L_x_15048:
        /* <DEDUP_REMOVED lines=17> */
.L_x_15078:
[----:B------:R-:W2:Y:S02]  /*eba0*/  LDG.E.U8 R2, [R2.64] ;  /* 0x0000002402027981 */ /* 0x000ea4000c1e1100 */
[----:B--2---:R0:W2:Y:S01]  /*ebb0*/  I2F.F64.U16 R22, R2 ;  /* 0x0000000200167312 */ /* 0x0040a20000101800 */
[----:B------:R-:W-:Y:S05]  /*ebc0*/  BRA `(.L_x_15080) ;  /* 0x00000df000007947 */ /* 0x000fea0003800000 */
.L_x_15077:
        /* <DEDUP_REMOVED lines=9> */
.L_x_15082:
[----:B------:R-:W2:Y:S02]  /*ec60*/  LDG.E R2, [R2.64] ;  /* 0x0000002402027981 */ /* 0x000ea4000c1e1900 */
[----:B--2---:R0:W2:Y:S01]  /*ec70*/  I2F.F64 R22, R2 ;  /* 0x0000000200167312 */ /* 0x0040a20000201c00 */
[----:B------:R-:W-:Y:S05]  /*ec80*/  BRA `(.L_x_15080) ;  /* 0x00000d3000007947 */ /* 0x000fea0003800000 */
.L_x_15081:
[----:B------:R-:W2:Y:S02]  /*ec90*/  LDG.E.U16 R2, [R2.64] ;  /* 0x0000002402027981 */ /* 0x000ea4000c1e1500 */
[----:B--2---:R0:W2:Y:S01]  /*eca0*/  I2F.F64.S16 R22, R2 ;  /* 0x0000000200167312 */ /* 0x0040a20000101c00 */
[----:B------:R-:W-:Y:S05]  /*ecb0*/  BRA `(.L_x_15080) ;  /* 0x00000d0000007947 */ /* 0x000fea0003800000 */
.L_x_15076:
        /* <DEDUP_REMOVED lines=10> */
.L_x_15084:
[----:B------:R-:W2:Y:S02]  /*ed60*/  LDG.E.U16 R0, [R2.64] ;  /* 0x0000002402007981 */ /* 0x000ea4000c1e1500 */
[----:B--2---:R-:W-:-:S05]  /*ed70*/  HADD2.F32 R0, -RZ, R0.H0_H0 ;  /* 0x20000000ff007230 */ /* 0x004fca0000004100 */
[----:B------:R-:W-:-:S04]  /*ed80*/  FMUL.FTZ R0, R0, 1 ;  /* 0x3f80000000007820 */ /* 0x000fc80000410000 */
[----:B------:R0:W2:Y:S01]  /*ed90*/  F2F.F64.F32 R22, R0 ;  /* 0x0000000000167310 */ /* 0x0000a20000201800 */
[----:B------:R-:W-:Y:S05]  /*eda0*/  BRA `(.L_x_15080) ;  /* 0x00000c1000007947 */ /* 0x000fea0003800000 */
.L_x_15083:
        /* <DEDUP_REMOVED lines=10> */
.L_x_15086:
[----:B------:R-:W2:Y:S02]  /*ee50*/  LDG.E.U16 R2, [R2.64] ;  /* 0x0000002402027981 */ /* 0x000ea4000c1e1500 */
[----:B--2---:R-:W-:-:S05]  /*ee60*/  HADD2.F32 R0, -RZ, R2.H0_H0 ;  /* 0x20000002ff007230 */ /* 0x004fca0000004100 */
[----:B------:R-:W-:-:S04]  /*ee70*/  FMUL.FTZ R0, R0, 1 ;  /* 0x3f80000000007820 */ /* 0x000fc80000410000 */
[----:B------:R0:W2:Y:S01]  /*ee80*/  F2F.F64.F32 R22, R0 ;  /* 0x0000000000167310 */ /* 0x0000a20000201800 */
[----:B------:R-:W-:Y:S05]  /*ee90*/  BRA `(.L_x_15080) ;  /* 0x00000b2000007947 */ /* 0x000fea0003800000 */
.L_x_15085:
[----:B------:R0:W5:Y:S01]  /*eea0*/  LDG.E.64 R22, [R2.64] ;  /* 0x0000002402167981 */ /* 0x000162000c1e1b00 */
[----:B------:R-:W-:Y:S05]  /*eeb0*/  BRA `(.L_x_15080) ;  /* 0x00000b0000007947 */ /* 0x000fea0003800000 */
.L_x_15075:
        /* <DEDUP_REMOVED lines=13> */
.L_x_15089:
[----:B------:R0:W5:Y:S01]  /*ef90*/  LDG.E.64 R22, [R2.64] ;  /* 0x0000002402167981 */ /* 0x000162000c1e1b00 */
[----:B------:R-:W-:Y:S05]  /*efa0*/  BRA `(.L_x_15080) ;  /* 0x00000a1000007947 */ /* 0x000fea0003800000 */
.L_x_15088:
        /* <DEDUP_REMOVED lines=28> */
.L_x_15091:
        /* <DEDUP_REMOVED lines=15> */
.L_x_15090:
[----:B------:R-:W2:Y:S02]  /*f260*/  LDG.E.U16 R0, [R2.64] ;  /* 0x0000002402007981 */ /* 0x000ea4000c1e1500 */
[----:B--2---:R-:W-:-:S05]  /*f270*/  PRMT R0, RZ, 0x5410, R0 ;  /* 0x00005410ff007816 */ /* 0x004fca0000000000 */
[----:B------:R-:W-:-:S04]  /*f280*/  FMUL.FTZ R0, R0, 1 ;  /* 0x3f80000000007820 */ /* 0x000fc80000410000 */
[----:B------:R0:W2:Y:S01]  /*f290*/  F2F.F64.F32 R22, R0 ;  /* 0x0000000000167310 */ /* 0x0000a20000201800 */
[----:B------:R-:W-:Y:S05]  /*f2a0*/  BRA `(.L_x_15080) ;  /* 0x0000071000007947 */ /* 0x000fea0003800000 */
.L_x_15087:
        /* <DEDUP_REMOVED lines=11> */
.L_x_15094:
        /* <DEDUP_REMOVED lines=21> */
.L_x_15098:
[----:B------:R-:W-:Y:S05]  /*f4b0*/  BSYNC B1 ;  /* 0x0000000000017941 */ /* 0x000fea0003800000 */
.L_x_15097:
[----:B------:R-:W-:Y:S01]  /*f4c0*/  LEA R3, R0, 0x3b800000, 0x17 ;  /* 0x3b80000000037811 */ /* 0x000fe200078eb8ff */
[----:B------:R-:W-:-:S05]  /*f4d0*/  IMAD.SHL.U32 R0, R2, 0x100000, RZ ;  /* 0x0010000002007824 */ /* 0x000fca00078e00ff */
[----:B------:R-:W-:Y:S02]  /*f4e0*/  LOP3.LUT R0, R3, R0, R4, 0xfe, !PT ;  /* 0x0000000003007212 */ /* 0x000fe400078efe04 */
.L_x_15096:
[----:B------:R-:W-:Y:S05]  /*f4f0*/  BSYNC B0 ;  /* 0x0000000000007941 */ /* 0x000fea0003800000 */
.L_x_15095:
[----:B------:R-:W-:-:S04]  /*f500*/  FMUL.FTZ R0, R0, 1 ;  /* 0x3f80000000007820 */ /* 0x000fc80000410000 */
[----:B------:R0:W2:Y:S01]  /*f510*/  F2F.F64.F32 R22, R0 ;  /* 0x0000000000167310 */ /* 0x0000a20000201800 */
[----:B------:R-:W-:Y:S05]  /*f520*/  BRA `(.L_x_15080) ;  /* 0x0000049000007947 */ /* 0x000fea0003800000 */
.L_x_15093:
        /* <DEDUP_REMOVED lines=21> */
.L_x_15102:
[----:B------:R-:W-:Y:S05]  /*f680*/  BSYNC B1 ;  /* 0x0000000000017941 */ /* 0x000fea0003800000 */
.L_x_15101:
[----:B------:R-:W-:Y:S01]  /*f690*/  LEA R3, R0, 0x37800000, 0x17 ;  /* 0x3780000000037811 */ /* 0x000fe200078eb8ff */
[----:B------:R-:W-:-:S05]  /*f6a0*/  IMAD.SHL.U32 R0, R2, 0x200000, RZ ;  /* 0x0020000002007824 */ /* 0x000fca00078e00ff */
[----:B------:R-:W-:Y:S02]  /*f6b0*/  LOP3.LUT R0, R3, R0, R4, 0xfe, !PT ;  /* 0x0000000003007212 */ /* 0x000fe400078efe04 */
.L_x_15100:
[----:B------:R-:W-:Y:S05]  /*f6c0*/  BSYNC B0 ;  /* 0x0000000000007941 */ /* 0x000fea0003800000 */
.L_x_15099:
[----:B------:R-:W-:-:S04]  /*f6d0*/  FMUL.FTZ R0, R0, 1 ;  /* 0x3f80000000007820 */ /* 0x000fc80000410000 */
[----:B------:R0:W2:Y:S01]  /*f6e0*/  F2F.F64.F32 R22, R0 ;  /* 0x0000000000167310 */ /* 0x0000a20000201800 */
[----:B------:R-:W-:Y:S05]  /*f6f0*/  BRA `(.L_x_15080) ;  /* 0x000002c000007947 */ /* 0x000fea0003800000 */
.L_x_15092:
        /* <DEDUP_REMOVED lines=14> */
.L_x_15106:
[----:B------:R-:W-:Y:S05]  /*f7e0*/  BSYNC B0 ;  /* 0x0000000000007941 */ /* 0x000fea0003800000 */
.L_x_15105:
[----:B------:R-:W-:-:S04]  /*f7f0*/  FMUL.FTZ R0, R0, 1 ;  /* 0x3f80000000007820 */ /* 0x000fc80000410000 */
[----:B------:R0:W2:Y:S01]  /*f800*/  F2F.F64.F32 R22, R0 ;  /* 0x0000000000167310 */ /* 0x0000a20000201800 */
[----:B------:R-:W-:Y:S05]  /*f810*/  BRA `(.L_x_15080) ;  /* 0x000001a000007947 */ /* 0x000fea0003800000 */
.L_x_15079:
        /* <DEDUP_REMOVED lines=21> */
.L_x_15104:
[----:B------:R-:W2:Y:S02]  /*f970*/  LDG.E.64 R22, [R2.64] ;  /* 0x0000002402167981 */ /* 0x000ea4000c1e1b00 */
[----:B--2---:R-:W0:Y:S01]  /*f980*/  I2F.F64.U64 R22, R22 ;  /* 0x0000001600167312 */ /* 0x004e220000301800 */
[----:B------:R-:W-:Y:S05]  /*f990*/  BRA `(.L_x_15080) ;  /* 0x0000002000007947 */ /* 0x000fea0003800000 */
.L_x_15103:
[----:B------:R-:W2:Y:S02]  /*f9a0*/  LDG.E R2, [R2.64] ;  /* 0x0000002402027981 */ /* 0x000ea4000c1e1900 */
[----:B--2---:R0:W2:Y:S02]  /*f9b0*/  I2F.F64.U32 R22, R2 ;  /* 0x0000000200167312 */ /* 0x0040a40000201800 */
.L_x_15080:
        /* <DEDUP_REMOVED lines=26> */
.L_x_15108:
[----:B------:R-:W-:Y:S05]  /*fb60*/  BSYNC B0 ;  /* 0x0000000000007941 */ /* 0x000fea0003800000 */
.L_x_15107:
        /* <DEDUP_REMOVED lines=43> */
.L_x_15110:
[----:B------:R-:W-:Y:S02]  /*fe20*/  FSEL R2, RZ, 3.37028055040000000000e+12, P1 ;  /* 0x54442d18ff027808 */ /* 0x000fe40000800000 */
[----:B------:R-:W-:Y:S02]  /*fe30*/  FSEL R3, RZ, 2.1426990032196044922, P1 ;  /* 0x400921fbff037808 */ /* 0x000fe40000800000 */
.L_x_15111:
[----:B------:R-:W-:Y:S05]  /*fe40*/  BSYNC B0 ;  /* 0x0000000000007941 */ /* 0x000fea0003800000 */
.L_x_15109:
        /* <DEDUP_REMOVED lines=20> */
.L_x_15115:
[----:B------:R-:W0:Y:S02]  /*ff90*/  F2I.S64.F64.TRUNC R4, R4 ;  /* 0x0000000400047311 */ /* 0x000e24000030d900 */
[----:B0-----:R-:W-:-:S05]  /*ffa0*/  IMAD.MOV.U32 R3, RZ, RZ, R4 ;  /* 0x000000ffff037224 */ /* 0x001fca00078e0004 */
[----:B------:R-:W-:Y:S01]  /*ffb0*/  STG.E.U8 [R16.64], R3 ;  /* 0x0000000310007986 */ /* 0x000fe2000c101124 */
[----:B------:R-:W-:Y:S05]  /*ffc0*/  EXIT ;  /* 0x000000000000794d */ /* 0x000fea0003800000 */
.L_x_15114:
        /* <DEDUP_REMOVED lines=9> */
.L_x_15118:
[----:B------:R-:W0:Y:S02]  /*10060*/  F2I.F64.TRUNC R5, R4 ;  /* 0x0000000400057311 */ /* 0x000e24000030d100 */
[----:B0-----:R-:W-:Y:S01]  /*10070*/  STG.E [R16.64], R5 ;  /* 0x0000000510007986 */ /* 0x001fe2000c101924 */
[----:B------:R-:W-:Y:S05]  /*10080*/  EXIT ;  /* 0x000000000000794d */ /* 0x000fea0003800000 */
.L_x_15117:
[----:B------:R-:W0:Y:S02]  /*10090*/  F2I.F64.TRUNC R5, R4 ;  /* 0x0000000400057311 */ /* 0x000e24000030d100 */
[----:B0-----:R-:W-:Y:S01]  /*100a0*/  STG.E.U16 [R16.64], R5 ;  /* 0x0000000510007986 */ /* 0x001fe2000c101524 */
[----:B------:R-:W-:Y:S05]  /*100b0*/  EXIT ;  /* 0x000000000000794d */ /* 0x000fea0003800000 */
.L_x_15113:
        /* <DEDUP_REMOVED lines=11> */
.L_x_15120:
[----:B------:R-:W0:Y:S01]  /*10170*/  F2F.F32.F64 R0, R4 ;  /* 0x0000000400007310 */ /* 0x000e220000301000 */
[----:B------:R-:W0:-:S14]  /*10180*/  DSETP.GEU.AND P0, PT, |R4|, c[0x2][0xa0], PT ;  /* 0x008028000400762a */ /* 0x000e1c0003f0e200 */
[----:B0-----:R-:W-:-:S05]  /*10190*/  @!P0 FMUL R0, R0, 1.175494350822287508e-38 ;  /* 0x0080000000008820 */ /* 0x001fca0000400000 */
[----:B------:R-:W-:-:S05]  /*101a0*/  F2FP.PACK_AB R0, RZ, R0 ;  /* 0x00000000ff00723e */ /* 0x000fca00000000ff */
[----:B------:R-:W-:Y:S01]  /*101b0*/  STG.E.U16 [R16.64], R0 ;  /* 0x0000000010007986 */ /* 0x000fe2000c101524 */
[----:B------:R-:W-:Y:S05]  /*101c0*/  EXIT ;  /* 0x000000000000794d */ /* 0x000fea0003800000 */
.L_x_15119:
        /* <DEDUP_REMOVED lines=12> */
.L_x_15122:
[----:B------:R-:W0:Y:S01]  /*10290*/  F2F.F32.F64 R0, R4 ;  /* 0x0000000400007310 */ /* 0x000e220000301000 */
[----:B------:R-:W0:-:S14]  /*102a0*/  DSETP.GEU.AND P0, PT, |R4|, c[0x2][0xa0], PT ;  /* 0x008028000400762a */ /* 0x000e1c0003f0e200 */
[----:B0-----:R-:W-:-:S05]  /*102b0*/  @!P0 FMUL R0, R0, 1.175494350822287508e-38 ;  /* 0x0080000000008820 */ /* 0x001fca0000400000 */
[----:B------:R-:W-:-:S04]  /*102c0*/  F2FP.PACK_AB R3, RZ, R0 ;  /* 0x00000000ff03723e */ /* 0x000fc800000000ff */
[----:B------:R-:W-:-:S05]  /*102d0*/  PRMT R3, R3, 0x5410, RZ ;  /* 0x0000541003037816 */ /* 0x000fca00000000ff */
[----:B------:R-:W-:Y:S01]  /*102e0*/  STG.E [R16.64], R3 ;  /* 0x0000000310007986 */ /* 0x000fe2000c101924 */
[----:B------:R-:W-:Y:S05]  /*102f0*/  EXIT ;  /* 0x000000000000794d */ /* 0x000fea0003800000 */
.L_x_15121:
[----:B------:R-:W-:Y:S01]  /*10300*/  STG.E.64 [R16.64], R4 ;  /* 0x0000000410007986 */ /* 0x000fe2000c101b24 */
[----:B------:R-:W-:Y:S05]  /*10310*/  EXIT ;  /* 0x000000000000794d */ /* 0x000fea0003800000 */
.L_x_15112:
        /* <DEDUP_REMOVED lines=12> */
.L_x_15125:
[----:B------:R-:W-:-:S05]  /*103e0*/  CS2R R6, SRZ ;  /* 0x0000000000067805 */ /* 0x000fca000001ff00 */
[----:B------:R-:W-:Y:S01]  /*103f0*/  STG.E.128 [R16.64], R4 ;  /* 0x0000000410007986 */ /* 0x000fe2000c101d24 */
[----:B------:R-:W-:Y:S05]  /*10400*/  EXIT ;  /* 0x000000000000794d */ /* 0x000fea0003800000 */
.L_x_15124:
        /* <DEDUP_REMOVED lines=23> */
.L_x_15129:
[----:B------:R-:W-:Y:S05]  /*10580*/  BSYNC B0 ;  /* 0x0000000000007941 */ /* 0x000fea0003800000 */
.L_x_15128:
[----:B------:R-:W-:-:S05]  /*10590*/  LOP3.LUT R3, R0, R3, RZ, 0xfc, !PT ;  /* 0x0000000300037212 */ /* 0x000fca00078efcff */
[----:B------:R-:W-:Y:S01]  /*105a0*/  STG.E.U8 [R16.64], R3 ;  /* 0x0000000310007986 */ /* 0x000fe2000c101124 */
[----:B------:R-:W-:Y:S05]  /*105b0*/  EXIT ;  /* 0x000000000000794d */ /* 0x000fea0003800000 */
.L_x_15127:
        /* <DEDUP_REMOVED lines=15> */
.L_x_15131:
[----:B------:R-:W-:Y:S01]  /*106b0*/  IMAD.MOV.U32 R0, RZ, RZ, 0x7f ;  /* 0x0000007fff007424 */ /* 0x000fe200078e00ff */
[----:B------:R-:W-:-:S04]  /*106c0*/  ISETP.GT.U32.AND P0, PT, R2, 0x7f800000, PT ;  /* 0x7f8000000200780c */ /* 0x000fc80003f04070 */
[----:B------:R-:W-:-:S04]  /*106d0*/  SEL R0, R0, 0x7c, P0 ;  /* 0x0000007c00007807 */ /* 0x000fc80000000000 */
.L_x_15132:
[----:B------:R-:W-:Y:S05]  /*106e0*/  BSYNC B0 ;  /* 0x0000000000007941 */ /* 0x000fea0003800000 */
.L_x_15130:
[----:B------:R-:W-:-:S04]  /*106f0*/  LOP3.LUT R2, R3, 0x80000000, RZ, 0xc0, !PT ;  /* 0x8000000003027812 */ /* 0x000fc800078ec0ff */
[----:B------:R-:W-:-:S04]  /*10700*/  SHF.R.U32.HI R3, RZ, 0x18, R2 ;  /* 0x00000018ff037819 */ /* 0x000fc80000011602 */
[----:B------:R-:W-:-:S05]  /*10710*/  LOP3.LUT R3, R0, R3, RZ, 0xfc, !PT ;  /* 0x0000000300037212 */ /* 0x000fca00078efcff */
[----:B------:R-:W-:Y:S01]  /*10720*/  STG.E.U8 [R16.64], R3 ;  /* 0x0000000310007986 */ /* 0x000fe2000c101124 */
[----:B------:R-:W-:Y:S05]  /*10730*/  EXIT ;  /* 0x000000000000794d */ /* 0x000fea0003800000 */
.L_x_15126:
[----:B------:R-:W0:Y:S01]  /*10740*/  F2F.F32.F64 R0, R4 ;  /* 0x0000000400007310 */ /* 0x000e220000301000 */
[----:B------:R-:W0:-:S14]  /*10750*/  DSETP.GEU.AND P0, PT, |R4|, c[0x2][0xa0], PT ;  /* 0x008028000400762a */ /* 0x000e1c0003f0e200 */
[----:B0-----:R-:W-:-:S05]  /*10760*/  @!P0 FMUL R0, R0, 1.175494350822287508e-38 ;  /* 0x0080000000008820 */ /* 0x001fca0000400000 */
[----:B------:R-:W-:-:S05]  /*10770*/  F2FP.BF16.PACK_AB R0, RZ, R0 ;  /* 0x00000000ff00723e */ /* 0x000fca00000010ff */
[----:B------:R-:W-:Y:S01]  /*10780*/  STG.E.U16 [R16.64], R0 ;  /* 0x0000000010007986 */ /* 0x000fe2000c101524 */
[----:B------:R-:W-:Y:S05]  /*10790*/  EXIT ;  /* 0x000000000000794d */ /* 0x000fea0003800000 */
.L_x_15123:
        /* <DEDUP_REMOVED lines=11> */
.L_x_15135:
        /* <DEDUP_REMOVED lines=19> */
.L_x_15138:
[----:B------:R-:W-:-:S04]  /*10980*/  LOP3.LUT R2, R3, 0x80000000, RZ, 0xc0, !PT ;  /* 0x8000000003027812 */ /* 0x000fc800078ec0ff */
[----:B------:R-:W-:-:S04]  /*10990*/  SHF.R.U32.HI R3, RZ, 0x18, R2 ;  /* 0x00000018ff037819 */ /* 0x000fc80000011602 */
[----:B------:R-:W-:-:S04]  /*109a0*/  LOP3.LUT R0, R0, R3, RZ, 0xfc, !PT ;  /* 0x0000000300007212 */ /* 0x000fc800078efcff */
[----:B------:R-:W-:Y:S02]  /*109b0*/  PRMT R8, R0, 0x7610, R8 ;  /* 0x0000761000087816 */ /* 0x000fe40000000008 */
.L_x_15137:
[----:B------:R-:W-:Y:S05]  /*109c0*/  BSYNC B0 ;  /* 0x0000000000007941 */ /* 0x000fea0003800000 */
.L_x_15136:
[----:B------:R-:W-:Y:S01]  /*109d0*/  STG.E.U8 [R16.64], R8 ;  /* 0x0000000810007986 */ /* 0x000fe2000c101124 */
[----:B------:R-:W-:Y:S05]  /*109e0*/  EXIT ;  /* 0x000000000000794d */ /* 0x000fea0003800000 */
.L_x_15134:
        /* <DEDUP_REMOVED lines=19> */
.L_x_15141:
[----:B------:R-:W-:-:S04]  /*10b20*/  LOP3.LUT R2, R3, 0x80000000, RZ, 0xc0, !PT ;  /* 0x8000000003027812 */ /* 0x000fc800078ec0ff */
[----:B------:R-:W-:-:S04]  /*10b30*/  SHF.R.U32.HI R3, RZ, 0x18, R2 ;  /* 0x00000018ff037819 */ /* 0x000fc80000011602 */
[----:B------:R-:W-:-:S04]  /*10b40*/  LOP3.LUT R0, R0, R3, RZ, 0xfc, !PT ;  /* 0x0000000300007212 */ /* 0x000fc800078efcff */
[----:B------:R-:W-:Y:S02]  /*10b50*/  PRMT R8, R0, 0x7610, R8 ;  /* 0x0000761000087816 */ /* 0x000fe40000000008 */
.L_x_15140:
[----:B------:R-:W-:Y:S05]  /*10b60*/  BSYNC B0 ;  /* 0x0000000000007941 */ /* 0x000fea0003800000 */
.L_x_15139:
[----:B------:R-:W-:Y:S01]  /*10b70*/  STG.E.U8 [R16.64], R8 ;  /* 0x0000000810007986 */ /* 0x000fe2000c101124 */
[----:B------:R-:W-:Y:S05]  /*10b80*/  EXIT ;  /* 0x000000000000794d */ /* 0x000fea0003800000 */
.L_x_15133:
        /* <DEDUP_REMOVED lines=24> */
.L_x_15116:
        /* <DEDUP_REMOVED lines=19> */
[----:B------:R-:W-:Y:S05]  /*10e40*/  EXIT ;  /* 0x000000000000794d */ /* 0x000fea0003800000 */
.L_x_15143:
[----:B------:R-:W0:Y:S02]  /*10e50*/  F2I.U64.F64.TRUNC R4, R4 ;  /* 0x0000000400047311 */ /* 0x000e24000030d800 */
[----:B0-----:R-:W-:Y:S01]  /*10e60*/  STG.E.64 [R16.64], R4 ;  /* 0x0000000410007986 */ /* 0x001fe2000c101b24 */
[----:B------:R-:W-:Y:S05]  /*10e70*/  EXIT ;  /* 0x000000000000794d */ /* 0x000fea0003800000 */
.L_x_15142:
[----:B------:R-:W0:Y:S02]  /*10e80*/  F2I.U32.F64.TRUNC R5, R4 ;  /* 0x0000000400057311 */ /* 0x000e24000030d000 */
[----:B0-----:R-:W-:Y:S01]  /*10e90*/  STG.E [R16.64], R5 ;  /* 0x0000000510007986 */ /* 0x001fe2000c101924 */
[----:B------:R-:W-:Y:S05]  /*10ea0*/  EXIT ;  /* 0x000000000000794d */ /* 0x000fea0003800000 */
        .weak           $__internal_54_$__cuda_sm20_div_rn_f64_full
        .type           $__internal_54_$__cuda_sm20_div_rn_f64_full,@function
        .size           $__internal_54_$__cuda_sm20_div_rn_f64_full,(.L_x_17708 - $__internal_54_$__cuda_sm20_div_rn_f64_full)
$__internal_54_$__cuda_sm20_div_rn_f64_full:
[C---:B------:R-:W-:Y:S01]  /*10eb0*/  FSETP.GEU.AND P0, PT, |R11|.reuse, 1.469367938527859385e-39, PT ;  /* 0x001000000b00780b */ /* 0x040fe20003f0e200 */
[----:B------:R-:W-:Y:S01]  /*10ec0*/  IMAD.MOV.U32 R26, RZ, RZ, 0x1 ;  /* 0x00000001ff1a7424 */ /* 0x000fe200078e00ff */
[----:B------:R-:W-:Y:S01]  /*10ed0*/  LOP3.LUT R12, R11, 0x800fffff, RZ, 0xc0, !PT ;  /* 0x800fffff0b0c7812 */ /* 0x000fe200078ec0ff */
[----:B------:R-:W-:Y:S01]  /*10ee0*/  IMAD.MOV.U32 R6, RZ, RZ, R8 ;  /* 0x000000ffff067224 */ /* 0x000fe200078e0008 */
[C---:B------:R-:W-:Y:S01]  /*10ef0*/  FSETP.GEU.AND P1, PT, |R9|.reuse, 1.469367938527859385e-39, PT ;  /* 0x001000000900780b */ /* 0x040fe20003f2e200 */
[----:B------:R-:W-:Y:S01]  /*10f00*/  BSSY B1, `(.L_x_15144) ;  /* 0x0000054000017945 */ /* 0x000fe20003800000 */
[----:B------:R-:W-:Y:S01]  /*10f10*/  LOP3.LUT R13, R12, 0x3ff00000, RZ, 0xfc, !PT ;  /* 0x3ff000000c0d7812 */ /* 0x000fe200078efcff */
[----:B------:R-:W-:Y:S01]  /*10f20*/  IMAD.MOV.U32 R12, RZ, RZ, R10 ;  /* 0x000000ffff0c7224 */ /* 0x000fe200078e000a */
[----:B------:R-:W-:-:S02]  /*10f30*/  LOP3.LUT R2, R9, 0x7ff00000, RZ, 0xc0, !PT ;  /* 0x7ff0000009027812 */ /* 0x000fc400078ec0ff */
[----:B------:R-:W-:-:S03]  /*10f40*/  LOP3.LUT R5, R11, 0x7ff00000, RZ, 0xc0, !PT ;  /* 0x7ff000000b057812 */ /* 0x000fc600078ec0ff */
[----:B------:R-:W0:Y:S01]  /*10f50*/  @!P0 DMUL R12, R10, 8.98846567431157953865e+307 ;  /* 0x7fe000000a0c8828 */ /* 0x000e220000000000 */
[----:B------:R-:W-:-:S03]  /*10f60*/  ISETP.GE.U32.AND P3, PT, R2, R5, PT ;  /* 0x000000050200720c */ /* 0x000fc60003f66070 */
[----:B------:R-:W-:Y:S01]  /*10f70*/  @!P1 LOP3.LUT R3, R11, 0x7ff00000, RZ, 0xc0, !PT ;  /* 0x7ff000000b039812 */ /* 0x000fe200078ec0ff */
[----:B------:R-:W-:Y:S01]  /*10f80*/  @!P1 IMAD.MOV.U32 R14, RZ, RZ, RZ ;  /* 0x000000ffff0e9224 */ /* 0x000fe200078e00ff */
[----:B0-----:R-:W0:Y:S02]  /*10f90*/  MUFU.RCP64H R27, R13 ;  /* 0x0000000d001b7308 */ /* 0x001e240000001800 */
[----:B------:R-:W-:Y:S01]  /*10fa0*/  @!P1 ISETP.GE.U32.AND P2, PT, R2, R3, PT ;  /* 0x000000030200920c */ /* 0x000fe20003f46070 */
[----:B------:R-:W-:Y:S01]  /*10fb0*/  IMAD.MOV.U32 R3, RZ, RZ, 0x1ca00000 ;  /* 0x1ca00000ff037424 */ /* 0x000fe200078e00ff */
[----:B------:R-:W-:-:S04]  /*10fc0*/  @!P0 LOP3.LUT R5, R13, 0x7ff00000, RZ, 0xc0, !PT ;  /* 0x7ff000000d058812 */ /* 0x000fc800078ec0ff */
[C---:B------:R-:W-:Y:S02]  /*10fd0*/  @!P1 SEL R15, R3.reuse, 0x63400000, !P2 ;  /* 0x63400000030f9807 */ /* 0x040fe40005000000 */
[----:B------:R-:W-:Y:S02]  /*10fe0*/  SEL R7, R3, 0x63400000, !P3 ;  /* 0x6340000003077807 */ /* 0x000fe40005800000 */
[--C-:B------:R-:W-:Y:S02]  /*10ff0*/  @!P1 LOP3.LUT R4, R15, 0x80000000, R9.reuse, 0xf8, !PT ;  /* 0x800000000f049812 */ /* 0x100fe400078ef809 */
[----:B------:R-:W-:Y:S01]  /*11000*/  LOP3.LUT R7, R7, 0x800fffff, R9, 0xf8, !PT ;  /* 0x800fffff07077812 */ /* 0x000fe200078ef809 */
[----:B0-----:R-:W0:Y:S01]  /*11010*/  DFMA R28, R26, -R12, 1 ;  /* 0x3ff000001a1c742b */ /* 0x001e22000000080c */
[----:B------:R-:W-:Y:S01]  /*11020*/  @!P1 LOP3.LUT R15, R4, 0x100000, RZ, 0xfc, !PT ;  /* 0x00100000040f9812 */ /* 0x000fe200078efcff */
[----:B------:R-:W-:-:S04]  /*11030*/  IMAD.MOV.U32 R4, RZ, RZ, R2 ;  /* 0x000000ffff047224 */ /* 0x000fc800078e0002 */
[----:B0-----:R-:W0:-:S04]  /*11040*/  DFMA R28, R28, R28, R28 ;  /* 0x0000001c1c1c722b */ /* 0x001e08000000001c */
[----:B------:R-:W-:-:S04]  /*11050*/  @!P1 DFMA R6, R6, 2, -R14 ;  /* 0x400000000606982b */ /* 0x000fc8000000080e */
[----:B0-----:R-:W0:-:S06]  /*11060*/  DFMA R26, R26, R28, R26 ;  /* 0x0000001c1a1a722b */ /* 0x001e0c000000001a */
[----:B0-----:R-:W0:Y:S01]  /*11070*/  DFMA R14, R26, -R12, 1 ;  /* 0x3ff000001a0e742b */ /* 0x001e22000000080c */
[----:B------:R-:W-:-:S05]  /*11080*/  @!P1 LOP3.LUT R4, R7, 0x7ff00000, RZ, 0xc0, !PT ;  /* 0x7ff0000007049812 */ /* 0x000fca00078ec0ff */
[----:B0-----:R0:W1:Y:S02]  /*11090*/  DFMA R26, R26, R14, R26 ;  /* 0x0000000e1a1a722b */ /* 0x001064000000001a */
[----:B0-----:R-:W-:Y:S02]  /*110a0*/  IADD3 R14, R4, -0x1, RZ ;  /* 0xffffffff040e7810 */ /* 0x001fe40007ffe0ff */
[----:B------:R-:W-:Y:S02]  /*110b0*/  IADD3 R15, R5, -0x1, RZ ;  /* 0xffffffff050f7810 */ /* 0x000fe40007ffe0ff */
[----:B------:R-:W-:Y:S01]  /*110c0*/  ISETP.GT.U32.AND P0, PT, R14, 0x7feffffe, PT ;  /* 0x7feffffe0e00780c */ /* 0x000fe20003f04070 */
[----:B-1----:R-:W0:-:S03]  /*110d0*/  DMUL R28, R26, R6 ;  /* 0x000000061a1c7228 */ /* 0x002e060000000000 */
[----:B------:R-:W-:-:S03]  /*110e0*/  ISETP.GT.U32.OR P0, PT, R15, 0x7feffffe, P0 ;  /* 0x7feffffe0f00780c */ /* 0x000fc60000704470 */
[----:B0-----:R-:W0:-:S06]  /*110f0*/  DFMA R30, R28, -R12, R6 ;  /* 0x8000000c1c1e722b */ /* 0x001e0c0000000006 */
[----:B0-----:R0:W1:-:S04]  /*11100*/  DFMA R14, R26, R30, R28 ;  /* 0x0000001e1a0e722b */ /* 0x001048000000001c */
[----:B------:R-:W-:Y:S05]  /*11110*/  @P0 BRA `(.L_x_15145) ;  /* 0x000001d000000947 */ /* 0x000fea0003800000 */
[----:B01----:R-:W-:-:S04]  /*11120*/  LOP3.LUT R5, R11, 0x7ff00000, RZ, 0xc0, !PT ;  /* 0x7ff000000b057812 */ /* 0x003fc800078ec0ff */
[C---:B------:R-:W-:Y:S01]  /*11130*/  ISETP.GE.U32.AND P0, PT, R2.reuse, R5, PT ;  /* 0x000000050200720c */ /* 0x040fe20003f06070 */
[----:B------:R-:W-:-:S03]  /*11140*/  IMAD.IADD R4, R2, 0x1, -R5 ;  /* 0x0000000102047824 */ /* 0x000fc600078e0a05 */
[----:B------:R-:W-:Y:S02]  /*11150*/  SEL R3, R3, 0x63400000, !P0 ;  /* 0x6340000003037807 */ /* 0x000fe40004000000 */
[----:B------:R-:W-:-:S04]  /*11160*/  IMNMX R4, R4, -0x46a00000, !PT ;  /* 0xb960000004047817 */ /* 0x000fc80007800200 */
[----:B------:R-:W-:-:S05]  /*11170*/  IMNMX R4, R4, 0x46a00000, PT ;  /* 0x46a0000004047817 */ /* 0x000fca0003800200 */
[----:B------:R-:W-:Y:S02]  /*11180*/  IMAD.IADD R3, R4, 0x1, -R3 ;  /* 0x0000000104037824 */ /* 0x000fe400078e0a03 */
[----:B------:R-:W-:-:S03]  /*11190*/  IMAD.MOV.U32 R4, RZ, RZ, RZ ;  /* 0x000000ffff047224 */ /* 0x000fc600078e00ff */
[----:B------:R-:W-:-:S06]  /*111a0*/  IADD3 R5, R3, 0x7fe00000, RZ ;  /* 0x7fe0000003057810 */ /* 0x000fcc0007ffe0ff */
[----:B------:R-:W0:-:S10]  /*111b0*/  DMUL R26, R14, R4 ;  /* 0x000000040e1a7228 */ /* 0x000e140000000000 */
[----:B0-----:R-:W-:-:S13]  /*111c0*/  FSETP.GTU.AND P0, PT, |R27|, 1.469367938527859385e-39, PT ;  /* 0x001000001b00780b */ /* 0x001fda0003f0c200 */
[----:B------:R-:W-:Y:S05]  /*111d0*/  @P0 BRA `(.L_x_15146) ;  /* 0x0000026000000947 */ /* 0x000fea0003800000 */
[----:B------:R-:W0:-:S06]  /*111e0*/  DFMA R6, R14, -R12, R6 ;  /* 0x8000000c0e06722b */ /* 0x000e0c0000000006 */
[----:B0-----:R-:W-:-:S04]  /*111f0*/  IMAD.MOV.U32 R6, RZ, RZ, RZ ;  /* 0x000000ffff067224 */ /* 0x001fc800078e00ff */
[C---:B------:R-:W-:Y:S02]  /*11200*/  FSETP.NEU.AND P0, PT, R7.reuse, RZ, PT ;  /* 0x000000ff0700720b */ /* 0x040fe40003f0d000 */
[----:B------:R-:W-:-:S04]  /*11210*/  LOP3.LUT R10, R7, 0x80000000, R11, 0x48, !PT ;  /* 0x80000000070a7812 */ /* 0x000fc800078e480b */
[----:B------:R-:W-:-:S07]  /*11220*/  LOP3.LUT R7, R10, R5, RZ, 0xfc, !PT ;  /* 0x000000050a077212 */ /* 0x000fce00078efcff */
[----:B------:R-:W-:Y:S05]  /*11230*/  @!P0 BRA `(.L_x_15146) ;  /* 0x0000020000008947 */ /* 0x000fea0003800000 */
[----:B------:R-:W-:Y:S01]  /*11240*/  IMAD.MOV R5, RZ, RZ, -R3 ;  /* 0x000000ffff057224 */ /* 0x000fe200078e0a03 */
[----:B------:R-:W-:Y:S01]  /*11250*/  IADD3 R3, -R3, -0x43300000, RZ ;  /* 0xbcd0000003037810 */ /* 0x000fe20007ffe1ff */
[----:B------:R-:W-:-:S06]  /*11260*/  IMAD.MOV.U32 R4, RZ, RZ, RZ ;  /* 0x000000ffff047224 */ /* 0x000fcc00078e00ff */
[----:B------:R-:W0:-:S04]  /*11270*/  DFMA R4, R26, -R4, R14 ;  /* 0x800000041a04722b */ /* 0x000e08000000000e */
[----:B------:R-:W1:-:S06]  /*11280*/  DMUL.RP R14, R14, R6 ;  /* 0x000000060e0e7228 */ /* 0x000e4c0000008000 */
[----:B0-----:R-:W-:-:S04]  /*11290*/  FSETP.NEU.AND P0, PT, |R5|, R3, PT ;  /* 0x000000030500720b */ /* 0x001fc80003f0d200 */
[----:B-1----:R-:W-:Y:S02]  /*112a0*/  FSEL R2, R14, R26, !P0 ;  /* 0x0000001a0e027208 */ /* 0x002fe40004000000 */
[----:B------:R-:W-:-:S03]  /*112b0*/  LOP3.LUT R10, R15, R10, RZ, 0x3c, !PT ;  /* 0x0000000a0f0a7212 */ /* 0x000fc600078e3cff */
[----:B------:R-:W-:Y:S01]  /*112c0*/  IMAD.MOV.U32 R26, RZ, RZ, R2 ;  /* 0x000000ffff1a7224 */ /* 0x000fe200078e0002 */
[----:B------:R-:W-:Y:S01]  /*112d0*/  FSEL R27, R10, R27, !P0 ;  /* 0x0000001b0a1b7208 */ /* 0x000fe20004000000 */
[----:B------:R-:W-:Y:S05]  /*112e0*/  BRA `(.L_x_15146) ;  /* 0x0000015000007947 */ /* 0x000fea0003800000 */
.L_x_15145:
[----:B01----:R-:W0:-:S14]  /*112f0*/  DSETP.NAN.AND P0, PT, R8, R8, PT ;  /* 0x000000080800722a */ /* 0x003e1c0003f08000 */
[----:B0-----:R-:W-:Y:S05]  /*11300*/  @P0 BRA `(.L_x_15147) ;  /* 0x0000011000000947 */ /* 0x001fea0003800000 */
[----:B------:R-:W0:-:S14]  /*11310*/  DSETP.NAN.AND P0, PT, R10, R10, PT ;  /* 0x0000000a0a00722a */ /* 0x000e1c0003f08000 */
[----:B0-----:R-:W-:Y:S05]  /*11320*/  @P0 BRA `(.L_x_15148) ;  /* 0x000000c000000947 */ /* 0x001fea0003800000 */
[----:B------:R-:W-:Y:S01]  /*11330*/  ISETP.NE.AND P0, PT, R4, R5, PT ;  /* 0x000000050400720c */ /* 0x000fe20003f05270 */
[----:B------:R-:W-:Y:S02]  /*11340*/  IMAD.MOV.U32 R26, RZ, RZ, 0x0 ;  /* 0x00000000ff1a7424 */ /* 0x000fe400078e00ff */
[----:B------:R-:W-:-:S10]  /*11350*/  IMAD.MOV.U32 R27, RZ, RZ, -0x80000 ;  /* 0xfff80000ff1b7424 */ /* 0x000fd400078e00ff */
[----:B------:R-:W-:Y:S05]  /*11360*/  @!P0 BRA `(.L_x_15146) ;  /* 0x000000d000008947 */ /* 0x000fea0003800000 */
[----:B------:R-:W-:Y:S02]  /*11370*/  ISETP.NE.AND P0, PT, R4, 0x7ff00000, PT ;  /* 0x7ff000000400780c */ /* 0x000fe40003f05270 */
[----:B------:R-:W-:Y:S02]  /*11380*/  LOP3.LUT R27, R9, 0x80000000, R11, 0x48, !PT ;  /* 0x80000000091b7812 */ /* 0x000fe400078e480b */
[----:B------:R-:W-:-:S13]  /*11390*/  ISETP.EQ.OR P0, PT, R5, RZ, !P0 ;  /* 0x000000ff0500720c */ /* 0x000fda0004702670 */
[----:B------:R-:W-:Y:S01]  /*113a0*/  @P0 LOP3.LUT R2, R27, 0x7ff00000, RZ, 0xfc, !PT ;  /* 0x7ff000001b020812 */ /* 0x000fe200078efcff */
[----:B------:R-:W-:Y:S02]  /*113b0*/  @!P0 IMAD.MOV.U32 R26, RZ, RZ, RZ ;  /* 0x000000ffff1a8224 */ /* 0x000fe400078e00ff */
[----:B------:R-:W-:Y:S02]  /*113c0*/  @P0 IMAD.MOV.U32 R26, RZ, RZ, RZ ;  /* 0x000000ffff1a0224 */ /* 0x000fe400078e00ff */
[----:B------:R-:W-:Y:S01]  /*113d0*/  @P0 IMAD.MOV.U32 R27, RZ, RZ, R2 ;  /* 0x000000ffff1b0224 */ /* 0x000fe200078e0002 */
[----:B------:R-:W-:Y:S05]  /*113e0*/  BRA `(.L_x_15146) ;  /* 0x0000005000007947 */ /* 0x000fea0003800000 */
.L_x_15148:
[----:B------:R-:W-:Y:S01]  /*113f0*/  LOP3.LUT R27, R11, 0x80000, RZ, 0xfc, !PT ;  /* 0x000800000b1b7812 */ /* 0x000fe200078efcff */
[----:B------:R-:W-:Y:S01]  /*11400*/  IMAD.MOV.U32 R26, RZ, RZ, R10 ;  /* 0x000000ffff1a7224 */ /* 0x000fe200078e000a */
[----:B------:R-:W-:Y:S05]  /*11410*/  BRA `(.L_x_15146) ;  /* 0x0000002000007947 */ /* 0x000fea0003800000 */
.L_x_15147:
[----:B------:R-:W-:Y:S01]  /*11420*/  LOP3.LUT R27, R9, 0x80000, RZ, 0xfc, !PT ;  /* 0x00080000091b7812 */ /* 0x000fe200078efcff */
[----:B------:R-:W-:Y:S02]  /*11430*/  IMAD.MOV.U32 R26, RZ, RZ, R8 ;  /* 0x000000ffff1a7224 */ /* 0x000fe400078e0008 */
.L_x_15146:
[----:B------:R-:W-:Y:S05]  /*11440*/  BSYNC B1 ;  /* 0x0000000000017941 */ /* 0x000fea0003800000 */
.L_x_15144:
[----:B------:R-:W-:Y:S02]  /*11450*/  IMAD.MOV.U32 R2, RZ, RZ, R0 ;  /* 0x000000ffff027224 */ /* 0x000fe400078e0000 */
[----:B------:R-:W-:-:S04]  /*11460*/  IMAD.MOV.U32 R3, RZ, RZ, 0x0 ;  /* 0x00000000ff037424 */ /* 0x000fc800078e00ff */
[----:B------:R-:W-:Y:S05]  /*11470*/  RET.REL.NODEC R2 `(_ZN2at6native18elementwise_kernelILi128ELi4EZNS0_15gpu_kernel_implINS0_13BinaryFunctorIdddZZZNS0_17atan2_kernel_cudaERNS_18TensorIteratorBaseEENKUlvE_clEvENKUlvE_clEvEUlddE_EEEEvS5_RKT_EUliE_EEviT1_) ;  /* 0xfffeeb8002007950 */ /* 0x000fea0003c3ffff */
.L_x_15149:
        /* <DEDUP_REMOVED lines=16> */
.L_x_17708:


//--------------------- .text._ZN2at6native27unrolled_elementwise_kernelINS0_13BinaryFunctorIdddZZZNS0_17atan2_kernel_cudaERNS_18TensorIteratorBaseEENKUlvE_clEvENKUlvE_clEvEUlddE_EESt5arrayIPcLm3EELi4E23TrivialOffsetCalculatorILi2EjESC_ILi1EjENS0_6memory12LoadWithCastILi2EEENSF_13StoreWithCastILi1EEEEEviT_T0_T2_T3_T4_T5_ --------------------------
	.section	.text._ZN2at6native27unrolled_elementwise_kernelINS0_13BinaryFunctorIdddZZZNS0_17atan2_kernel_cudaERNS_18TensorIteratorBaseEENKUlvE_clEvENKUlvE_clEvEUlddE_EESt5arrayIPcLm3EELi4E23TrivialOffsetCalculatorILi2EjESC_ILi1EjENS0_6memory12LoadWithCastILi2EEENSF_13StoreWithCastILi1EEEEEviT_T0_T2_T3_T4_T5_,"ax",@progbits
	.sectioninfo	@"SHI_REGISTERS=40"
	.align	128
        .global         _ZN2at6native27unrolled_elementwise_kernelINS0_13BinaryFunctorIdddZZZNS0_17atan2_kernel_cudaERNS_18TensorIteratorBaseEENKUlvE_clEvENKUlvE_clEvEUlddE_EESt5arrayIPcLm3EELi4E23TrivialOffsetCalculatorILi2EjESC_ILi1EjENS0_6memory12LoadWithCastILi2EEENSF_13StoreWithCastILi1EEEEEviT_T0_T2_T3_T4_T5_
        .type           _ZN2at6native27unrolled_elementwise_kernelINS0_13BinaryFunctorIdddZZZNS0_17atan2_kernel_cudaERNS_18TensorIteratorBaseEENKUlvE_clEvENKUlvE_clEvEUlddE_EESt5arrayIPcLm3EELi4E23TrivialOffsetCalculatorILi2EjESC_ILi1EjENS0_6memory12LoadWithCastILi2EEENSF_13StoreWithCastILi1EEEEEviT_T0_T2_T3_T4_T5_,@function
        .size           _ZN2at6native27unrolled_elementwise_kernelINS0_13BinaryFunctorIdddZZZNS0_17atan2_kernel_cudaERNS_18TensorIteratorBaseEENKUlvE_clEvENKUlvE_clEvEUlddE_EESt5arrayIPcLm3EELi4E23TrivialOffsetCalculatorILi2EjESC_ILi1EjENS0_6memory12LoadWithCastILi2EEENSF_13StoreWithCastILi1EEEEEviT_T0_T2_T3_T4_T5_,(.L_x_17709 - _ZN2at6native27unrolled_elementwise_kernelINS0_13BinaryFunctorIdddZZZNS0_17atan2_kernel_cudaERNS_18TensorIteratorBaseEENKUlvE_clEvENKUlvE_clEvEUlddE_EESt5arrayIPcLm3EELi4E23TrivialOffsetCalculatorILi2EjESC_ILi1EjENS0_6memory12LoadWithCastILi2EEENSF_13StoreWithCastILi1EEEEEviT_T0_T2_T3_T4_T5_)
        .other          _ZN2at6native27unrolled_elementwise_kernelINS0_13BinaryFunctorIdddZZZNS0_17atan2_kernel_cudaERNS_18TensorIteratorBaseEENKUlvE_clEvENKUlvE_clEvEUlddE_EESt5arrayIPcLm3EELi4E23TrivialOffsetCalculatorILi2EjESC_ILi1EjENS0_6memory12LoadWithCastILi2EEENSF_13StoreWithCastILi1EEEEEviT_T0_T2_T3_T4_T5_,@"STO_CUDA_ENTRY STV_DEFAULT"
_ZN2at6native27unrolled_elementwise_kernelINS0_13BinaryFunctorIdddZZZNS0_17atan2_kernel_cudaERNS_18TensorIteratorBaseEENKUlvE_clEvENKUlvE_clEvEUlddE_EESt5arrayIPcLm3EELi4E23TrivialOffsetCalculatorILi2EjESC_ILi1EjENS0_6memory12LoadWithCastILi2EEENSF_13StoreWithCastILi1EEEEEviT_T0_T2_T3_T4_T5_:
.text._ZN2at6native27unrolled_elementwise_kernelINS0_13BinaryFunctorIdddZZZNS0_17atan2_kernel_cudaERNS_18TensorIteratorBaseEENKUlvE_clEvENKUlvE_clEvEUlddE_EESt5arrayIPcLm3EELi4E23TrivialOffsetCalculatorILi2EjESC_ILi1EjENS0_6memory12LoadWithCastILi2EEENSF_13StoreWithCastILi1EEEEEviT_T0_T2_T3_T4_T5_:
        /* <DEDUP_REMOVED lines=32> */
.L_x_15155:
[----:B------:R-:W2:Y:S02]  /*0200*/  LDG.E.U8 R2, [R2.64] ;  /* 0x0000002402027981 */ /* 0x000ea4000c1e1100 */
[----:B--2---:R0:W1:Y:S01]  /*0210*/  I2F.F64.U16 R22, R2 ;  /* 0x0000000200167312 */ /* 0x0040620000101800 */
[----:B------:R-:W-:Y:S05]  /*0220*/  BRA `(.L_x_15157) ;  /* 0x00000e0000007947 */ /* 0x000fea0003800000 */
.L_x_15154:
        /* <DEDUP_REMOVED lines=9> */
.L_x_15159:
[----:B------:R-:W2:Y:S02]  /*02c0*/  LDG.E R2, [R2.64] ;  /* 0x0000002402027981 */ /* 0x000ea4000c1e1900 */
[----:B--2---:R0:W1:Y:S01]  /*02d0*/  I2F.F64 R22, R2 ;  /* 0x0000000200167312 */ /* 0x0040620000201c00 */
[----:B------:R-:W-:Y:S05]  /*02e0*/  BRA `(.L_x_15157) ;  /* 0x00000d4000007947 */ /* 0x000fea0003800000 */
.L_x_15158:
[----:B------:R-:W2:Y:S02]  /*02f0*/  LDG.E.U16 R2, [R2.64] ;  /* 0x0000002402027981 */ /* 0x000ea4000c1e1500 */
[----:B--2---:R0:W1:Y:S01]  /*0300*/  I2F.F64.S16 R22, R2 ;  /* 0x0000000200167312 */ /* 0x0040620000101c00 */
[----:B------:R-:W-:Y:S05]  /*0310*/  BRA `(.L_x_15157) ;  /* 0x00000d1000007947 */ /* 0x000fea0003800000 */
.L_x_15153:
        /* <DEDUP_REMOVED lines=10> */
.L_x_15161:
[----:B------:R-:W2:Y:S02]  /*03c0*/  LDG.E.U16 R0, [R2.64] ;  /* 0x0000002402007981 */ /* 0x000ea4000c1e1500 */
[----:B--2---:R-:W-:-:S05]  /*03d0*/  HADD2.F32 R0, -RZ, R0.H0_H0 ;  /* 0x20000000ff007230 */ /* 0x004fca0000004100 */
[----:B------:R-:W-:-:S04]  /*03e0*/  FMUL.FTZ R0, R0, 1 ;  /* 0x3f80000000007820 */ /* 0x000fc80000410000 */
[----:B------:R0:W1:Y:S01]  /*03f0*/  F2F.F64.F32 R22, R0 ;  /* 0x0000000000167310 */ /* 0x0000620000201800 */
[----:B------:R-:W-:Y:S05]  /*0400*/  BRA `(.L_x_15157) ;  /* 0x00000c2000007947 */ /* 0x000fea0003800000 */
.L_x_15160:
        /* <DEDUP_REMOVED lines=10> */
.L_x_15163:
[----:B------:R-:W2:Y:S02]  /*04b0*/  LDG.E.U16 R2, [R2.64] ;  /* 0x0000002402027981 */ /* 0x000ea4000c1e1500 */
[----:B--2---:R-:W-:-:S05]  /*04c0*/  HADD2.F32 R0, -RZ, R2.H0_H0 ;  /* 0x20000002ff007230 */ /* 0x004fca0000004100 */
[----:B------:R-:W-:-:S04]  /*04d0*/  FMUL.FTZ R0, R0, 1 ;  /* 0x3f80000000007820 */ /* 0x000fc80000410000 */
[----:B------:R0:W1:Y:S01]  /*04e0*/  F2F.F64.F32 R22, R0 ;  /* 0x0000000000167310 */ /* 0x0000620000201800 */
[----:B------:R-:W-:Y:S05]  /*04f0*/  BRA `(.L_x_15157) ;  /* 0x00000b3000007947 */ /* 0x000fea0003800000 */
.L_x_15162:
[----:B------:R0:W5:Y:S01]  /*0500*/  LDG.E.64 R22, [R2.64] ;  /* 0x0000002402167981 */ /* 0x000162000c1e1b00 */
[----:B------:R-:W-:Y:S05]  /*0510*/  BRA `(.L_x_15157) ;  /* 0x00000b1000007947 */ /* 0x000fea0003800000 */
.L_x_15152:
        /* <DEDUP_REMOVED lines=13> */
.L_x_15166:
[----:B------:R0:W5:Y:S01]  /*05f0*/  LDG.E.64 R22, [R2.64] ;  /* 0x0000002402167981 */ /* 0x000162000c1e1b00 */
[----:B------:R-:W-:Y:S05]  /*0600*/  BRA `(.L_x_15157) ;  /* 0x00000a2000007947 */ /* 0x000fea0003800000 */
.L_x_15165:
        /* <DEDUP_REMOVED lines=28> */
.L_x_15168:
        /* <DEDUP_REMOVED lines=16> */
.L_x_15167:
[----:B------:R-:W2:Y:S02]  /*08d0*/  LDG.E.U16 R0, [R2.64] ;  /* 0x0000002402007981 */ /* 0x000ea4000c1e1500 */
[----:B--2---:R-:W-:-:S05]  /*08e0*/  PRMT R0, RZ, 0x5410, R0 ;  /* 0x00005410ff007816 */ /* 0x004fca0000000000 */
[----:B------:R-:W-:-:S04]  /*08f0*/  FMUL.FTZ R0, R0, 1 ;  /* 0x3f80000000007820 */ /* 0x000fc80000410000 */
[----:B------:R0:W1:Y:S01]  /*0900*/  F2F.F64.F32 R22, R0 ;  /* 0x0000000000167310 */ /* 0x0000620000201800 */
[----:B------:R-:W-:Y:S05]  /*0910*/  BRA `(.L_x_15157) ;  /* 0x0000071000007947 */ /* 0x000fea0003800000 */
.L_x_15164:
        /* <DEDUP_REMOVED lines=11> */
.L_x_15171:
        /* <DEDUP_REMOVED lines=21> */
.L_x_15175:
[----:B------:R-:W-:Y:S05]  /*0b20*/  BSYNC B1 ;  /* 0x0000000000017941 */ /* 0x000fea0003800000 */
.L_x_15174:
[----:B------:R-:W-:Y:S01]  /*0b30*/  LEA R3, R0, 0x3b800000, 0x17 ;  /* 0x3b80000000037811 */ /* 0x000fe200078eb8ff */
[----:B------:R-:W-:-:S05]  /*0b40*/  IMAD.SHL.U32 R0, R2, 0x100000, RZ ;  /* 0x0010000002007824 */ /* 0x000fca00078e00ff */
[----:B------:R-:W-:Y:S02]  /*0b50*/  LOP3.LUT R0, R3, R0, R4, 0xfe, !PT ;  /* 0x0000000003007212 */ /* 0x000fe400078efe04 */
.L_x_15173:
[----:B------:R-:W-:Y:S05]  /*0b60*/  BSYNC B0 ;  /* 0x0000000000007941 */ /* 0x000fea0003800000 */
.L_x_15172:
[----:B------:R-:W-:-:S04]  /*0b70*/  FMUL.FTZ R0, R0, 1 ;  /* 0x3f80000000007820 */ /* 0x000fc80000410000 */
[----:B------:R0:W1:Y:S01]  /*0b80*/  F2F.F64.F32 R22, R0 ;  /* 0x0000000000167310 */ /* 0x0000620000201800 */
[----:B------:R-:W-:Y:S05]  /*0b90*/  BRA `(.L_x_15157) ;  /* 0x0000049000007947 */ /* 0x000fea0003800000 */
.L_x_15170:
        /* <DEDUP_REMOVED lines=21> */
.L_x_15179:
[----:B------:R-:W-:Y:S05]  /*0cf0*/  BSYNC B1 ;  /* 0x0000000000017941 */ /* 0x000fea0003800000 */
.L_x_15178:
[----:B------:R-:W-:Y:S01]  /*0d00*/  LEA R3, R0, 0x37800000, 0x17 ;  /* 0x3780000000037811 */ /* 0x000fe200078eb8ff */
[----:B------:R-:W-:-:S05]  /*0d10*/  IMAD.SHL.U32 R0, R2, 0x200000, RZ ;  /* 0x0020000002007824 */ /* 0x000fca00078e00ff */
[----:B------:R-:W-:Y:S02]  /*0d20*/  LOP3.LUT R0, R3, R0, R4, 0xfe, !PT ;  /* 0x0000000003007212 */ /* 0x000fe400078efe04 */
.L_x_15177:
[----:B------:R-:W-:Y:S05]  /*0d30*/  BSYNC B0 ;  /* 0x0000000000007941 */ /* 0x000fea0003800000 */
.L_x_15176:
[----:B------:R-:W-:-:S04]  /*0d40*/  FMUL.FTZ R0, R0, 1 ;  /* 0x3f80000000007820 */ /* 0x000fc80000410000 */
[----:B------:R0:W1:Y:S01]  /*0d50*/  F2F.F64.F32 R22, R0 ;  /* 0x0000000000167310 */ /* 0x0000620000201800 */
[----:B------:R-:W-:Y:S05]  /*0d60*/  BRA `(.L_x_15157) ;  /* 0x000002c000007947 */ /* 0x000fea0003800000 */
.L_x_15169:
        /* <DEDUP_REMOVED lines=14> */
.L_x_15183:
[----:B------:R-:W-:Y:S05]  /*0e50*/  BSYNC B0 ;  /* 0x0000000000007941 */ /* 0x000fea0003800000 */
.L_x_15182:
[----:B------:R-:W-:-:S04]  /*0e60*/  FMUL.FTZ R0, R0, 1 ;  /* 0x3f80000000007820 */ /* 0x000fc80000410000 */
[----:B------:R0:W1:Y:S01]  /*0e70*/  F2F.F64.F32 R22, R0 ;  /* 0x0000000000167310 */ /* 0x0000620000201800 */
[----:B------:R-:W-:Y:S05]  /*0e80*/  BRA `(.L_x_15157) ;  /* 0x000001a000007947 */ /* 0x000fea0003800000 */
.L_x_15156:
        /* <DEDUP_REMOVED lines=21> */
.L_x_15181:
[----:B------:R-:W2:Y:S02]  /*0fe0*/  LDG.E.64 R22, [R2.64] ;  /* 0x0000002402167981 */ /* 0x000ea4000c1e1b00 */
[----:B--2---:R-:W0:Y:S01]  /*0ff0*/  I2F.F64.U64 R22, R22 ;  /* 0x0000001600167312 */ /* 0x004e220000301800 */
[----:B------:R-:W-:Y:S05]  /*1000*/  BRA `(.L_x_15157) ;  /* 0x0000002000007947 */ /* 0x000fea0003800000 */
.L_x_15180:
[----:B------:R-:W2:Y:S02]  /*1010*/  LDG.E R2, [R2.64] ;  /* 0x0000002402027981 */ /* 0x000ea4000c1e1900 */
[----:B--2---:R0:W1:Y:S02]  /*1020*/  I2F.F64.U32 R22, R2 ;  /* 0x0000000200167312 */ /* 0x0040640000201800 */
.L_x_15157:
        /* <DEDUP_REMOVED lines=17> */
.L_x_15187:
[----:B------:R-:W2:Y:S02]  /*1140*/  LDG.E.U8 R2, [R2.64] ;  /* 0x0000002402027981 */ /* 0x000ea4000c1e1100 */
[----:B--2---:R0:W2:Y:S01]  /*1150*/  I2F.F64.U16 R16, R2 ;  /* 0x0000000200107312 */ /* 0x0040a20000101800 */
[----:B------:R-:W-:Y:S05]  /*1160*/  BRA `(.L_x_15189) ;  /* 0x00000df000007947 */ /* 0x000fea0003800000 */
.L_x_15186:
        /* <DEDUP_REMOVED lines=9> */
.L_x_15191:
[----:B------:R-:W2:Y:S02]  /*1200*/  LDG.E R2, [R2.64] ;  /* 0x0000002402027981 */ /* 0x000ea4000c1e1900 */
[----:B--2---:R0:W2:Y:S01]  /*1210*/  I2F.F64 R16, R2 ;  /* 0x0000000200107312 */ /* 0x0040a20000201c00 */
[----:B------:R-:W-:Y:S05]  /*1220*/  BRA `(.L_x_15189) ;  /* 0x00000d3000007947 */ /* 0x000fea0003800000 */
.L_x_15190:
[----:B------:R-:W2:Y:S02]  /*1230*/  LDG.E.U16 R2, [R2.64] ;  /* 0x0000002402027981 */ /* 0x000ea4000c1e1500 */
[----:B--2---:R0:W2:Y:S01]  /*1240*/  I2F.F64.S16 R16, R2 ;  /* 0x0000000200107312 */ /* 0x0040a20000101c00 */
[----:B------:R-:W-:Y:S05]  /*1250*/  BRA `(.L_x_15189) ;  /* 0x00000d0000007947 */ /* 0x000fea0003800000 */
.L_x_15185:
        /* <DEDUP_REMOVED lines=10> */
.L_x_15193:
[----:B------:R-:W2:Y:S02]  /*1300*/  LDG.E.U16 R0, [R2.64] ;  /* 0x0000002402007981 */ /* 0x000ea4000c1e1500 */
[----:B--2---:R-:W-:-:S05]  /*1310*/  HADD2.F32 R0, -RZ, R0.H0_H0 ;  /* 0x20000000ff007230 */ /* 0x004fca0000004100 */
[----:B------:R-:W-:-:S04]  /*1320*/  FMUL.FTZ R0, R0, 1 ;  /* 0x3f80000000007820 */ /* 0x000fc80000410000 */
[----:B------:R0:W2:Y:S01]  /*1330*/  F2F.F64.F32 R16, R0 ;  /* 0x0000000000107310 */ /* 0x0000a20000201800 */
[----:B------:R-:W-:Y:S05]  /*1340*/  BRA `(.L_x_15189) ;  /* 0x00000c1000007947 */ /* 0x000fea0003800000 */
.L_x_15192:
        /* <DEDUP_REMOVED lines=10> */
.L_x_15195:
[----:B------:R-:W2:Y:S02]  /*13f0*/  LDG.E.U16 R2, [R2.64] ;  /* 0x0000002402027981 */ /* 0x000ea4000c1e1500 */
[----:B--2---:R-:W-:-:S05]  /*1400*/  HADD2.F32 R0, -RZ, R2.H0_H0 ;  /* 0x20000002ff007230 */ /* 0x004fca0000004100 */
[----:B------:R-:W-:-:S04]  /*1410*/  FMUL.FTZ R0, R0, 1 ;  /* 0x3f80000000007820 */ /* 0x000fc80000410000 */
[----:B------:R0:W2:Y:S01]  /*1420*/  F2F.F64.F32 R16, R0 ;  /* 0x0000000000107310 */ /* 0x0000a20000201800 */
[----:B------:R-:W-:Y:S05]  /*1430*/  BRA `(.L_x_15189) ;  /* 0x00000b2000007947 */ /* 0x000fea0003800000 */
.L_x_15194:
[----:B------:R0:W5:Y:S01]  /*1440*/  LDG.E.64 R16, [R2.64] ;  /* 0x0000002402107981 */ /* 0x000162000c1e1b00 */
[----:B------:R-:W-:Y:S05]  /*1450*/  BRA `(.L_x_15189) ;  /* 0x00000b0000007947 */ /* 0x000fea0003800000 */
.L_x_15184:
        /* <DEDUP_REMOVED lines=13> */
.L_x_15198:
[----:B------:R0:W5:Y:S01]  /*1530*/  LDG.E.64 R16, [R2.64] ;  /* 0x0000002402107981 */ /* 0x000162000c1e1b00 */
[----:B------:R-:W-:Y:S05]  /*1540*/  BRA `(.L_x_15189) ;  /* 0x00000a1000007947 */ /* 0x000fea0003800000 */
.L_x_15197:
        /* <DEDUP_REMOVED lines=28> */
.L_x_15200:
        /* <DEDUP_REMOVED lines=15> */
.L_x_15199:
[----:B------:R-:W2:Y:S02]  /*1800*/  LDG.E.U16 R0, [R2.64] ;  /* 0x0000002402007981 */ /* 0x000ea4000c1e1500 */
[----:B--2---:R-:W-:-:S05]  /*1810*/  PRMT R0, RZ, 0x5410, R0 ;  /* 0x00005410ff007816 */ /* 0x004fca0000000000 */
[----:B------:R-:W-:-:S04]  /*1820*/  FMUL.FTZ R0, R0, 1 ;  /* 0x3f80000000007820 */ /* 0x000fc80000410000 */
[----:B------:R0:W2:Y:S01]  /*1830*/  F2F.F64.F32 R16, R0 ;  /* 0x0000000000107310 */ /* 0x0000a20000201800 */
[----:B------:R-:W-:Y:S05]  /*1840*/  BRA `(.L_x_15189) ;  /* 0x0000071000007947 */ /* 0x000fea0003800000 */
.L_x_15196:
        /* <DEDUP_REMOVED lines=11> */
.L_x_15203:
        /* <DEDUP_REMOVED lines=21> */
.L_x_15207:
[----:B------:R-:W-:Y:S05]  /*1a50*/  BSYNC B1 ;  /* 0x0000000000017941 */ /* 0x000fea0003800000 */
.L_x_15206:
[----:B------:R-:W-:Y:S01]  /*1a60*/  LEA R3, R0, 0x3b800000, 0x17 ;  /* 0x3b80000000037811 */ /* 0x000fe200078eb8ff */
[----:B------:R-:W-:-:S05]  /*1a70*/  IMAD.SHL.U32 R0, R2, 0x100000, RZ ;  /* 0x0010000002007824 */ /* 0x000fca00078e00ff */
[----:B------:R-:W-:Y:S02]  /*1a80*/  LOP3.LUT R0, R3, R0, R4, 0xfe, !PT ;  /* 0x0000000003007212 */ /* 0x000fe400078efe04 */
.L_x_15205:
[----:B------:R-:W-:Y:S05]  /*1a90*/  BSYNC B0 ;  /* 0x0000000000007941 */ /* 0x000fea0003800000 */
.L_x_15204:
[----:B------:R-:W-:-:S04]  /*1aa0*/  FMUL.FTZ R0, R0, 1 ;  /* 0x3f80000000007820 */ /* 0x000fc80000410000 */
[----:B------:R0:W2:Y:S01]  /*1ab0*/  F2F.F64.F32 R16, R0 ;  /* 0x0000000000107310 */ /* 0x0000a20000201800 */
[----:B------:R-:W-:Y:S05]  /*1ac0*/  BRA `(.L_x_15189) ;  /* 0x0000049000007947 */ /* 0x000fea0003800000 */
.L_x_15202:
        /* <DEDUP_REMOVED lines=21> */
.L_x_15211:
[----:B------:R-:W-:Y:S05]  /*1c20*/  BSYNC B1 ;  /* 0x0000000000017941 */ /* 0x000fea0003800000 */
.L_x_15210:
[----:B------:R-:W-:Y:S01]  /*1c30*/  LEA R3, R0, 0x37800000, 0x17 ;  /* 0x3780000000037811 */ /* 0x000fe200078eb8ff */
[----:B------:R-:W-:-:S05]  /*1c40*/  IMAD.SHL.U32 R0, R2, 0x200000, RZ ;  /* 0x0020000002007824 */ /* 0x000fca00078e00ff */
[----:B------:R-:W-:Y:S02]  /*1c50*/  LOP3.LUT R0, R3, R0, R4, 0xfe, !PT ;  /* 0x0000000003007212 */ /* 0x000fe400078efe04 */
.L_x_15209:
[----:B------:R-:W-:Y:S05]  /*1c60*/  BSYNC B0 ;  /* 0x0000000000007941 */ /* 0x000fea0003800000 */
.L_x_15208:
[----:B------:R-:W-:-:S04]  /*1c70*/  FMUL.FTZ R0, R0, 1 ;  /* 0x3f80000000007820 */ /* 0x000fc80000410000 */
[----:B------:R0:W2:Y:S01]  /*1c80*/  F2F.F64.F32 R16, R0 ;  /* 0x0000000000107310 */ /* 0x0000a20000201800 */
[----:B------:R-:W-:Y:S05]  /*1c90*/  BRA `(.L_x_15189) ;  /* 0x000002c000007947 */ /* 0x000fea0003800000 */
.L_x_15201:
        /* <DEDUP_REMOVED lines=14> */
.L_x_15215:
[----:B------:R-:W-:Y:S05]  /*1d80*/  BSYNC B0 ;  /* 0x0000000000007941 */ /* 0x000fea0003800000 */
.L_x_15214:
[----:B------:R-:W-:-:S04]  /*1d90*/  FMUL.FTZ R0, R0, 1 ;  /* 0x3f80000000007820 */ /* 0x000fc80000410000 */
[----:B------:R0:W2:Y:S01]  /*1da0*/  F2F.F64.F32 R16, R0 ;  /* 0x0000000000107310 */ /* 0x0000a20000201800 */
[----:B------:R-:W-:Y:S05]  /*1db0*/  BRA `(.L_x_15189) ;  /* 0x000001a000007947 */ /* 0x000fea0003800000 */
.L_x_15188:
        /* <DEDUP_REMOVED lines=21> */
.L_x_15213:
[----:B------:R-:W2:Y:S02]  /*1f10*/  LDG.E.64 R16, [R2.64] ;  /* 0x0000002402107981 */ /* 0x000ea4000c1e1b00 */
[----:B--2---:R-:W0:Y:S01]  /*1f20*/  I2F.F64.U64 R16, R16 ;  /* 0x0000001000107312 */ /* 0x004e220000301800 */
[----:B------:R-:W-:Y:S05]  /*1f30*/  BRA `(.L_x_15189) ;  /* 0x0000002000007947 */ /* 0x000fea0003800000 */
.L_x_15212:
[----:B------:R-:W2:Y:S02]  /*1f40*/  LDG.E R2, [R2.64] ;  /* 0x0000002402027981 */ /* 0x000ea4000c1e1900 */
[----:B--2---:R0:W2:Y:S02]  /*1f50*/  I2F.F64.U32 R16, R2 ;  /* 0x0000000200107312 */ /* 0x0040a40000201800 */
.L_x_15189:
[----:B------:R-:W3:Y:S02]  /*1f60*/  S2R R28, SR_TID.X ;  /* 0x00000000001c7919 */ /* 0x000ee40000002100 */
[----:B---3--:R-:W-:Y:S02]  /*1f70*/  IADD3 R28, R28, 0x80, RZ ;  /* 0x000000801c1c7810 */ /* 0x008fe40007ffe0ff */
.L_x_15151:
[----:B-1-3--:R-:W-:Y:S05]  /*1f80*/  BSYNC B6 ;  /* 0x0000000000067941 */ /* 0x00afea0003800000 */
.L_x_15150:
        /* <DEDUP_REMOVED lines=22> */
.L_x_15221:
[----:B------:R-:W3:Y:S02]  /*20f0*/  LDG.E.U8 R2, [R2.64] ;  /* 0x0000002402027981 */ /* 0x000ee4000c1e1100 */
[----:B---3--:R0:W1:Y:S01]  /*2100*/  I2F.F64.U16 R24, R2 ;  /* 0x0000000200187312 */ /* 0x0080620000101800 */
[----:B------:R-:W-:Y:S05]  /*2110*/  BRA `(.L_x_15223) ;  /* 0x00000df000007947 */ /* 0x000fea0003800000 */
.L_x_15220:
        /* <DEDUP_REMOVED lines=9> */
.L_x_15225:
[----:B------:R-:W3:Y:S02]  /*21b0*/  LDG.E R2, [R2.64] ;  /* 0x0000002402027981 */ /* 0x000ee4000c1e1900 */
[----:B---3--:R0:W1:Y:S01]  /*21c0*/  I2F.F64 R24, R2 ;  /* 0x0000000200187312 */ /* 0x0080620000201c00 */
[----:B------:R-:W-:Y:S05]  /*21d0*/  BRA `(.L_x_15223) ;  /* 0x00000d3000007947 */ /* 0x000fea0003800000 */
.L_x_15224:
[----:B------:R-:W3:Y:S02]  /*21e0*/  LDG.E.U16 R2, [R2.64] ;  /* 0x0000002402027981 */ /* 0x000ee4000c1e1500 */
[----:B---3--:R0:W1:Y:S01]  /*21f0*/  I2F.F64.S16 R24, R2 ;  /* 0x0000000200187312 */ /* 0x0080620000101c00 */
[----:B------:R-:W-:Y:S05]  /*2200*/  BRA `(.L_x_15223) ;  /* 0x00000d0000007947 */ /* 0x000fea0003800000 */
.L_x_15219:
        /* <DEDUP_REMOVED lines=10> */
.L_x_15227:
[----:B------:R-:W3:Y:S02]  /*22b0*/  LDG.E.U16 R0, [R2.64] ;  /* 0x0000002402007981 */ /* 0x000ee4000c1e1500 */
[----:B---3--:R-:W-:-:S05]  /*22c0*/  HADD2.F32 R0, -RZ, R0.H0_H0 ;  /* 0x20000000ff007230 */ /* 0x008fca0000004100 */
[----:B------:R-:W-:-:S04]  /*22d0*/  FMUL.FTZ R0, R0, 1 ;  /* 0x3f80000000007820 */ /* 0x000fc80000410000 */
[----:B------:R0:W1:Y:S01]  /*22e0*/  F2F.F64.F32 R24, R0 ;  /* 0x0000000000187310 */ /* 0x0000620000201800 */
[----:B------:R-:W-:Y:S05]  /*22f0*/  BRA `(.L_x_15223) ;  /* 0x00000c1000007947 */ /* 0x000fea0003800000 */
.L_x_15226:
        /* <DEDUP_REMOVED lines=10> */
.L_x_15229:
[----:B------:R-:W3:Y:S02]  /*23a0*/  LDG.E.U16 R2, [R2.64] ;  /* 0x0000002402027981 */ /* 0x000ee4000c1e1500 */
[----:B---3--:R-:W-:-:S05]  /*23b0*/  HADD2.F32 R0, -RZ, R2.H0_H0 ;  /* 0x20000002ff007230 */ /* 0x008fca0000004100 */
[----:B------:R-:W-:-:S04]  /*23c0*/  FMUL.FTZ R0, R0, 1 ;  /* 0x3f80000000007820 */ /* 0x000fc80000410000 */
[----:B------:R0:W1:Y:S01]  /*23d0*/  F2F.F64.F32 R24, R0 ;  /* 0x0000000000187310 */ /* 0x0000620000201800 */
[----:B------:R-:W-:Y:S05]  /*23e0*/  BRA `(.L_x_15223) ;  /* 0x00000b2000007947 */ /* 0x000fea0003800000 */
.L_x_15228:
[----:B------:R0:W5:Y:S01]  /*23f0*/  LDG.E.64 R24, [R2.64] ;  /* 0x0000002402187981 */ /* 0x000162000c1e1b00 */
[----:B------:R-:W-:Y:S05]  /*2400*/  BRA `(.L_x_15223) ;  /* 0x00000b0000007947 */ /* 0x000fea0003800000 */
.L_x_15218:
        /* <DEDUP_REMOVED lines=13> */
.L_x_15232:
[----:B------:R0:W5:Y:S01]  /*24e0*/  LDG.E.64 R24, [R2.64] ;  /* 0x0000002402187981 */ /* 0x000162000c1e1b00 */
[----:B------:R-:W-:Y:S05]  /*24f0*/  BRA `(.L_x_15223) ;  /* 0x00000a1000007947 */ /* 0x000fea0003800000 */
.L_x_15231:
        /* <DEDUP_REMOVED lines=28> */
.L_x_15234:
[----:B------:R-:W3:Y:S02]  /*26c0*/  LDG.E.U8 R2, [R2.64] ;  /* 0x0000002402027981 */ /* 0x000ee4000c1e1100 */
[C---:B---3--:R-:W-:Y:S02]  /*26d0*/  IMAD.SHL.U32 R0, R2.reuse, 0x2000000, RZ ;  /* 0x0200000002007824 */ /* 0x048fe400078e00ff */
        /* <DEDUP_REMOVED lines=13> */
.L_x_15233:
[----:B------:R-:W3:Y:S02]  /*27b0*/  LDG.E.U16 R0, [R2.64] ;  /* 0x0000002402007981 */ /* 0x000ee4000c1e1500 */
[----:B---3--:R-:W-:-:S05]  /*27c0*/  PRMT R0, RZ, 0x5410, R0 ;  /* 0x00005410ff007816 */ /* 0x008fca0000000000 */
[----:B------:R-:W-:-:S04]  /*27d0*/  FMUL.FTZ R0, R0, 1 ;  /* 0x3f80000000007820 */ /* 0x000fc80000410000 */
[----:B------:R0:W1:Y:S01]  /*27e0*/  F2F.F64.F32 R24, R0 ;  /* 0x0000000000187310 */ /* 0x0000620000201800 */
[----:B------:R-:W-:Y:S05]  /*27f0*/  BRA `(.L_x_15223) ;  /* 0x0000071000007947 */ /* 0x000fea0003800000 */
.L_x_15230:
        /* <DEDUP_REMOVED lines=11> */
.L_x_15237:
        /* <DEDUP_REMOVED lines=21> */
.L_x_15241:
[----:B------:R-:W-:Y:S05]  /*2a00*/  BSYNC B1 ;  /* 0x0000000000017941 */ /* 0x000fea0003800000 */
.L_x_15240:
[----:B------:R-:W-:Y:S01]  /*2a10*/  LEA R3, R0, 0x3b800000, 0x17 ;  /* 0x3b80000000037811 */ /* 0x000fe200078eb8ff */
[----:B------:R-:W-:-:S05]  /*2a20*/  IMAD.SHL.U32 R0, R2, 0x100000, RZ ;  /* 0x0010000002007824 */ /* 0x000fca00078e00ff */
[----:B------:R-:W-:Y:S02]  /*2a30*/  LOP3.LUT R0, R3, R0, R4, 0xfe, !PT ;  /* 0x0000000003007212 */ /* 0x000fe400078efe04 */
.L_x_15239:
[----:B------:R-:W-:Y:S05]  /*2a40*/  BSYNC B0 ;  /* 0x0000000000007941 */ /* 0x000fea0003800000 */
.L_x_15238:
[----:B------:R-:W-:-:S04]  /*2a50*/  FMUL.FTZ R0, R0, 1 ;  /* 0x3f80000000007820 */ /* 0x000fc80000410000 */
[----:B------:R0:W1:Y:S01]  /*2a60*/  F2F.F64.F32 R24, R0 ;  /* 0x0000000000187310 */ /* 0x0000620000201800 */
[----:B------:R-:W-:Y:S05]  /*2a70*/  BRA `(.L_x_15223) ;  /* 0x0000049000007947 */ /* 0x000fea0003800000 */
.L_x_15236:
        /* <DEDUP_REMOVED lines=21> */
.L_x_15245:
[----:B------:R-:W-:Y:S05]  /*2bd0*/  BSYNC B1 ;  /* 0x0000000000017941 */ /* 0x000fea0003800000 */
.L_x_15244:
[----:B------:R-:W-:Y:S01]  /*2be0*/  LEA R3, R0, 0x37800000, 0x17 ;  /* 0x3780000000037811 */ /* 0x000fe200078eb8ff */
[----:B------:R-:W-:-:S05]  /*2bf0*/  IMAD.SHL.U32 R0, R2, 0x200000, RZ ;  /* 0x0020000002007824 */ /* 0x000fca00078e00ff */
[----:B------:R-:W-:Y:S02]  /*2c00*/  LOP3.LUT R0, R3, R0, R4, 0xfe, !PT ;  /* 0x0000000003007212 */ /* 0x000fe400078efe04 */
.L_x_15243:
[----:B------:R-:W-:Y:S05]  /*2c10*/  BSYNC B0 ;  /* 0x0000000000007941 */ /* 0x000fea0003800000 */
.L_x_15242:
[----:B------:R-:W-:-:S04]  /*2c20*/  FMUL.FTZ R0, R0, 1 ;  /* 0x3f80000000007820 */ /* 0x000fc80000410000 */
[----:B------:R0:W1:Y:S01]  /*2c30*/  F2F.F64.F32 R24, R0 ;  /* 0x0000000000187310 */ /* 0x0000620000201800 */
[----:B------:R-:W-:Y:S05]  /*2c40*/  BRA `(.L_x_15223) ;  /* 0x000002c000007947 */ /* 0x000fea0003800000 */
.L_x_15235:
        /* <DEDUP_REMOVED lines=14> */
.L_x_15249:
[----:B------:R-:W-:Y:S05]  /*2d30*/  BSYNC B0 ;  /* 0x0000000000007941 */ /* 0x000fea0003800000 */
.L_x_15248:
[----:B------:R-:W-:-:S04]  /*2d40*/  FMUL.FTZ R0, R0, 1 ;  /* 0x3f80000000007820 */ /* 0x000fc80000410000 */
[----:B------:R0:W1:Y:S01]  /*2d50*/  F2F.F64.F32 R24, R0 ;  /* 0x0000000000187310 */ /* 0x0000620000201800 */
[----:B------:R-:W-:Y:S05]  /*2d60*/  BRA `(.L_x_15223) ;  /* 0x000001a000007947 */ /* 0x000fea0003800000 */
.L_x_15222:
        /* <DEDUP_REMOVED lines=21> */
.L_x_15247:
[----:B------:R-:W3:Y:S02]  /*2ec0*/  LDG.E.64 R24, [R2.64] ;  /* 0x0000002402187981 */ /* 0x000ee4000c1e1b00 */
[----:B---3--:R-:W0:Y:S01]  /*2ed0*/  I2F.F64.U64 R24, R24 ;  /* 0x0000001800187312 */ /* 0x008e220000301800 */
[----:B------:R-:W-:Y:S05]  /*2ee0*/  BRA `(.L_x_15223) ;  /* 0x0000002000007947 */ /* 0x000fea0003800000 */
.L_x_15246:
[----:B------:R-:W3:Y:S02]  /*2ef0*/  LDG.E R2, [R2.64] ;  /* 0x0000002402027981 */ /* 0x000ee4000c1e1900 */
[----:B---3--:R0:W1:Y:S02]  /*2f00*/  I2F.F64.U32 R24, R2 ;  /* 0x0000000200187312 */ /* 0x0080640000201800 */
.L_x_15223:
        /* <DEDUP_REMOVED lines=17> */
.L_x_15253:
[----:B------:R-:W3:Y:S02]  /*3020*/  LDG.E.U8 R2, [R2.64] ;  /* 0x0000002402027981 */ /* 0x000ee4000c1e1100 */
[----:B---3--:R0:W3:Y:S01]  /*3030*/  I2F.F64.U16 R18, R2 ;  /* 0x0000000200127312 */ /* 0x0080e20000101800 */
[----:B------:R-:W-:Y:S05]  /*3040*/  BRA `(.L_x_15255) ;  /* 0x00000df000007947 */ /* 0x000fea0003800000 */
.L_x_15252:
        /* <DEDUP_REMOVED lines=9> */
.L_x_15257:
[----:B------:R-:W3:Y:S02]  /*30e0*/  LDG.E R2, [R2.64] ;  /* 0x0000002402027981 */ /* 0x000ee4000c1e1900 */
[----:B---3--:R0:W3:Y:S01]  /*30f0*/  I2F.F64 R18, R2 ;  /* 0x0000000200127312 */ /* 0x0080e20000201c00 */
[----:B------:R-:W-:Y:S05]  /*3100*/  BRA `(.L_x_15255) ;  /* 0x00000d3000007947 */ /* 0x000fea0003800000 */
.L_x_15256:
[----:B------:R-:W3:Y:S02]  /*3110*/  LDG.E.U16 R2, [R2.64] ;  /* 0x0000002402027981 */ /* 0x000ee4000c1e1500 */
[----:B---3--:R0:W3:Y:S01]  /*3120*/  I2F.F64.S16 R18, R2 ;  /* 0x0000000200127312 */ /* 0x0080e20000101c00 */
[----:B------:R-:W-:Y:S05]  /*3130*/  BRA `(.L_x_15255) ;  /* 0x00000d0000007947 */ /* 0x000fea0003800000 */
.L_x_15251:
        /* <DEDUP_REMOVED lines=10> */
.L_x_15259:
[----:B------:R-:W3:Y:S02]  /*31e0*/  LDG.E.U16 R0, [R2.64] ;  /* 0x0000002402007981 */ /* 0x000ee4000c1e1500 */
[----:B---3--:R-:W-:-:S05]  /*31f0*/  HADD2.F32 R0, -RZ, R0.H0_H0 ;  /* 0x20000000ff007230 */ /* 0x008fca0000004100 */
[----:B------:R-:W-:-:S04]  /*3200*/  FMUL.FTZ R0, R0, 1 ;  /* 0x3f80000000007820 */ /* 0x000fc80000410000 */
[----:B------:R0:W3:Y:S01]  /*3210*/  F2F.F64.F32 R18, R0 ;  /* 0x0000000000127310 */ /* 0x0000e20000201800 */
[----:B------:R-:W-:Y:S05]  /*3220*/  BRA `(.L_x_15255) ;  /* 0x00000c1000007947 */ /* 0x000fea0003800000 */
.L_x_15258:
        /* <DEDUP_REMOVED lines=10> */
.L_x_15261:
[----:B------:R-:W3:Y:S02]  /*32d0*/  LDG.E.U16 R2, [R2.64] ;  /* 0x0000002402027981 */ /* 0x000ee4000c1e1500 */
[----:B---3--:R-:W-:-:S05]  /*32e0*/  HADD2.F32 R0, -RZ, R2.H0_H0 ;  /* 0x20000002ff007230 */ /* 0x008fca0000004100 */
[----:B------:R-:W-:-:S04]  /*32f0*/  FMUL.FTZ R0, R0, 1 ;  /* 0x3f80000000007820 */ /* 0x000fc80000410000 */
[----:B------:R0:W3:Y:S01]  /*3300*/  F2F.F64.F32 R18, R0 ;  /* 0x0000000000127310 */ /* 0x0000e20000201800 */
[----:B------:R-:W-:Y:S05]  /*3310*/  BRA `(.L_x_15255) ;  /* 0x00000b2000007947 */ /* 0x000fea0003800000 */
.L_x_15260:
[----:B------:R0:W5:Y:S01]  /*3320*/  LDG.E.64 R18, [R2.64] ;  /* 0x0000002402127981 */ /* 0x000162000c1e1b00 */
[----:B------:R-:W-:Y:S05]  /*3330*/  BRA `(.L_x_15255) ;  /* 0x00000b0000007947 */ /* 0x000fea0003800000 */
.L_x_15250:
        /* <DEDUP_REMOVED lines=13> */
.L_x_15264:
[----:B------:R0:W5:Y:S01]  /*3410*/  LDG.E.64 R18, [R2.64] ;  /* 0x0000002402127981 */ /* 0x000162000c1e1b00 */
[----:B------:R-:W-:Y:S05]  /*3420*/  BRA `(.L_x_15255) ;  /* 0x00000a1000007947 */ /* 0x000fea0003800000 */
.L_x_15263:
        /* <DEDUP_REMOVED lines=28> */
.L_x_15266:
        /* <DEDUP_REMOVED lines=13> */
[----:B------:R0:W3:Y:S01]  /*36c0*/  F2F.F64.F32 R18, R4 ;  /* 0x0000000400127310 */ /* 0x0000e20000201800 */
[----:B------:R-:W-:Y:S05]  /*36d0*/  BRA `(.L_x_15255) ;  /* 0x0000076000007947 */ /* 0x000fea0003800000 */
.L_x_15265:
[----:B------:R-:W3:Y:S02]  /*36e0*/  LDG.E.U16 R0, [R2.64] ;  /* 0x0000002402007981 */ /* 0x000ee4000c1e1500 */
[----:B---3--:R-:W-:-:S05]  /*36f0*/  PRMT R0, RZ, 0x5410, R0 ;  /* 0x00005410ff007816 */ /* 0x008fca0000000000 */
[----:B------:R-:W-:-:S04]  /*3700*/  FMUL.FTZ R0, R0, 1 ;  /* 0x3f80000000007820 */ /* 0x000fc80000410000 */
[----:B------:R0:W3:Y:S01]  /*3710*/  F2F.F64.F32 R18, R0 ;  /* 0x0000000000127310 */ /* 0x0000e20000201800 */
[----:B------:R-:W-:Y:S05]  /*3720*/  BRA `(.L_x_15255) ;  /* 0x0000071000007947 */ /* 0x000fea0003800000 */
.L_x_15262:
        /* <DEDUP_REMOVED lines=11> */
.L_x_15269:
        /* <DEDUP_REMOVED lines=21> */
.L_x_15273:
[----:B------:R-:W-:Y:S05]  /*3930*/  BSYNC B1 ;  /* 0x0000000000017941 */ /* 0x000fea0003800000 */
.L_x_15272:
[----:B------:R-:W-:Y:S01]  /*3940*/  LEA R3, R0, 0x3b800000, 0x17 ;  /* 0x3b80000000037811 */ /* 0x000fe200078eb8ff */
[----:B------:R-:W-:-:S05]  /*3950*/  IMAD.SHL.U32 R0, R2, 0x100000, RZ ;  /* 0x0010000002007824 */ /* 0x000fca00078e00ff */
[----:B------:R-:W-:Y:S02]  /*3960*/  LOP3.LUT R0, R3, R0, R4, 0xfe, !PT ;  /* 0x0000000003007212 */ /* 0x000fe400078efe04 */
.L_x_15271:
[----:B------:R-:W-:Y:S05]  /*3970*/  BSYNC B0 ;  /* 0x0000000000007941 */ /* 0x000fea0003800000 */
.L_x_15270:
[----:B------:R-:W-:-:S04]  /*3980*/  FMUL.FTZ R0, R0, 1 ;  /* 0x3f80000000007820 */ /* 0x000fc80000410000 */
[----:B------:R0:W3:Y:S01]  /*3990*/  F2F.F64.F32 R18, R0 ;  /* 0x0000000000127310 */ /* 0x0000e20000201800 */
[----:B------:R-:W-:Y:S05]  /*39a0*/  BRA `(.L_x_15255) ;  /* 0x0000049000007947 */ /* 0x000fea0003800000 */
.L_x_15268:
        /* <DEDUP_REMOVED lines=21> */
.L_x_15277:
[----:B------:R-:W-:Y:S05]  /*3b00*/  BSYNC B1 ;  /* 0x0000000000017941 */ /* 0x000fea0003800000 */
.L_x_15276:
[----:B------:R-:W-:Y:S01]  /*3b10*/  LEA R3, R0, 0x37800000, 0x17 ;  /* 0x3780000000037811 */ /* 0x000fe200078eb8ff */
[----:B------:R-:W-:-:S05]  /*3b20*/  IMAD.SHL.U32 R0, R2, 0x200000, RZ ;  /* 0x0020000002007824 */ /* 0x000fca00078e00ff */
[----:B------:R-:W-:Y:S02]  /*3b30*/  LOP3.LUT R0, R3, R0, R4, 0xfe, !PT ;  /* 0x0000000003007212 */ /* 0x000fe400078efe04 */
.L_x_15275:
[----:B------:R-:W-:Y:S05]  /*3b40*/  BSYNC B0 ;  /* 0x0000000000007941 */ /* 0x000fea0003800000 */
.L_x_15274:
[----:B------:R-:W-:-:S04]  /*3b50*/  FMUL.FTZ R0, R0, 1 ;  /* 0x3f80000000007820 */ /* 0x000fc80000410000 */
[----:B------:R0:W3:Y:S01]  /*3b60*/  F2F.F64.F32 R18, R0 ;  /* 0x0000000000127310 */ /* 0x0000e20000201800 */
[----:B------:R-:W-:Y:S05]  /*3b70*/  BRA `(.L_x_15255) ;  /* 0x000002c000007947 */ /* 0x000fea0003800000 */
.L_x_15267:
        /* <DEDUP_REMOVED lines=14> */
.L_x_15281:
[----:B------:R-:W-:Y:S05]  /*3c60*/  BSYNC B0 ;  /* 0x0000000000007941 */ /* 0x000fea0003800000 */
.L_x_15280:
[----:B------:R-:W-:-:S04]  /*3c70*/  FMUL.FTZ R0, R0, 1 ;  /* 0x3f80000000007820 */ /* 0x000fc80000410000 */
[----:B------:R0:W3:Y:S01]  /*3c80*/  F2F.F64.F32 R18, R0 ;  /* 0x0000000000127310 */ /* 0x0000e20000201800 */
[----:B------:R-:W-:Y:S05]  /*3c90*/  BRA `(.L_x_15255) ;  /* 0x000001a000007947 */ /* 0x000fea0003800000 */
.L_x_15254:
        /* <DEDUP_REMOVED lines=21> */
.L_x_15279:
[----:B------:R-:W3:Y:S02]  /*3df0*/  LDG.E.64 R18, [R2.64] ;  /* 0x0000002402127981 */ /* 0x000ee4000c1e1b00 */
[----:B---3--:R-:W0:Y:S01]  /*3e00*/  I2F.F64.U64 R18, R18 ;  /* 0x0000001200127312 */ /* 0x008e220000301800 */
[----:B------:R-:W-:Y:S05]  /*3e10*/  BRA `(.L_x_15255) ;  /* 0x0000002000007947 */ /* 0x000fea0003800000 */
.L_x_15278:
[----:B------:R-:W3:Y:S02]  /*3e20*/  LDG.E R2, [R2.64] ;  /* 0x0000002402027981 */ /* 0x000ee4000c1e1900 */
[----:B---3--:R0:W3:Y:S02]  /*3e30*/  I2F.F64.U32 R18, R2 ;  /* 0x0000000200127312 */ /* 0x0080e40000201800 */
.L_x_15255:
[----:B------:R-:W-:-:S03]  /*3e40*/  IADD3 R28, R28, 0x80, RZ ;  /* 0x000000801c1c7810 */ /* 0x000fc60007ffe0ff */
.L_x_15217:
[----:B------:R-:W-:Y:S05]  /*3e50*/  BSYNC B6 ;  /* 0x0000000000067941 */ /* 0x000fea0003800000 */
.L_x_15216:
        /* <DEDUP_REMOVED lines=24> */
.L_x_15287:
[----:B------:R-:W4:Y:S02]  /*3fe0*/  LDG.E.U8 R2, [R2.64] ;  /* 0x0000002402027981 */ /* 0x000f24000c1e1100 */
[----:B----4-:R0:W4:Y:S01]  /*3ff0*/  I2F.F64.U16 R30, R2 ;  /* 0x00000002001e7312 */ /* 0x0101220000101800 */
[----:B------:R-:W-:Y:S05]  /*4000*/  BRA `(.L_x_15289) ;  /* 0x00000df000007947 */ /* 0x000fea0003800000 */
.L_x_15286:
        /* <DEDUP_REMOVED lines=9> */
.L_x_15291:
[----:B------:R-:W4:Y:S02]  /*40a0*/  LDG.E R2, [R2.64] ;  /* 0x0000002402027981 */ /* 0x000f24000c1e1900 */
[----:B----4-:R0:W4:Y:S01]  /*40b0*/  I2F.F64 R30, R2 ;  /* 0x00000002001e7312 */ /* 0x0101220000201c00 */
[----:B------:R-:W-:Y:S05]  /*40c0*/  BRA `(.L_x_15289) ;  /* 0x00000d3000007947 */ /* 0x000fea0003800000 */
.L_x_15290:
[----:B------:R-:W4:Y:S02]  /*40d0*/  LDG.E.U16 R2, [R2.64] ;  /* 0x0000002402027981 */ /* 0x000f24000c1e1500 */
[----:B----4-:R0:W4:Y:S01]  /*40e0*/  I2F.F64.S16 R30, R2 ;  /* 0x00000002001e7312 */ /* 0x0101220000101c00 */
[----:B------:R-:W-:Y:S05]  /*40f0*/  BRA `(.L_x_15289) ;  /* 0x00000d0000007947 */ /* 0x000fea0003800000 */
.L_x_15285:
        /* <DEDUP_REMOVED lines=10> */
.L_x_15293:
[----:B------:R-:W4:Y:S02]  /*41a0*/  LDG.E.U16 R0, [R2.64] ;  /* 0x0000002402007981 */ /* 0x000f24000c1e1500 */
[----:B----4-:R-:W-:-:S05]  /*41b0*/  HADD2.F32 R0, -RZ, R0.H0_H0 ;  /* 0x20000000ff007230 */ /* 0x010fca0000004100 */
[----:B------:R-:W-:-:S04]  /*41c0*/  FMUL.FTZ R0, R0, 1 ;  /* 0x3f80000000007820 */ /* 0x000fc80000410000 */
[----:B------:R0:W4:Y:S01]  /*41d0*/  F2F.F64.F32 R30, R0 ;  /* 0x00000000001e7310 */ /* 0x0001220000201800 */
[----:B------:R-:W-:Y:S05]  /*41e0*/  BRA `(.L_x_15289) ;  /* 0x00000c1000007947 */ /* 0x000fea0003800000 */
.L_x_15292:
        /* <DEDUP_REMOVED lines=10> */
.L_x_15295:
[----:B------:R-:W4:Y:S02]  /*4290*/  LDG.E.U16 R2, [R2.64] ;  /* 0x0000002402027981 */ /* 0x000f24000c1e1500 */
[----:B----4-:R-:W-:-:S05]  /*42a0*/  HADD2.F32 R0, -RZ, R2.H0_H0 ;  /* 0x20000002ff007230 */ /* 0x010fca0000004100 */
[----:B------:R-:W-:-:S04]  /*42b0*/  FMUL.FTZ R0, R0, 1 ;  /* 0x3f80000000007820 */ /* 0x000fc80000410000 */
[----:B------:R0:W4:Y:S01]  /*42c0*/  F2F.F64.F32 R30, R0 ;  /* 0x00000000001e7310 */ /* 0x0001220000201800 */
[----:B------:R-:W-:Y:S05]  /*42d0*/  BRA `(.L_x_15289) ;  /* 0x00000b2000007947 */ /* 0x000fea0003800000 */
.L_x_15294:
[----:B------:R0:W5:Y:S01]  /*42e0*/  LDG.E.64 R30, [R2.64] ;  /* 0x00000024021e7981 */ /* 0x000162000c1e1b00 */
[----:B------:R-:W-:Y:S05]  /*42f0*/  BRA `(.L_x_15289) ;  /* 0x00000b0000007947 */ /* 0x000fea0003800000 */
.L_x_15284:
        /* <DEDUP_REMOVED lines=13> */
.L_x_15298:
[----:B------:R0:W5:Y:S01]  /*43d0*/  LDG.E.64 R30, [R2.64] ;  /* 0x00000024021e7981 */ /* 0x000162000c1e1b00 */
[----:B------:R-:W-:Y:S05]  /*43e0*/  BRA `(.L_x_15289) ;  /* 0x00000a1000007947 */ /* 0x000fea0003800000 */
.L_x_15297:
        /* <DEDUP_REMOVED lines=28> */
.L_x_15300:
[----:B------:R-:W4:Y:S02]  /*45b0*/  LDG.E.U8 R2, [R2.64] ;  /* 0x0000002402027981 */ /* 0x000f24000c1e1100 */
[C---:B----4-:R-:W-:Y:S02]  /*45c0*/  IMAD.SHL.U32 R0, R2.reuse, 0x2000000, RZ ;  /* 0x0200000002007824 */ /* 0x050fe400078e00ff */
        /* <DEDUP_REMOVED lines=11> */
[----:B------:R0:W4:Y:S01]  /*4680*/  F2F.F64.F32 R30, R4 ;  /* 0x00000004001e7310 */ /* 0x0001220000201800 */
[----:B------:R-:W-:Y:S05]  /*4690*/  BRA `(.L_x_15289) ;  /* 0x0000076000007947 */ /* 0x000fea0003800000 */
.L_x_15299:
[----:B------:R-:W4:Y:S02]  /*46a0*/  LDG.E.U16 R0, [R2.64] ;  /* 0x0000002402007981 */ /* 0x000f24000c1e1500 */
[----:B----4-:R-:W-:-:S05]  /*46b0*/  PRMT R0, RZ, 0x5410, R0 ;  /* 0x00005410ff007816 */ /* 0x010fca0000000000 */
[----:B------:R-:W-:-:S04]  /*46c0*/  FMUL.FTZ R0, R0, 1 ;  /* 0x3f80000000007820 */ /* 0x000fc80000410000 */
[----:B------:R0:W4:Y:S01]  /*46d0*/  F2F.F64.F32 R30, R0 ;  /* 0x00000000001e7310 */ /* 0x0001220000201800 */
[----:B------:R-:W-:Y:S05]  /*46e0*/  BRA `(.L_x_15289) ;  /* 0x0000071000007947 */ /* 0x000fea0003800000 */
.L_x_15296:
        /* <DEDUP_REMOVED lines=11> */
.L_x_15303:
        /* <DEDUP_REMOVED lines=21> */
.L_x_15307:
[----:B------:R-:W-:Y:S05]  /*48f0*/  BSYNC B1 ;  /* 0x0000000000017941 */ /* 0x000fea0003800000 */
.L_x_15306:
[----:B------:R-:W-:Y:S01]  /*4900*/  LEA R3, R0, 0x3b800000, 0x17 ;  /* 0x3b80000000037811 */ /* 0x000fe200078eb8ff */
[----:B------:R-:W-:-:S05]  /*4910*/  IMAD.SHL.U32 R0, R2, 0x100000, RZ ;  /* 0x0010000002007824 */ /* 0x000fca00078e00ff */
[----:B------:R-:W-:Y:S02]  /*4920*/  LOP3.LUT R0, R3, R0, R4, 0xfe, !PT ;  /* 0x0000000003007212 */ /* 0x000fe400078efe04 */
.L_x_15305:
[----:B------:R-:W-:Y:S05]  /*4930*/  BSYNC B0 ;  /* 0x0000000000007941 */ /* 0x000fea0003800000 */
.L_x_15304:
[----:B------:R-:W-:-:S04]  /*4940*/  FMUL.FTZ R0, R0, 1 ;  /* 0x3f80000000007820 */ /* 0x000fc80000410000 */
[----:B------:R0:W4:Y:S01]  /*4950*/  F2F.F64.F32 R30, R0 ;  /* 0x00000000001e7310 */ /* 0x0001220000201800 */
[----:B------:R-:W-:Y:S05]  /*4960*/  BRA `(.L_x_15289) ;  /* 0x0000049000007947 */ /* 0x000fea0003800000 */
.L_x_15302:
        /* <DEDUP_REMOVED lines=21> */
.L_x_15311:
[----:B------:R-:W-:Y:S05]  /*4ac0*/  BSYNC B1 ;  /* 0x0000000000017941 */ /* 0x000fea0003800000 */
.L_x_15310:
[----:B------:R-:W-:Y:S01]  /*4ad0*/  LEA R3, R0, 0x37800000, 0x17 ;  /* 0x3780000000037811 */ /* 0x000fe200078eb8ff */
[----:B------:R-:W-:-:S05]  /*4ae0*/  IMAD.SHL.U32 R0, R2, 0x200000, RZ ;  /* 0x0020000002007824 */ /* 0x000fca00078e00ff */
[----:B------:R-:W-:Y:S02]  /*4af0*/  LOP3.LUT R0, R3, R0, R4, 0xfe, !PT ;  /* 0x0000000003007212 */ /* 0x000fe400078efe04 */
.L_x_15309:
[----:B------:R-:W-:Y:S05]  /*4b00*/  BSYNC B0 ;  /* 0x0000000000007941 */ /* 0x000fea0003800000 */
.L_x_15308:
[----:B------:R-:W-:-:S04]  /*4b10*/  FMUL.FTZ R0, R0, 1 ;  /* 0x3f80000000007820 */ /* 0x000fc80000410000 */
[----:B------:R0:W4:Y:S01]  /*4b20*/  F2F.F64.F32 R30, R0 ;  /* 0x00000000001e7310 */ /* 0x0001220000201800 */
[----:B------:R-:W-:Y:S05]  /*4b30*/  BRA `(.L_x_15289) ;  /* 0x000002c000007947 */ /* 0x000fea0003800000 */
.L_x_15301:
        /* <DEDUP_REMOVED lines=14> */
.L_x_15315:
[----:B------:R-:W-:Y:S05]  /*4c20*/  BSYNC B0 ;  /* 0x0000000000007941 */ /* 0x000fea0003800000 */
.L_x_15314:
[----:B------:R-:W-:-:S04]  /*4c30*/  FMUL.FTZ R0, R0, 1 ;  /* 0x3f80000000007820 */ /* 0x000fc80000410000 */
[----:B------:R0:W4:Y:S01]  /*4c40*/  F2F.F64.F32 R30, R0 ;  /* 0x00000000001e7310 */ /* 0x0001220000201800 */
[----:B------:R-:W-:Y:S05]  /*4c50*/  BRA `(.L_x_15289) ;  /* 0x000001a000007947 */ /* 0x000fea0003800000 */
.L_x_15288:
        /* <DEDUP_REMOVED lines=21> */
.L_x_15313:
[----:B------:R-:W4:Y:S02]  /*4db0*/  LDG.E.64 R30, [R2.64] ;  /* 0x00000024021e7981 */ /* 0x000f24000c1e1b00 */
[----:B----4-:R-:W0:Y:S01]  /*4dc0*/  I2F.F64.U64 R30, R30 ;  /* 0x0000001e001e7312 */ /* 0x010e220000301800 */
[----:B------:R-:W-:Y:S05]  /*4dd0*/  BRA `(.L_x_15289) ;  /* 0x0000002000007947 */ /* 0x000fea0003800000 */
.L_x_15312:
[----:B------:R-:W4:Y:S02]  /*4de0*/  LDG.E R2, [R2.64] ;  /* 0x0000002402027981 */ /* 0x000f24000c1e1900 */
[----:B----4-:R0:W4:Y:S02]  /*4df0*/  I2F.F64.U32 R30, R2 ;  /* 0x00000002001e7312 */ /* 0x0101240000201800 */
.L_x_15289:
        /* <DEDUP_REMOVED lines=17> */
.L_x_15319:
[----:B----4-:R-:W4:Y:S02]  /*4f10*/  LDG.E.U8 R2, [R2.64] ;  /* 0x0000002402027981 */ /* 0x010f24000c1e1100 */
[----:B----4-:R0:W4:Y:S01]  /*4f20*/  I2F.F64.U16 R26, R2 ;  /* 0x00000002001a7312 */ /* 0x0101220000101800 */
[----:B------:R-:W-:Y:S05]  /*4f30*/  BRA `(.L_x_15321) ;  /* 0x00000df000007947 */ /* 0x000fea0003800000 */
.L_x_15318:
        /* <DEDUP_REMOVED lines=9> */
.L_x_15323:
[----:B----4-:R-:W4:Y:S02]  /*4fd0*/  LDG.E R2, [R2.64] ;  /* 0x0000002402027981 */ /* 0x010f24000c1e1900 */
[----:B----4-:R0:W4:Y:S01]  /*4fe0*/  I2F.F64 R26, R2 ;  /* 0x00000002001a7312 */ /* 0x0101220000201c00 */
[----:B------:R-:W-:Y:S05]  /*4ff0*/  BRA `(.L_x_15321) ;  /* 0x00000d3000007947 */ /* 0x000fea0003800000 */
.L_x_15322:
[----:B----4-:R-:W4:Y:S02]  /*5000*/  LDG.E.U16 R2, [R2.64] ;  /* 0x0000002402027981 */ /* 0x010f24000c1e1500 */
[----:B----4-:R0:W4:Y:S01]  /*5010*/  I2F.F64.S16 R26, R2 ;  /* 0x00000002001a7312 */ /* 0x0101220000101c00 */
[----:B------:R-:W-:Y:S05]  /*5020*/  BRA `(.L_x_15321) ;  /* 0x00000d0000007947 */ /* 0x000fea0003800000 */
.L_x_15317:
        /* <DEDUP_REMOVED lines=10> */
.L_x_15325:
[----:B----4-:R-:W4:Y:S02]  /*50d0*/  LDG.E.U16 R0, [R2.64] ;  /* 0x0000002402007981 */ /* 0x010f24000c1e1500 */
[----:B----4-:R-:W-:-:S05]  /*50e0*/  HADD2.F32 R0, -RZ, R0.H0_H0 ;  /* 0x20000000ff007230 */ /* 0x010fca0000004100 */
[----:B------:R-:W-:-:S04]  /*50f0*/  FMUL.FTZ R0, R0, 1 ;  /* 0x3f80000000007820 */ /* 0x000fc80000410000 */
[----:B------:R0:W4:Y:S01]  /*5100*/  F2F.F64.F32 R26, R0 ;  /* 0x00000000001a7310 */ /* 0x0001220000201800 */
[----:B------:R-:W-:Y:S05]  /*5110*/  BRA `(.L_x_15321) ;  /* 0x00000c1000007947 */ /* 0x000fea0003800000 */
.L_x_15324:
        /* <DEDUP_REMOVED lines=10> */
.L_x_15327:
[----:B----4-:R-:W4:Y:S02]  /*51c0*/  LDG.E.U16 R2, [R2.64] ;  /* 0x0000002402027981 */ /* 0x010f24000c1e1500 */
[----:B----4-:R-:W-:-:S05]  /*51d0*/  HADD2.F32 R0, -RZ, R2.H0_H0 ;  /* 0x20000002ff007230 */ /* 0x010fca0000004100 */
[----:B------:R-:W-:-:S04]  /*51e0*/  FMUL.FTZ R0, R0, 1 ;  /* 0x3f80000000007820 */ /* 0x000fc80000410000 */
[----:B------:R0:W4:Y:S01]  /*51f0*/  F2F.F64.F32 R26, R0 ;  /* 0x00000000001a7310 */ /* 0x0001220000201800 */
[----:B------:R-:W-:Y:S05]  /*5200*/  BRA `(.L_x_15321) ;  /* 0x00000b2000007947 */ /* 0x000fea0003800000 */
.L_x_15326:
[----:B------:R0:W5:Y:S01]  /*5210*/  LDG.E.64 R26, [R2.64] ;  /* 0x00000024021a7981 */ /* 0x000162000c1e1b00 */
[----:B------:R-:W-:Y:S05]  /*5220*/  BRA `(.L_x_15321) ;  /* 0x00000b0000007947 */ /* 0x000fea0003800000 */
.L_x_15316:
        /* <DEDUP_REMOVED lines=13> */
.L_x_15330:
[----:B------:R0:W5:Y:S01]  /*5300*/  LDG.E.64 R26, [R2.64] ;  /* 0x00000024021a7981 */ /* 0x000162000c1e1b00 */
[----:B------:R-:W-:Y:S05]  /*5310*/  BRA `(.L_x_15321) ;  /* 0x00000a1000007947 */ /* 0x000fea0003800000 */
.L_x_15329:
        /* <DEDUP_REMOVED lines=28> */
.L_x_15332:
[----:B----4-:R-:W4:Y:S02]  /*54e0*/  LDG.E.U8 R2, [R2.64] ;  /* 0x0000002402027981 */ /* 0x010f24000c1e1100 */
        /* <DEDUP_REMOVED lines=14> */
.L_x_15331:
[----:B----4-:R-:W4:Y:S02]  /*55d0*/  LDG.E.U16 R0, [R2.64] ;  /* 0x0000002402007981 */ /* 0x010f24000c1e1500 */
[----:B----4-:R-:W-:-:S05]  /*55e0*/  PRMT R0, RZ, 0x5410, R0 ;  /* 0x00005410ff007816 */ /* 0x010fca0000000000 */
[----:B------:R-:W-:-:S04]  /*55f0*/  FMUL.FTZ R0, R0, 1 ;  /* 0x3f80000000007820 */ /* 0x000fc80000410000 */
[----:B------:R0:W4:Y:S01]  /*5600*/  F2F.F64.F32 R26, R0 ;  /* 0x00000000001a7310 */ /* 0x0001220000201800 */
[----:B------:R-:W-:Y:S05]  /*5610*/  BRA `(.L_x_15321) ;  /* 0x0000071000007947 */ /* 0x000fea0003800000 */
.L_x_15328:
        /* <DEDUP_REMOVED lines=11> */
.L_x_15335:
        /* <DEDUP_REMOVED lines=21> */
.L_x_15339:
[----:B------:R-:W-:Y:S05]  /*5820*/  BSYNC B1 ;  /* 0x0000000000017941 */ /* 0x000fea0003800000 */
.L_x_15338:
[----:B------:R-:W-:Y:S01]  /*5830*/  LEA R3, R0, 0x3b800000, 0x17 ;  /* 0x3b80000000037811 */ /* 0x000fe200078eb8ff */
[----:B------:R-:W-:-:S05]  /*5840*/  IMAD.SHL.U32 R0, R2, 0x100000, RZ ;  /* 0x0010000002007824 */ /* 0x000fca00078e00ff */
[----:B------:R-:W-:Y:S02]  /*5850*/  LOP3.LUT R0, R3, R0, R4, 0xfe, !PT ;  /* 0x0000000003007212 */ /* 0x000fe400078efe04 */
.L_x_15337:
[----:B------:R-:W-:Y:S05]  /*5860*/  BSYNC B0 ;  /* 0x0000000000007941 */ /* 0x000fea0003800000 */
.L_x_15336:
[----:B------:R-:W-:-:S04]  /*5870*/  FMUL.FTZ R0, R0, 1 ;  /* 0x3f80000000007820 */ /* 0x000fc80000410000 */
[----:B------:R0:W4:Y:S01]  /*5880*/  F2F.F64.F32 R26, R0 ;  /* 0x00000000001a7310 */ /* 0x0001220000201800 */
[----:B------:R-:W-:Y:S05]  /*5890*/  BRA `(.L_x_15321) ;  /* 0x0000049000007947 */ /* 0x000fea0003800000 */
.L_x_15334:
        /* <DEDUP_REMOVED lines=21> */
.L_x_15343:
[----:B------:R-:W-:Y:S05]  /*59f0*/  BSYNC B1 ;  /* 0x0000000000017941 */ /* 0x000fea0003800000 */
.L_x_15342:
[----:B------:R-:W-:Y:S01]  /*5a00*/  LEA R3, R0, 0x37800000, 0x17 ;  /* 0x3780000000037811 */ /* 0x000fe200078eb8ff */
[----:B------:R-:W-:-:S05]  /*5a10*/  IMAD.SHL.U32 R0, R2, 0x200000, RZ ;  /* 0x0020000002007824 */ /* 0x000fca00078e00ff */
[----:B------:R-:W-:Y:S02]  /*5a20*/  LOP3.LUT R0, R3, R0, R4, 0xfe, !PT ;  /* 0x0000000003007212 */ /* 0x000fe400078efe04 */
.L_x_15341:
[----:B------:R-:W-:Y:S05]  /*5a30*/  BSYNC B0 ;  /* 0x0000000000007941 */ /* 0x000fea0003800000 */
.L_x_15340:
[----:B------:R-:W-:-:S04]  /*5a40*/  FMUL.FTZ R0, R0, 1 ;  /* 0x3f80000000007820 */ /* 0x000fc80000410000 */
[----:B------:R0:W4:Y:S01]  /*5a50*/  F2F.F64.F32 R26, R0 ;  /* 0x00000000001a7310 */ /* 0x0001220000201800 */
[----:B------:R-:W-:Y:S05]  /*5a60*/  BRA `(.L_x_15321) ;  /* 0x000002c000007947 */ /* 0x000fea0003800000 */
.L_x_15333:
        /* <DEDUP_REMOVED lines=14> */
.L_x_15347:
[----:B------:R-:W-:Y:S05]  /*5b50*/  BSYNC B0 ;  /* 0x0000000000007941 */ /* 0x000fea0003800000 */
.L_x_15346:
[----:B------:R-:W-:-:S04]  /*5b60*/  FMUL.FTZ R0, R0, 1 ;  /* 0x3f80000000007820 */ /* 0x000fc80000410000 */
[----:B------:R0:W4:Y:S01]  /*5b70*/  F2F.F64.F32 R26, R0 ;  /* 0x00000000001a7310 */ /* 0x0001220000201800 */
[----:B------:R-:W-:Y:S05]  /*5b80*/  BRA `(.L_x_15321) ;  /* 0x000001a000007947 */ /* 0x000fea0003800000 */
.L_x_15320:
        /* <DEDUP_REMOVED lines=21> */
.L_x_15345:
[----:B----4-:R-:W4:Y:S02]  /*5ce0*/  LDG.E.64 R26, [R2.64] ;  /* 0x00000024021a7981 */ /* 0x010f24000c1e1b00 */
[----:B----4-:R-:W0:Y:S01]  /*5cf0*/  I2F.F64.U64 R26, R26 ;  /* 0x0000001a001a7312 */ /* 0x010e220000301800 */
[----:B------:R-:W-:Y:S05]  /*5d00*/  BRA `(.L_x_15321) ;  /* 0x0000002000007947 */ /* 0x000fea0003800000 */
.L_x_15344:
[----:B----4-:R-:W4:Y:S02]  /*5d10*/  LDG.E R2, [R2.64] ;  /* 0x0000002402027981 */ /* 0x010f24000c1e1900 */
[----:B----4-:R0:W4:Y:S02]  /*5d20*/  I2F.F64.U32 R26, R2 ;  /* 0x00000002001a7312 */ /* 0x0101240000201800 */
.L_x_15321:
[----:B------:R-:W-:-:S03]  /*5d30*/  IADD3 R28, R28, 0x80, RZ ;  /* 0x000000801c1c7810 */ /* 0x000fc60007ffe0ff */
.L_x_15283:
[----:B------:R-:W-:Y:S05]  /*5d40*/  BSYNC B6 ;  /* 0x0000000000067941 */ /* 0x000fea0003800000 */
.L_x_15282:
        /* <DEDUP_REMOVED lines=22> */
.L_x_15353:
[----:B----4-:R-:W4:Y:S02]  /*5eb0*/  LDG.E.U8 R2, [R2.64] ;  /* 0x0000002402027981 */ /* 0x010f24000c1e1100 */
[----:B----4-:R0:W4:Y:S01]  /*5ec0*/  I2F.F64.U16 R32, R2 ;  /* 0x0000000200207312 */ /* 0x0101220000101800 */
[----:B------:R-:W-:Y:S05]  /*5ed0*/  BRA `(.L_x_15355) ;  /* 0x00000df000007947 */ /* 0x000fea0003800000 */
.L_x_15352:
        /* <DEDUP_REMOVED lines=9> */
.L_x_15357:
[----:B----4-:R-:W4:Y:S02]  /*5f70*/  LDG.E R2, [R2.64] ;  /* 0x0000002402027981 */ /* 0x010f24000c1e1900 */
[----:B----4-:R0:W4:Y:S01]  /*5f80*/  I2F.F64 R32, R2 ;  /* 0x0000000200207312 */ /* 0x0101220000201c00 */
[----:B------:R-:W-:Y:S05]  /*5f90*/  BRA `(.L_x_15355) ;  /* 0x00000d3000007947 */ /* 0x000fea0003800000 */
.L_x_15356:
[----:B----4-:R-:W4:Y:S02]  /*5fa0*/  LDG.E.U16 R2, [R2.64] ;  /* 0x0000002402027981 */ /* 0x010f24000c1e1500 */
[----:B----4-:R0:W4:Y:S01]  /*5fb0*/  I2F.F64.S16 R32, R2 ;  /* 0x0000000200207312 */ /* 0x0101220000101c00 */
[----:B------:R-:W-:Y:S05]  /*5fc0*/  BRA `(.L_x_15355) ;  /* 0x00000d0000007947 */ /* 0x000fea0003800000 */
.L_x_15351:
        /* <DEDUP_REMOVED lines=10> */
.L_x_15359:
[----:B----4-:R-:W4:Y:S02]  /*6070*/  LDG.E.U16 R0, [R2.64] ;  /* 0x0000002402007981 */ /* 0x010f24000c1e1500 */
[----:B----4-:R-:W-:-:S05]  /*6080*/  HADD2.F32 R0, -RZ, R0.H0_H0 ;  /* 0x20000000ff007230 */ /* 0x010fca0000004100 */
[----:B------:R-:W-:-:S04]  /*6090*/  FMUL.FTZ R0, R0, 1 ;  /* 0x3f80000000007820 */ /* 0x000fc80000410000 */
[----:B------:R0:W4:Y:S01]  /*60a0*/  F2F.F64.F32 R32, R0 ;  /* 0x0000000000207310 */ /* 0x0001220000201800 */
[----:B------:R-:W-:Y:S05]  /*60b0*/  BRA `(.L_x_15355) ;  /* 0x00000c1000007947 */ /* 0x000fea0003800000 */
.L_x_15358:
        /* <DEDUP_REMOVED lines=10> */
.L_x_15361:
[----:B----4-:R-:W4:Y:S02]  /*6160*/  LDG.E.U16 R2, [R2.64] ;  /* 0x0000002402027981 */ /* 0x010f24000c1e1500 */
[----:B----4-:R-:W-:-:S05]  /*6170*/  HADD2.F32 R0, -RZ, R2.H0_H0 ;  /* 0x20000002ff007230 */ /* 0x010fca0000004100 */
[----:B------:R-:W-:-:S04]  /*6180*/  FMUL.FTZ R0, R0, 1 ;  /* 0x3f80000000007820 */ /* 0x000fc80000410000 */
[----:B------:R0:W4:Y:S01]  /*6190*/  F2F.F64.F32 R32, R0 ;  /* 0x0000000000207310 */ /* 0x0001220000201800 */
[----:B------:R-:W-:Y:S05]  /*61a0*/  BRA `(.L_x_15355) ;  /* 0x00000b2000007947 */ /* 0x000fea0003800000 */
.L_x_15360:
[----:B------:R0:W5:Y:S01]  /*61b0*/  LDG.E.64 R32, [R2.64] ;  /* 0x0000002402207981 */ /* 0x000162000c1e1b00 */
[----:B------:R-:W-:Y:S05]  /*61c0*/  BRA `(.L_x_15355) ;  /* 0x00000b0000007947 */ /* 0x000fea0003800000 */
.L_x_15350:
        /* <DEDUP_REMOVED lines=13> */
.L_x_15364:
[----:B------:R0:W5:Y:S01]  /*62a0*/  LDG.E.64 R32, [R2.64] ;  /* 0x0000002402207981 */ /* 0x000162000c1e1b00 */
[----:B------:R-:W-:Y:S05]  /*62b0*/  BRA `(.L_x_15355) ;  /* 0x00000a1000007947 */ /* 0x000fea0003800000 */
.L_x_15363:
        /* <DEDUP_REMOVED lines=28> */
.L_x_15366:
        /* <DEDUP_REMOVED lines=15> */
.L_x_15365:
[----:B----4-:R-:W4:Y:S02]  /*6570*/  LDG.E.U16 R0, [R2.64] ;  /* 0x0000002402007981 */ /* 0x010f24000c1e1500 */
[----:B----4-:R-:W-:-:S05]  /*6580*/  PRMT R0, RZ, 0x5410, R0 ;  /* 0x00005410ff007816 */ /* 0x010fca0000000000 */
[----:B------:R-:W-:-:S04]  /*6590*/  FMUL.FTZ R0, R0, 1 ;  /* 0x3f80000000007820 */ /* 0x000fc80000410000 */
[----:B------:R0:W4:Y:S01]  /*65a0*/  F2F.F64.F32 R32, R0 ;  /* 0x0000000000207310 */ /* 0x0001220000201800 */
[----:B------:R-:W-:Y:S05]  /*65b0*/  BRA `(.L_x_15355) ;  /* 0x0000071000007947 */ /* 0x000fea0003800000 */
.L_x_15362:
        /* <DEDUP_REMOVED lines=11> */
.L_x_15369:
        /* <DEDUP_REMOVED lines=21> */
.L_x_15373:
[----:B------:R-:W-:Y:S05]  /*67c0*/  BSYNC B1 ;  /* 0x0000000000017941 */ /* 0x000fea0003800000 */
.L_x_15372:
[----:B------:R-:W-:Y:S01]  /*67d0*/  LEA R3, R0, 0x3b800000, 0x17 ;  /* 0x3b80000000037811 */ /* 0x000fe200078eb8ff */
[----:B------:R-:W-:-:S05]  /*67e0*/  IMAD.SHL.U32 R0, R2, 0x100000, RZ ;  /* 0x0010000002007824 */ /* 0x000fca00078e00ff */
[----:B------:R-:W-:Y:S02]  /*67f0*/  LOP3.LUT R0, R3, R0, R4, 0xfe, !PT ;  /* 0x0000000003007212 */ /* 0x000fe400078efe04 */
.L_x_15371:
[----:B------:R-:W-:Y:S05]  /*6800*/  BSYNC B0 ;  /* 0x0000000000007941 */ /* 0x000fea0003800000 */
.L_x_15370:
[----:B------:R-:W-:-:S04]  /*6810*/  FMUL.FTZ R0, R0, 1 ;  /* 0x3f80000000007820 */ /* 0x000fc80000410000 */
[----:B------:R0:W4:Y:S01]  /*6820*/  F2F.F64.F32 R32, R0 ;  /* 0x0000000000207310 */ /* 0x0001220000201800 */
[----:B------:R-:W-:Y:S05]  /*6830*/  BRA `(.L_x_15355) ;  /* 0x0000049000007947 */ /* 0x000fea0003800000 */
.L_x_15368:
        /* <DEDUP_REMOVED lines=21> */
.L_x_15377:
[----:B------:R-:W-:Y:S05]  /*6990*/  BSYNC B1 ;  /* 0x0000000000017941 */ /* 0x000fea0003800000 */
.L_x_15376:
[----:B------:R-:W-:Y:S01]  /*69a0*/  LEA R3, R0, 0x37800000, 0x17 ;  /* 0x3780000000037811 */ /* 0x000fe200078eb8ff */
[----:B------:R-:W-:-:S05]  /*69b0*/  IMAD.SHL.U32 R0, R2, 0x200000, RZ ;  /* 0x0020000002007824 */ /* 0x000fca00078e00ff */
[----:B------:R-:W-:Y:S02]  /*69c0*/  LOP3.LUT R0, R3, R0, R4, 0xfe, !PT ;  /* 0x0000000003007212 */ /* 0x000fe400078efe04 */
.L_x_15375:
[----:B------:R-:W-:Y:S05]  /*69d0*/  BSYNC B0 ;  /* 0x0000000000007941 */ /* 0x000fea0003800000 */
.L_x_15374:
[----:B------:R-:W-:-:S04]  /*69e0*/  FMUL.FTZ R0, R0, 1 ;  /* 0x3f80000000007820 */ /* 0x000fc80000410000 */
[----:B------:R0:W4:Y:S01]  /*69f0*/  F2F.F64.F32 R32, R0 ;  /* 0x0000000000207310 */ /* 0x0001220000201800 */
[----:B------:R-:W-:Y:S05]  /*6a00*/  BRA `(.L_x_15355) ;  /* 0x000002c000007947 */ /* 0x000fea0003800000 */
.L_x_15367:
        /* <DEDUP_REMOVED lines=14> */
.L_x_15381:
[----:B------:R-:W-:Y:S05]  /*6af0*/  BSYNC B0 ;  /* 0x0000000000007941 */ /* 0x000fea0003800000 */
.L_x_15380:
[----:B------:R-:W-:-:S04]  /*6b00*/  FMUL.FTZ R0, R0, 1 ;  /* 0x3f80000000007820 */ /* 0x000fc80000410000 */
[----:B------:R0:W4:Y:S01]  /*6b10*/  F2F.F64.F32 R32, R0 ;  /* 0x0000000000207310 */ /* 0x0001220000201800 */
[----:B------:R-:W-:Y:S05]  /*6b20*/  BRA `(.L_x_15355) ;  /* 0x000001a000007947 */ /* 0x000fea0003800000 */
.L_x_15354:
        /* <DEDUP_REMOVED lines=21> */
.L_x_15379:
[----:B----4-:R-:W4:Y:S02]  /*6c80*/  LDG.E.64 R32, [R2.64] ;  /* 0x0000002402207981 */ /* 0x010f24000c1e1b00 */
[----:B----4-:R-:W0:Y:S01]  /*6c90*/  I2F.F64.U64 R32, R32 ;  /* 0x0000002000207312 */ /* 0x010e220000301800 */
[----:B------:R-:W-:Y:S05]  /*6ca0*/  BRA `(.L_x_15355) ;  /* 0x0000002000007947 */ /* 0x000fea0003800000 */
.L_x_15378:
[----:B----4-:R-:W4:Y:S02]  /*6cb0*/  LDG.E R2, [R2.64] ;  /* 0x0000002402027981 */ /* 0x010f24000c1e1900 */
[----:B----4-:R0:W4:Y:S02]  /*6cc0*/  I2F.F64.U32 R32, R2 ;  /* 0x0000000200207312 */ /* 0x0101240000201800 */
.L_x_15355:
        /* <DEDUP_REMOVED lines=17> */
.L_x_15385:
[----:B----4-:R-:W4:Y:S02]  /*6de0*/  LDG.E.U8 R2, [R2.64] ;  /* 0x0000002402027981 */ /* 0x010f24000c1e1100 */
[----:B----4-:R0:W4:Y:S01]  /*6df0*/  I2F.F64.U16 R34, R2 ;  /* 0x0000000200227312 */ /* 0x0101220000101800 */
[----:B------:R-:W-:Y:S05]  /*6e00*/  BRA `(.L_x_15349) ;  /* 0x00000de000007947 */ /* 0x000fea0003800000 */
.L_x_15384:
        /* <DEDUP_REMOVED lines=9> */
.L_x_15388:
[----:B----4-:R-:W4:Y:S02]  /*6ea0*/  LDG.E R2, [R2.64] ;  /* 0x0000002402027981 */ /* 0x010f24000c1e1900 */
[----:B----4-:R0:W4:Y:S01]  /*6eb0*/  I2F.F64 R34, R2 ;  /* 0x0000000200227312 */ /* 0x0101220000201c00 */
[----:B------:R-:W-:Y:S05]  /*6ec0*/  BRA `(.L_x_15349) ;  /* 0x00000d2000007947 */ /* 0x000fea0003800000 */
.L_x_15387:
[----:B----4-:R-:W4:Y:S02]  /*6ed0*/  LDG.E.U16 R2, [R2.64] ;  /* 0x0000002402027981 */ /* 0x010f24000c1e1500 */
[----:B----4-:R0:W4:Y:S01]  /*6ee0*/  I2F.F64.S16 R34, R2 ;  /* 0x0000000200227312 */ /* 0x0101220000101c00 */
[----:B------:R-:W-:Y:S05]  /*6ef0*/  BRA `(.L_x_15349) ;  /* 0x00000cf000007947 */ /* 0x000fea0003800000 */
.L_x_15383:
        /* <DEDUP_REMOVED lines=10> */
.L_x_15390:
[----:B----4-:R-:W4:Y:S02]  /*6fa0*/  LDG.E.U16 R0, [R2.64] ;  /* 0x0000002402007981 */ /* 0x010f24000c1e1500 */
[----:B----4-:R-:W-:-:S05]  /*6fb0*/  HADD2.F32 R0, -RZ, R0.H0_H0 ;  /* 0x20000000ff007230 */ /* 0x010fca0000004100 */
[----:B------:R-:W-:-:S04]  /*6fc0*/  FMUL.FTZ R0, R0, 1 ;  /* 0x3f80000000007820 */ /* 0x000fc80000410000 */
[----:B------:R0:W4:Y:S01]  /*6fd0*/  F2F.F64.F32 R34, R0 ;  /* 0x0000000000227310 */ /* 0x0001220000201800 */
[----:B------:R-:W-:Y:S05]  /*6fe0*/  BRA `(.L_x_15349) ;  /* 0x00000c0000007947 */ /* 0x000fea0003800000 */
.L_x_15389:
        /* <DEDUP_REMOVED lines=10> */
.L_x_15392:
[----:B----4-:R-:W4:Y:S02]  /*7090*/  LDG.E.U16 R2, [R2.64] ;  /* 0x0000002402027981 */ /* 0x010f24000c1e1500 */
[----:B----4-:R-:W-:-:S05]  /*70a0*/  HADD2.F32 R0, -RZ, R2.H0_H0 ;  /* 0x20000002ff007230 */ /* 0x010fca0000004100 */
[----:B------:R-:W-:-:S04]  /*70b0*/  FMUL.FTZ R0, R0, 1 ;  /* 0x3f80000000007820 */ /* 0x000fc80000410000 */
[----:B------:R0:W4:Y:S01]  /*70c0*/  F2F.F64.F32 R34, R0 ;  /* 0x0000000000227310 */ /* 0x0001220000201800 */
[----:B------:R-:W-:Y:S05]  /*70d0*/  BRA `(.L_x_15349) ;  /* 0x00000b1000007947 */ /* 0x000fea0003800000 */
.L_x_15391:
[----:B------:R0:W5:Y:S01]  /*70e0*/  LDG.E.64 R34, [R2.64] ;  /* 0x0000002402227981 */ /* 0x000162000c1e1b00 */
[----:B------:R-:W-:Y:S05]  /*70f0*/  BRA `(.L_x_15349) ;  /* 0x00000af000007947 */ /* 0x000fea0003800000 */
.L_x_15382:
        /* <DEDUP_REMOVED lines=13> */
.L_x_15395:
[----:B------:R0:W5:Y:S01]  /*71d0*/  LDG.E.64 R34, [R2.64] ;  /* 0x0000002402227981 */ /* 0x000162000c1e1b00 */
[----:B------:R-:W-:Y:S05]  /*71e0*/  BRA `(.L_x_15349) ;  /* 0x00000a0000007947 */ /* 0x000fea0003800000 */
.L_x_15394:
        /* <DEDUP_REMOVED lines=28> */
.L_x_15397:
        /* <DEDUP_REMOVED lines=15> */
.L_x_15396:
[----:B----4-:R-:W4:Y:S02]  /*74a0*/  LDG.E.U16 R0, [R2.64] ;  /* 0x0000002402007981 */ /* 0x010f24000c1e1500 */
[----:B----4-:R-:W-:-:S05]  /*74b0*/  PRMT R0, RZ, 0x5410, R0 ;  /* 0x00005410ff007816 */ /* 0x010fca0000000000 */
[----:B------:R-:W-:-:S04]  /*74c0*/  FMUL.FTZ R0, R0, 1 ;  /* 0x3f80000000007820 */ /* 0x000fc80000410000 */
[----:B------:R0:W4:Y:S01]  /*74d0*/  F2F.F64.F32 R34, R0 ;  /* 0x0000000000227310 */ /* 0x0001220000201800 */
[----:B------:R-:W-:Y:S05]  /*74e0*/  BRA `(.L_x_15349) ;  /* 0x0000070000007947 */ /* 0x000fea0003800000 */
.L_x_15393:
        /* <DEDUP_REMOVED lines=11> */
.L_x_15400:
        /* <DEDUP_REMOVED lines=21> */
.L_x_15404:
[----:B------:R-:W-:Y:S05]  /*76f0*/  BSYNC B1 ;  /* 0x0000000000017941 */ /* 0x000fea0003800000 */
.L_x_15403:
[----:B------:R-:W-:Y:S01]  /*7700*/  LEA R3, R0, 0x3b800000, 0x17 ;  /* 0x3b80000000037811 */ /* 0x000fe200078eb8ff */
[----:B------:R-:W-:-:S05]  /*7710*/  IMAD.SHL.U32 R0, R2, 0x100000, RZ ;  /* 0x0010000002007824 */ /* 0x000fca00078e00ff */
[----:B------:R-:W-:Y:S02]  /*7720*/  LOP3.LUT R0, R3, R0, R4, 0xfe, !PT ;  /* 0x0000000003007212 */ /* 0x000fe400078efe04 */
.L_x_15402:
[----:B------:R-:W-:Y:S05]  /*7730*/  BSYNC B0 ;  /* 0x0000000000007941 */ /* 0x000fea0003800000 */
.L_x_15401:
[----:B------:R-:W-:-:S04]  /*7740*/  FMUL.FTZ R0, R0, 1 ;  /* 0x3f80000000007820 */ /* 0x000fc80000410000 */
[----:B------:R0:W4:Y:S01]  /*7750*/  F2F.F64.F32 R34, R0 ;  /* 0x0000000000227310 */ /* 0x0001220000201800 */
[----:B------:R-:W-:Y:S05]  /*7760*/  BRA `(.L_x_15349) ;  /* 0x0000048000007947 */ /* 0x000fea0003800000 */
.L_x_15399:
        /* <DEDUP_REMOVED lines=21> */
.L_x_15408:
[----:B------:R-:W-:Y:S05]  /*78c0*/  BSYNC B1 ;  /* 0x0000000000017941 */ /* 0x000fea0003800000 */
.L_x_15407:
[----:B------:R-:W-:Y:S01]  /*78d0*/  LEA R3, R0, 0x37800000, 0x17 ;  /* 0x3780000000037811 */ /* 0x000fe200078eb8ff */
[----:B------:R-:W-:-:S05]  /*78e0*/  IMAD.SHL.U32 R0, R2, 0x200000, RZ ;  /* 0x0020000002007824 */ /* 0x000fca00078e00ff */
[----:B------:R-:W-:Y:S02]  /*78f0*/  LOP3.LUT R0, R3, R0, R4, 0xfe, !PT ;  /* 0x0000000003007212 */ /* 0x000fe400078efe04 */
.L_x_15406:
[----:B------:R-:W-:Y:S05]  /*7900*/  BSYNC B0 ;  /* 0x0000000000007941 */ /* 0x000fea0003800000 */
.L_x_15405:
[----:B------:R-:W-:-:S04]  /*7910*/  FMUL.FTZ R0, R0, 1 ;  /* 0x3f80000000007820 */ /* 0x000fc80000410000 */
[----:B------:R0:W4:Y:S01]  /*7920*/  F2F.F64.F32 R34, R0 ;  /* 0x0000000000227310 */ /* 0x0001220000201800 */
[----:B------:R-:W-:Y:S05]  /*7930*/  BRA `(.L_x_15349) ;  /* 0x000002b000007947 */ /* 0x000fea0003800000 */
.L_x_15398:
        /* <DEDUP_REMOVED lines=14> */
.L_x_15412:
[----:B------:R-:W-:Y:S05]  /*7a20*/  BSYNC B0 ;  /* 0x0000000000007941 */ /* 0x000fea0003800000 */
.L_x_15411:
[----:B------:R-:W-:-:S04]  /*7a30*/  FMUL.FTZ R0, R0, 1 ;  /* 0x3f80000000007820 */ /* 0x000fc80000410000 */
[----:B------:R0:W4:Y:S01]  /*7a40*/  F2F.F64.F32 R34, R0 ;  /* 0x0000000000227310 */ /* 0x0001220000201800 */
[----:B------:R-:W-:Y:S05]  /*7a50*/  BRA `(.L_x_15349) ;  /* 0x0000019000007947 */ /* 0x000fea0003800000 */
.L_x_15386:
        /* <DEDUP_REMOVED lines=20> */
.L_x_15410:
[----:B----4-:R-:W4:Y:S02]  /*7ba0*/  LDG.E.64 R34, [R2.64] ;  /* 0x0000002402227981 */ /* 0x010f24000c1e1b00 */
[----:B----4-:R-:W0:Y:S01]  /*7bb0*/  I2F.F64.U64 R34, R34 ;  /* 0x0000002200227312 */ /* 0x010e220000301800 */
[----:B------:R-:W-:Y:S05]  /*7bc0*/  BRA `(.L_x_15349) ;  /* 0x0000002000007947 */ /* 0x000fea0003800000 */
.L_x_15409:
[----:B----4-:R-:W4:Y:S02]  /*7bd0*/  LDG.E R2, [R2.64] ;  /* 0x0000002402027981 */ /* 0x010f24000c1e1900 */
[----:B----4-:R0:W4:Y:S02]  /*7be0*/  I2F.F64.U32 R34, R2 ;  /* 0x0000000200227312 */ /* 0x0101240000201800 */
.L_x_15349:
[----:B------:R-:W-:Y:S05]  /*7bf0*/  BSYNC B6 ;  /* 0x0000000000067941 */ /* 0x000fea0003800000 */
.L_x_15348:
[----:B0-----:R-:W0:Y:S01]  /*7c00*/  S2R R3, SR_CTAID.X ;  /* 0x0000000000037919 */ /* 0x001e220000002500 */
[----:B------:R-:W-:Y:S01]  /*7c10*/  IMAD.MOV.U32 R5, RZ, RZ, -0x200 ;  /* 0xfffffe00ff057424 */ /* 0x000fe200078e00ff */
[----:B------:R-:W-:Y:S02]  /*7c20*/  BSSY B0, `(.L_x_15413) ;  /* 0x0000057000007945 */ /* 0x000fe40003800000 */
[----:B------:R-:W4:Y:S01]  /*7c30*/  S2R R0, SR_TID.X ;  /* 0x0000000000007919 */ /* 0x000f220000002100 */
[----:B0-----:R-:W-:-:S05]  /*7c40*/  IMAD R3, R3, R5, c[0x0][0x160] ;  /* 0x0000580003037624 */ /* 0x001fca00078e0205 */
[----:B----4-:R-:W-:-:S13]  /*7c50*/  ISETP.GE.AND P0, PT, R0, R3, PT ;  /* 0x000000030000720c */ /* 0x010fda0003f06270 */
[----:B------:R-:W-:Y:S05]  /*7c60*/  @P0 BRA `(.L_x_15414) ;  /* 0x0000052000000947 */ /* 0x000fea0003800000 */
[----:B-----5:R-:W-:Y:S01]  /*7c70*/  DADD R10, -RZ, |R22| ;  /* 0x00000000ff0a7229 */ /* 0x020fe20000000516 */
[----:B------:R-:W-:Y:S01]  /*7c80*/  IMAD.MOV.U32 R2, RZ, RZ, 0x1 ;  /* 0x00000001ff027424 */ /* 0x000fe200078e00ff */
[----:B------:R-:W-:Y:S02]  /*7c90*/  BSSY B1, `(.L_x_15415) ;  /* 0x000001c000017945 */ /* 0x000fe40003800000 */
[----:B--2---:R-:W-:-:S04]  /*7ca0*/  DADD R12, -RZ, |R16| ;  /* 0x00000000ff0c7229 */ /* 0x004fc80000000510 */
[----:B------:R-:W0:-:S06]  /*7cb0*/  DSETP.GT.AND P4, PT, |R22|, |R16|, PT ;  /* 0x400000101600722a */ /* 0x000e0c0003f84200 */
[----:B0-----:R-:W-:Y:S02]  /*7cc0*/  FSEL R5, R11, R13, P4 ;  /* 0x0000000d0b057208 */ /* 0x001fe40002000000 */
[----:B------:R-:W-:Y:S02]  /*7cd0*/  FSEL R4, R10, R12, P4 ;  /* 0x0000000c0a047208 */ /* 0x000fe40002000000 */
[----:B------:R-:W0:Y:S04]  /*7ce0*/  MUFU.RCP64H R3, R5 ;  /* 0x0000000500037308 */ /* 0x000e280000001800 */
[----:B0-----:R-:W0:-:S06]  /*7cf0*/  DFMA R6, -R4, R2, 1 ;  /* 0x3ff000000406742b */ /* 0x001e0c0000000102 */
[----:B0-----:R-:W0:-:S06]  /*7d00*/  DFMA R6, R6, R6, R6 ;  /* 0x000000060606722b */ /* 0x001e0c0000000006 */
[----:B0-----:R0:W2:Y:S02]  /*7d10*/  DFMA R2, R2, R6, R2 ;  /* 0x000000060202722b */ /* 0x0010a40000000002 */
[----:B0-----:R-:W-:Y:S02]  /*7d20*/  FSEL R6, R12, R10, P4 ;  /* 0x0000000a0c067208 */ /* 0x001fe40002000000 */
[----:B------:R-:W-:Y:S02]  /*7d30*/  FSEL R7, R13, R11, P4 ;  /* 0x0000000b0d077208 */ /* 0x000fe40002000000 */
[----:B--2---:R-:W0:Y:S02]  /*7d40*/  DFMA R8, -R4, R2, 1 ;  /* 0x3ff000000408742b */ /* 0x004e240000000102 */
[----:B------:R-:W-:-:S04]  /*7d50*/  FSETP.GEU.AND P1, PT, |R7|, 6.5827683646048100446e-37, PT ;  /* 0x036000000700780b */ /* 0x000fc80003f2e200 */
        /* <DEDUP_REMOVED lines=10> */
[----:B------:R-:W-:Y:S02]  /*7e00*/  IMAD.MOV.U32 R2, RZ, RZ, R4 ;  /* 0x000000ffff027224 */ /* 0x000fe400078e0004 */
[----:B------:R-:W-:Y:S02]  /*7e10*/  IMAD.MOV.U32 R0, RZ, RZ, R5 ;  /* 0x000000ffff007224 */ /* 0x000fe400078e0005 */
[----:B-1-3--:R-:W-:Y:S05]  /*7e20*/  CALL.REL.NOINC `($__internal_55_$__cuda_sm20_div_rn_f64_full) ;  /* 0x0000582000007944 */ /* 0x00afea0003c00000 */
[----:B------:R-:W-:Y:S02]  /*7e30*/  IMAD.MOV.U32 R3, RZ, RZ, R2 ;  /* 0x000000ffff037224 */ /* 0x000fe400078e0002 */
[----:B------:R-:W-:Y:S02]  /*7e40*/  IMAD.MOV.U32 R2, RZ, RZ, R0 ;  /* 0x000000ffff027224 */ /* 0x000fe400078e0000 */
.L_x_15416:
[----:B------:R-:W-:Y:S05]  /*7e50*/  BSYNC B1 ;  /* 0x0000000000017941 */ /* 0x000fea0003800000 */
.L_x_15415:
        /* <DEDUP_REMOVED lines=30> */
[----:B------:R-:W2:-:S05]  /*8040*/  DADD R6, R6, c[0x2][0x98] ;  /* 0x0080260006067629 */ /* 0x000e8a0000000000 */
[----:B0-----:R-:W-:Y:S02]  /*8050*/  FSEL R5, R2, R8, !P0 ;  /* 0x0000000802057208 */ /* 0x001fe40004000000 */
[----:B------:R-:W-:-:S03]  /*8060*/  FSEL R3, R3, R9, !P0 ;  /* 0x0000000903037208 */ /* 0x000fc60004000000 */
[----:B--2---:R-:W-:Y:S02]  /*8070*/  FSEL R2, R6, R5, P4 ;  /* 0x0000000506027208 */ /* 0x004fe40002000000 */
        /* <DEDUP_REMOVED lines=9> */
.L_x_15418:
[----:B------:R-:W-:Y:S02]  /*8110*/  FSEL R2, RZ, 3.37028055040000000000e+12, P0 ;  /* 0x54442d18ff027808 */ /* 0x000fe40000000000 */
[----:B------:R-:W-:Y:S02]  /*8120*/  FSEL R3, RZ, 2.1426990032196044922, P0 ;  /* 0x400921fbff037808 */ /* 0x000fe40000000000 */
.L_x_15419:
[----:B------:R-:W-:Y:S05]  /*8130*/  BSYNC B1 ;  /* 0x0000000000017941 */ /* 0x000fea0003800000 */
.L_x_15417:
[----:B------:R0:W2:Y:S02]  /*8140*/  DADD R16, |R16|, |R22| ;  /* 0x0000000010107229 */ /* 0x0000a40000000616 */
[----:B0-----:R-:W-:-:S04]  /*8150*/  LOP3.LUT R23, R3, 0x80000000, R23, 0xb8, !PT ;  /* 0x8000000003177812 */ /* 0x001fc800078eb817 */
[----:B--2---:R-:W0:-:S06]  /*8160*/  DSETP.GTU.AND P0, PT, |R16|, +INF , PT ;  /* 0x7ff000001000742a */ /* 0x004e0c0003f0c200 */
[----:B0-----:R-:W-:Y:S02]  /*8170*/  FSEL R4, R16, R2, P0 ;  /* 0x0000000210047208 */ /* 0x001fe40000000000 */
[----:B------:R-:W-:Y:S02]  /*8180*/  FSEL R5, R17, R23, P0 ;  /* 0x0000001711057208 */ /* 0x000fe40000000000 */
.L_x_15414:
[----:B------:R-:W-:Y:S05]  /*8190*/  BSYNC B0 ;  /* 0x0000000000007941 */ /* 0x000fea0003800000 */
.L_x_15413:
[----:B------:R-:W0:Y:S01]  /*81a0*/  S2R R0, SR_CTAID.X ;  /* 0x0000000000007919 */ /* 0x000e220000002500 */
[----:B------:R-:W-:Y:S01]  /*81b0*/  IMAD.MOV.U32 R3, RZ, RZ, -0x200 ;  /* 0xfffffe00ff037424 */ /* 0x000fe200078e00ff */
[----:B------:R-:W-:Y:S02]  /*81c0*/  BSSY B0, `(.L_x_15420) ;  /* 0x0000058000007945 */ /* 0x000fe40003800000 */
[----:B-----5:R-:W4:Y:S01]  /*81d0*/  S2R R23, SR_TID.X ;  /* 0x0000000000177919 */ /* 0x020f220000002100 */
[----:B0-----:R-:W-:Y:S01]  /*81e0*/  IMAD R0, R0, R3, c[0x0][0x160] ;  /* 0x0000580000007624 */ /* 0x001fe200078e0203 */
[----:B----4-:R-:W-:-:S04]  /*81f0*/  IADD3 R22, R23, 0x80, RZ ;  /* 0x0000008017167810 */ /* 0x010fc80007ffe0ff */
[----:B------:R-:W-:-:S13]  /*8200*/  ISETP.GE.AND P0, PT, R22, R0, PT ;  /* 0x000000001600720c */ /* 0x000fda0003f06270 */
[----:B------:R-:W-:Y:S05]  /*8210*/  @P0 BRA `(.L_x_15421) ;  /* 0x0000052000000947 */ /* 0x000fea0003800000 */
[----:B-1----:R-:W-:Y:S01]  /*8220*/  DADD R10, -RZ, |R24| ;  /* 0x00000000ff0a7229 */ /* 0x002fe20000000518 */
[----:B------:R-:W-:Y:S01]  /*8230*/  IMAD.MOV.U32 R2, RZ, RZ, 0x1 ;  /* 0x00000001ff027424 */ /* 0x000fe200078e00ff */
[----:B------:R-:W-:Y:S02]  /*8240*/  BSSY B1, `(.L_x_15422) ;  /* 0x000001c000017945 */ /* 0x000fe40003800000 */
[----:B---3--:R-:W-:-:S04]  /*8250*/  DADD R12, -RZ, |R18| ;  /* 0x00000000ff0c7229 */ /* 0x008fc80000000512 */
[----:B------:R-:W0:-:S06]  /*8260*/  DSETP.GT.AND P4, PT, |R24|, |R18|, PT ;  /* 0x400000121800722a */ /* 0x000e0c0003f84200 */
[----:B0-2---:R-:W-:Y:S02]  /*8270*/  FSEL R17, R11, R13, P4 ;  /* 0x0000000d0b117208 */ /* 0x005fe40002000000 */
[----:B------:R-:W-:Y:S02]  /*8280*/  FSEL R16, R10, R12, P4 ;  /* 0x0000000c0a107208 */ /* 0x000fe40002000000 */
[----:B------:R-:W0:Y:S04]  /*8290*/  MUFU.RCP64H R3, R17 ;  /* 0x0000001100037308 */ /* 0x000e280000001800 */
[----:B0-----:R-:W0:-:S06]  /*82a0*/  DFMA R6, -R16, R2, 1 ;  /* 0x3ff000001006742b */ /* 0x001e0c0000000102 */
[----:B0-----:R-:W0:-:S06]  /*82b0*/  DFMA R6, R6, R6, R6 ;  /* 0x000000060606722b */ /* 0x001e0c0000000006 */
[----:B0-----:R0:W1:Y:S02]  /*82c0*/  DFMA R6, R2, R6, R2 ;  /* 0x000000060206722b */ /* 0x0010640000000002 */
[----:B0-----:R-:W-:Y:S02]  /*82d0*/  FSEL R2, R12, R10, P4 ;  /* 0x0000000a0c027208 */ /* 0x001fe40002000000 */
[----:B------:R-:W-:Y:S02]  /*82e0*/  FSEL R3, R13, R11, P4 ;  /* 0x0000000b0d037208 */ /* 0x000fe40002000000 */
[----:B-1----:R-:W0:Y:S02]  /*82f0*/  DFMA R8, -R16, R6, 1 ;  /* 0x3ff000001008742b */ /* 0x002e240000000106 */
        /* <DEDUP_REMOVED lines=13> */
[----:B------:R-:W-:Y:S05]  /*83d0*/  CALL.REL.NOINC `($__internal_55_$__cuda_sm20_div_rn_f64_full) ;  /* 0x0000527000007944 */ /* 0x000fea0003c00000 */
[----:B------:R-:W-:Y:S02]  /*83e0*/  IMAD.MOV.U32 R6, RZ, RZ, R0 ;  /* 0x000000ffff067224 */ /* 0x000fe400078e0000 */
[----:B------:R-:W-:Y:S02]  /*83f0*/  IMAD.MOV.U32 R7, RZ, RZ, R2 ;  /* 0x000000ffff077224 */ /* 0x000fe400078e0002 */
.L_x_15423:
[----:B------:R-:W-:Y:S05]  /*8400*/  BSYNC B1 ;  /* 0x0000000000017941 */ /* 0x000fea0003800000 */
.L_x_15422:
        /* <DEDUP_REMOVED lines=43> */
.L_x_15425:
[----:B------:R-:W-:Y:S02]  /*86c0*/  FSEL R2, RZ, 3.37028055040000000000e+12, P0 ;  /* 0x54442d18ff027808 */ /* 0x000fe40000000000 */
[----:B------:R-:W-:Y:S02]  /*86d0*/  FSEL R3, RZ, 2.1426990032196044922, P0 ;  /* 0x400921fbff037808 */ /* 0x000fe40000000000 */
.L_x_15426:
[----:B------:R-:W-:Y:S05]  /*86e0*/  BSYNC B1 ;  /* 0x0000000000017941 */ /* 0x000fea0003800000 */
.L_x_15424:
[----:B------:R0:W1:Y:S02]  /*86f0*/  DADD R18, |R18|, |R24| ;  /* 0x0000000012127229 */ /* 0x0000640000000618 */
[----:B0-----:R-:W-:-:S04]  /*8700*/  LOP3.LUT R25, R3, 0x80000000, R25, 0xb8, !PT ;  /* 0x8000000003197812 */ /* 0x001fc800078eb819 */
[----:B-1----:R-:W0:-:S06]  /*8710*/  DSETP.GTU.AND P0, PT, |R18|, +INF , PT ;  /* 0x7ff000001200742a */ /* 0x002e0c0003f0c200 */
[----:B0-----:R-:W-:Y:S02]  /*8720*/  FSEL R28, R18, R2, P0 ;  /* 0x00000002121c7208 */ /* 0x001fe40000000000 */
[----:B------:R-:W-:Y:S02]  /*8730*/  FSEL R29, R19, R25, P0 ;  /* 0x00000019131d7208 */ /* 0x000fe40000000000 */
.L_x_15421:
[----:B------:R-:W-:Y:S05]  /*8740*/  BSYNC B0 ;  /* 0x0000000000007941 */ /* 0x000fea0003800000 */
.L_x_15420:
[----:B------:R-:W0:Y:S01]  /*8750*/  S2R R3, SR_CTAID.X ;  /* 0x0000000000037919 */ /* 0x000e220000002500 */
[----:B------:R-:W-:Y:S01]  /*8760*/  IMAD.MOV.U32 R6, RZ, RZ, -0x200 ;  /* 0xfffffe00ff067424 */ /* 0x000fe200078e00ff */
[----:B------:R-:W-:Y:S01]  /*8770*/  IADD3 R0, R23, 0x100, RZ ;  /* 0x0000010017007810 */ /* 0x000fe20007ffe0ff */
[----:B------:R-:W-:Y:S02]  /*8780*/  BSSY B0, `(.L_x_15427) ;  /* 0x0000056000007945 */ /* 0x000fe40003800000 */
[----:B0-----:R-:W-:-:S05]  /*8790*/  IMAD R3, R3, R6, c[0x0][0x160] ;  /* 0x0000580003037624 */ /* 0x001fca00078e0206 */
[----:B------:R-:W-:-:S13]  /*87a0*/  ISETP.GE.AND P0, PT, R0, R3, PT ;  /* 0x000000030000720c */ /* 0x000fda0003f06270 */
[----:B------:R-:W-:Y:S05]  /*87b0*/  @P0 BRA `(.L_x_15428) ;  /* 0x0000052000000947 */ /* 0x000fea0003800000 */
[----:B------:R-:W-:Y:S01]  /*87c0*/  DADD R10, -RZ, |R30| ;  /* 0x00000000ff0a7229 */ /* 0x000fe2000000051e */
[----:B------:R-:W-:Y:S01]  /*87d0*/  IMAD.MOV.U32 R2, RZ, RZ, 0x1 ;  /* 0x00000001ff027424 */ /* 0x000fe200078e00ff */
[----:B------:R-:W-:Y:S02]  /*87e0*/  BSSY B1, `(.L_x_15429) ;  /* 0x000001c000017945 */ /* 0x000fe40003800000 */
[----:B------:R-:W-:-:S04]  /*87f0*/  DADD R12, -RZ, |R26| ;  /* 0x00000000ff0c7229 */ /* 0x000fc8000000051a */
[----:B------:R-:W0:-:S06]  /*8800*/  DSETP.GT.AND P4, PT, |R30|, |R26|, PT ;  /* 0x4000001a1e00722a */ /* 0x000e0c0003f84200 */
[----:B0-2---:R-:W-:Y:S02]  /*8810*/  FSEL R17, R11, R13, P4 ;  /* 0x0000000d0b117208 */ /* 0x005fe40002000000 */
        /* <DEDUP_REMOVED lines=24> */
.L_x_15430:
[----:B------:R-:W-:Y:S05]  /*89a0*/  BSYNC B1 ;  /* 0x0000000000017941 */ /* 0x000fea0003800000 */
.L_x_15429:
        /* <DEDUP_REMOVED lines=43> */
.L_x_15432:
[----:B------:R-:W-:Y:S02]  /*8c60*/  FSEL R2, RZ, 3.37028055040000000000e+12, P0 ;  /* 0x54442d18ff027808 */ /* 0x000fe40000000000 */
[----:B------:R-:W-:Y:S02]  /*8c70*/  FSEL R3, RZ, 2.1426990032196044922, P0 ;  /* 0x400921fbff037808 */ /* 0x000fe40000000000 */
.L_x_15433:
[----:B------:R-:W-:Y:S05]  /*8c80*/  BSYNC B1 ;  /* 0x0000000000017941 */ /* 0x000fea0003800000 */
.L_x_15431:
[----:B------:R0:W2:Y:S02]  /*8c90*/  DADD R26, |R26|, |R30| ;  /* 0x000000001a1a7229 */ /* 0x0000a4000000061e */
[----:B0-----:R-:W-:-:S04]  /*8ca0*/  LOP3.LUT R31, R3, 0x80000000, R31, 0xb8, !PT ;  /* 0x80000000031f7812 */ /* 0x001fc800078eb81f */
[----:B--2---:R-:W0:-:S06]  /*8cb0*/  DSETP.GTU.AND P0, PT, |R26|, +INF , PT ;  /* 0x7ff000001a00742a */ /* 0x004e0c0003f0c200 */
[----:B01----:R-:W-:Y:S02]  /*8cc0*/  FSEL R24, R26, R2, P0 ;  /* 0x000000021a187208 */ /* 0x003fe40000000000 */
[----:B------:R-:W-:Y:S02]  /*8cd0*/  FSEL R25, R27, R31, P0 ;  /* 0x0000001f1b197208 */ /* 0x000fe40000000000 */
.L_x_15428:
[----:B------:R-:W-:Y:S05]  /*8ce0*/  BSYNC B0 ;  /* 0x0000000000007941 */ /* 0x000fea0003800000 */
.L_x_15427:
        /* <DEDUP_REMOVED lines=37> */
.L_x_15437:
[----:B------:R-:W-:Y:S05]  /*8f40*/  BSYNC B1 ;  /* 0x0000000000017941 */ /* 0x000fea0003800000 */
.L_x_15436:
        /* <DEDUP_REMOVED lines=43> */
.L_x_15439:
[----:B------:R-:W-:Y:S02]  /*9200*/  FSEL R2, RZ, 3.37028055040000000000e+12, P0 ;  /* 0x54442d18ff027808 */ /* 0x000fe40000000000 */
[----:B------:R-:W-:Y:S02]  /*9210*/  FSEL R3, RZ, 2.1426990032196044922, P0 ;  /* 0x400921fbff037808 */ /* 0x000fe40000000000 */
.L_x_15440:
[----:B------:R-:W-:Y:S05]  /*9220*/  BSYNC B1 ;  /* 0x0000000000017941 */ /* 0x000fea0003800000 */
.L_x_15438:
[----:B------:R0:W2:Y:S02]  /*9230*/  DADD R34, |R32|, |R34| ;  /* 0x0000000020227229 */ /* 0x0000a40000000622 */
[----:B0-----:R-:W-:-:S04]  /*9240*/  LOP3.LUT R33, R3, 0x80000000, R33, 0xb8, !PT ;  /* 0x8000000003217812 */ /* 0x001fc800078eb821 */
[----:B--2---:R-:W0:-:S06]  /*9250*/  DSETP.GTU.AND P0, PT, |R34|, +INF , PT ;  /* 0x7ff000002200742a */ /* 0x004e0c0003f0c200 */
[----:B0-----:R-:W-:Y:S02]  /*9260*/  FSEL R16, R34, R2, P0 ;  /* 0x0000000222107208 */ /* 0x001fe40000000000 */
[----:B------:R-:W-:Y:S02]  /*9270*/  FSEL R17, R35, R33, P0 ;  /* 0x0000002123117208 */ /* 0x000fe40000000000 */
.L_x_15435:
[----:B------:R-:W-:Y:S05]  /*9280*/  BSYNC B0 ;  /* 0x0000000000007941 */ /* 0x000fea0003800000 */
.L_x_15434:
[----:B------:R-:W0:Y:S01]  /*9290*/  S2R R0, SR_CTAID.X ;  /* 0x0000000000007919 */ /* 0x000e220000002500 */
[----:B------:R-:W-:Y:S01]  /*92a0*/  IMAD.MOV.U32 R3, RZ, RZ, -0x200 ;  /* 0xfffffe00ff037424 */ /* 0x000fe200078e00ff */
[----:B---3--:R-:W3:Y:S01]  /*92b0*/  LDC.U8 R19, c[0x0][0x190] ;  /* 0x00006400ff137b82 */ /* 0x008ee20000000000 */
[----:B------:R-:W-:Y:S01]  /*92c0*/  BSSY B6, `(.L_x_15441) ;  /* 0x000011f000067945 */ /* 0x000fe20003800000 */
[----:B------:R-:W4:Y:S01]  /*92d0*/  S2R R23, SR_TID.X ;  /* 0x0000000000177919 */ /* 0x000f220000002100 */
[----:B0-----:R-:W-:-:S05]  /*92e0*/  IMAD R18, R0, R3, c[0x0][0x160] ;  /* 0x0000580000127624 */ /* 0x001fca00078e0203 */
[----:B----4-:R-:W-:-:S13]  /*92f0*/  ISETP.GE.AND P0, PT, R23, R18, PT ;  /* 0x000000121700720c */ /* 0x010fda0003f06270 */
        /* <DEDUP_REMOVED lines=21> */
.L_x_15446:
[----:B------:R-:W0:Y:S01]  /*9450*/  F2I.S64.F64.TRUNC R4, R4 ;  /* 0x0000000400047311 */ /* 0x000e22000030d900 */
[----:B------:R-:W-:Y:S02]  /*9460*/  IMAD.MOV.U32 R23, RZ, RZ, R22 ;  /* 0x000000ffff177224 */ /* 0x000fe400078e0016 */
[----:B0-----:R-:W-:-:S05]  /*9470*/  IMAD.MOV.U32 R7, RZ, RZ, R4 ;  /* 0x000000ffff077224 */ /* 0x001fca00078e0004 */
[----:B------:R0:W-:Y:S01]  /*9480*/  STG.E.U8 [R2.64], R7 ;  /* 0x0000000702007986 */ /* 0x0001e2000c101124 */
[----:B------:R-:W-:Y:S05]  /*9490*/  BRA `(.L_x_15442) ;  /* 0x0000101000007947 */ /* 0x000fea0003800000 */
.L_x_15445:
        /* <DEDUP_REMOVED lines=10> */
.L_x_15449:
[----:B------:R-:W0:Y:S01]  /*9540*/  F2I.F64.TRUNC R5, R4 ;  /* 0x0000000400057311 */ /* 0x000e22000030d100 */
[----:B------:R-:W-:Y:S01]  /*9550*/  IMAD.MOV.U32 R23, RZ, RZ, R22 ;  /* 0x000000ffff177224 */ /* 0x000fe200078e0016 */
[----:B0-----:R0:W-:Y:S01]  /*9560*/  STG.E [R2.64], R5 ;  /* 0x0000000502007986 */ /* 0x0011e2000c101924 */
[----:B------:R-:W-:Y:S05]  /*9570*/  BRA `(.L_x_15442) ;  /* 0x00000f3000007947 */ /* 0x000fea0003800000 */
.L_x_15448:
[----:B------:R-:W0:Y:S01]  /*9580*/  F2I.F64.TRUNC R5, R4 ;  /* 0x0000000400057311 */ /* 0x000e22000030d100 */
[----:B------:R-:W-:Y:S01]  /*9590*/  IMAD.MOV.U32 R23, RZ, RZ, R22 ;  /* 0x000000ffff177224 */ /* 0x000fe200078e0016 */
[----:B0-----:R0:W-:Y:S01]  /*95a0*/  STG.E.U16 [R2.64], R5 ;  /* 0x0000000502007986 */ /* 0x0011e2000c101524 */
[----:B------:R-:W-:Y:S05]  /*95b0*/  BRA `(.L_x_15442) ;  /* 0x00000ef000007947 */ /* 0x000fea0003800000 */
.L_x_15444:
        /* <DEDUP_REMOVED lines=12> */
.L_x_15451:
[----:B------:R-:W0:Y:S01]  /*9680*/  F2F.F32.F64 R0, R4 ;  /* 0x0000000400007310 */ /* 0x000e220000301000 */
[----:B------:R-:W0:Y:S01]  /*9690*/  DSETP.GEU.AND P0, PT, |R4|, c[0x2][0xa0], PT ;  /* 0x008028000400762a */ /* 0x000e220003f0e200 */
[----:B------:R-:W-:-:S13]  /*96a0*/  IMAD.MOV.U32 R23, RZ, RZ, R22 ;  /* 0x000000ffff177224 */ /* 0x000fda00078e0016 */
[----:B0-----:R-:W-:-:S05]  /*96b0*/  @!P0 FMUL R0, R0, 1.175494350822287508e-38 ;  /* 0x0080000000008820 */ /* 0x001fca0000400000 */
[----:B------:R-:W-:-:S05]  /*96c0*/  F2FP.PACK_AB R0, RZ, R0 ;  /* 0x00000000ff00723e */ /* 0x000fca00000000ff */
[----:B------:R0:W-:Y:S01]  /*96d0*/  STG.E.U16 [R2.64], R0 ;  /* 0x0000000002007986 */ /* 0x0001e2000c101524 */
[----:B------:R-:W-:Y:S05]  /*96e0*/  BRA `(.L_x_15442) ;  /* 0x00000dc000007947 */ /* 0x000fea0003800000 */
.L_x_15450:
        /* <DEDUP_REMOVED lines=13> */
.L_x_15453:
        /* <DEDUP_REMOVED lines=8> */
.L_x_15452:
[----:B------:R0:W-:Y:S01]  /*9840*/  STG.E.64 [R2.64], R4 ;  /* 0x0000000402007986 */ /* 0x0001e2000c101b24 */
[----:B------:R-:W-:Y:S01]  /*9850*/  IMAD.MOV.U32 R23, RZ, RZ, R22 ;  /* 0x000000ffff177224 */ /* 0x000fe200078e0016 */
[----:B------:R-:W-:Y:S05]  /*9860*/  BRA `(.L_x_15442) ;  /* 0x00000c4000007947 */ /* 0x000fea0003800000 */
.L_x_15443:
        /* <DEDUP_REMOVED lines=13> */
.L_x_15456:
[----:B------:R-:W-:Y:S01]  /*9940*/  CS2R R6, SRZ ;  /* 0x0000000000067805 */ /* 0x000fe2000001ff00 */
[----:B------:R-:W-:-:S04]  /*9950*/  IMAD.MOV.U32 R23, RZ, RZ, R22 ;  /* 0x000000ffff177224 */ /* 0x000fc800078e0016 */
[----:B------:R0:W-:Y:S01]  /*9960*/  STG.E.128 [R2.64], R4 ;  /* 0x0000000402007986 */ /* 0x0001e2000c101d24 */
[----:B------:R-:W-:Y:S05]  /*9970*/  BRA `(.L_x_15442) ;  /* 0x00000b3000007947 */ /* 0x000fea0003800000 */
.L_x_15455:
        /* <DEDUP_REMOVED lines=23> */
.L_x_15460:
[----:B------:R-:W-:Y:S05]  /*9af0*/  BSYNC B0 ;  /* 0x0000000000007941 */ /* 0x000fea0003800000 */
.L_x_15459:
[----:B------:R-:W-:Y:S01]  /*9b00*/  LOP3.LUT R7, R0, R7, RZ, 0xfc, !PT ;  /* 0x0000000700077212 */ /* 0x000fe200078efcff */
[----:B------:R-:W-:-:S04]  /*9b10*/  IMAD.MOV.U32 R23, RZ, RZ, R22 ;  /* 0x000000ffff177224 */ /* 0x000fc800078e0016 */
[----:B------:R0:W-:Y:S01]  /*9b20*/  STG.E.U8 [R2.64], R7 ;  /* 0x0000000702007986 */ /* 0x0001e2000c101124 */
[----:B------:R-:W-:Y:S05]  /*9b30*/  BRA `(.L_x_15442) ;  /* 0x0000097000007947 */ /* 0x000fea0003800000 */
.L_x_15458:
        /* <DEDUP_REMOVED lines=15> */
.L_x_15462:
[----:B------:R-:W-:Y:S01]  /*9c30*/  IMAD.MOV.U32 R0, RZ, RZ, 0x7f ;  /* 0x0000007fff007424 */ /* 0x000fe200078e00ff */
[----:B------:R-:W-:-:S04]  /*9c40*/  ISETP.GT.U32.AND P0, PT, R6, 0x7f800000, PT ;  /* 0x7f8000000600780c */ /* 0x000fc80003f04070 */
[----:B------:R-:W-:-:S04]  /*9c50*/  SEL R0, R0, 0x7c, P0 ;  /* 0x0000007c00007807 */ /* 0x000fc80000000000 */
.L_x_15463:
[----:B------:R-:W-:Y:S05]  /*9c60*/  BSYNC B0 ;  /* 0x0000000000007941 */ /* 0x000fea0003800000 */
.L_x_15461:
[----:B------:R-:W-:Y:S01]  /*9c70*/  LOP3.LUT R4, R7, 0x80000000, RZ, 0xc0, !PT ;  /* 0x8000000007047812 */ /* 0x000fe200078ec0ff */
[----:B------:R-:W-:-:S03]  /*9c80*/  IMAD.MOV.U32 R23, RZ, RZ, R22 ;  /* 0x000000ffff177224 */ /* 0x000fc600078e0016 */
[----:B------:R-:W-:-:S04]  /*9c90*/  SHF.R.U32.HI R5, RZ, 0x18, R4 ;  /* 0x00000018ff057819 */ /* 0x000fc80000011604 */
[----:B------:R-:W-:-:S05]  /*9ca0*/  LOP3.LUT R5, R0, R5, RZ, 0xfc, !PT ;  /* 0x0000000500057212 */ /* 0x000fca00078efcff */
[----:B------:R0:W-:Y:S01]  /*9cb0*/  STG.E.U8 [R2.64], R5 ;  /* 0x0000000502007986 */ /* 0x0001e2000c101124 */
[----:B------:R-:W-:Y:S05]  /*9cc0*/  BRA `(.L_x_15442) ;  /* 0x000007e000007947 */ /* 0x000fea0003800000 */
.L_x_15457:
[----:B------:R-:W0:Y:S01]  /*9cd0*/  F2F.F32.F64 R0, R4 ;  /* 0x0000000400007310 */ /* 0x000e220000301000 */
[----:B------:R-:W0:Y:S01]  /*9ce0*/  DSETP.GEU.AND P0, PT, |R4|, c[0x2][0xa0], PT ;  /* 0x008028000400762a */ /* 0x000e220003f0e200 */
[----:B------:R-:W-:-:S13]  /*9cf0*/  IMAD.MOV.U32 R23, RZ, RZ, R22 ;  /* 0x000000ffff177224 */ /* 0x000fda00078e0016 */
[----:B0-----:R-:W-:-:S05]  /*9d00*/  @!P0 FMUL R0, R0, 1.175494350822287508e-38 ;  /* 0x0080000000008820 */ /* 0x001fca0000400000 */
[----:B------:R-:W-:-:S05]  /*9d10*/  F2FP.BF16.PACK_AB R0, RZ, R0 ;  /* 0x00000000ff00723e */ /* 0x000fca00000010ff */
[----:B------:R0:W-:Y:S01]  /*9d20*/  STG.E.U16 [R2.64], R0 ;  /* 0x0000000002007986 */ /* 0x0001e2000c101524 */
[----:B------:R-:W-:Y:S05]  /*9d30*/  BRA `(.L_x_15442) ;  /* 0x0000077000007947 */ /* 0x000fea0003800000 */
.L_x_15454:
        /* <DEDUP_REMOVED lines=12> */
.L_x_15466:
        /* <DEDUP_REMOVED lines=19> */
.L_x_15469:
[----:B------:R-:W-:-:S04]  /*9f30*/  LOP3.LUT R0, R7, 0x80000000, RZ, 0xc0, !PT ;  /* 0x8000000007007812 */ /* 0x000fc800078ec0ff */
[----:B------:R-:W-:-:S04]  /*9f40*/  SHF.R.U32.HI R5, RZ, 0x18, R0 ;  /* 0x00000018ff057819 */ /* 0x000fc80000011600 */
[----:B------:R-:W-:-:S04]  /*9f50*/  LOP3.LUT R4, R4, R5, RZ, 0xfc, !PT ;  /* 0x0000000504047212 */ /* 0x000fc800078efcff */
[----:B------:R-:W-:Y:S02]  /*9f60*/  PRMT R0, R4, 0x7610, R0 ;  /* 0x0000761004007816 */ /* 0x000fe40000000000 */
.L_x_15468:
[----:B------:R-:W-:Y:S05]  /*9f70*/  BSYNC B0 ;  /* 0x0000000000007941 */ /* 0x000fea0003800000 */
.L_x_15467:
[----:B------:R0:W-:Y:S01]  /*9f80*/  STG.E.U8 [R2.64], R0 ;  /* 0x0000000002007986 */ /* 0x0001e2000c101124 */
[----:B------:R-:W-:Y:S01]  /*9f90*/  IMAD.MOV.U32 R23, RZ, RZ, R22 ;  /* 0x000000ffff177224 */ /* 0x000fe200078e0016 */
[----:B------:R-:W-:Y:S05]  /*9fa0*/  BRA `(.L_x_15442) ;  /* 0x0000050000007947 */ /* 0x000fea0003800000 */
.L_x_15465:
        /* <DEDUP_REMOVED lines=19> */
.L_x_15472:
[----:B------:R-:W-:-:S04]  /*a0e0*/  LOP3.LUT R0, R7, 0x80000000, RZ, 0xc0, !PT ;  /* 0x8000000007007812 */ /* 0x000fc800078ec0ff */
[----:B------:R-:W-:-:S04]  /*a0f0*/  SHF.R.U32.HI R5, RZ, 0x18, R0 ;  /* 0x00000018ff057819 */ /* 0x000fc80000011600 */
[----:B------:R-:W-:-:S04]  /*a100*/  LOP3.LUT R4, R4, R5, RZ, 0xfc, !PT ;  /* 0x0000000504047212 */ /* 0x000fc800078efcff */
[----:B------:R-:W-:Y:S02]  /*a110*/  PRMT R0, R4, 0x7610, R0 ;  /* 0x0000761004007816 */ /* 0x000fe40000000000 */
.L_x_15471:
[----:B------:R-:W-:Y:S05]  /*a120*/  BSYNC B0 ;  /* 0x0000000000007941 */ /* 0x000fea0003800000 */
.L_x_15470:
[----:B------:R0:W-:Y:S01]  /*a130*/  STG.E.U8 [R2.64], R0 ;  /* 0x0000000002007986 */ /* 0x0001e2000c101124 */
[----:B------:R-:W-:Y:S01]  /*a140*/  IMAD.MOV.U32 R23, RZ, RZ, R22 ;  /* 0x000000ffff177224 */ /* 0x000fe200078e0016 */
[----:B------:R-:W-:Y:S05]  /*a150*/  BRA `(.L_x_15442) ;  /* 0x0000035000007947 */ /* 0x000fea0003800000 */
.L_x_15464:
[----:B------:R-:W-:-:S13]  /*a160*/  ISETP.NE.AND P0, PT, R0, 0x1c, PT ;  /* 0x0000001c0000780c */ /* 0x000fda0003f05270 */
[----:B------:R-:W-:Y:S05]  /*a170*/  @!P0 BRA `(.L_x_15473) ;  /* 0x0000030000008947 */ /* 0x000fea0003800000 */
[----:B------:R-:W-:-:S13]  /*a180*/  ISETP.NE.AND P0, PT, R0, 0x1d, PT ;  /* 0x0000001d0000780c */ /* 0x000fda0003f05270 */
[----:B------:R-:W-:Y:S05]  /*a190*/  @!P0 BRA `(.L_x_15474) ;  /* 0x000002a000008947 */ /* 0x000fea0003800000 */
[----:B------:R-:W-:-:S13]  /*a1a0*/  ISETP.NE.AND P0, PT, R0, 0x2c, PT ;  /* 0x0000002c0000780c */ /* 0x000fda0003f05270 */
[----:B------:R-:W-:Y:S05]  /*a1b0*/  @P0 BRA `(.L_x_15447) ;  /* 0x0000013000000947 */ /* 0x000fea0003800000 */
[----:B------:R0:W3:Y:S01]  /*a1c0*/  F2F.F32.F64 R8, R4 ;  /* 0x0000000400087310 */ /* 0x0000e20000301000 */
[----:B------:R0:W3:Y:S01]  /*a1d0*/  DSETP.GEU.AND P0, PT, |R4|, c[0x2][0xa0], PT ;  /* 0x008028000400762a */ /* 0x0000e20003f0e200 */
[----:B------:R-:W-:Y:S02]  /*a1e0*/  IMAD.MOV.U32 R23, RZ, RZ, R22 ;  /* 0x000000ffff177224 */ /* 0x000fe400078e0016 */
[----:B0-----:R-:W-:-:S11]  /*a1f0*/  IMAD.MOV.U32 R5, RZ, RZ, 0xff ;  /* 0x000000ffff057424 */ /* 0x001fd600078e00ff */
[----:B---3--:R-:W-:Y:S01]  /*a200*/  @!P0 FMUL R8, R8, 1.175494350822287508e-38 ;  /* 0x0080000008088820 */ /* 0x008fe20000400000 */
[----:B------:R-:W-:-:S04]  /*a210*/  PLOP3.LUT P0, PT, PT, PT, PT, 0x80, 0x0 ;  /* 0x000000000000781c */ /* 0x000fc80003f0f070 */
        /* <DEDUP_REMOVED lines=13> */
.L_x_15447:
        /* <DEDUP_REMOVED lines=21> */
.L_x_15474:
[----:B------:R-:W0:Y:S01]  /*a440*/  F2I.U64.F64.TRUNC R4, R4 ;  /* 0x0000000400047311 */ /* 0x000e22000030d800 */
[----:B------:R-:W-:Y:S01]  /*a450*/  IMAD.MOV.U32 R23, RZ, RZ, R22 ;  /* 0x000000ffff177224 */ /* 0x000fe200078e0016 */
[----:B0-----:R0:W-:Y:S01]  /*a460*/  STG.E.64 [R2.64], R4 ;  /* 0x0000000402007986 */ /* 0x0011e2000c101b24 */
[----:B------:R-:W-:Y:S05]  /*a470*/  BRA `(.L_x_15442) ;  /* 0x0000003000007947 */ /* 0x000fea0003800000 */
.L_x_15473:
[----:B------:R-:W0:Y:S01]  /*a480*/  F2I.U32.F64.TRUNC R5, R4 ;  /* 0x0000000400057311 */ /* 0x000e22000030d000 */
[----:B------:R-:W-:Y:S01]  /*a490*/  IMAD.MOV.U32 R23, RZ, RZ, R22 ;  /* 0x000000ffff177224 */ /* 0x000fe200078e0016 */
[----:B0-----:R0:W-:Y:S06]  /*a4a0*/  STG.E [R2.64], R5 ;  /* 0x0000000502007986 */ /* 0x0011ec000c101924 */
.L_x_15442:
[----:B---3--:R-:W-:Y:S05]  /*a4b0*/  BSYNC B6 ;  /* 0x0000000000067941 */ /* 0x008fea0003800000 */
.L_x_15441:
[----:B------:R-:W-:Y:S01]  /*a4c0*/  ISETP.GE.AND P0, PT, R23, R18, PT ;  /* 0x000000121700720c */ /* 0x000fe20003f06270 */
[----:B------:R-:W-:-:S12]  /*a4d0*/  BSSY B6, `(.L_x_15475) ;  /* 0x0000210000067945 */ /* 0x000fd80003800000 */
[----:B------:R-:W-:Y:S05]  /*a4e0*/  @P0 BRA `(.L_x_15476) ;  /* 0x000020e000000947 */ /* 0x000fea0003800000 */
[----:B0-----:R-:W0:Y:S01]  /*a4f0*/  S2R R0, SR_CTAID.X ;  /* 0x0000000000007919 */ /* 0x001e220000002500 */
[----:B------:R-:W-:Y:S01]  /*a500*/  PRMT R3, R19, 0x9910, RZ ;  /* 0x0000991013037816 */ /* 0x000fe200000000ff */
[----:B0-----:R-:W-:-:S04]  /*a510*/  IMAD R0, R0, 0x200, R23 ;  /* 0x0000020000007824 */ /* 0x001fc800078e0217 */
        /* <DEDUP_REMOVED lines=17> */
.L_x_15480:
[----:B------:R-:W0:Y:S02]  /*a630*/  F2I.S64.F64.TRUNC R28, R28 ;  /* 0x0000001c001c7311 */ /* 0x000e24000030d900 */
[----:B0-----:R-:W-:-:S05]  /*a640*/  IMAD.MOV.U32 R5, RZ, RZ, R28 ;  /* 0x000000ffff057224 */ /* 0x001fca00078e001c */
[----:B------:R0:W-:Y:S01]  /*a650*/  STG.E.U8 [R2.64], R5 ;  /* 0x0000000502007986 */ /* 0x0001e2000c101124 */
[----:B------:R-:W-:Y:S05]  /*a660*/  BRA `(.L_x_15482) ;  /* 0x00000ed000007947 */ /* 0x000fea0003800000 */
.L_x_15479:
        /* <DEDUP_REMOVED lines=9> */
.L_x_15484:
[----:B------:R-:W0:Y:S02]  /*a700*/  F2I.F64.TRUNC R29, R28 ;  /* 0x0000001c001d7311 */ /* 0x000e24000030d100 */
[----:B0-----:R0:W-:Y:S01]  /*a710*/  STG.E [R2.64], R29 ;  /* 0x0000001d02007986 */ /* 0x0011e2000c101924 */
[----:B------:R-:W-:Y:S05]  /*a720*/  BRA `(.L_x_15482) ;  /* 0x00000e1000007947 */ /* 0x000fea0003800000 */
.L_x_15483:
[----:B------:R-:W0:Y:S02]  /*a730*/  F2I.F64.TRUNC R29, R28 ;  /* 0x0000001c001d7311 */ /* 0x000e24000030d100 */
[----:B0-----:R0:W-:Y:S01]  /*a740*/  STG.E.U16 [R2.64], R29 ;  /* 0x0000001d02007986 */ /* 0x0011e2000c101524 */
[----:B------:R-:W-:Y:S05]  /*a750*/  BRA `(.L_x_15482) ;  /* 0x00000de000007947 */ /* 0x000fea0003800000 */
.L_x_15478:
        /* <DEDUP_REMOVED lines=11> */
.L_x_15486:
[----:B------:R-:W0:Y:S01]  /*a810*/  F2F.F32.F64 R0, R28 ;  /* 0x0000001c00007310 */ /* 0x000e220000301000 */
[----:B------:R-:W0:-:S14]  /*a820*/  DSETP.GEU.AND P0, PT, |R28|, c[0x2][0xa0], PT ;  /* 0x008028001c00762a */ /* 0x000e1c0003f0e200 */
[----:B0-----:R-:W-:-:S05]  /*a830*/  @!P0 FMUL R0, R0, 1.175494350822287508e-38 ;  /* 0x0080000000008820 */ /* 0x001fca0000400000 */
[----:B------:R-:W-:-:S05]  /*a840*/  F2FP.PACK_AB R0, RZ, R0 ;  /* 0x00000000ff00723e */ /* 0x000fca00000000ff */
[----:B------:R0:W-:Y:S01]  /*a850*/  STG.E.U16 [R2.64], R0 ;  /* 0x0000000002007986 */ /* 0x0001e2000c101524 */
[----:B------:R-:W-:Y:S05]  /*a860*/  BRA `(.L_x_15482) ;  /* 0x00000cd000007947 */ /* 0x000fea0003800000 */
.L_x_15485:
        /* <DEDUP_REMOVED lines=12> */
.L_x_15488:
[----:B------:R-:W0:Y:S01]  /*a930*/  F2F.F32.F64 R0, R28 ;  /* 0x0000001c00007310 */ /* 0x000e220000301000 */
[----:B------:R-:W0:-:S14]  /*a940*/  DSETP.GEU.AND P0, PT, |R28|, c[0x2][0xa0], PT ;  /* 0x008028001c00762a */ /* 0x000e1c0003f0e200 */
[----:B0-----:R-:W-:-:S05]  /*a950*/  @!P0 FMUL R0, R0, 1.175494350822287508e-38 ;  /* 0x0080000000008820 */ /* 0x001fca0000400000 */
[----:B------:R-:W-:-:S04]  /*a960*/  F2FP.PACK_AB R5, RZ, R0 ;  /* 0x00000000ff05723e */ /* 0x000fc800000000ff */
[----:B------:R-:W-:-:S05]  /*a970*/  PRMT R5, R5, 0x5410, RZ ;  /* 0x0000541005057816 */ /* 0x000fca00000000ff */
[----:B------:R0:W-:Y:S01]  /*a980*/  STG.E [R2.64], R5 ;  /* 0x0000000502007986 */ /* 0x0001e2000c101924 */
[----:B------:R-:W-:Y:S05]  /*a990*/  BRA `(.L_x_15482) ;  /* 0x00000ba000007947 */ /* 0x000fea0003800000 */
.L_x_15487:
[----:B------:R0:W-:Y:S01]  /*a9a0*/  STG.E.64 [R2.64], R28 ;  /* 0x0000001c02007986 */ /* 0x0001e2000c101b24 */
[----:B------:R-:W-:Y:S05]  /*a9b0*/  BRA `(.L_x_15482) ;  /* 0x00000b8000007947 */ /* 0x000fea0003800000 */
.L_x_15477:
        /* <DEDUP_REMOVED lines=12> */
.L_x_15491:
[----:B------:R-:W-:-:S05]  /*aa80*/  CS2R R30, SRZ ;  /* 0x00000000001e7805 */ /* 0x000fca000001ff00 */
[----:B------:R0:W-:Y:S01]  /*aa90*/  STG.E.128 [R2.64], R28 ;  /* 0x0000001c02007986 */ /* 0x0001e2000c101d24 */
[----:B------:R-:W-:Y:S05]  /*aaa0*/  BRA `(.L_x_15482) ;  /* 0x00000a9000007947 */ /* 0x000fea0003800000 */
.L_x_15490:
        /* <DEDUP_REMOVED lines=23> */
.L_x_15495:
[----:B------:R-:W-:Y:S05]  /*ac20*/  BSYNC B0 ;  /* 0x0000000000007941 */ /* 0x000fea0003800000 */
.L_x_15494:
[----:B------:R-:W-:-:S05]  /*ac30*/  LOP3.LUT R5, R0, R5, RZ, 0xfc, !PT ;  /* 0x0000000500057212 */ /* 0x000fca00078efcff */
[----:B------:R0:W-:Y:S01]  /*ac40*/  STG.E.U8 [R2.64], R5 ;  /* 0x0000000502007986 */ /* 0x0001e2000c101124 */
[----:B------:R-:W-:Y:S05]  /*ac50*/  BRA `(.L_x_15482) ;  /* 0x000008e000007947 */ /* 0x000fea0003800000 */
.L_x_15493:
        /* <DEDUP_REMOVED lines=15> */
.L_x_15497:
[----:B------:R-:W-:Y:S01]  /*ad50*/  IMAD.MOV.U32 R0, RZ, RZ, 0x7f ;  /* 0x0000007fff007424 */ /* 0x000fe200078e00ff */
[----:B------:R-:W-:-:S04]  /*ad60*/  ISETP.GT.U32.AND P0, PT, R4, 0x7f800000, PT ;  /* 0x7f8000000400780c */ /* 0x000fc80003f04070 */
[----:B------:R-:W-:-:S04]  /*ad70*/  SEL R0, R0, 0x7c, P0 ;  /* 0x0000007c00007807 */ /* 0x000fc80000000000 */
.L_x_15498:
[----:B------:R-:W-:Y:S05]  /*ad80*/  BSYNC B0 ;  /* 0x0000000000007941 */ /* 0x000fea0003800000 */
.L_x_15496:
[----:B------:R-:W-:-:S04]  /*ad90*/  LOP3.LUT R4, R5, 0x80000000, RZ, 0xc0, !PT ;  /* 0x8000000005047812 */ /* 0x000fc800078ec0ff */
[----:B------:R-:W-:-:S04]  /*ada0*/  SHF.R.U32.HI R5, RZ, 0x18, R4 ;  /* 0x00000018ff057819 */ /* 0x000fc80000011604 */
[----:B------:R-:W-:-:S05]  /*adb0*/  LOP3.LUT R5, R0, R5, RZ, 0xfc, !PT ;  /* 0x0000000500057212 */ /* 0x000fca00078efcff */
[----:B------:R0:W-:Y:S01]  /*adc0*/  STG.E.U8 [R2.64], R5 ;  /* 0x0000000502007986 */ /* 0x0001e2000c101124 */
[----:B------:R-:W-:Y:S05]  /*add0*/  BRA `(.L_x_15482) ;  /* 0x0000076000007947 */ /* 0x000fea0003800000 */
.L_x_15492:
[----:B------:R-:W0:Y:S01]  /*ade0*/  F2F.F32.F64 R0, R28 ;  /* 0x0000001c00007310 */ /* 0x000e220000301000 */
[----:B------:R-:W0:-:S14]  /*adf0*/  DSETP.GEU.AND P0, PT, |R28|, c[0x2][0xa0], PT ;  /* 0x008028001c00762a */ /* 0x000e1c0003f0e200 */
[----:B0-----:R-:W-:-:S05]  /*ae00*/  @!P0 FMUL R0, R0, 1.175494350822287508e-38 ;  /* 0x0080000000008820 */ /* 0x001fca0000400000 */
[----:B------:R-:W-:-:S05]  /*ae10*/  F2FP.BF16.PACK_AB R0, RZ, R0 ;  /* 0x00000000ff00723e */ /* 0x000fca00000010ff */
[----:B------:R0:W-:Y:S01]  /*ae20*/  STG.E.U16 [R2.64], R0 ;  /* 0x0000000002007986 */ /* 0x0001e2000c101524 */
[----:B------:R-:W-:Y:S05]  /*ae30*/  BRA `(.L_x_15482) ;  /* 0x0000070000007947 */ /* 0x000fea0003800000 */
.L_x_15489:
        /* <DEDUP_REMOVED lines=11> */
.L_x_15501:
        /* <DEDUP_REMOVED lines=19> */
.L_x_15504:
[----:B------:R-:W-:-:S04]  /*b020*/  LOP3.LUT R0, R7, 0x80000000, RZ, 0xc0, !PT ;  /* 0x8000000007007812 */ /* 0x000fc800078ec0ff */
[----:B------:R-:W-:-:S04]  /*b030*/  SHF.R.U32.HI R5, RZ, 0x18, R0 ;  /* 0x00000018ff057819 */ /* 0x000fc80000011600 */
[----:B------:R-:W-:-:S04]  /*b040*/  LOP3.LUT R4, R4, R5, RZ, 0xfc, !PT ;  /* 0x0000000504047212 */ /* 0x000fc800078efcff */
[----:B------:R-:W-:Y:S02]  /*b050*/  PRMT R0, R4, 0x7610, R0 ;  /* 0x0000761004007816 */ /* 0x000fe40000000000 */
.L_x_15503:
[----:B------:R-:W-:Y:S05]  /*b060*/  BSYNC B0 ;  /* 0x0000000000007941 */ /* 0x000fea0003800000 */
.L_x_15502:
[----:B------:R0:W-:Y:S01]  /*b070*/  STG.E.U8 [R2.64], R0 ;  /* 0x0000000002007986 */ /* 0x0001e2000c101124 */
[----:B------:R-:W-:Y:S05]  /*b080*/  BRA `(.L_x_15482) ;  /* 0x000004b000007947 */ /* 0x000fea0003800000 */
.L_x_15500:
        /* <DEDUP_REMOVED lines=19> */
.L_x_15507:
[----:B------:R-:W-:-:S04]  /*b1c0*/  LOP3.LUT R0, R7, 0x80000000, RZ, 0xc0, !PT ;  /* 0x8000000007007812 */ /* 0x000fc800078ec0ff */
[----:B------:R-:W-:-:S04]  /*b1d0*/  SHF.R.U32.HI R5, RZ, 0x18, R0 ;  /* 0x00000018ff057819 */ /* 0x000fc80000011600 */
[----:B------:R-:W-:-:S04]  /*b1e0*/  LOP3.LUT R4, R4, R5, RZ, 0xfc, !PT ;  /* 0x0000000504047212 */ /* 0x000fc800078efcff */
[----:B------:R-:W-:Y:S02]  /*b1f0*/  PRMT R0, R4, 0x7610, R0 ;  /* 0x0000761004007816 */ /* 0x000fe40000000000 */
.L_x_15506:
[----:B------:R-:W-:Y:S05]  /*b200*/  BSYNC B0 ;  /* 0x0000000000007941 */ /* 0x000fea0003800000 */
.L_x_15505:
[----:B------:R0:W-:Y:S01]  /*b210*/  STG.E.U8 [R2.64], R0 ;  /* 0x0000000002007986 */ /* 0x0001e2000c101124 */
[----:B------:R-:W-:Y:S05]  /*b220*/  BRA `(.L_x_15482) ;  /* 0x0000031000007947 */ /* 0x000fea0003800000 */
.L_x_15499:
        /* <DEDUP_REMOVED lines=24> */
.L_x_15481:
        /* <DEDUP_REMOVED lines=20> */
.L_x_15509:
[----:B------:R-:W0:Y:S02]  /*b4f0*/  F2I.U64.F64.TRUNC R28, R28 ;  /* 0x0000001c001c7311 */ /* 0x000e24000030d800 */
[----:B0-----:R0:W-:Y:S01]  /*b500*/  STG.E.64 [R2.64], R28 ;  /* 0x0000001c02007986 */ /* 0x0011e2000c101b24 */
[----:B------:R-:W-:Y:S05]  /*b510*/  BRA `(.L_x_15482) ;  /* 0x0000002000007947 */ /* 0x000fea0003800000 */
.L_x_15508:
[----:B------:R-:W0:Y:S02]  /*b520*/  F2I.U32.F64.TRUNC R29, R28 ;  /* 0x0000001c001d7311 */ /* 0x000e24000030d000 */
[----:B0-----:R0:W-:Y:S02]  /*b530*/  STG.E [R2.64], R29 ;  /* 0x0000001d02007986 */ /* 0x0011e4000c101924 */
.L_x_15482:
[----:B------:R-:W-:-:S04]  /*b540*/  IADD3 R23, R23, 0x80, RZ ;  /* 0x0000008017177810 */ /* 0x000fc80007ffe0ff */
[----:B------:R-:W-:-:S13]  /*b550*/  ISETP.GE.AND P0, PT, R23, R18, PT ;  /* 0x000000121700720c */ /* 0x000fda0003f06270 */
        /* <DEDUP_REMOVED lines=21> */
.L_x_15513:
[----:B-1----:R-:W0:Y:S02]  /*b6b0*/  F2I.S64.F64.TRUNC R24, R24 ;  /* 0x0000001800187311 */ /* 0x002e24000030d900 */
[----:B0-----:R-:W-:-:S05]  /*b6c0*/  IMAD.MOV.U32 R5, RZ, RZ, R24 ;  /* 0x000000ffff057224 */ /* 0x001fca00078e0018 */
[----:B------:R0:W-:Y:S01]  /*b6d0*/  STG.E.U8 [R2.64], R5 ;  /* 0x0000000502007986 */ /* 0x0001e2000c101124 */
[----:B------:R-:W-:Y:S05]  /*b6e0*/  BRA `(.L_x_15515) ;  /* 0x00000ed000007947 */ /* 0x000fea0003800000 */
.L_x_15512:
        /* <DEDUP_REMOVED lines=9> */
.L_x_15517:
[----:B-1----:R-:W0:Y:S02]  /*b780*/  F2I.F64.TRUNC R25, R24 ;  /* 0x0000001800197311 */ /* 0x002e24000030d100 */
[----:B0-----:R0:W-:Y:S01]  /*b790*/  STG.E [R2.64], R25 ;  /* 0x0000001902007986 */ /* 0x0011e2000c101924 */
[----:B------:R-:W-:Y:S05]  /*b7a0*/  BRA `(.L_x_15515) ;  /* 0x00000e1000007947 */ /* 0x000fea0003800000 */
.L_x_15516:
[----:B-1----:R-:W0:Y:S02]  /*b7b0*/  F2I.F64.TRUNC R25, R24 ;  /* 0x0000001800197311 */ /* 0x002e24000030d100 */
[----:B0-----:R0:W-:Y:S01]  /*b7c0*/  STG.E.U16 [R2.64], R25 ;  /* 0x0000001902007986 */ /* 0x0011e2000c101524 */
[----:B------:R-:W-:Y:S05]  /*b7d0*/  BRA `(.L_x_15515) ;  /* 0x00000de000007947 */ /* 0x000fea0003800000 */
.L_x_15511:
        /* <DEDUP_REMOVED lines=11> */
.L_x_15519:
[----:B-1----:R-:W0:Y:S01]  /*b890*/  F2F.F32.F64 R0, R24 ;  /* 0x0000001800007310 */ /* 0x002e220000301000 */
[----:B------:R-:W0:-:S14]  /*b8a0*/  DSETP.GEU.AND P0, PT, |R24|, c[0x2][0xa0], PT ;  /* 0x008028001800762a */ /* 0x000e1c0003f0e200 */
[----:B0-----:R-:W-:-:S05]  /*b8b0*/  @!P0 FMUL R0, R0, 1.175494350822287508e-38 ;  /* 0x0080000000008820 */ /* 0x001fca0000400000 */
[----:B------:R-:W-:-:S05]  /*b8c0*/  F2FP.PACK_AB R0, RZ, R0 ;  /* 0x00000000ff00723e */ /* 0x000fca00000000ff */
[----:B------:R0:W-:Y:S01]  /*b8d0*/  STG.E.U16 [R2.64], R0 ;  /* 0x0000000002007986 */ /* 0x0001e2000c101524 */
[----:B------:R-:W-:Y:S05]  /*b8e0*/  BRA `(.L_x_15515) ;  /* 0x00000cd000007947 */ /* 0x000fea0003800000 */
.L_x_15518:
        /* <DEDUP_REMOVED lines=12> */
.L_x_15521:
[----:B-1----:R-:W0:Y:S01]  /*b9b0*/  F2F.F32.F64 R0, R24 ;  /* 0x0000001800007310 */ /* 0x002e220000301000 */
[----:B------:R-:W0:-:S14]  /*b9c0*/  DSETP.GEU.AND P0, PT, |R24|, c[0x2][0xa0], PT ;  /* 0x008028001800762a */ /* 0x000e1c0003f0e200 */
[----:B0-----:R-:W-:-:S05]  /*b9d0*/  @!P0 FMUL R0, R0, 1.175494350822287508e-38 ;  /* 0x0080000000008820 */ /* 0x001fca0000400000 */
[----:B------:R-:W-:-:S04]  /*b9e0*/  F2FP.PACK_AB R5, RZ, R0 ;  /* 0x00000000ff05723e */ /* 0x000fc800000000ff */
[----:B------:R-:W-:-:S05]  /*b9f0*/  PRMT R5, R5, 0x5410, RZ ;  /* 0x0000541005057816 */ /* 0x000fca00000000ff */
[----:B------:R0:W-:Y:S01]  /*ba00*/  STG.E [R2.64], R5 ;  /* 0x0000000502007986 */ /* 0x0001e2000c101924 */
[----:B------:R-:W-:Y:S05]  /*ba10*/  BRA `(.L_x_15515) ;  /* 0x00000ba000007947 */ /* 0x000fea0003800000 */
.L_x_15520:
[----:B-1----:R0:W-:Y:S01]  /*ba20*/  STG.E.64 [R2.64], R24 ;  /* 0x0000001802007986 */ /* 0x0021e2000c101b24 */
[----:B------:R-:W-:Y:S05]  /*ba30*/  BRA `(.L_x_15515) ;  /* 0x00000b8000007947 */ /* 0x000fea0003800000 */
.L_x_15510:
        /* <DEDUP_REMOVED lines=12> */
.L_x_15524:
[----:B------:R-:W-:-:S05]  /*bb00*/  CS2R R26, SRZ ;  /* 0x00000000001a7805 */ /* 0x000fca000001ff00 */
[----:B-1----:R0:W-:Y:S01]  /*bb10*/  STG.E.128 [R2.64], R24 ;  /* 0x0000001802007986 */ /* 0x0021e2000c101d24 */
[----:B------:R-:W-:Y:S05]  /*bb20*/  BRA `(.L_x_15515) ;  /* 0x00000a9000007947 */ /* 0x000fea0003800000 */
.L_x_15523:
        /* <DEDUP_REMOVED lines=23> */
.L_x_15528:
[----:B------:R-:W-:Y:S05]  /*bca0*/  BSYNC B0 ;  /* 0x0000000000007941 */ /* 0x000fea0003800000 */
.L_x_15527:
[----:B------:R-:W-:-:S05]  /*bcb0*/  LOP3.LUT R5, R0, R5, RZ, 0xfc, !PT ;  /* 0x0000000500057212 */ /* 0x000fca00078efcff */
[----:B------:R0:W-:Y:S01]  /*bcc0*/  STG.E.U8 [R2.64], R5 ;  /* 0x0000000502007986 */ /* 0x0001e2000c101124 */
[----:B------:R-:W-:Y:S05]  /*bcd0*/  BRA `(.L_x_15515) ;  /* 0x000008e000007947 */ /* 0x000fea0003800000 */
.L_x_15526:
        /* <DEDUP_REMOVED lines=15> */
.L_x_15530:
[----:B------:R-:W-:Y:S01]  /*bdd0*/  IMAD.MOV.U32 R0, RZ, RZ, 0x7f ;  /* 0x0000007fff007424 */ /* 0x000fe200078e00ff */
[----:B------:R-:W-:-:S04]  /*bde0*/  ISETP.GT.U32.AND P0, PT, R4, 0x7f800000, PT ;  /* 0x7f8000000400780c */ /* 0x000fc80003f04070 */
[----:B------:R-:W-:-:S04]  /*bdf0*/  SEL R0, R0, 0x7c, P0 ;  /* 0x0000007c00007807 */ /* 0x000fc80000000000 */
.L_x_15531:
[----:B------:R-:W-:Y:S05]  /*be00*/  BSYNC B0 ;  /* 0x0000000000007941 */ /* 0x000fea0003800000 */
.L_x_15529:
[----:B------:R-:W-:-:S04]  /*be10*/  LOP3.LUT R4, R5, 0x80000000, RZ, 0xc0, !PT ;  /* 0x8000000005047812 */ /* 0x000fc800078ec0ff */
[----:B------:R-:W-:-:S04]  /*be20*/  SHF.R.U32.HI R5, RZ, 0x18, R4 ;  /* 0x00000018ff057819 */ /* 0x000fc80000011604 */
[----:B------:R-:W-:-:S05]  /*be30*/  LOP3.LUT R5, R0, R5, RZ, 0xfc, !PT ;  /* 0x0000000500057212 */ /* 0x000fca00078efcff */
[----:B------:R0:W-:Y:S01]  /*be40*/  STG.E.U8 [R2.64], R5 ;  /* 0x0000000502007986 */ /* 0x0001e2000c101124 */
[----:B------:R-:W-:Y:S05]  /*be50*/  BRA `(.L_x_15515) ;  /* 0x0000076000007947 */ /* 0x000fea0003800000 */
.L_x_15525:
[----:B-1----:R-:W0:Y:S01]  /*be60*/  F2F.F32.F64 R0, R24 ;  /* 0x0000001800007310 */ /* 0x002e220000301000 */
[----:B------:R-:W0:-:S14]  /*be70*/  DSETP.GEU.AND P0, PT, |R24|, c[0x2][0xa0], PT ;  /* 0x008028001800762a */ /* 0x000e1c0003f0e200 */
[----:B0-----:R-:W-:-:S05]  /*be80*/  @!P0 FMUL R0, R0, 1.175494350822287508e-38 ;  /* 0x0080000000008820 */ /* 0x001fca0000400000 */
[----:B------:R-:W-:-:S05]  /*be90*/  F2FP.BF16.PACK_AB R0, RZ, R0 ;  /* 0x00000000ff00723e */ /* 0x000fca00000010ff */
[----:B------:R0:W-:Y:S01]  /*bea0*/  STG.E.U16 [R2.64], R0 ;  /* 0x0000000002007986 */ /* 0x0001e2000c101524 */
[----:B------:R-:W-:Y:S05]  /*beb0*/  BRA `(.L_x_15515) ;  /* 0x0000070000007947 */ /* 0x000fea0003800000 */
.L_x_15522:
        /* <DEDUP_REMOVED lines=11> */
.L_x_15534:
        /* <DEDUP_REMOVED lines=19> */
.L_x_15537:
[----:B------:R-:W-:-:S04]  /*c0a0*/  LOP3.LUT R0, R7, 0x80000000, RZ, 0xc0, !PT ;  /* 0x8000000007007812 */ /* 0x000fc800078ec0ff */
[----:B------:R-:W-:-:S04]  /*c0b0*/  SHF.R.U32.HI R5, RZ, 0x18, R0 ;  /* 0x00000018ff057819 */ /* 0x000fc80000011600 */
[----:B------:R-:W-:-:S04]  /*c0c0*/  LOP3.LUT R4, R4, R5, RZ, 0xfc, !PT ;  /* 0x0000000504047212 */ /* 0x000fc800078efcff */
[----:B------:R-:W-:Y:S02]  /*c0d0*/  PRMT R0, R4, 0x7610, R0 ;  /* 0x0000761004007816 */ /* 0x000fe40000000000 */
.L_x_15536:
[----:B------:R-:W-:Y:S05]  /*c0e0*/  BSYNC B0 ;  /* 0x0000000000007941 */ /* 0x000fea0003800000 */
.L_x_15535:
[----:B------:R0:W-:Y:S01]  /*c0f0*/  STG.E.U8 [R2.64], R0 ;  /* 0x0000000002007986 */ /* 0x0001e2000c101124 */
[----:B------:R-:W-:Y:S05]  /*c100*/  BRA `(.L_x_15515) ;  /* 0x000004b000007947 */ /* 0x000fea0003800000 */
.L_x_15533:
        /* <DEDUP_REMOVED lines=19> */
.L_x_15540:
[----:B------:R-:W-:-:S04]  /*c240*/  LOP3.LUT R0, R7, 0x80000000, RZ, 0xc0, !PT ;  /* 0x8000000007007812 */ /* 0x000fc800078ec0ff */
[----:B------:R-:W-:-:S04]  /*c250*/  SHF.R.U32.HI R5, RZ, 0x18, R0 ;  /* 0x00000018ff057819 */ /* 0x000fc80000011600 */
[----:B------:R-:W-:-:S04]  /*c260*/  LOP3.LUT R4, R4, R5, RZ, 0xfc, !PT ;  /* 0x0000000504047212 */ /* 0x000fc800078efcff */
[----:B------:R-:W-:Y:S02]  /*c270*/  PRMT R0, R4, 0x7610, R0 ;  /* 0x0000761004007816 */ /* 0x000fe40000000000 */
.L_x_15539:
[----:B------:R-:W-:Y:S05]  /*c280*/  BSYNC B0 ;  /* 0x0000000000007941 */ /* 0x000fea0003800000 */
.L_x_15538:
[----:B------:R0:W-:Y:S01]  /*c290*/  STG.E.U8 [R2.64], R0 ;  /* 0x0000000002007986 */ /* 0x0001e2000c101124 */
[----:B------:R-:W-:Y:S05]  /*c2a0*/  BRA `(.L_x_15515) ;  /* 0x0000031000007947 */ /* 0x000fea0003800000 */
.L_x_15532:
        /* <DEDUP_REMOVED lines=24> */
.L_x_15514:
        /* <DEDUP_REMOVED lines=20> */
.L_x_15542:
[----:B-1----:R-:W0:Y:S02]  /*c570*/  F2I.U64.F64.TRUNC R24, R24 ;  /* 0x0000001800187311 */ /* 0x002e24000030d800 */
[----:B0-----:R0:W-:Y:S01]  /*c580*/  STG.E.64 [R2.64], R24 ;  /* 0x0000001802007986 */ /* 0x0011e2000c101b24 */
[----:B------:R-:W-:Y:S05]  /*c590*/  BRA `(.L_x_15515) ;  /* 0x0000002000007947 */ /* 0x000fea0003800000 */
.L_x_15541:
[----:B-1----:R-:W0:Y:S02]  /*c5a0*/  F2I.U32.F64.TRUNC R25, R24 ;  /* 0x0000001800197311 */ /* 0x002e24000030d000 */
[----:B0-----:R0:W-:Y:S02]  /*c5b0*/  STG.E [R2.64], R25 ;  /* 0x0000001902007986 */ /* 0x0011e4000c101924 */
.L_x_15515:
[----:B------:R-:W-:Y:S02]  /*c5c0*/  IADD3 R23, R23, 0x80, RZ ;  /* 0x0000008017177810 */ /* 0x000fe40007ffe0ff */
.L_x_15476:
[----:B------:R-:W-:Y:S05]  /*c5d0*/  BSYNC B6 ;  /* 0x0000000000067941 */ /* 0x000fea0003800000 */
.L_x_15475:
[----:B------:R-:W-:-:S13]  /*c5e0*/  ISETP.GE.AND P0, PT, R23, R18, PT ;  /* 0x000000121700720c */ /* 0x000fda0003f06270 */
[----:B------:R-:W-:Y:S05]  /*c5f0*/  @P0 EXIT ;  /* 0x000000000000094d */ /* 0x000fea0003800000 */
[----:B0-----:R-:W0:Y:S02]  /*c600*/  S2R R0, SR_CTAID.X ;  /* 0x0000000000007919 */ /* 0x001e240000002500 */
[----:B0-----:R-:W-:Y:S01]  /*c610*/  IMAD R23, R0, 0x200, R23 ;  /* 0x0000020000177824 */ /* 0x001fe200078e0217 */
[----:B------:R-:W-:-:S03]  /*c620*/  PRMT R0, R19, 0x9910, RZ ;  /* 0x0000991013007816 */ /* 0x000fc600000000ff */
[----:B------:R-:W-:Y:S01]  /*c630*/  IMAD R23, R23, c[0x0][0x194], RZ ;  /* 0x0000650017177a24 */ /* 0x000fe200078e02ff */
[----:B------:R-:W-:-:S04]  /*c640*/  ISETP.GT.AND P1, PT, R0, 0x9, PT ;  /* 0x000000090000780c */ /* 0x000fc80003f24270 */
[----:B------:R-:W-:-:S05]  /*c650*/  IADD3 R2, P0, R23, c[0x0][0x168], RZ ;  /* 0x00005a0017027a10 */ /* 0x000fca0007f1e0ff */
[----:B------:R-:W-:-:S04]  /*c660*/  IMAD.X R3, RZ, RZ, c[0x0][0x16c], P0 ;  /* 0x00005b00ff037624 */ /* 0x000fc800000e06ff */
        /* <DEDUP_REMOVED lines=10> */
[----:B0-----:R-:W-:Y:S01]  /*c710*/  STG.E.U8 [R2.64], R17 ;  /* 0x0000001102007986 */ /* 0x001fe2000c101124 */
[----:B------:R-:W-:Y:S05]  /*c720*/  EXIT ;  /* 0x000000000000794d */ /* 0x000fea0003800000 */
.L_x_15546:
[----:B--2---:R-:W0:Y:S02]  /*c730*/  F2I.S64.F64.TRUNC R16, R16 ;  /* 0x0000001000107311 */ /* 0x004e24000030d900 */
[----:B0-----:R-:W-:-:S05]  /*c740*/  IMAD.MOV.U32 R5, RZ, RZ, R16 ;  /* 0x000000ffff057224 */ /* 0x001fca00078e0010 */
[----:B------:R-:W-:Y:S01]  /*c750*/  STG.E.U8 [R2.64], R5 ;  /* 0x0000000502007986 */ /* 0x000fe2000c101124 */
[----:B------:R-:W-:Y:S05]  /*c760*/  EXIT ;  /* 0x000000000000794d */ /* 0x000fea0003800000 */
.L_x_15545:
[----:B------:R-:W-:-:S13]  /*c770*/  ISETP.NE.AND P0, PT, R0, 0x2, PT ;  /* 0x000000020000780c */ /* 0x000fda0003f05270 */
[----:B------:R-:W-:Y:S05]  /*c780*/  @!P0 BRA `(.L_x_15548) ;  /* 0x000000a000008947 */ /* 0x000fea0003800000 */
[----:B------:R-:W-:-:S13]  /*c790*/  ISETP.NE.AND P0, PT, R0, 0x3, PT ;  /* 0x000000030000780c */ /* 0x000fda0003f05270 */
[----:B------:R-:W-:Y:S05]  /*c7a0*/  @!P0 BRA `(.L_x_15549) ;  /* 0x0000005000008947 */ /* 0x000fea0003800000 */
[----:B------:R-:W-:-:S13]  /*c7b0*/  ISETP.NE.AND P0, PT, R0, 0x4, PT ;  /* 0x000000040000780c */ /* 0x000fda0003f05270 */
[----:B------:R-:W-:Y:S05]  /*c7c0*/  @P0 BRA `(.L_x_15547) ;  /* 0x00000ce000000947 */ /* 0x000fea0003800000 */
[----:B--2---:R-:W0:Y:S02]  /*c7d0*/  F2I.S64.F64.TRUNC R16, R16 ;  /* 0x0000001000107311 */ /* 0x004e24000030d900 */
[----:B0-----:R-:W-:Y:S01]  /*c7e0*/  STG.E.64 [R2.64], R16 ;  /* 0x0000001002007986 */ /* 0x001fe2000c101b24 */
[----:B------:R-:W-:Y:S05]  /*c7f0*/  EXIT ;  /* 0x000000000000794d */ /* 0x000fea0003800000 */
.L_x_15549:
[----:B--2---:R-:W0:Y:S02]  /*c800*/  F2I.F64.TRUNC R17, R16 ;  /* 0x0000001000117311 */ /* 0x004e24000030d100 */
[----:B0-----:R-:W-:Y:S01]  /*c810*/  STG.E [R2.64], R17 ;  /* 0x0000001102007986 */ /* 0x001fe2000c101924 */
[----:B------:R-:W-:Y:S05]  /*c820*/  EXIT ;  /* 0x000000000000794d */ /* 0x000fea0003800000 */
.L_x_15548:
[----:B--2---:R-:W0:Y:S02]  /*c830*/  F2I.F64.TRUNC R17, R16 ;  /* 0x0000001000117311 */ /* 0x004e24000030d100 */
[----:B0-----:R-:W-:Y:S01]  /*c840*/  STG.E.U16 [R2.64], R17 ;  /* 0x0000001102007986 */ /* 0x001fe2000c101524 */
[----:B------:R-:W-:Y:S05]  /*c850*/  EXIT ;  /* 0x000000000000794d */ /* 0x000fea0003800000 */
.L_x_15544:
        /* <DEDUP_REMOVED lines=9> */
[----:B------:R-:W-:Y:S01]  /*c8f0*/  STG.E [R2.64], R5 ;  /* 0x0000000502007986 */ /* 0x000fe2000c101924 */
[----:B------:R-:W-:Y:S05]  /*c900*/  EXIT ;  /* 0x000000000000794d */ /* 0x000fea0003800000 */
.L_x_15551:
[----:B--2---:R-:W0:Y:S01]  /*c910*/  F2F.F32.F64 R0, R16 ;  /* 0x0000001000007310 */ /* 0x004e220000301000 */
[----:B------:R-:W0:-:S14]  /*c920*/  DSETP.GEU.AND P0, PT, |R16|, c[0x2][0xa0], PT ;  /* 0x008028001000762a */ /* 0x000e1c0003f0e200 */
[----:B0-----:R-:W-:-:S05]  /*c930*/  @!P0 FMUL R0, R0, 1.175494350822287508e-38 ;  /* 0x0080000000008820 */ /* 0x001fca0000400000 */
[----:B------:R-:W-:-:S05]  /*c940*/  F2FP.PACK_AB R0, RZ, R0 ;  /* 0x00000000ff00723e */ /* 0x000fca00000000ff */
[----:B------:R-:W-:Y:S01]  /*c950*/  STG.E.U16 [R2.64], R0 ;  /* 0x0000000002007986 */ /* 0x000fe2000c101524 */
[----:B------:R-:W-:Y:S05]  /*c960*/  EXIT ;  /* 0x000000000000794d */ /* 0x000fea0003800000 */
.L_x_15550:
        /* <DEDUP_REMOVED lines=10> */
[----:B------:R-:W-:Y:S01]  /*ca10*/  STG.E.64 [R2.64], R4 ;  /* 0x0000000402007986 */ /* 0x000fe2000c101b24 */
[----:B------:R-:W-:Y:S05]  /*ca20*/  EXIT ;  /* 0x000000000000794d */ /* 0x000fea0003800000 */
.L_x_15553:
[----:B--2---:R-:W0:Y:S01]  /*ca30*/  F2F.F32.F64 R0, R16 ;  /* 0x0000001000007310 */ /* 0x004e220000301000 */
[----:B------:R-:W0:-:S14]  /*ca40*/  DSETP.GEU.AND P0, PT, |R16|, c[0x2][0xa0], PT ;  /* 0x008028001000762a */ /* 0x000e1c0003f0e200 */
[----:B0-----:R-:W-:-:S05]  /*ca50*/  @!P0 FMUL R0, R0, 1.175494350822287508e-38 ;  /* 0x0080000000008820 */ /* 0x001fca0000400000 */
[----:B------:R-:W-:-:S04]  /*ca60*/  F2FP.PACK_AB R5, RZ, R0 ;  /* 0x00000000ff05723e */ /* 0x000fc800000000ff */
[----:B------:R-:W-:-:S05]  /*ca70*/  PRMT R5, R5, 0x5410, RZ ;  /* 0x0000541005057816 */ /* 0x000fca00000000ff */
[----:B------:R-:W-:Y:S01]  /*ca80*/  STG.E [R2.64], R5 ;  /* 0x0000000502007986 */ /* 0x000fe2000c101924 */
[----:B------:R-:W-:Y:S05]  /*ca90*/  EXIT ;  /* 0x000000000000794d */ /* 0x000fea0003800000 */
.L_x_15552:
[----:B--2---:R-:W-:Y:S01]  /*caa0*/  STG.E.64 [R2.64], R16 ;  /* 0x0000001002007986 */ /* 0x004fe2000c101b24 */
[----:B------:R-:W-:Y:S05]  /*cab0*/  EXIT ;  /* 0x000000000000794d */ /* 0x000fea0003800000 */
.L_x_15543:
        /* <DEDUP_REMOVED lines=10> */
[----:B------:R-:W-:Y:S01]  /*cb60*/  STG.E.U8 [R2.64], R5 ;  /* 0x0000000502007986 */ /* 0x000fe2000c101124 */
[----:B------:R-:W-:Y:S05]  /*cb70*/  EXIT ;  /* 0x000000000000794d */ /* 0x000fea0003800000 */
.L_x_15556:
[----:B------:R-:W-:-:S05]  /*cb80*/  CS2R R18, SRZ ;  /* 0x0000000000127805 */ /* 0x000fca000001ff00 */
[----:B--2---:R-:W-:Y:S01]  /*cb90*/  STG.E.128 [R2.64], R16 ;  /* 0x0000001002007986 */ /* 0x004fe2000c101d24 */
[----:B------:R-:W-:Y:S05]  /*cba0*/  EXIT ;  /* 0x000000000000794d */ /* 0x000fea0003800000 */
.L_x_15555:
        /* <DEDUP_REMOVED lines=23> */
.L_x_15560:
[----:B------:R-:W-:Y:S05]  /*cd20*/  BSYNC B0 ;  /* 0x0000000000007941 */ /* 0x000fea0003800000 */
.L_x_15559:
[----:B------:R-:W-:-:S05]  /*cd30*/  LOP3.LUT R5, R0, R5, RZ, 0xfc, !PT ;  /* 0x0000000500057212 */ /* 0x000fca00078efcff */
[----:B------:R-:W-:Y:S01]  /*cd40*/  STG.E.U8 [R2.64], R5 ;  /* 0x0000000502007986 */ /* 0x000fe2000c101124 */
[----:B------:R-:W-:Y:S05]  /*cd50*/  EXIT ;  /* 0x000000000000794d */ /* 0x000fea0003800000 */
.L_x_15558:
        /* <DEDUP_REMOVED lines=15> */
.L_x_15562:
[----:B------:R-:W-:Y:S01]  /*ce50*/  IMAD.MOV.U32 R0, RZ, RZ, 0x7f ;  /* 0x0000007fff007424 */ /* 0x000fe200078e00ff */
[----:B------:R-:W-:-:S04]  /*ce60*/  ISETP.GT.U32.AND P0, PT, R4, 0x7f800000, PT ;  /* 0x7f8000000400780c */ /* 0x000fc80003f04070 */
[----:B------:R-:W-:-:S04]  /*ce70*/  SEL R0, R0, 0x7c, P0 ;  /* 0x0000007c00007807 */ /* 0x000fc80000000000 */
.L_x_15563:
[----:B------:R-:W-:Y:S05]  /*ce80*/  BSYNC B0 ;  /* 0x0000000000007941 */ /* 0x000fea0003800000 */
.L_x_15561:
[----:B------:R-:W-:-:S04]  /*ce90*/  LOP3.LUT R4, R5, 0x80000000, RZ, 0xc0, !PT ;  /* 0x8000000005047812 */ /* 0x000fc800078ec0ff */
[----:B------:R-:W-:-:S04]  /*cea0*/  SHF.R.U32.HI R5, RZ, 0x18, R4 ;  /* 0x00000018ff057819 */ /* 0x000fc80000011604 */
[----:B------:R-:W-:-:S05]  /*ceb0*/  LOP3.LUT R5, R0, R5, RZ, 0xfc, !PT ;  /* 0x0000000500057212 */ /* 0x000fca00078efcff */
[----:B------:R-:W-:Y:S01]  /*cec0*/  STG.E.U8 [R2.64], R5 ;  /* 0x0000000502007986 */ /* 0x000fe2000c101124 */
[----:B------:R-:W-:Y:S05]  /*ced0*/  EXIT ;  /* 0x000000000000794d */ /* 0x000fea0003800000 */
.L_x_15557:
[----:B--2---:R-:W0:Y:S01]  /*cee0*/  F2F.F32.F64 R0, R16 ;  /* 0x0000001000007310 */ /* 0x004e220000301000 */
[----:B------:R-:W0:-:S14]  /*cef0*/  DSETP.GEU.AND P0, PT, |R16|, c[0x2][0xa0], PT ;  /* 0x008028001000762a */ /* 0x000e1c0003f0e200 */
[----:B0-----:R-:W-:-:S05]  /*cf00*/  @!P0 FMUL R0, R0, 1.175494350822287508e-38 ;  /* 0x0080000000008820 */ /* 0x001fca0000400000 */
[----:B------:R-:W-:-:S05]  /*cf10*/  F2FP.BF16.PACK_AB R0, RZ, R0 ;  /* 0x00000000ff00723e */ /* 0x000fca00000010ff */
[----:B------:R-:W-:Y:S01]  /*cf20*/  STG.E.U16 [R2.64], R0 ;  /* 0x0000000002007986 */ /* 0x000fe2000c101524 */
[----:B------:R-:W-:Y:S05]  /*cf30*/  EXIT ;  /* 0x000000000000794d */ /* 0x000fea0003800000 */
.L_x_15554:
        /* <DEDUP_REMOVED lines=9> */
[----:B0-----:R-:W-:Y:S01]  /*cfd0*/  STG.E.U16 [R2.64], R17 ;  /* 0x0000001102007986 */ /* 0x001fe2000c101524 */
[----:B------:R-:W-:Y:S05]  /*cfe0*/  EXIT ;  /* 0x000000000000794d */ /* 0x000fea0003800000 */
.L_x_15566:
        /* <DEDUP_REMOVED lines=19> */
.L_x_15569:
[----:B------:R-:W-:-:S04]  /*d120*/  LOP3.LUT R0, R7, 0x80000000, RZ, 0xc0, !PT ;  /* 0x8000000007007812 */ /* 0x000fc800078ec0ff */
[----:B------:R-:W-:-:S04]  /*d130*/  SHF.R.U32.HI R5, RZ, 0x18, R0 ;  /* 0x00000018ff057819 */ /* 0x000fc80000011600 */
[----:B------:R-:W-:-:S04]  /*d140*/  LOP3.LUT R4, R4, R5, RZ, 0xfc, !PT ;  /* 0x0000000504047212 */ /* 0x000fc800078efcff */
[----:B------:R-:W-:Y:S02]  /*d150*/  PRMT R0, R4, 0x7610, R0 ;  /* 0x0000761004007816 */ /* 0x000fe40000000000 */
.L_x_15568:
[----:B------:R-:W-:Y:S05]  /*d160*/  BSYNC B0 ;  /* 0x0000000000007941 */ /* 0x000fea0003800000 */
.L_x_15567:
[----:B------:R-:W-:Y:S01]  /*d170*/  STG.E.U8 [R2.64], R0 ;  /* 0x0000000002007986 */ /* 0x000fe2000c101124 */
[----:B------:R-:W-:Y:S05]  /*d180*/  EXIT ;  /* 0x000000000000794d */ /* 0x000fea0003800000 */
.L_x_15565:
        /* <DEDUP_REMOVED lines=19> */
.L_x_15572:
[----:B------:R-:W-:-:S04]  /*d2c0*/  LOP3.LUT R0, R7, 0x80000000, RZ, 0xc0, !PT ;  /* 0x8000000007007812 */ /* 0x000fc800078ec0ff */
[----:B------:R-:W-:-:S04]  /*d2d0*/  SHF.R.U32.HI R5, RZ, 0x18, R0 ;  /* 0x00000018ff057819 */ /* 0x000fc80000011600 */
[----:B------:R-:W-:-:S04]  /*d2e0*/  LOP3.LUT R4, R4, R5, RZ, 0xfc, !PT ;  /* 0x0000000504047212 */ /* 0x000fc800078efcff */
[----:B------:R-:W-:Y:S02]  /*d2f0*/  PRMT R0, R4, 0x7610, R0 ;  /* 0x0000761004007816 */ /* 0x000fe40000000000 */
.L_x_15571:
[----:B------:R-:W-:Y:S05]  /*d300*/  BSYNC B0 ;  /* 0x0000000000007941 */ /* 0x000fea0003800000 */
.L_x_15570:
[----:B------:R-:W-:Y:S01]  /*d310*/  STG.E.U8 [R2.64], R0 ;  /* 0x0000000002007986 */ /* 0x000fe2000c101124 */
[----:B------:R-:W-:Y:S05]  /*d320*/  EXIT ;  /* 0x000000000000794d */ /* 0x000fea0003800000 */
.L_x_15564:
        /* <DEDUP_REMOVED lines=24> */
.L_x_15547:
[----:B------:R-:W-:Y:S01]  /*d4b0*/  MOV R0, 0x0 ;  /* 0x0000000000007802 */ /* 0x000fe20000000f00 */
[----:B------:R-:W-:Y:S02]  /*d4c0*/  IMAD.MOV.U32 R4, RZ, RZ, c[0x4][0x128] ;  /* 0x01004a00ff047624 */ /* 0x000fe400078e00ff */
[----:B------:R-:W-:Y:S01]  /*d4d0*/  IMAD.MOV.U32 R5, RZ, RZ, c[0x4][0x12c] ;  /* 0x01004b00ff057624 */ /* 0x000fe200078e00ff */
[----:B------:R0:W3:Y:S01]  /*d4e0*/  LDC.64 R2, c[0x4][R0] ;  /* 0x0100000000027b82 */ /* 0x0000e20000000a00 */
        /* <DEDUP_REMOVED lines=16> */
.L_x_15574:
[----:B--2---:R-:W0:Y:S02]  /*d5f0*/  F2I.U64.F64.TRUNC R16, R16 ;  /* 0x0000001000107311 */ /* 0x004e24000030d800 */
[----:B0-----:R-:W-:Y:S01]  /*d600*/  STG.E.64 [R2.64], R16 ;  /* 0x0000001002007986 */ /* 0x001fe2000c101b24 */
[----:B------:R-:W-:Y:S05]  /*d610*/  EXIT ;  /* 0x000000000000794d */ /* 0x000fea0003800000 */
.L_x_15573:
[----:B--2---:R-:W0:Y:S02]  /*d620*/  F2I.U32.F64.TRUNC R17, R16 ;  /* 0x0000001000117311 */ /* 0x004e24000030d000 */
[----:B0-----:R-:W-:Y:S01]  /*d630*/  STG.E [R2.64], R17 ;  /* 0x0000001102007986 */ /* 0x001fe2000c101924 */
[----:B------:R-:W-:Y:S05]  /*d640*/  EXIT ;  /* 0x000000000000794d */ /* 0x000fea0003800000 */
        .weak           $__internal_55_$__cuda_sm20_div_rn_f64_full
        .type           $__internal_55_$__cuda_sm20_div_rn_f64_full,@function
        .size           $__internal_55_$__cuda_sm20_div_rn_f64_full,(.L_x_17709 - $__internal_55_$__cuda_sm20_div_rn_f64_full)
$__internal_55_$__cuda_sm20_div_rn_f64_full:
[C---:B------:R-:W-:Y:S01]  /*d650*/  FSETP.GEU.AND P0, PT, |R0|.reuse, 1.469367938527859385e-39, PT ;  /* 0x001000000000780b */ /* 0x040fe20003f0e200 */
[----:B------:R-:W-:Y:S01]  /*d660*/  IMAD.MOV.U32 R3, RZ, RZ, R0 ;  /* 0x000000ffff037224 */ /* 0x000fe200078e0000 */
[----:B------:R-:W-:Y:S01]  /*d670*/  LOP3.LUT R6, R0, 0x800fffff, RZ, 0xc0, !PT ;  /* 0x800fffff00067812 */ /* 0x000fe200078ec0ff */
[----:B------:R-:W-:Y:S01]  /*d680*/  IMAD.MOV.U32 R10, RZ, RZ, 0x1 ;  /* 0x00000001ff0a7424 */ /* 0x000fe200078e00ff */
[-C--:B------:R-:W-:Y:S01]  /*d690*/  LOP3.LUT R9, R9, R8.reuse, RZ, 0x3c, !PT ;  /* 0x0000000809097212 */ /* 0x080fe200078e3cff */
[----:B------:R-:W-:Y:S01]  /*d6a0*/  IMAD.MOV.U32 R20, RZ, RZ, 0x1ca00000 ;  /* 0x1ca00000ff147424 */ /* 0x000fe200078e00ff */
[----:B------:R-:W-:Y:S01]  /*d6b0*/  LOP3.LUT R7, R6, 0x3ff00000, RZ, 0xfc, !PT ;  /* 0x3ff0000006077812 */ /* 0x000fe200078efcff */
[----:B------:R-:W-:Y:S01]  /*d6c0*/  IMAD.MOV.U32 R6, RZ, RZ, R2 ;  /* 0x000000ffff067224 */ /* 0x000fe200078e0002 */
[----:B------:R-:W-:Y:S01]  /*d6d0*/  LOP3.LUT R8, R9, R8, RZ, 0x3c, !PT ;  /* 0x0000000809087212 */ /* 0x000fe200078e3cff */
[----:B------:R-:W-:Y:S01]  /*d6e0*/  BSSY B2, `(.L_x_15575) ;  /* 0x0000059000027945 */ /* 0x000fe20003800000 */
[----:B------:R-:W-:-:S02]  /*d6f0*/  LOP3.LUT R37, R0, 0x7ff00000, RZ, 0xc0, !PT ;  /* 0x7ff0000000257812 */ /* 0x000fc400078ec0ff */
[----:B------:R-:W-:Y:S01]  /*d700*/  LOP3.LUT R9, R9, R8, RZ, 0x3c, !PT ;  /* 0x0000000809097212 */ /* 0x000fe200078e3cff */
[----:B------:R-:W0:-:S03]  /*d710*/  @!P0 DMUL R6, R2, 8.98846567431157953865e+307 ;  /* 0x7fe0000002068828 */ /* 0x000e060000000000 */
[C---:B------:R-:W-:Y:S02]  /*d720*/  FSETP.GEU.AND P1, PT, |R9|.reuse, 1.469367938527859385e-39, PT ;  /* 0x001000000900780b */ /* 0x040fe40003f2e200 */
[----:B------:R-:W-:Y:S01]  /*d730*/  LOP3.LUT R13, R9, 0x7ff00000, RZ, 0xc0, !PT ;  /* 0x7ff00000090d7812 */ /* 0x000fe200078ec0ff */
[----:B0-----:R-:W0:Y:S03]  /*d740*/  MUFU.RCP64H R11, R7 ;  /* 0x00000007000b7308 */ /* 0x001e260000001800 */
[----:B------:R-:W-:-:S04]  /*d750*/  ISETP.GE.U32.AND P3, PT, R13, R37, PT ;  /* 0x000000250d00720c */ /* 0x000fc80003f66070 */
[----:B------:R-:W-:-:S03]  /*d760*/  SEL R0, R20, 0x63400000, !P3 ;  /* 0x6340000014007807 */ /* 0x000fc60005800000 */
[----:B------:R-:W-:-:S04]  /*d770*/  @!P1 LOP3.LUT R12, R3, 0x7ff00000, RZ, 0xc0, !PT ;  /* 0x7ff00000030c9812 */ /* 0x000fc800078ec0ff */
[----:B------:R-:W-:Y:S01]  /*d780*/  @!P1 ISETP.GE.U32.AND P2, PT, R13, R12, PT ;  /* 0x0000000c0d00920c */ /* 0x000fe20003f46070 */
[----:B0-----:R-:W0:-:S03]  /*d790*/  DFMA R14, R10, -R6, 1 ;  /* 0x3ff000000a0e742b */ /* 0x001e060000000806 */
[----:B------:R-:W-:-:S03]  /*d7a0*/  @!P1 SEL R12, R20, 0x63400000, !P2 ;  /* 0x63400000140c9807 */ /* 0x000fc60005000000 */
[----:B0-----:R-:W0:Y:S01]  /*d7b0*/  DFMA R14, R14, R14, R14 ;  /* 0x0000000e0e0e722b */ /* 0x001e22000000000e */
[----:B------:R-:W-:-:S05]  /*d7c0*/  @!P1 LOP3.LUT R12, R12, 0x80000000, R9, 0xf8, !PT ;  /* 0x800000000c0c9812 */ /* 0x000fca00078ef809 */
[----:B0-----:R0:W1:Y:S02]  /*d7d0*/  DFMA R14, R10, R14, R10 ;  /* 0x0000000e0a0e722b */ /* 0x001064000000000a */
[----:B0-----:R-:W-:Y:S01]  /*d7e0*/  LOP3.LUT R11, R0, 0x800fffff, R9, 0xf8, !PT ;  /* 0x800fffff000b7812 */ /* 0x001fe200078ef809 */
[----:B------:R-:W-:Y:S01]  /*d7f0*/  IMAD.MOV.U32 R0, RZ, RZ, R13 ;  /* 0x000000ffff007224 */ /* 0x000fe200078e000d */
[----:B------:R-:W-:Y:S01]  /*d800*/  @!P1 LOP3.LUT R13, R12, 0x100000, RZ, 0xfc, !PT ;  /* 0x001000000c0d9812 */ /* 0x000fe200078efcff */
[----:B------:R-:W-:Y:S01]  /*d810*/  IMAD.MOV.U32 R10, RZ, RZ, R8 ;  /* 0x000000ffff0a7224 */ /* 0x000fe200078e0008 */
[----:B-1----:R-:W0:Y:S01]  /*d820*/  DFMA R20, R14, -R6, 1 ;  /* 0x3ff000000e14742b */ /* 0x002e220000000806 */
[----:B------:R-:W-:-:S05]  /*d830*/  @!P1 IMAD.MOV.U32 R12, RZ, RZ, RZ ;  /* 0x000000ffff0c9224 */ /* 0x000fca00078e00ff */
[----:B0-----:R-:W-:-:S04]  /*d840*/  DFMA R14, R14, R20, R14 ;  /* 0x000000140e0e722b */ /* 0x001fc8000000000e */
[----:B------:R-:W0:-:S06]  /*d850*/  @!P1 DFMA R10, R10, 2, -R12 ;  /* 0x400000000a0a982b */ /* 0x000e0c000000080c */
[----:B0-----:R-:W0:-:S06]  /*d860*/  DMUL R12, R14, R10 ;  /* 0x0000000a0e0c7228 */ /* 0x001e0c0000000000 */
[----:B0-----:R-:W0:-:S06]  /*d870*/  DFMA R20, R12, -R6, R10 ;  /* 0x800000060c14722b */ /* 0x001e0c000000000a */
[----:B0-----:R0:W1:Y:S02]  /*d880*/  DFMA R12, R14, R20, R12 ;  /* 0x000000140e0c722b */ /* 0x001064000000000c */
[----:B0-----:R-:W-:Y:S02]  /*d890*/  IMAD.MOV.U32 R21, RZ, RZ, R0 ;  /* 0x000000ffff157224 */ /* 0x001fe400078e0000 */
[----:B------:R-:W-:Y:S01]  /*d8a0*/  IMAD.MOV.U32 R20, RZ, RZ, R37 ;  /* 0x000000ffff147224 */ /* 0x000fe200078e0025 */
[----:B------:R-:W-:Y:S01]  /*d8b0*/  @!P0 LOP3.LUT R20, R7, 0x7ff00000, RZ, 0xc0, !PT ;  /* 0x7ff0000007148812 */ /* 0x000fe200078ec0ff */
[----:B------:R-:W-:Y:S01]  /*d8c0*/  IMAD.MOV.U32 R0, RZ, RZ, R21 ;  /* 0x000000ffff007224 */ /* 0x000fe200078e0015 */
[----:B------:R-:W-:Y:S02]  /*d8d0*/  @!P1 LOP3.LUT R0, R11, 0x7ff00000, RZ, 0xc0, !PT ;  /* 0x7ff000000b009812 */ /* 0x000fe400078ec0ff */
[----:B------:R-:W-:Y:S02]  /*d8e0*/  IADD3 R14, R20, -0x1, RZ ;  /* 0xffffffff140e7810 */ /* 0x000fe40007ffe0ff */
[----:B------:R-:W-:-:S04]  /*d8f0*/  IADD3 R15, R0, -0x1, RZ ;  /* 0xffffffff000f7810 */ /* 0x000fc80007ffe0ff */
[----:B------:R-:W-:-:S04]  /*d900*/  ISETP.GT.U32.AND P0, PT, R15, 0x7feffffe, PT ;  /* 0x7feffffe0f00780c */ /* 0x000fc80003f04070 */
[----:B------:R-:W-:-:S13]  /*d910*/  ISETP.GT.U32.OR P0, PT, R14, 0x7feffffe, P0 ;  /* 0x7feffffe0e00780c */ /* 0x000fda0000704470 */
[----:B------:R-:W-:Y:S05]  /*d920*/  @P0 BRA `(.L_x_15576) ;  /* 0x000001f000000947 */ /* 0x000fea0003800000 */
[----:B-1----:R-:W-:Y:S01]  /*d930*/  LOP3.LUT R0, R3, 0x7ff00000, RZ, 0xc0, !PT ;  /* 0x7ff0000003007812 */ /* 0x002fe200078ec0ff */
[----:B------:R-:W-:Y:S02]  /*d940*/  IMAD.MOV.U32 R37, RZ, RZ, R21 ;  /* 0x000000ffff257224 */ /* 0x000fe400078e0015 */
[----:B------:R-:W-:Y:S02]  /*d950*/  IMAD.MOV.U32 R21, RZ, RZ, 0x1ca00000 ;  /* 0x1ca00000ff157424 */ /* 0x000fe400078e00ff */
[C---:B------:R-:W-:Y:S01]  /*d960*/  IMAD.IADD R8, R37.reuse, 0x1, -R0 ;  /* 0x0000000125087824 */ /* 0x040fe200078e0a00 */
[----:B------:R-:W-:-:S04]  /*d970*/  ISETP.GE.U32.AND P0, PT, R37, R0, PT ;  /* 0x000000002500720c */ /* 0x000fc80003f06070 */
[----:B------:R-:W-:Y:S02]  /*d980*/  IMNMX R0, R8, -0x46a00000, !PT ;  /* 0xb960000008007817 */ /* 0x000fe40007800200 */
[----:B------:R-:W-:Y:S02]  /*d990*/  SEL R8, R21, 0x63400000, !P0 ;  /* 0x6340000015087807 */ /* 0x000fe40004000000 */
[----:B------:R-:W-:-:S05]  /*d9a0*/  IMNMX R0, R0, 0x46a00000, PT ;  /* 0x46a0000000007817 */ /* 0x000fca0003800200 */
[----:B------:R-:W-:Y:S02]  /*d9b0*/  IMAD.IADD R0, R0, 0x1, -R8 ;  /* 0x0000000100007824 */ /* 0x000fe400078e0a08 */
[----:B------:R-:W-:-:S03]  /*d9c0*/  IMAD.MOV.U32 R8, RZ, RZ, RZ ;  /* 0x000000ffff087224 */ /* 0x000fc600078e00ff */
[----:B------:R-:W-:-:S06]  /*d9d0*/  IADD3 R9, R0, 0x7fe00000, RZ ;  /* 0x7fe0000000097810 */ /* 0x000fcc0007ffe0ff */
[----:B------:R-:W0:-:S10]  /*d9e0*/  DMUL R14, R12, R8 ;  /* 0x000000080c0e7228 */ /* 0x000e140000000000 */
[----:B0-----:R-:W-:-:S13]  /*d9f0*/  FSETP.GTU.AND P0, PT, |R15|, 1.469367938527859385e-39, PT ;  /* 0x001000000f00780b */ /* 0x001fda0003f0c200 */
[----:B------:R-:W-:Y:S05]  /*da00*/  @P0 BRA `(.L_x_15577) ;  /* 0x0000026000000947 */ /* 0x000fea0003800000 */
[----:B------:R-:W0:Y:S01]  /*da10*/  DFMA R6, R12, -R6, R10 ;  /* 0x800000060c06722b */ /* 0x000e22000000000a */
[----:B------:R-:W-:-:S09]  /*da20*/  IMAD.MOV.U32 R8, RZ, RZ, RZ ;  /* 0x000000ffff087224 */ /* 0x000fd200078e00ff */
[C---:B0-----:R-:W-:Y:S02]  /*da30*/  FSETP.NEU.AND P0, PT, R7.reuse, RZ, PT ;  /* 0x000000ff0700720b */ /* 0x041fe40003f0d000 */
[----:B------:R-:W-:-:S04]  /*da40*/  LOP3.LUT R6, R7, 0x80000000, R3, 0x48, !PT ;  /* 0x8000000007067812 */ /* 0x000fc800078e4803 */
[----:B------:R-:W-:-:S07]  /*da50*/  LOP3.LUT R9, R6, R9, RZ, 0xfc, !PT ;  /* 0x0000000906097212 */ /* 0x000fce00078efcff */
[----:B------:R-:W-:Y:S05]  /*da60*/  @!P0 BRA `(.L_x_15577) ;  /* 0x0000020000008947 */ /* 0x000fea0003800000 */
[----:B------:R-:W-:Y:S01]  /*da70*/  IMAD.MOV R3, RZ, RZ, -R0 ;  /* 0x000000ffff037224 */ /* 0x000fe200078e0a00 */
[----:B------:R-:W0:Y:S01]  /*da80*/  DMUL.RP R8, R12, R8 ;  /* 0x000000080c087228 */ /* 0x000e220000008000 */
[----:B------:R-:W-:Y:S01]  /*da90*/  IMAD.MOV.U32 R2, RZ, RZ, RZ ;  /* 0x000000ffff027224 */ /* 0x000fe200078e00ff */
[----:B------:R-:W-:-:S05]  /*daa0*/  IADD3 R0, -R0, -0x43300000, RZ ;  /* 0xbcd0000000007810 */ /* 0x000fca0007ffe1ff */
[----:B------:R-:W1:-:S03]  /*dab0*/  DFMA R2, R14, -R2, R12 ;  /* 0x800000020e02722b */ /* 0x000e46000000000c */
[----:B0-----:R-:W-:-:S07]  /*dac0*/  LOP3.LUT R6, R9, R6, RZ, 0x3c, !PT ;  /* 0x0000000609067212 */ /* 0x001fce00078e3cff */
[----:B-1----:R-:W-:-:S04]  /*dad0*/  FSETP.NEU.AND P0, PT, |R3|, R0, PT ;  /* 0x000000000300720b */ /* 0x002fc80003f0d200 */
[----:B------:R-:W-:Y:S02]  /*dae0*/  FSEL R8, R8, R14, !P0 ;  /* 0x0000000e08087208 */ /* 0x000fe40004000000 */
[----:B------:R-:W-:-:S03]  /*daf0*/  FSEL R15, R6, R15, !P0 ;  /* 0x0000000f060f7208 */ /* 0x000fc60004000000 */
[----:B------:R-:W-:Y:S01]  /*db00*/  IMAD.MOV.U32 R14, RZ, RZ, R8 ;  /* 0x000000ffff0e7224 */ /* 0x000fe200078e0008 */
[----:B------:R-:W-:Y:S05]  /*db10*/  BRA `(.L_x_15577) ;  /* 0x0000015000007947 */ /* 0x000fea0003800000 */
.L_x_15576:
[----:B-1----:R-:W0:-:S14]  /*db20*/  DSETP.NAN.AND P0, PT, R8, R8, PT ;  /* 0x000000080800722a */ /* 0x002e1c0003f08000 */
        /* <DEDUP_REMOVED lines=15> */
.L_x_15579:
[----:B------:R-:W-:Y:S01]  /*dc20*/  LOP3.LUT R15, R3, 0x80000, RZ, 0xfc, !PT ;  /* 0x00080000030f7812 */ /* 0x000fe200078efcff */
[----:B------:R-:W-:Y:S01]  /*dc30*/  IMAD.MOV.U32 R14, RZ, RZ, R2 ;  /* 0x000000ffff0e7224 */ /* 0x000fe200078e0002 */
[----:B------:R-:W-:Y:S05]  /*dc40*/  BRA `(.L_x_15577) ;  /* 0x0000002000007947 */ /* 0x000fea0003800000 */
.L_x_15578:
[----:B------:R-:W-:Y:S01]  /*dc50*/  LOP3.LUT R15, R9, 0x80000, RZ, 0xfc, !PT ;  /* 0x00080000090f7812 */ /* 0x000fe200078efcff */
[----:B------:R-:W-:Y:S02]  /*dc60*/  IMAD.MOV.U32 R14, RZ, RZ, R8 ;  /* 0x000000ffff0e7224 */ /* 0x000fe400078e0008 */
.L_x_15577:
[----:B------:R-:W-:Y:S05]  /*dc70*/  BSYNC B2 ;  /* 0x0000000000027941 */ /* 0x000fea0003800000 */
.L_x_15575:
[----:B------:R-:W-:Y:S02]  /*dc80*/  IMAD.MOV.U32 R37, RZ, RZ, 0x0 ;  /* 0x00000000ff257424 */ /* 0x000fe400078e00ff */
[----:B------:R-:W-:-:S02]  /*dc90*/  IMAD.MOV.U32 R0, RZ, RZ, R14 ;  /* 0x000000ffff007224 */ /* 0x000fc400078e000e */
[----:B------:R-:W-:Y:S01]  /*dca0*/  IMAD.MOV.U32 R2, RZ, RZ, R15 ;  /* 0x000000ffff027224 */ /* 0x000fe200078e000f */
[----:B------:R-:W-:Y:S06]  /*dcb0*/  RET.REL.NODEC R36 `(_ZN2at6native27unrolled_elementwise_kernelINS0_13BinaryFunctorIdddZZZNS0_17atan2_kernel_cudaERNS_18TensorIteratorBaseEENKUlvE_clEvENKUlvE_clEvEUlddE_EESt5arrayIPcLm3EELi4E23TrivialOffsetCalculatorILi2EjESC_ILi1EjENS0_6memory12LoadWithCastILi2EEENSF_13StoreWithCastILi1EEEEEviT_T0_T2_T3_T4_T5_) ;  /* 0xffff234024007950 */ /* 0x000fec0003c3ffff */
.L_x_15580:
        /* <DEDUP_REMOVED lines=12> */
.L_x_17709:


//--------------------- .text._ZN2at6native18elementwise_kernelILi128ELi2EZNS0_22gpu_kernel_impl_nocastINS0_13BinaryFunctorIdddZZZNS0_17atan2_kernel_cudaERNS_18TensorIteratorBaseEENKUlvE_clEvENKUlvE_clEvEUlddE_EEEEvS5_RKT_EUliE_EEviT1_ --------------------------
	.section	.text._ZN2at6native18elementwise_kernelILi128ELi2EZNS0_22gpu_kernel_impl_nocastINS0_13BinaryFunctorIdddZZZNS0_17atan2_kernel_cudaERNS_18TensorIteratorBaseEENKUlvE_clEvENKUlvE_clEvEUlddE_EEEEvS5_RKT_EUliE_EEviT1_,"ax",@progbits
	.sectioninfo	@"SHI_REGISTERS=31"
	.align	128
        .global         _ZN2at6native18elementwise_kernelILi128ELi2EZNS0_22gpu_kernel_impl_nocastINS0_13BinaryFunctorIdddZZZNS0_17atan2_kernel_cudaERNS_18TensorIteratorBaseEENKUlvE_clEvENKUlvE_clEvEUlddE_EEEEvS5_RKT_EUliE_EEviT1_
        .type           _ZN2at6native18elementwise_kernelILi128ELi2EZNS0_22gpu_kernel_impl_nocastINS0_13BinaryFunctorIdddZZZNS0_17atan2_kernel_cudaERNS_18TensorIteratorBaseEENKUlvE_clEvENKUlvE_clEvEUlddE_EEEEvS5_RKT_EUliE_EEviT1_,@function
        .size           _ZN2at6native18elementwise_kernelILi128ELi2EZNS0_22gpu_kernel_impl_nocastINS0_13BinaryFunctorIdddZZZNS0_17atan2_kernel_cudaERNS_18TensorIteratorBaseEENKUlvE_clEvENKUlvE_clEvEUlddE_EEEEvS5_RKT_EUliE_EEviT1_,(.L_x_17710 - _ZN2at6native18elementwise_kernelILi128ELi2EZNS0_22gpu_kernel_impl_nocastINS0_13BinaryFunctorIdddZZZNS0_17atan2_kernel_cudaERNS_18TensorIteratorBaseEENKUlvE_clEvENKUlvE_clEvEUlddE_EEEEvS5_RKT_EUliE_EEviT1_)
        .other          _ZN2at6native18elementwise_kernelILi128ELi2EZNS0_22gpu_kernel_impl_nocastINS0_13BinaryFunctorIdddZZZNS0_17atan2_kernel_cudaERNS_18TensorIteratorBaseEENKUlvE_clEvENKUlvE_clEvEUlddE_EEEEvS5_RKT_EUliE_EEviT1_,@"STO_CUDA_ENTRY STV_DEFAULT"
_ZN2at6native18elementwise_kernelILi128ELi2EZNS0_22gpu_kernel_impl_nocastINS0_13BinaryFunctorIdddZZZNS0_17atan2_kernel_cudaERNS_18TensorIteratorBaseEENKUlvE_clEvENKUlvE_clEvEUlddE_EEEEvS5_RKT_EUliE_EEviT1_:
.text._ZN2at6native18elementwise_kernelILi128ELi2EZNS0_22gpu_kernel_impl_nocastINS0_13BinaryFunctorIdddZZZNS0_17atan2_kernel_cudaERNS_18TensorIteratorBaseEENKUlvE_clEvENKUlvE_clEvEUlddE_EEEEvS5_RKT_EUliE_EEviT1_:
        /* <DEDUP_REMOVED lines=10> */
[----:B------:R-:W-:Y:S01]  /*00a0*/  IMAD.MOV.U32 R2, RZ, RZ, RZ ;  /* 0x000000ffff027224 */ /* 0x000fe200078e00ff */
[----:B------:R-:W-:-:S10]  /*00b0*/  MOV R18, RZ ;  /* 0x000000ff00127202 */ /* 0x000fd40000000f00 */
[----:B------:R-:W-:Y:S05]  /*00c0*/  @!P0 BRA `(.L_x_15583) ;  /* 0x00000f9000008947 */ /* 0x000fea0003800000 */
[----:B------:R-:W-:Y:S01]  /*00d0*/  MOV R3, R7 ;  /* 0x0000000700037202 */ /* 0x000fe20000000f00 */
[----:B------:R-:W-:-:S04]  /*00e0*/  IMAD.MOV.U32 R2, RZ, RZ, RZ ;  /* 0x000000ffff027224 */ /* 0x000fc800078e00ff */
[----:B------:R-:W-:Y:S01]  /*00f0*/  IMAD.HI.U32 R4, R7, c[0x0][0x170], R2 ;  /* 0x00005c0007047a27 */ /* 0x000fe200078e0002 */
[----:B------:R-:W-:-:S04]  /*0100*/  MOV R3, c[0x0][0x168] ;  /* 0x00005a0000037a02 */ /* 0x000fc80000000f00 */
        /* <DEDUP_REMOVED lines=240> */
[----:B------:R-:W-:Y:S02]  /*1010*/  @P0 IMAD R7, R3, c[0x0][0x28c], R7 ;  /* 0x0000a30003070a24 */ /* 0x000fe400078e0207 */
[----:B------:R-:W-:Y:S02]  /*1020*/  IMAD R2, R5, c[0x0][0x3b4], R2 ;  /* 0x0000ed0005027a24 */ /* 0x000fe400078e0202 */
[----:B------:R-:W-:-:S02]  /*1030*/  @P0 IMAD R18, R7, c[0x0][0x3b8], R18 ;  /* 0x0000ee0007120a24 */ /* 0x000fc400078e0212 */
[C---:B------:R-:W-:Y:S02]  /*1040*/  @P0 IMAD R0, R7.reuse, c[0x0][0x3bc], R0 ;  /* 0x0000ef0007000a24 */ /* 0x040fe400078e0200 */
[----:B------:R-:W-:-:S05]  /*1050*/  @P0 IMAD R2, R7, c[0x0][0x3c0], R2 ;  /* 0x0000f00007020a24 */ /* 0x000fca00078e0202 */
.L_x_15583:
[----:B------:R-:W-:Y:S02]  /*1060*/  IADD3 R16, P1, R2, c[0x0][0x3d8], RZ ;  /* 0x0000f60002107a10 */ /* 0x000fe40007f3e0ff */
[----:B------:R-:W-:Y:S02]  /*1070*/  IADD3 R14, P0, R0, c[0x0][0x3d0], RZ ;  /* 0x0000f400000e7a10 */ /* 0x000fe40007f1e0ff */
[----:B------:R-:W-:Y:S02]  /*1080*/  IADD3.X R17, RZ, c[0x0][0x3dc], RZ, P1, !PT ;  /* 0x0000f700ff117a10 */ /* 0x000fe40000ffe4ff */
[----:B------:R-:W-:-:S04]  /*1090*/  IADD3.X R15, RZ, c[0x0][0x3d4], RZ, P0, !PT ;  /* 0x0000f500ff0f7a10 */ /* 0x000fc800007fe4ff */
[----:B------:R-:W2:Y:S04]  /*10a0*/  LDG.E.64 R16, [R16.64] ;  /* 0x0000000410107981 */ /* 0x000ea8000c1e1b00 */
[----:B------:R-:W3:Y:S01]  /*10b0*/  LDG.E.64 R14, [R14.64] ;  /* 0x000000040e0e7981 */ /* 0x000ee2000c1e1b00 */
[----:B------:R-:W-:Y:S01]  /*10c0*/  IMAD.MOV.U32 R2, RZ, RZ, 0x1 ;  /* 0x00000001ff027424 */ /* 0x000fe200078e00ff */
[----:B------:R-:W-:Y:S01]  /*10d0*/  IADD3 R18, P2, R18, c[0x0][0x3c8], RZ ;  /* 0x0000f20012127a10 */ /* 0x000fe20007f5e0ff */
[----:B------:R-:W-:Y:S03]  /*10e0*/  BSSY B1, `(.L_x_15584) ;  /* 0x000001e000017945 */ /* 0x000fe60003800000 */
[----:B------:R-:W-:Y:S01]  /*10f0*/  IADD3.X R19, RZ, c[0x0][0x3cc], RZ, P2, !PT ;  /* 0x0000f300ff137a10 */ /* 0x000fe200017fe4ff */
[----:B--2---:R-:W-:-:S04]  /*1100*/  DADD R8, -RZ, |R16| ;  /* 0x00000000ff087229 */ /* 0x004fc80000000510 */
[----:B---3--:R-:W-:-:S04]  /*1110*/  DADD R6, -RZ, |R14| ;  /* 0x00000000ff067229 */ /* 0x008fc8000000050e */
        /* <DEDUP_REMOVED lines=18> */
[----:B------:R-:W-:Y:S01]  /*1240*/  MOV R6, R8 ;  /* 0x0000000800067202 */ /* 0x000fe20000000f00 */
[----:B------:R-:W-:Y:S01]  /*1250*/  IMAD.MOV.U32 R7, RZ, RZ, R9 ;  /* 0x000000ffff077224 */ /* 0x000fe200078e0009 */
[----:B------:R-:W-:Y:S02]  /*1260*/  MOV R8, R12 ;  /* 0x0000000c00087202 */ /* 0x000fe40000000f00 */
[----:B------:R-:W-:Y:S02]  /*1270*/  MOV R9, R13 ;  /* 0x0000000d00097202 */ /* 0x000fe40000000f00 */
[----:B------:R-:W-:Y:S02]  /*1280*/  MOV R0, 0x12a0 ;  /* 0x000012a000007802 */ /* 0x000fe40000000f00 */
[----:B------:R-:W-:Y:S05]  /*1290*/  CALL.REL.NOINC `($__internal_56_$__cuda_sm20_div_rn_f64_full) ;  /* 0x0000198000007944 */ /* 0x000fea0003c00000 */
[----:B------:R-:W-:Y:S01]  /*12a0*/  IMAD.MOV.U32 R2, RZ, RZ, R4 ;  /* 0x000000ffff027224 */ /* 0x000fe200078e0004 */
[----:B------:R-:W-:Y:S02]  /*12b0*/  MOV R3, R5 ;  /* 0x0000000500037202 */ /* 0x000fe40000000f00 */
.L_x_15585:
[----:B------:R-:W-:Y:S05]  /*12c0*/  BSYNC B1 ;  /* 0x0000000000017941 */ /* 0x000fea0003800000 */
.L_x_15584:
[----:B------:R-:W2:Y:S01]  /*12d0*/  DMUL R4, R2, R2 ;  /* 0x0000000202047228 */ /* 0x000ea20000000000 */
[----:B------:R-:W-:Y:S01]  /*12e0*/  MOV R6, 0x2a25ff7e ;  /* 0x2a25ff7e00067802 */ /* 0x000fe20000000f00 */
[----:B------:R-:W-:Y:S01]  /*12f0*/  IMAD.MOV.U32 R7, RZ, RZ, 0x3ef53e1d ;  /* 0x3ef53e1dff077424 */ /* 0x000fe200078e00ff */
[----:B------:R-:W-:Y:S01]  /*1300*/  ISETP.GE.AND P2, PT, R17, RZ, PT ;  /* 0x000000ff1100720c */ /* 0x000fe20003f46270 */
[----:B------:R-:W-:Y:S01]  /*1310*/  DSETP.NEU.AND P0, PT, R12, RZ, PT ;  /* 0x000000ff0c00722a */ /* 0x000fe20003f0d000 */
[----:B------:R-:W-:Y:S03]  /*1320*/  BSSY B1, `(.L_x_15586) ;  /* 0x0000028000017945 */ /* 0x000fe60003800000 */
[----:B--2---:R-:W2:-:S06]  /*1330*/  DFMA R6, R4, -R6, c[0x2][0x0] ;  /* 0x008000000406762b */ /* 0x004e8c0000000806 */
[----:B--2---:R-:W2:-:S06]  /*1340*/  DFMA R6, R4, R6, c[0x2][0x8] ;  /* 0x008002000406762b */ /* 0x004e8c0000000006 */
        /* <DEDUP_REMOVED lines=16> */
[----:B--2---:R-:W2:-:S06]  /*1450*/  DMUL R6, R4, R6 ;  /* 0x0000000604067228 */ /* 0x004e8c0000000000 */
[----:B--2---:R-:W2:-:S06]  /*1460*/  DFMA R6, R6, R2, R2 ;  /* 0x000000020606722b */ /* 0x004e8c0000000002 */
[----:B--2---:R-:W2:-:S10]  /*1470*/  DADD R2, -RZ, -R6 ;  /* 0x00000000ff027229 */ /* 0x004e940000000906 */
[----:B--2---:R-:W-:Y:S02]  /*1480*/  FSEL R4, R6, R2, !P2 ;  /* 0x0000000206047208 */ /* 0x004fe40005000000 */
[----:B------:R-:W-:Y:S01]  /*1490*/  FSEL R5, R7, R3, !P2 ;  /* 0x0000000307057208 */ /* 0x000fe20005000000 */
[----:B------:R-:W2:-:S05]  /*14a0*/  DADD R2, -R6, c[0x2][0x90] ;  /* 0x0080240006027629 */ /* 0x000e8a0000000100 */
[----:B------:R-:W3:-:S05]  /*14b0*/  DADD R4, R4, c[0x2][0x98] ;  /* 0x0080260004047629 */ /* 0x000eca0000000000 */
[----:B--2---:R-:W-:Y:S02]  /*14c0*/  FSEL R9, R2, R6, !P2 ;  /* 0x0000000602097208 */ /* 0x004fe40005000000 */
[----:B------:R-:W-:-:S03]  /*14d0*/  FSEL R3, R3, R7, !P2 ;  /* 0x0000000703037208 */ /* 0x000fc60005000000 */
[----:B---3--:R-:W-:Y:S02]  /*14e0*/  FSEL R2, R4, R9, P1 ;  /* 0x0000000904027208 */ /* 0x008fe40000800000 */
[----:B------:R-:W-:Y:S01]  /*14f0*/  FSEL R3, R5, R3, P1 ;  /* 0x0000000305037208 */ /* 0x000fe20000800000 */
[----:B------:R-:W-:Y:S05]  /*1500*/  @!P0 BRA `(.L_x_15587) ;  /* 0x0000007000008947 */ /* 0x000fea0003800000 */
[----:B------:R-:W2:-:S14]  /*1510*/  DSETP.NEU.AND P0, PT, |R16|, |R14|, PT ;  /* 0x4000000e1000722a */ /* 0x000e9c0003f0d200 */
[----:B--2---:R-:W-:Y:S05]  /*1520*/  @P0 BRA `(.L_x_15588) ;  /* 0x0000007000000947 */ /* 0x004fea0003800000 */
[----:B------:R-:W-:Y:S02]  /*1530*/  MOV R2, 0x7f3321d2 ;  /* 0x7f3321d200027802 */ /* 0x000fe40000000f00 */
[----:B------:R-:W-:Y:S02]  /*1540*/  MOV R0, 0x4002d97c ;  /* 0x4002d97c00007802 */ /* 0x000fe40000000f00 */
[----:B------:R-:W-:Y:S02]  /*1550*/  FSEL R2, R2, 3.37028055040000000000e+12, !P2 ;  /* 0x54442d1802027808 */ /* 0x000fe40005000000 */
[----:B------:R-:W-:Y:S01]  /*1560*/  FSEL R3, R0, 1.8213495016098022461, !P2 ;  /* 0x3fe921fb00037808 */ /* 0x000fe20005000000 */
[----:B------:R-:W-:Y:S05]  /*1570*/  BRA `(.L_x_15588) ;  /* 0x0000002000007947 */ /* 0x000fea0003800000 */
.L_x_15587:
[----:B------:R-:W-:Y:S02]  /*1580*/  FSEL R2, RZ, 3.37028055040000000000e+12, P2 ;  /* 0x54442d18ff027808 */ /* 0x000fe40001000000 */
[----:B------:R-:W-:Y:S02]  /*1590*/  FSEL R3, RZ, 2.1426990032196044922, P2 ;  /* 0x400921fbff037808 */ /* 0x000fe40001000000 */
.L_x_15588:
[----:B------:R-:W-:Y:S05]  /*15a0*/  BSYNC B1 ;  /* 0x0000000000017941 */ /* 0x000fea0003800000 */
.L_x_15586:
[----:B------:R2:W3:Y:S01]  /*15b0*/  DADD R16, |R16|, |R14| ;  /* 0x0000000010107229 */ /* 0x0004e2000000060e */
[----:B------:R-:W4:Y:S01]  /*15c0*/  S2R R0, SR_TID.X ;  /* 0x0000000000007919 */ /* 0x000f220000002100 */
[----:B--2---:R-:W-:-:S03]  /*15d0*/  LOP3.LUT R15, R3, 0x80000000, R15, 0xb8, !PT ;  /* 0x80000000030f7812 */ /* 0x004fc600078eb80f */
[----:B------:R-:W4:Y:S01]  /*15e0*/  S2R R5, SR_CTAID.X ;  /* 0x0000000000057919 */ /* 0x000f220000002500 */
[----:B---3--:R-:W2:-:S06]  /*15f0*/  DSETP.GTU.AND P0, PT, |R16|, +INF , PT ;  /* 0x7ff000001000742a */ /* 0x008e8c0003f0c200 */
[----:B--2---:R-:W-:Y:S02]  /*1600*/  FSEL R2, R16, R2, P0 ;  /* 0x0000000210027208 */ /* 0x004fe40000000000 */
[----:B------:R-:W-:-:S05]  /*1610*/  FSEL R3, R17, R15, P0 ;  /* 0x0000000f11037208 */ /* 0x000fca0000000000 */
[----:B------:R2:W-:Y:S01]  /*1620*/  STG.E.64 [R18.64], R2 ;  /* 0x0000000212007986 */ /* 0x0005e2000c101b04 */
[----:B----4-:R-:W-:-:S05]  /*1630*/  IMAD R0, R5, 0x100, R0 ;  /* 0x0000010005007824 */ /* 0x010fca00078e0200 */
[----:B------:R-:W-:Y:S02]  /*1640*/  IADD3 R7, R0, 0x80, RZ ;  /* 0x0000008000077810 */ /* 0x000fe40007ffe0ff */
.L_x_15582:
[----:B--2---:R-:W-:Y:S05]  /*1650*/  BSYNC B0 ;  /* 0x0000000000007941 */ /* 0x004fea0003800000 */
.L_x_15581:
[----:B------:R-:W-:-:S13]  /*1660*/  ISETP.GE.AND P0, PT, R7, c[0x0][0x160], PT ;  /* 0x0000580007007a0c */ /* 0x000fda0003f06270 */
[----:B------:R-:W-:Y:S05]  /*1670*/  @P0 EXIT ;  /* 0x000000000000094d */ /* 0x000fea0003800000 */
[----:B------:R-:W-:Y:S01]  /*1680*/  ISETP.NE.AND P0, PT, RZ, c[0x0][0x168], PT ;  /* 0x00005a00ff007a0c */ /* 0x000fe20003f05270 */
[----:B------:R-:W-:Y:S01]  /*1690*/  HFMA2.MMA R0, -RZ, RZ, 0, 0 ;  /* 0x00000000ff007435 */ /* 0x000fe200000001ff */
[----:B------:R-:W-:Y:S01]  /*16a0*/  MOV R2, RZ ;  /* 0x000000ff00027202 */ /* 0x000fe20000000f00 */
[----:B------:R-:W-:-:S10]  /*16b0*/  IMAD.MOV.U32 R12, RZ, RZ, RZ ;  /* 0x000000ffff0c7224 */ /* 0x000fd400078e00ff */
[----:B------:R-:W-:Y:S05]  /*16c0*/  @!P0 BRA `(.L_x_15589) ;  /* 0x00000f9000008947 */ /* 0x000fea0003800000 */
[----:B------:R-:W-:Y:S02]  /*16d0*/  MOV R2, RZ ;  /* 0x000000ff00027202 */ /* 0x000fe40000000f00 */
[----:B------:R-:W-:-:S05]  /*16e0*/  MOV R3, R7 ;  /* 0x0000000700037202 */ /* 0x000fca0000000f00 */
[----:B------:R-:W-:-:S04]  /*16f0*/  IMAD.HI.U32 R4, R7, c[0x0][0x170], R2 ;  /* 0x00005c0007047a27 */ /* 0x000fc800078e0002 */
[----:B------:R-:W-:Y:S01]  /*1700*/  IMAD.MOV.U32 R3, RZ, RZ, c[0x0][0x168] ;  /* 0x00005a00ff037624 */ /* 0x000fe200078e00ff */
[----:B------:R-:W-:-:S04]  /*1710*/  SHF.R.U32.HI R5, RZ, c[0x0][0x174], R4 ;  /* 0x00005d00ff057a19 */ /* 0x000fc80000011604 */
[----:B------:R-:W-:Y:S02]  /*1720*/  ISETP.NE.AND P0, PT, R3, 0x1, PT ;  /* 0x000000010300780c */ /* 0x000fe40003f05270 */
        /* <DEDUP_REMOVED lines=243> */
.L_x_15589:
[----:B------:R-:W-:Y:S02]  /*2660*/  IADD3 R16, P0, R0, c[0x0][0x3d0], RZ ;  /* 0x0000f40000107a10 */ /* 0x000fe40007f1e0ff */
[----:B------:R-:W-:-:S03]  /*2670*/  IADD3 R18, P1, R2, c[0x0][0x3d8], RZ ;  /* 0x0000f60002127a10 */ /* 0x000fc60007f3e0ff */
[----:B------:R-:W-:Y:S01]  /*2680*/  IMAD.X R17, RZ, RZ, c[0x0][0x3d4], P0 ;  /* 0x0000f500ff117624 */ /* 0x000fe200000e06ff */
[----:B------:R-:W-:-:S05]  /*2690*/  IADD3.X R19, RZ, c[0x0][0x3dc], RZ, P1, !PT ;  /* 0x0000f700ff137a10 */ /* 0x000fca0000ffe4ff */
[----:B------:R-:W2:Y:S04]  /*26a0*/  LDG.E.64 R16, [R16.64] ;  /* 0x0000000410107981 */ /* 0x000ea8000c1e1b00 */
[----:B------:R-:W3:Y:S01]  /*26b0*/  LDG.E.64 R18, [R18.64] ;  /* 0x0000000412127981 */ /* 0x000ee2000c1e1b00 */
[----:B------:R-:W-:Y:S01]  /*26c0*/  MOV R2, 0x1 ;  /* 0x0000000100027802 */ /* 0x000fe20000000f00 */
[----:B------:R-:W-:Y:S01]  /*26d0*/  BSSY B0, `(.L_x_15590) ;  /* 0x000001f000007945 */ /* 0x000fe20003800000 */
[----:B------:R-:W-:-:S04]  /*26e0*/  IADD3 R12, P2, R12, c[0x0][0x3c8], RZ ;  /* 0x0000f2000c0c7a10 */ /* 0x000fc80007f5e0ff */
[----:B------:R-:W-:Y:S01]  /*26f0*/  IADD3.X R13, RZ, c[0x0][0x3cc], RZ, P2, !PT ;  /* 0x0000f300ff0d7a10 */ /* 0x000fe200017fe4ff */
[----:B--2---:R-:W-:-:S04]  /*2700*/  DADD R6, -RZ, |R16| ;  /* 0x00000000ff067229 */ /* 0x004fc80000000510 */
[----:B---3--:R-:W-:-:S04]  /*2710*/  DADD R8, -RZ, |R18| ;  /* 0x00000000ff087229 */ /* 0x008fc80000000512 */
[----:B------:R-:W2:-:S06]  /*2720*/  DSETP.GT.AND P1, PT, |R16|, |R18|, PT ;  /* 0x400000121000722a */ /* 0x000e8c0003f24200 */
[----:B--2---:R-:W-:-:S04]  /*2730*/  FSEL R15, R7, R9, P1 ;  /* 0x00000009070f7208 */ /* 0x004fc80000800000 */
[----:B------:R-:W2:Y:S01]  /*2740*/  MUFU.RCP64H R3, R15 ;  /* 0x0000000f00037308 */ /* 0x000ea20000001800 */
[----:B------:R-:W-:-:S06]  /*2750*/  FSEL R14, R6, R8, P1 ;  /* 0x00000008060e7208 */ /* 0x000fcc0000800000 */
[----:B--2---:R-:W2:-:S06]  /*2760*/  DFMA R4, -R14, R2, 1 ;  /* 0x3ff000000e04742b */ /* 0x004e8c0000000102 */
[----:B--2---:R-:W2:-:S06]  /*2770*/  DFMA R4, R4, R4, R4 ;  /* 0x000000040404722b */ /* 0x004e8c0000000004 */
[----:B--2---:R-:W2:-:S06]  /*2780*/  DFMA R4, R2, R4, R2 ;  /* 0x000000040204722b */ /* 0x004e8c0000000002 */
[----:B--2---:R-:W2:Y:S01]  /*2790*/  DFMA R2, -R14, R4, 1 ;  /* 0x3ff000000e02742b */ /* 0x004ea20000000104 */
[----:B------:R-:W-:Y:S02]  /*27a0*/  FSEL R8, R8, R6, P1 ;  /* 0x0000000608087208 */ /* 0x000fe40000800000 */
[----:B------:R-:W-:-:S03]  /*27b0*/  FSEL R9, R9, R7, P1 ;  /* 0x0000000709097208 */ /* 0x000fc60000800000 */
[----:B--2---:R-:W2:-:S06]  /*27c0*/  DFMA R2, R4, R2, R4 ;  /* 0x000000020402722b */ /* 0x004e8c0000000004 */
[----:B--2---:R-:W2:-:S06]  /*27d0*/  DMUL R4, R2, R8 ;  /* 0x0000000802047228 */ /* 0x004e8c0000000000 */
[----:B--2---:R-:W2:-:S06]  /*27e0*/  DFMA R6, -R14, R4, R8 ;  /* 0x000000040e06722b */ /* 0x004e8c0000000108 */
[----:B--2---:R-:W2:Y:S01]  /*27f0*/  DFMA R2, R2, R6, R4 ;  /* 0x000000060202722b */ /* 0x004ea20000000004 */
[----:B------:R-:W-:-:S09]  /*2800*/  FSETP.GEU.AND P3, PT, |R9|, 6.5827683646048100446e-37, PT ;  /* 0x036000000900780b */ /* 0x000fd20003f6e200 */
[----:B--2---:R-:W-:-:S05]  /*2810*/  FFMA R0, RZ, R15, R3 ;  /* 0x0000000fff007223 */ /* 0x004fca0000000003 */
[----:B------:R-:W-:-:S13]  /*2820*/  FSETP.GT.AND P0, PT, |R0|, 1.469367938527859385e-39, PT ;  /* 0x001000000000780b */ /* 0x000fda0003f04200 */
[----:B------:R-:W-:Y:S05]  /*2830*/  @P0 BRA P3, `(.L_x_15591) ;  /* 0x0000008000000947 */ /* 0x000fea0001800000 */
[----:B------:R-:W-:Y:S01]  /*2840*/  IMAD.MOV.U32 R6, RZ, RZ, R8 ;  /* 0x000000ffff067224 */ /* 0x000fe200078e0008 */
[----:B------:R-:W-:Y:S01]  /*2850*/  MOV R7, R9 ;  /* 0x0000000900077202 */ /* 0x000fe20000000f00 */
[----:B------:R-:W-:Y:S01]  /*2860*/  IMAD.MOV.U32 R9, RZ, RZ, R15 ;  /* 0x000000ffff097224 */ /* 0x000fe200078e000f */
[----:B------:R-:W-:Y:S02]  /*2870*/  MOV R8, R14 ;  /* 0x0000000e00087202 */ /* 0x000fe40000000f00 */
[----:B------:R-:W-:Y:S02]  /*2880*/  MOV R0, 0x28a0 ;  /* 0x000028a000007802 */ /* 0x000fe40000000f00 */
[----:B01----:R-:W-:Y:S05]  /*2890*/  CALL.REL.NOINC `($__internal_56_$__cuda_sm20_div_rn_f64_full) ;  /* 0x0000038000007944 */ /* 0x003fea0003c00000 */
[----:B------:R-:W-:Y:S02]  /*28a0*/  MOV R2, R4 ;  /* 0x0000000400027202 */ /* 0x000fe40000000f00 */
[----:B------:R-:W-:Y:S02]  /*28b0*/  MOV R3, R5 ;  /* 0x0000000500037202 */ /* 0x000fe40000000f00 */
.L_x_15591:
[----:B------:R-:W-:Y:S05]  /*28c0*/  BSYNC B0 ;  /* 0x0000000000007941 */ /* 0x000fea0003800000 */
.L_x_15590:
[----:B------:R-:W2:Y:S01]  /*28d0*/  DMUL R4, R2, R2 ;  /* 0x0000000202047228 */ /* 0x000ea20000000000 */
[----:B------:R-:W-:Y:S01]  /*28e0*/  IMAD.MOV.U32 R6, RZ, RZ, 0x2a25ff7e ;  /* 0x2a25ff7eff067424 */ /* 0x000fe200078e00ff */
[----:B------:R-:W-:Y:S01]  /*28f0*/  MOV R7, 0x3ef53e1d ;  /* 0x3ef53e1d00077802 */ /* 0x000fe20000000f00 */
[----:B------:R-:W-:Y:S01]  /*2900*/  BSSY B0, `(.L_x_15592) ;  /* 0x000002a000007945 */ /* 0x000fe20003800000 */
[----:B------:R-:W-:Y:S01]  /*2910*/  ISETP.GE.AND P2, PT, R19, RZ, PT ;  /* 0x000000ff1300720c */ /* 0x000fe20003f46270 */
[----:B------:R-:W-:-:S04]  /*2920*/  DSETP.NEU.AND P0, PT, R14, RZ, PT ;  /* 0x000000ff0e00722a */ /* 0x000fc80003f0d000 */
        /* <DEDUP_REMOVED lines=32> */
[----:B------:R-:W-:Y:S01]  /*2b30*/  IMAD.MOV.U32 R0, RZ, RZ, 0x4002d97c ;  /* 0x4002d97cff007424 */ /* 0x000fe200078e00ff */
[----:B------:R-:W-:-:S04]  /*2b40*/  MOV R2, 0x7f3321d2 ;  /* 0x7f3321d200027802 */ /* 0x000fc80000000f00 */
[----:B------:R-:W-:Y:S02]  /*2b50*/  FSEL R2, R2, 3.37028055040000000000e+12, !P2 ;  /* 0x54442d1802027808 */ /* 0x000fe40005000000 */
[----:B------:R-:W-:Y:S01]  /*2b60*/  FSEL R3, R0, 1.8213495016098022461, !P2 ;  /* 0x3fe921fb00037808 */ /* 0x000fe20005000000 */
[----:B------:R-:W-:Y:S05]  /*2b70*/  BRA `(.L_x_15594) ;  /* 0x0000002000007947 */ /* 0x000fea0003800000 */
.L_x_15593:
[----:B------:R-:W-:Y:S02]  /*2b80*/  FSEL R2, RZ, 3.37028055040000000000e+12, P2 ;  /* 0x54442d18ff027808 */ /* 0x000fe40001000000 */
[----:B------:R-:W-:Y:S02]  /*2b90*/  FSEL R3, RZ, 2.1426990032196044922, P2 ;  /* 0x400921fbff037808 */ /* 0x000fe40001000000 */
.L_x_15594:
[----:B------:R-:W-:Y:S05]  /*2ba0*/  BSYNC B0 ;  /* 0x0000000000007941 */ /* 0x000fea0003800000 */
.L_x_15592:
[----:B------:R2:W3:Y:S02]  /*2bb0*/  DADD R18, |R18|, |R16| ;  /* 0x0000000012127229 */ /* 0x0004e40000000610 */
[----:B--2---:R-:W-:-:S04]  /*2bc0*/  LOP3.LUT R17, R3, 0x80000000, R17, 0xb8, !PT ;  /* 0x8000000003117812 */ /* 0x004fc800078eb811 */
[----:B---3--:R-:W2:-:S06]  /*2bd0*/  DSETP.GTU.AND P0, PT, |R18|, +INF , PT ;  /* 0x7ff000001200742a */ /* 0x008e8c0003f0c200 */
[----:B--2---:R-:W-:Y:S02]  /*2be0*/  FSEL R2, R18, R2, P0 ;  /* 0x0000000212027208 */ /* 0x004fe40000000000 */
[----:B------:R-:W-:-:S05]  /*2bf0*/  FSEL R3, R19, R17, P0 ;  /* 0x0000001113037208 */ /* 0x000fca0000000000 */
[----:B------:R-:W-:Y:S01]  /*2c00*/  STG.E.64 [R12.64], R2 ;  /* 0x000000020c007986 */ /* 0x000fe2000c101b04 */
[----:B------:R-:W-:Y:S05]  /*2c10*/  EXIT ;  /* 0x000000000000794d */ /* 0x000fea0003800000 */
        .weak           $__internal_56_$__cuda_sm20_div_rn_f64_full
        .type           $__internal_56_$__cuda_sm20_div_rn_f64_full,@function
        .size           $__internal_56_$__cuda_sm20_div_rn_f64_full,(.L_x_17710 - $__internal_56_$__cuda_sm20_div_rn_f64_full)
$__internal_56_$__cuda_sm20_div_rn_f64_full:
[----:B------:R-:W-:Y:S01]  /*2c20*/  FSETP.GEU.AND P0, PT, |R9|, 1.469367938527859385e-39, PT ;  /* 0x001000000900780b */ /* 0x000fe20003f0e200 */
[----:B------:R-:W-:Y:S01]  /*2c30*/  HFMA2.MMA R24, -RZ, RZ, 0, 5.9604644775390625e-08 ;  /* 0x00000001ff187435 */ /* 0x000fe200000001ff */
[----:B------:R-:W-:Y:S01]  /*2c40*/  FSETP.GEU.AND P3, PT, |R7|, 1.469367938527859385e-39, PT ;  /* 0x001000000700780b */ /* 0x000fe20003f6e200 */
[----:B------:R-:W-:Y:S01]  /*2c50*/  BSSY B2, `(.L_x_15595) ;  /* 0x0000055000027945 */ /* 0x000fe20003800000 */
[----:B------:R-:W-:Y:S02]  /*2c60*/  LOP3.LUT R10, R9, 0x800fffff, RZ, 0xc0, !PT ;  /* 0x800fffff090a7812 */ /* 0x000fe400078ec0ff */
[----:B------:R-:W-:Y:S02]  /*2c70*/  LOP3.LUT R2, R7, 0x7ff00000, RZ, 0xc0, !PT ;  /* 0x7ff0000007027812 */ /* 0x000fe400078ec0ff */
[----:B------:R-:W-:Y:S02]  /*2c80*/  LOP3.LUT R11, R10, 0x3ff00000, RZ, 0xfc, !PT ;  /* 0x3ff000000a0b7812 */ /* 0x000fe400078efcff */
[----:B------:R-:W-:-:S02]  /*2c90*/  MOV R10, R8 ;  /* 0x00000008000a7202 */ /* 0x000fc40000000f00 */
[C---:B------:R-:W-:Y:S01]  /*2ca0*/  LOP3.LUT R27, R9.reuse, 0x7ff00000, RZ, 0xc0, !PT ;  /* 0x7ff00000091b7812 */ /* 0x040fe200078ec0ff */
[----:B------:R-:W0:Y:S01]  /*2cb0*/  @!P0 DMUL R10, R8, 8.98846567431157953865e+307 ;  /* 0x7fe00000080a8828 */ /* 0x000e220000000000 */
[----:B------:R-:W-:Y:S02]  /*2cc0*/  MOV R26, R2 ;  /* 0x00000002001a7202 */ /* 0x000fe40000000f00 */
[----:B------:R-:W-:Y:S02]  /*2cd0*/  @!P3 LOP3.LUT R3, R9, 0x7ff00000, RZ, 0xc0, !PT ;  /* 0x7ff000000903b812 */ /* 0x000fe400078ec0ff */
[C---:B------:R-:W-:Y:S01]  /*2ce0*/  ISETP.GE.U32.AND P2, PT, R2.reuse, R27, PT ;  /* 0x0000001b0200720c */ /* 0x040fe20003f46070 */
[----:B0-----:R-:W0:Y:S01]  /*2cf0*/  MUFU.RCP64H R25, R11 ;  /* 0x0000000b00197308 */ /* 0x001e220000001800 */
[----:B------:R-:W-:Y:S02]  /*2d00*/  @!P3 ISETP.GE.U32.AND P4, PT, R2, R3, PT ;  /* 0x000000030200b20c */ /* 0x000fe40003f86070 */
[----:B------:R-:W-:-:S02]  /*2d10*/  MOV R3, 0x1ca00000 ;  /* 0x1ca0000000037802 */ /* 0x000fc40000000f00 */
[----:B------:R-:W-:Y:S02]  /*2d20*/  @!P3 MOV R20, RZ ;  /* 0x000000ff0014b202 */ /* 0x000fe40000000f00 */
[C---:B------:R-:W-:Y:S02]  /*2d30*/  @!P3 SEL R21, R3.reuse, 0x63400000, !P4 ;  /* 0x634000000315b807 */ /* 0x040fe40006000000 */
[----:B------:R-:W-:Y:S02]  /*2d40*/  SEL R5, R3, 0x63400000, !P2 ;  /* 0x6340000003057807 */ /* 0x000fe40005000000 */
[--C-:B------:R-:W-:Y:S02]  /*2d50*/  @!P3 LOP3.LUT R4, R21, 0x80000000, R7.reuse, 0xf8, !PT ;  /* 0x800000001504b812 */ /* 0x100fe400078ef807 */
[----:B------:R-:W-:Y:S02]  /*2d60*/  LOP3.LUT R5, R5, 0x800fffff, R7, 0xf8, !PT ;  /* 0x800fffff05057812 */ /* 0x000fe400078ef807 */
[----:B------:R-:W-:Y:S01]  /*2d70*/  @!P3 LOP3.LUT R21, R4, 0x100000, RZ, 0xfc, !PT ;  /* 0x001000000415b812 */ /* 0x000fe200078efcff */
[----:B0-----:R-:W0:Y:S01]  /*2d80*/  DFMA R22, R24, -R10, 1 ;  /* 0x3ff000001816742b */ /* 0x001e22000000080a */
[----:B------:R-:W-:Y:S01]  /*2d90*/  IMAD.MOV.U32 R4, RZ, RZ, R6 ;  /* 0x000000ffff047224 */ /* 0x000fe200078e0006 */
[----:B------:R-:W-:-:S04]  /*2da0*/  @!P0 LOP3.LUT R27, R11, 0x7ff00000, RZ, 0xc0, !PT ;  /* 0x7ff000000b1b8812 */ /* 0x000fc800078ec0ff */
[----:B0-----:R-:W0:Y:S01]  /*2db0*/  DFMA R22, R22, R22, R22 ;  /* 0x000000161616722b */ /* 0x001e220000000016 */
[----:B------:R-:W-:-:S03]  /*2dc0*/  IADD3 R28, R27, -0x1, RZ ;  /* 0xffffffff1b1c7810 */ /* 0x000fc60007ffe0ff */
[----:B------:R-:W1:-:S04]  /*2dd0*/  @!P3 DFMA R4, R4, 2, -R20 ;  /* 0x400000000404b82b */ /* 0x000e480000000814 */
[----:B0-----:R-:W0:-:S06]  /*2de0*/  DFMA R22, R24, R22, R24 ;  /* 0x000000161816722b */ /* 0x001e0c0000000018 */
[----:B-1----:R-:W-:Y:S01]  /*2df0*/  @!P3 LOP3.LUT R26, R5, 0x7ff00000, RZ, 0xc0, !PT ;  /* 0x7ff00000051ab812 */ /* 0x002fe200078ec0ff */
[----:B0-----:R-:W0:-:S03]  /*2e00*/  DFMA R20, R22, -R10, 1 ;  /* 0x3ff000001614742b */ /* 0x001e06000000080a */
[----:B------:R-:W-:-:S03]  /*2e10*/  IADD3 R24, R26, -0x1, RZ ;  /* 0xffffffff1a187810 */ /* 0x000fc60007ffe0ff */
[----:B0-----:R-:W0:Y:S01]  /*2e20*/  DFMA R20, R22, R20, R22 ;  /* 0x000000141614722b */ /* 0x001e220000000016 */
[----:B------:R-:W-:-:S04]  /*2e30*/  ISETP.GT.U32.AND P0, PT, R24, 0x7feffffe, PT ;  /* 0x7feffffe1800780c */ /* 0x000fc80003f04070 */
[----:B------:R-:W-:Y:S01]  /*2e40*/  ISETP.GT.U32.OR P0, PT, R28, 0x7feffffe, P0 ;  /* 0x7feffffe1c00780c */ /* 0x000fe20000704470 */
[----:B0-----:R-:W0:-:S06]  /*2e50*/  DMUL R22, R20, R4 ;  /* 0x0000000414167228 */ /* 0x001e0c0000000000 */
[----:B0-----:R-:W0:-:S06]  /*2e60*/  DFMA R24, R22, -R10, R4 ;  /* 0x8000000a1618722b */ /* 0x001e0c0000000004 */
[----:B0-----:R0:W1:Y:S01]  /*2e70*/  DFMA R24, R20, R24, R22 ;  /* 0x000000181418722b */ /* 0x0010620000000016 */
[----:B------:R-:W-:Y:S05]  /*2e80*/  @P0 BRA `(.L_x_15596) ;  /* 0x000001c000000947 */ /* 0x000fea0003800000 */
[----:B------:R-:W-:Y:S02]  /*2e90*/  LOP3.LUT R7, R9, 0x7ff00000, RZ, 0xc0, !PT ;  /* 0x7ff0000009077812 */ /* 0x000fe400078ec0ff */
[----:B0-----:R-:W-:Y:S02]  /*2ea0*/  MOV R20, RZ ;  /* 0x000000ff00147202 */ /* 0x001fe40000000f00 */
[CC--:B------:R-:W-:Y:S02]  /*2eb0*/  IADD3 R6, R2.reuse, -R7.reuse, RZ ;  /* 0x8000000702067210 */ /* 0x0c0fe40007ffe0ff */
[----:B------:R-:W-:Y:S02]  /*2ec0*/  ISETP.GE.U32.AND P0, PT, R2, R7, PT ;  /* 0x000000070200720c */ /* 0x000fe40003f06070 */
[----:B------:R-:W-:Y:S02]  /*2ed0*/  IMNMX R6, R6, -0x46a00000, !PT ;  /* 0xb960000006067817 */ /* 0x000fe40007800200 */
[----:B------:R-:W-:-:S02]  /*2ee0*/  SEL R3, R3, 0x63400000, !P0 ;  /* 0x6340000003037807 */ /* 0x000fc40004000000 */
[----:B------:R-:W-:-:S05]  /*2ef0*/  IMNMX R6, R6, 0x46a00000, PT ;  /* 0x46a0000006067817 */ /* 0x000fca0003800200 */
[----:B------:R-:W-:-:S05]  /*2f00*/  IMAD.IADD R6, R6, 0x1, -R3 ;  /* 0x0000000106067824 */ /* 0x000fca00078e0a03 */
[----:B------:R-:W-:-:S06]  /*2f10*/  IADD3 R21, R6, 0x7fe00000, RZ ;  /* 0x7fe0000006157810 */ /* 0x000fcc0007ffe0ff */
[----:B-1----:R-:W0:-:S10]  /*2f20*/  DMUL R2, R24, R20 ;  /* 0x0000001418027228 */ /* 0x002e140000000000 */
[----:B0-----:R-:W-:-:S13]  /*2f30*/  FSETP.GTU.AND P0, PT, |R3|, 1.469367938527859385e-39, PT ;  /* 0x001000000300780b */ /* 0x001fda0003f0c200 */
[----:B------:R-:W-:Y:S05]  /*2f40*/  @P0 BRA `(.L_x_15597) ;  /* 0x0000025000000947 */ /* 0x000fea0003800000 */
[----:B------:R-:W0:Y:S01]  /*2f50*/  DFMA R4, R24, -R10, R4 ;  /* 0x8000000a1804722b */ /* 0x000e220000000004 */
[----:B------:R-:W-:-:S09]  /*2f60*/  MOV R20, RZ ;  /* 0x000000ff00147202 */ /* 0x000fd20000000f00 */
[C---:B0-----:R-:W-:Y:S02]  /*2f70*/  FSETP.NEU.AND P0, PT, R5.reuse, RZ, PT ;  /* 0x000000ff0500720b */ /* 0x041fe40003f0d000 */
[----:B------:R-:W-:-:S04]  /*2f80*/  LOP3.LUT R9, R5, 0x80000000, R9, 0x48, !PT ;  /* 0x8000000005097812 */ /* 0x000fc800078e4809 */
[----:B------:R-:W-:-:S07]  /*2f90*/  LOP3.LUT R21, R9, R21, RZ, 0xfc, !PT ;  /* 0x0000001509157212 */ /* 0x000fce00078efcff */
[----:B------:R-:W-:Y:S05]  /*2fa0*/  @!P0 BRA `(.L_x_15597) ;  /* 0x000001f000008947 */ /* 0x000fea0003800000 */
[----:B------:R-:W-:Y:S01]  /*2fb0*/  IADD3 R5, -R6, RZ, RZ ;  /* 0x000000ff06057210 */ /* 0x000fe20007ffe1ff */
[----:B------:R-:W-:Y:S01]  /*2fc0*/  IMAD.MOV.U32 R4, RZ, RZ, RZ ;  /* 0x000000ffff047224 */ /* 0x000fe200078e00ff */
[----:B------:R-:W0:-:S05]  /*2fd0*/  DMUL.RP R20, R24, R20 ;  /* 0x0000001418147228 */ /* 0x000e0a0000008000 */
[----:B------:R-:W1:-:S05]  /*2fe0*/  DFMA R4, R2, -R4, R24 ;  /* 0x800000040204722b */ /* 0x000e4a0000000018 */
[----:B0-----:R-:W-:Y:S02]  /*2ff0*/  LOP3.LUT R9, R21, R9, RZ, 0x3c, !PT ;  /* 0x0000000915097212 */ /* 0x001fe400078e3cff */
[----:B-1----:R-:W-:-:S04]  /*3000*/  IADD3 R4, -R6, -0x43300000, RZ ;  /* 0xbcd0000006047810 */ /* 0x002fc80007ffe1ff */
[----:B------:R-:W-:-:S04]  /*3010*/  FSETP.NEU.AND P0, PT, |R5|, R4, PT ;  /* 0x000000040500720b */ /* 0x000fc80003f0d200 */
[----:B------:R-:W-:Y:S02]  /*3020*/  FSEL R2, R20, R2, !P0 ;  /* 0x0000000214027208 */ /* 0x000fe40004000000 */
[----:B------:R-:W-:Y:S01]  /*3030*/  FSEL R3, R9, R3, !P0 ;  /* 0x0000000309037208 */ /* 0x000fe20004000000 */
[----:B------:R-:W-:Y:S05]  /*3040*/  BRA `(.L_x_15597) ;  /* 0x0000015000007947 */ /* 0x000fea0003800000 */
.L_x_15596:
[----:B------:R-:W2:-:S14]  /*3050*/  DSETP.NAN.AND P0, PT, R6, R6, PT ;  /* 0x000000060600722a */ /* 0x000e9c0003f08000 */
[----:B--2---:R-:W-:Y:S05]  /*3060*/  @P0 BRA `(.L_x_15598) ;  /* 0x0000011000000947 */ /* 0x004fea0003800000 */
[----:B------:R-:W2:-:S14]  /*3070*/  DSETP.NAN.AND P0, PT, R8, R8, PT ;  /* 0x000000080800722a */ /* 0x000e9c0003f08000 */
[----:B--2---:R-:W-:Y:S05]  /*3080*/  @P0 BRA `(.L_x_15599) ;  /* 0x000000c000000947 */ /* 0x004fea0003800000 */
[----:B------:R-:W-:Y:S02]  /*3090*/  ISETP.NE.AND P0, PT, R26, R27, PT ;  /* 0x0000001b1a00720c */ /* 0x000fe40003f05270 */
[----:B------:R-:W-:Y:S02]  /*30a0*/  MOV R2, 0x0 ;  /* 0x0000000000027802 */ /* 0x000fe40000000f00 */
[----:B------:R-:W-:-:S09]  /*30b0*/  MOV R3, 0xfff80000 ;  /* 0xfff8000000037802 */ /* 0x000fd20000000f00 */
[----:B------:R-:W-:Y:S05]  /*30c0*/  @!P0 BRA `(.L_x_15597) ;  /* 0x000000d000008947 */ /* 0x000fea0003800000 */
[----:B------:R-:W-:Y:S02]  /*30d0*/  ISETP.NE.AND P0, PT, R26, 0x7ff00000, PT ;  /* 0x7ff000001a00780c */ /* 0x000fe40003f05270 */
[----:B------:R-:W-:Y:S02]  /*30e0*/  LOP3.LUT R3, R7, 0x80000000, R9, 0x48, !PT ;  /* 0x8000000007037812 */ /* 0x000fe400078e4809 */
[----:B------:R-:W-:-:S13]  /*30f0*/  ISETP.EQ.OR P0, PT, R27, RZ, !P0 ;  /* 0x000000ff1b00720c */ /* 0x000fda0004702670 */
[----:B------:R-:W-:Y:S02]  /*3100*/  @P0 LOP3.LUT R4, R3, 0x7ff00000, RZ, 0xfc, !PT ;  /* 0x7ff0000003040812 */ /* 0x000fe400078efcff */
[----:B------:R-:W-:Y:S01]  /*3110*/  @!P0 MOV R2, RZ ;  /* 0x000000ff00028202 */ /* 0x000fe20000000f00 */
[----:B------:R-:W-:Y:S01]  /*3120*/  @P0 IMAD.MOV.U32 R2, RZ, RZ, RZ ;  /* 0x000000ffff020224 */ /* 0x000fe200078e00ff */
[----:B------:R-:W-:Y:S01]  /*3130*/  @P0 MOV R3, R4 ;  /* 0x0000000400030202 */ /* 0x000fe20000000f00 */
[----:B------:R-:W-:Y:S05]  /*3140*/  BRA `(.L_x_15597) ;  /* 0x0000005000007947 */ /* 0x000fea0003800000 */
.L_x_15599:
[----:B------:R-:W-:Y:S02]  /*3150*/  LOP3.LUT R3, R9, 0x80000, RZ, 0xfc, !PT ;  /* 0x0008000009037812 */ /* 0x000fe400078efcff */
[----:B------:R-:W-:Y:S01]  /*3160*/  MOV R2, R8 ;  /* 0x0000000800027202 */ /* 0x000fe20000000f00 */
[----:B------:R-:W-:Y:S05]  /*3170*/  BRA `(.L_x_15597) ;  /* 0x0000002000007947 */ /* 0x000fea0003800000 */
.L_x_15598:
[----:B------:R-:W-:Y:S02]  /*3180*/  LOP3.LUT R3, R7, 0x80000, RZ, 0xfc, !PT ;  /* 0x0008000007037812 */ /* 0x000fe400078efcff */
[----:B------:R-:W-:-:S02]  /*3190*/  MOV R2, R6 ;  /* 0x0000000600027202 */ /* 0x000fc40000000f00 */
.L_x_15597:
[----:B------:R-:W-:Y:S05]  /*31a0*/  BSYNC B2 ;  /* 0x0000000000027941 */ /* 0x000fea0003800000 */
.L_x_15595:
[----:B------:R-:W-:Y:S01]  /*31b0*/  MOV R5, R3 ;  /* 0x0000000300057202 */ /* 0x000fe20000000f00 */
[----:B------:R-:W-:Y:S01]  /*31c0*/  HFMA2.MMA R3, -RZ, RZ, 0, 0 ;  /* 0x00000000ff037435 */ /* 0x000fe200000001ff */
[----:B------:R-:W-:Y:S01]  /*31d0*/  IMAD.MOV.U32 R4, RZ, RZ, R2 ;  /* 0x000000ffff047224 */ /* 0x000fe200078e0002 */
[----:B------:R-:W-:-:S04]  /*31e0*/  MOV R2, R0 ;  /* 0x0000000000027202 */ /* 0x000fc80000000f00 */
[----:B------:R-:W-:Y:S05]  /*31f0*/  RET.REL.NODEC R2 `(_ZN2at6native18elementwise_kernelILi128ELi2EZNS0_22gpu_kernel_impl_nocastINS0_13BinaryFunctorIdddZZZNS0_17atan2_kernel_cudaERNS_18TensorIteratorBaseEENKUlvE_clEvENKUlvE_clEvEUlddE_EEEEvS5_RKT_EUliE_EEviT1_) ;  /* 0xffffce0002007950 */ /* 0x000fea0003c3ffff */
.L_x_15600:
        /* <DEDUP_REMOVED lines=16> */
.L_x_17710:


//--------------------- .text._ZN2at6native27unrolled_elementwise_kernelINS0_13BinaryFunctorIdddZZZNS0_17atan2_kernel_cudaERNS_18TensorIteratorBaseEENKUlvE_clEvENKUlvE_clEvEUlddE_EESt5arrayIPcLm3EELi4E23TrivialOffsetCalculatorILi2EjESC_ILi1EjENS0_6memory15LoadWithoutCastENSF_16StoreWithoutCastEEEviT_T0_T2_T3_T4_T5_ --------------------------
	.section	.text._ZN2at6native27unrolled_elementwise_kernelINS0_13BinaryFunctorIdddZZZNS0_17atan2_kernel_cudaERNS_18TensorIteratorBaseEENKUlvE_clEvENKUlvE_clEvEUlddE_EESt5arrayIPcLm3EELi4E23TrivialOffsetCalculatorILi2EjESC_ILi1EjENS0_6memory15LoadWithoutCastENSF_16StoreWithoutCastEEEviT_T0_T2_T3_T4_T5_,"ax",@progbits
	.sectioninfo	@"SHI_REGISTERS=42"
	.align	128
        .global         _ZN2at6native27unrolled_elementwise_kernelINS0_13BinaryFunctorIdddZZZNS0_17atan2_kernel_cudaERNS_18TensorIteratorBaseEENKUlvE_clEvENKUlvE_clEvEUlddE_EESt5arrayIPcLm3EELi4E23TrivialOffsetCalculatorILi2EjESC_ILi1EjENS0_6memory15LoadWithoutCastENSF_16StoreWithoutCastEEEviT_T0_T2_T3_T4_T5_
        .type           _ZN2at6native27unrolled_elementwise_kernelINS0_13BinaryFunctorIdddZZZNS0_17atan2_kernel_cudaERNS_18TensorIteratorBaseEENKUlvE_clEvENKUlvE_clEvEUlddE_EESt5arrayIPcLm3EELi4E23TrivialOffsetCalculatorILi2EjESC_ILi1EjENS0_6memory15LoadWithoutCastENSF_16StoreWithoutCastEEEviT_T0_T2_T3_T4_T5_,@function
        .size           _ZN2at6native27unrolled_elementwise_kernelINS0_13BinaryFunctorIdddZZZNS0_17atan2_kernel_cudaERNS_18TensorIteratorBaseEENKUlvE_clEvENKUlvE_clEvEUlddE_EESt5arrayIPcLm3EELi4E23TrivialOffsetCalculatorILi2EjESC_ILi1EjENS0_6memory15LoadWithoutCastENSF_16StoreWithoutCastEEEviT_T0_T2_T3_T4_T5_,(.L_x_17711 - _ZN2at6native27unrolled_elementwise_kernelINS0_13BinaryFunctorIdddZZZNS0_17atan2_kernel_cudaERNS_18TensorIteratorBaseEENKUlvE_clEvENKUlvE_clEvEUlddE_EESt5arrayIPcLm3EELi4E23TrivialOffsetCalculatorILi2EjESC_ILi1EjENS0_6memory15LoadWithoutCastENSF_16StoreWithoutCastEEEviT_T0_T2_T3_T4_T5_)
        .other          _ZN2at6native27unrolled_elementwise_kernelINS0_13BinaryFunctorIdddZZZNS0_17atan2_kernel_cudaERNS_18TensorIteratorBaseEENKUlvE_clEvENKUlvE_clEvEUlddE_EESt5arrayIPcLm3EELi4E23TrivialOffsetCalculatorILi2EjESC_ILi1EjENS0_6memory15LoadWithoutCastENSF_16StoreWithoutCastEEEviT_T0_T2_T3_T4_T5_,@"STO_CUDA_ENTRY STV_DEFAULT"
_ZN2at6native27unrolled_elementwise_kernelINS0_13BinaryFunctorIdddZZZNS0_17atan2_kernel_cudaERNS_18TensorIteratorBaseEENKUlvE_clEvENKUlvE_clEvEUlddE_EESt5arrayIPcLm3EELi4E23TrivialOffsetCalculatorILi2EjESC_ILi1EjENS0_6memory15LoadWithoutCastENSF_16StoreWithoutCastEEEviT_T0_T2_T3_T4_T5_:
.text._ZN2at6native27unrolled_elementwise_kernelINS0_13BinaryFunctorIdddZZZNS0_17atan2_kernel_cudaERNS_18TensorIteratorBaseEENKUlvE_clEvENKUlvE_clEvEUlddE_EESt5arrayIPcLm3EELi4E23TrivialOffsetCalculatorILi2EjESC_ILi1EjENS0_6memory15LoadWithoutCastENSF_16StoreWithoutCastEEEviT_T0_T2_T3_T4_T5_:
        /* <DEDUP_REMOVED lines=8> */
[----:B0-----:R-:W-:-:S05]  /*0080*/  IMAD R2, R0, R5, c[0x0][0x160] ;  /* 0x0000580000027624 */ /* 0x001fca00078e0205 */
[----:B-1----:R-:W-:-:S13]  /*0090*/  ISETP.GE.AND P2, PT, R3, R2, PT ;  /* 0x000000020300720c */ /* 0x002fda0003f46270 */
[----:B------:R-:W-:Y:S01]  /*00a0*/  @!P2 IMAD R6, R0, 0x200, R3 ;  /* 0x000002000006a824 */ /* 0x000fe200078e0203 */
[----:B------:R-:W-:Y:S01]  /*00b0*/  @!P2 IADD3 R3, R3, 0x80, RZ ;  /* 0x000000800303a810 */ /* 0x000fe20007ffe0ff */
[----:B------:R-:W-:-:S03]  /*00c0*/  @!P2 IMAD.MOV.U32 R7, RZ, RZ, 0x8 ;  /* 0x00000008ff07a424 */ /* 0x000fc600078e00ff */
[----:B------:R-:W-:Y:S01]  /*00d0*/  ISETP.GE.AND P0, PT, R3, R2, PT ;  /* 0x000000020300720c */ /* 0x000fe20003f06270 */
[----:B------:R-:W-:-:S04]  /*00e0*/  @!P2 IMAD.WIDE.U32 R4, R6, R7, c[0x0][0x170] ;  /* 0x00005c000604a625 */ /* 0x000fc800078e0007 */
[----:B------:R-:W-:Y:S01]  /*00f0*/  @!P2 IMAD.WIDE.U32 R6, R6, R7, c[0x0][0x178] ;  /* 0x00005e000606a625 */ /* 0x000fe200078e0007 */
[----:B------:R0:W5:Y:S01]  /*0100*/  @!P2 LDG.E.64 R38, [R4.64] ;  /* 0x000000040426a981 */ /* 0x000162000c1e1b00 */
[----:B------:R-:W-:Y:S01]  /*0110*/  CS2R R18, SRZ ;  /* 0x0000000000127805 */ /* 0x000fe2000001ff00 */
[----:B------:R-:W-:Y:S01]  /*0120*/  CS2R R16, SRZ ;  /* 0x0000000000107805 */ /* 0x000fe2000001ff00 */
[----:B------:R-:W-:Y:S01]  /*0130*/  CS2R R14, SRZ ;  /* 0x00000000000e7805 */ /* 0x000fe2000001ff00 */
[----:B------:R1:W5:Y:S03]  /*0140*/  @!P2 LDG.E.64 R36, [R6.64] ;  /* 0x000000040624a981 */ /* 0x000366000c1e1b00 */
[----:B------:R-:W-:Y:S01]  /*0150*/  @!P0 IMAD R22, R0, 0x200, R3 ;  /* 0x0000020000168824 */ /* 0x000fe200078e0203 */
[----:B------:R-:W-:Y:S01]  /*0160*/  @!P0 IADD3 R3, R3, 0x80, RZ ;  /* 0x0000008003038810 */ /* 0x000fe20007ffe0ff */
[----:B------:R-:W-:-:S03]  /*0170*/  @!P0 IMAD.MOV.U32 R23, RZ, RZ, 0x8 ;  /* 0x00000008ff178424 */ /* 0x000fc600078e00ff */
[----:B------:R-:W-:Y:S01]  /*0180*/  ISETP.GE.AND P3, PT, R3, R2, PT ;  /* 0x000000020300720c */ /* 0x000fe20003f66270 */
[----:B------:R-:W-:-:S12]  /*0190*/  @!P0 IMAD.WIDE.U32 R8, R22, R23, c[0x0][0x170] ;  /* 0x00005c0016088625 */ /* 0x000fd800078e0017 */
[----:B------:R-:W-:Y:S01]  /*01a0*/  @!P3 IMAD R26, R0, 0x200, R3 ;  /* 0x00000200001ab824 */ /* 0x000fe200078e0203 */
[----:B------:R-:W-:Y:S01]  /*01b0*/  @!P3 IADD3 R3, R3, 0x80, RZ ;  /* 0x000000800303b810 */ /* 0x000fe20007ffe0ff */
[----:B------:R-:W-:Y:S01]  /*01c0*/  @!P3 IMAD.MOV.U32 R27, RZ, RZ, 0x8 ;  /* 0x00000008ff1bb424 */ /* 0x000fe200078e00ff */
[----:B------:R2:W5:Y:S02]  /*01d0*/  @!P0 LDG.E.64 R20, [R8.64] ;  /* 0x0000000408148981 */ /* 0x000564000c1e1b00 */
[----:B------:R-:W-:Y:S01]  /*01e0*/  ISETP.GE.AND P1, PT, R3, R2, PT ;  /* 0x000000020300720c */ /* 0x000fe20003f26270 */
[----:B------:R-:W-:Y:S01]  /*01f0*/  CS2R R12, SRZ ;  /* 0x00000000000c7805 */ /* 0x000fe2000001ff00 */
[----:B------:R-:W-:Y:S01]  /*0200*/  CS2R R10, SRZ ;  /* 0x00000000000a7805 */ /* 0x000fe2000001ff00 */
[----:B------:R-:W-:-:S04]  /*0210*/  @!P0 IMAD.WIDE.U32 R22, R22, R23, c[0x0][0x178] ;  /* 0x00005e0016168625 */ /* 0x000fc800078e0017 */
[CC--:B------:R-:W-:Y:S01]  /*0220*/  @!P3 IMAD.WIDE.U32 R24, R26.reuse, R27.reuse, c[0x0][0x170] ;  /* 0x00005c001a18b625 */ /* 0x0c0fe200078e001b */
[----:B------:R3:W5:Y:S03]  /*0230*/  @!P0 LDG.E.64 R18, [R22.64] ;  /* 0x0000000416128981 */ /* 0x000766000c1e1b00 */
[----:B--2---:R-:W-:Y:S01]  /*0240*/  @!P3 IMAD.WIDE.U32 R8, R26, R27, c[0x0][0x178] ;  /* 0x00005e001a08b625 */ /* 0x004fe200078e001b */
[----:B------:R3:W5:Y:S03]  /*0250*/  @!P3 LDG.E.64 R16, [R24.64] ;  /* 0x000000041810b981 */ /* 0x000766000c1e1b00 */
[----:B------:R-:W-:Y:S01]  /*0260*/  @!P1 IMAD R3, R0, 0x200, R3 ;  /* 0x0000020000039824 */ /* 0x000fe200078e0203 */
[----:B------:R3:W5:Y:S01]  /*0270*/  @!P3 LDG.E.64 R14, [R8.64] ;  /* 0x00000004080eb981 */ /* 0x000762000c1e1b00 */
[----:B------:R-:W-:-:S04]  /*0280*/  @!P1 IMAD.MOV.U32 R0, RZ, RZ, 0x8 ;  /* 0x00000008ff009424 */ /* 0x000fc800078e00ff */
[----:B0-----:R-:W-:-:S04]  /*0290*/  @!P1 IMAD.WIDE.U32 R4, R3, R0, c[0x0][0x170] ;  /* 0x00005c0003049625 */ /* 0x001fc800078e0000 */
[----:B-1----:R-:W-:Y:S01]  /*02a0*/  @!P1 IMAD.WIDE.U32 R6, R3, R0, c[0x0][0x178] ;  /* 0x00005e0003069625 */ /* 0x002fe200078e0000 */
[----:B------:R3:W5:Y:S04]  /*02b0*/  @!P1 LDG.E.64 R12, [R4.64] ;  /* 0x00000004040c9981 */ /* 0x000768000c1e1b00 */
[----:B------:R3:W5:Y:S01]  /*02c0*/  @!P1 LDG.E.64 R10, [R6.64] ;  /* 0x00000004060a9981 */ /* 0x000762000c1e1b00 */
[----:B------:R-:W-:Y:S01]  /*02d0*/  BSSY B0, `(.L_x_15601) ;  /* 0x0000051000007945 */ /* 0x000fe20003800000 */
[----:B------:R-:W-:Y:S05]  /*02e0*/  @P2 BRA `(.L_x_15602) ;  /* 0x000004f000002947 */ /* 0x000fea0003800000 */
[----:B---3-5:R-:W-:Y:S01]  /*02f0*/  DADD R22, -RZ, |R38| ;  /* 0x00000000ff167229 */ /* 0x028fe20000000526 */
[----:B------:R-:W-:Y:S01]  /*0300*/  IMAD.MOV.U32 R4, RZ, RZ, 0x1 ;  /* 0x00000001ff047424 */ /* 0x000fe200078e00ff */
[----:B------:R-:W-:Y:S02]  /*0310*/  BSSY B1, `(.L_x_15603) ;  /* 0x0000019000017945 */ /* 0x000fe40003800000 */
[----:B------:R-:W-:-:S04]  /*0320*/  DADD R24, -RZ, |R36| ;  /* 0x00000000ff187229 */ /* 0x000fc80000000524 */
        /* <DEDUP_REMOVED lines=21> */
[----:B------:R-:W-:Y:S05]  /*0480*/  CALL.REL.NOINC `($__internal_57_$__cuda_sm20_div_rn_f64_full) ;  /* 0x000015b000007944 */ /* 0x000fea0003c00000 */
[----:B------:R-:W-:Y:S02]  /*0490*/  IMAD.MOV.U32 R5, RZ, RZ, R31 ;  /* 0x000000ffff057224 */ /* 0x000fe400078e001f */
.L_x_15604:
[----:B------:R-:W-:Y:S05]  /*04a0*/  BSYNC B1 ;  /* 0x0000000000017941 */ /* 0x000fea0003800000 */
.L_x_15603:
        /* <DEDUP_REMOVED lines=43> */
.L_x_15606:
[----:B------:R-:W-:Y:S02]  /*0760*/  FSEL R8, RZ, 3.37028055040000000000e+12, P0 ;  /* 0x54442d18ff087808 */ /* 0x000fe40000000000 */
[----:B------:R-:W-:Y:S02]  /*0770*/  FSEL R9, RZ, 2.1426990032196044922, P0 ;  /* 0x400921fbff097808 */ /* 0x000fe40000000000 */
.L_x_15607:
[----:B------:R-:W-:Y:S05]  /*0780*/  BSYNC B1 ;  /* 0x0000000000017941 */ /* 0x000fea0003800000 */
.L_x_15605:
[----:B------:R-:W0:Y:S01]  /*0790*/  DADD R36, |R36|, |R38| ;  /* 0x0000000024247229 */ /* 0x000e220000000626 */
[----:B------:R-:W-:-:S05]  /*07a0*/  LOP3.LUT R5, R9, 0x80000000, R39, 0xb8, !PT ;  /* 0x8000000009057812 */ /* 0x000fca00078eb827 */
[----:B0-----:R-:W0:-:S06]  /*07b0*/  DSETP.GTU.AND P0, PT, |R36|, +INF , PT ;  /* 0x7ff000002400742a */ /* 0x001e0c0003f0c200 */
[----:B0-----:R-:W-:Y:S02]  /*07c0*/  FSEL R8, R36, R8, P0 ;  /* 0x0000000824087208 */ /* 0x001fe40000000000 */
[----:B------:R-:W-:Y:S02]  /*07d0*/  FSEL R5, R37, R5, P0 ;  /* 0x0000000525057208 */ /* 0x000fe40000000000 */
.L_x_15602:
[----:B------:R-:W-:Y:S05]  /*07e0*/  BSYNC B0 ;  /* 0x0000000000007941 */ /* 0x000fea0003800000 */
.L_x_15601:
[----:B------:R-:W0:Y:S01]  /*07f0*/  S2R R3, SR_TID.X ;  /* 0x0000000000037919 */ /* 0x000e220000002100 */
[----:B------:R-:W-:Y:S01]  /*0800*/  BSSY B0, `(.L_x_15608) ;  /* 0x0000054000007945 */ /* 0x000fe20003800000 */
[----:B0-----:R-:W-:-:S04]  /*0810*/  IADD3 R3, R3, 0x80, RZ ;  /* 0x0000008003037810 */ /* 0x001fc80007ffe0ff */
[----:B------:R-:W-:-:S13]  /*0820*/  ISETP.GE.AND P0, PT, R3, R2, PT ;  /* 0x000000020300720c */ /* 0x000fda0003f06270 */
        /* <DEDUP_REMOVED lines=28> */
[----:B------:R-:W-:Y:S02]  /*09f0*/  IMAD.MOV.U32 R7, RZ, RZ, R31 ;  /* 0x000000ffff077224 */ /* 0x000fe400078e001f */
.L_x_15611:
[----:B------:R-:W-:Y:S05]  /*0a00*/  BSYNC B1 ;  /* 0x0000000000017941 */ /* 0x000fea0003800000 */
.L_x_15610:
        /* <DEDUP_REMOVED lines=43> */
.L_x_15613:
[----:B------:R-:W-:Y:S02]  /*0cc0*/  FSEL R6, RZ, 3.37028055040000000000e+12, P0 ;  /* 0x54442d18ff067808 */ /* 0x000fe40000000000 */
[----:B------:R-:W-:Y:S02]  /*0cd0*/  FSEL R7, RZ, 2.1426990032196044922, P0 ;  /* 0x400921fbff077808 */ /* 0x000fe40000000000 */
.L_x_15614:
[----:B------:R-:W-:Y:S05]  /*0ce0*/  BSYNC B1 ;  /* 0x0000000000017941 */ /* 0x000fea0003800000 */
.L_x_15612:
[----:B------:R0:W1:Y:S02]  /*0cf0*/  DADD R18, |R18|, |R20| ;  /* 0x0000000012127229 */ /* 0x0000640000000614 */
[----:B0-----:R-:W-:-:S04]  /*0d00*/  LOP3.LUT R21, R7, 0x80000000, R21, 0xb8, !PT ;  /* 0x8000000007157812 */ /* 0x001fc800078eb815 */
[----:B-1----:R-:W0:-:S06]  /*0d10*/  DSETP.GTU.AND P0, PT, |R18|, +INF , PT ;  /* 0x7ff000001200742a */ /* 0x002e0c0003f0c200 */
[----:B0-----:R-:W-:Y:S02]  /*0d20*/  FSEL R20, R18, R6, P0 ;  /* 0x0000000612147208 */ /* 0x001fe40000000000 */
[----:B------:R-:W-:Y:S02]  /*0d30*/  FSEL R21, R19, R21, P0 ;  /* 0x0000001513157208 */ /* 0x000fe40000000000 */
.L_x_15609:
[----:B------:R-:W-:Y:S05]  /*0d40*/  BSYNC B0 ;  /* 0x0000000000007941 */ /* 0x000fea0003800000 */
.L_x_15608:
        /* <DEDUP_REMOVED lines=33> */
.L_x_15618:
[----:B------:R-:W-:Y:S05]  /*0f60*/  BSYNC B1 ;  /* 0x0000000000017941 */ /* 0x000fea0003800000 */
.L_x_15617:
        /* <DEDUP_REMOVED lines=43> */
.L_x_15620:
[----:B------:R-:W-:Y:S02]  /*1220*/  FSEL R6, RZ, 3.37028055040000000000e+12, P0 ;  /* 0x54442d18ff067808 */ /* 0x000fe40000000000 */
[----:B------:R-:W-:Y:S02]  /*1230*/  FSEL R7, RZ, 2.1426990032196044922, P0 ;  /* 0x400921fbff077808 */ /* 0x000fe40000000000 */
.L_x_15621:
[----:B------:R-:W-:Y:S05]  /*1240*/  BSYNC B1 ;  /* 0x0000000000017941 */ /* 0x000fea0003800000 */
.L_x_15619:
[----:B------:R0:W1:Y:S02]  /*1250*/  DADD R14, |R14|, |R16| ;  /* 0x000000000e0e7229 */ /* 0x0000640000000610 */
[----:B0-----:R-:W-:-:S04]  /*1260*/  LOP3.LUT R17, R7, 0x80000000, R17, 0xb8, !PT ;  /* 0x8000000007117812 */ /* 0x001fc800078eb811 */
[----:B-1----:R-:W0:-:S06]  /*1270*/  DSETP.GTU.AND P0, PT, |R14|, +INF , PT ;  /* 0x7ff000000e00742a */ /* 0x002e0c0003f0c200 */
[----:B0-----:R-:W-:Y:S02]  /*1280*/  FSEL R16, R14, R6, P0 ;  /* 0x000000060e107208 */ /* 0x001fe40000000000 */
[----:B------:R-:W-:Y:S02]  /*1290*/  FSEL R17, R15, R17, P0 ;  /* 0x000000110f117208 */ /* 0x000fe40000000000 */
.L_x_15616:
[----:B------:R-:W-:Y:S05]  /*12a0*/  BSYNC B0 ;  /* 0x0000000000007941 */ /* 0x000fea0003800000 */
.L_x_15615:
        /* <DEDUP_REMOVED lines=33> */
.L_x_15625:
[----:B------:R-:W-:Y:S05]  /*14c0*/  BSYNC B1 ;  /* 0x0000000000017941 */ /* 0x000fea0003800000 */
.L_x_15624:
        /* <DEDUP_REMOVED lines=43> */
.L_x_15627:
[----:B------:R-:W-:Y:S02]  /*1780*/  FSEL R6, RZ, 3.37028055040000000000e+12, P0 ;  /* 0x54442d18ff067808 */ /* 0x000fe40000000000 */
[----:B------:R-:W-:Y:S02]  /*1790*/  FSEL R7, RZ, 2.1426990032196044922, P0 ;  /* 0x400921fbff077808 */ /* 0x000fe40000000000 */
.L_x_15628:
[----:B------:R-:W-:Y:S05]  /*17a0*/  BSYNC B1 ;  /* 0x0000000000017941 */ /* 0x000fea0003800000 */
.L_x_15626:
[----:B------:R0:W1:Y:S02]  /*17b0*/  DADD R10, |R10|, |R12| ;  /* 0x000000000a0a7229 */ /* 0x000064000000060c */
[----:B0-----:R-:W-:-:S04]  /*17c0*/  LOP3.LUT R13, R7, 0x80000000, R13, 0xb8, !PT ;  /* 0x80000000070d7812 */ /* 0x001fc800078eb80d */
[----:B-1----:R-:W0:-:S06]  /*17d0*/  DSETP.GTU.AND P0, PT, |R10|, +INF , PT ;  /* 0x7ff000000a00742a */ /* 0x002e0c0003f0c200 */
[----:B0-----:R-:W-:Y:S02]  /*17e0*/  FSEL R0, R10, R6, P0 ;  /* 0x000000060a007208 */ /* 0x001fe40000000000 */
[----:B------:R-:W-:Y:S02]  /*17f0*/  FSEL R13, R11, R13, P0 ;  /* 0x0000000d0b0d7208 */ /* 0x000fe40000000000 */
.L_x_15623:
[----:B------:R-:W-:Y:S05]  /*1800*/  BSYNC B0 ;  /* 0x0000000000007941 */ /* 0x000fea0003800000 */
.L_x_15622:
[----:B---3--:R-:W0:Y:S01]  /*1810*/  S2R R7, SR_TID.X ;  /* 0x0000000000077919 */ /* 0x008e220000002100 */
[----:B------:R-:W-:Y:S01]  /*1820*/  BSSY B0, `(.L_x_15629) ;  /* 0x0000017000007945 */ /* 0x000fe20003800000 */
[----:B0-----:R-:W-:Y:S01]  /*1830*/  ISETP.GE.AND P1, PT, R7, R2, PT ;  /* 0x000000020700720c */ /* 0x001fe20003f26270 */
[----:B------:R-:W-:-:S12]  /*1840*/  IMAD.MOV.U32 R3, RZ, RZ, R7 ;  /* 0x000000ffff037224 */ /* 0x000fd800078e0007 */
[----:B------:R-:W0:Y:S01]  /*1850*/  @!P1 S2R R6, SR_CTAID.X ;  /* 0x0000000000069919 */ /* 0x000e220000002500 */
[----:B------:R-:W-:Y:S01]  /*1860*/  @!P1 IMAD.MOV.U32 R9, RZ, RZ, 0x8 ;  /* 0x00000008ff099424 */ /* 0x000fe200078e00ff */
[----:B------:R-:W-:-:S04]  /*1870*/  @!P1 IADD3 R3, R7, 0x80, RZ ;  /* 0x0000008007039810 */ /* 0x000fc80007ffe0ff */
[----:B------:R-:W-:Y:S01]  /*1880*/  ISETP.GE.AND P0, PT, R3, R2, PT ;  /* 0x000000020300720c */ /* 0x000fe20003f06270 */
[----:B0-----:R-:W-:-:S04]  /*1890*/  @!P1 IMAD R6, R6, 0x200, R7 ;  /* 0x0000020006069824 */ /* 0x001fc800078e0207 */
[----:B------:R-:W-:-:S04]  /*18a0*/  @!P1 IMAD.WIDE.U32 R6, R6, R9, c[0x0][0x168] ;  /* 0x00005a0006069625 */ /* 0x000fc800078e0009 */
[----:B------:R-:W-:-:S05]  /*18b0*/  @!P1 IMAD.MOV.U32 R9, RZ, RZ, R5 ;  /* 0x000000ffff099224 */ /* 0x000fca00078e0005 */
[----:B------:R0:W-:Y:S01]  /*18c0*/  @!P1 STG.E.64 [R6.64], R8 ;  /* 0x0000000806009986 */ /* 0x0001e2000c101b04 */
[----:B------:R-:W-:Y:S05]  /*18d0*/  @P0 BRA `(.L_x_15630) ;  /* 0x000000b000000947 */ /* 0x000fea0003800000 */
[----:B0-----:R-:W0:Y:S01]  /*18e0*/  S2R R6, SR_CTAID.X ;  /* 0x0000000000067919 */ /* 0x001e220000002500 */
[----:B------:R-:W-:Y:S02]  /*18f0*/  IMAD.MOV.U32 R7, RZ, RZ, 0x8 ;  /* 0x00000008ff077424 */ /* 0x000fe400078e00ff */
[----:B0-----:R-:W-:Y:S01]  /*1900*/  IMAD R4, R6, 0x200, R3 ;  /* 0x0000020006047824 */ /* 0x001fe200078e0203 */
[----:B------:R-:W-:-:S03]  /*1910*/  IADD3 R3, R3, 0x80, RZ ;  /* 0x0000008003037810 */ /* 0x000fc60007ffe0ff */
[----:B------:R-:W-:Y:S01]  /*1920*/  IMAD.WIDE.U32 R4, R4, R7, c[0x0][0x168] ;  /* 0x00005a0004047625 */ /* 0x000fe200078e0007 */
[----:B------:R-:W-:-:S04]  /*1930*/  ISETP.GE.AND P0, PT, R3, R2, PT ;  /* 0x000000020300720c */ /* 0x000fc80003f06270 */
[----:B-----5:R0:W-:Y:S09]  /*1940*/  STG.E.64 [R4.64], R20 ;  /* 0x0000001404007986 */ /* 0x0201f2000c101b04 */
[----:B------:R-:W-:Y:S01]  /*1950*/  @!P0 IMAD R6, R6, 0x200, R3 ;  /* 0x0000020006068824 */ /* 0x000fe200078e0203 */
[----:B------:R-:W-:-:S03]  /*1960*/  @!P0 IADD3 R3, R3, 0x80, RZ ;  /* 0x0000008003038810 */ /* 0x000fc60007ffe0ff */
[----:B------:R-:W-:-:S05]  /*1970*/  @!P0 IMAD.WIDE.U32 R6, R6, R7, c[0x0][0x168] ;  /* 0x00005a0006068625 */ /* 0x000fca00078e0007 */
[----:B------:R0:W-:Y:S02]  /*1980*/  @!P0 STG.E.64 [R6.64], R16 ;  /* 0x0000001006008986 */ /* 0x0001e4000c101b04 */
.L_x_15630:
[----:B------:R-:W-:Y:S05]  /*1990*/  BSYNC B0 ;  /* 0x0000000000007941 */ /* 0x000fea0003800000 */
.L_x_15629:
[----:B------:R-:W-:-:S13]  /*19a0*/  ISETP.GE.AND P0, PT, R3, R2, PT ;  /* 0x000000020300720c */ /* 0x000fda0003f06270 */
[----:B------:R-:W-:Y:S05]  /*19b0*/  @P0 EXIT ;  /* 0x000000000000094d */ /* 0x000fea0003800000 */
[----:B------:R-:W1:Y:S01]  /*19c0*/  S2R R2, SR_CTAID.X ;  /* 0x0000000000027919 */ /* 0x000e620000002500 */
[----:B0-----:R-:W-:Y:S02]  /*19d0*/  IMAD.MOV.U32 R4, RZ, RZ, 0x8 ;  /* 0x00000008ff047424 */ /* 0x001fe400078e00ff */
[----:B-----5:R-:W-:Y:S02]  /*19e0*/  IMAD.MOV.U32 R5, RZ, RZ, R13 ;  /* 0x000000ffff057224 */ /* 0x020fe400078e000d */
[----:B-1----:R-:W-:-:S04]  /*19f0*/  IMAD R3, R2, 0x200, R3 ;  /* 0x0000020002037824 */ /* 0x002fc800078e0203 */
[----:B------:R-:W-:-:S04]  /*1a00*/  IMAD.WIDE.U32 R2, R3, R4, c[0x0][0x168] ;  /* 0x00005a0003027625 */ /* 0x000fc800078e0004 */
[----:B------:R-:W-:-:S05]  /*1a10*/  IMAD.MOV.U32 R4, RZ, RZ, R0 ;  /* 0x000000ffff047224 */ /* 0x000fca00078e0000 */
[----:B------:R-:W-:Y:S01]  /*1a20*/  STG.E.64 [R2.64], R4 ;  /* 0x0000000402007986 */ /* 0x000fe2000c101b04 */
[----:B------:R-:W-:Y:S05]  /*1a30*/  EXIT ;  /* 0x000000000000794d */ /* 0x000fea0003800000 */
        .weak           $__internal_57_$__cuda_sm20_div_rn_f64_full
        .type           $__internal_57_$__cuda_sm20_div_rn_f64_full,@function
        .size           $__internal_57_$__cuda_sm20_div_rn_f64_full,(.L_x_17711 - $__internal_57_$__cuda_sm20_div_rn_f64_full)
$__internal_57_$__cuda_sm20_div_rn_f64_full:
        /* <DEDUP_REMOVED lines=8> */
[----:B------:R-:W-:Y:S02]  /*1ac0*/  LOP3.LUT R3, R27, 0x7ff00000, RZ, 0xc0, !PT ;  /* 0x7ff000001b037812 */ /* 0x000fe400078ec0ff */
        /* <DEDUP_REMOVED lines=21> */
[----:B0-----:R-:W0:-:S06]  /*1c20*/  DFMA R30, R30, R32, R30 ;  /* 0x000000201e1e722b */ /* 0x001e0c000000001e */
[----:B0-----:R-:W0:-:S06]  /*1c30*/  DMUL R32, R30, R28 ;  /* 0x0000001c1e207228 */ /* 0x001e0c0000000000 */
[----:B0-----:R-:W0:-:S06]  /*1c40*/  DFMA R34, R32, -R22, R28 ;  /* 0x800000162022722b */ /* 0x001e0c000000001c */
[----:B0-----:R0:W1:Y:S02]  /*1c50*/  DFMA R34, R30, R34, R32 ;  /* 0x000000221e22722b */ /* 0x0010640000000020 */
[----:B0-----:R-:W-:Y:S02]  /*1c60*/  IADD3 R30, R7, -0x1, RZ ;  /* 0xffffffff071e7810 */ /* 0x001fe40007ffe0ff */
[----:B------:R-:W-:Y:S02]  /*1c70*/  IADD3 R31, R6, -0x1, RZ ;  /* 0xffffffff061f7810 */ /* 0x000fe40007ffe0ff */
[----:B------:R-:W-:-:S04]  /*1c80*/  ISETP.GT.U32.AND P0, PT, R30, 0x7feffffe, PT ;  /* 0x7feffffe1e00780c */ /* 0x000fc80003f04070 */
[----:B------:R-:W-:-:S13]  /*1c90*/  ISETP.GT.U32.OR P0, PT, R31, 0x7feffffe, P0 ;  /* 0x7feffffe1f00780c */ /* 0x000fda0000704470 */
[----:B------:R-:W-:Y:S05]  /*1ca0*/  @P0 BRA `(.L_x_15632) ;  /* 0x000001c000000947 */ /* 0x000fea0003800000 */
[----:B-1----:R-:W-:-:S04]  /*1cb0*/  LOP3.LUT R26, R25, 0x7ff00000, RZ, 0xc0, !PT ;  /* 0x7ff00000191a7812 */ /* 0x002fc800078ec0ff */
[C---:B------:R-:W-:Y:S01]  /*1cc0*/  ISETP.GE.U32.AND P0, PT, R3.reuse, R26, PT ;  /* 0x0000001a0300720c */ /* 0x040fe20003f06070 */
[----:B------:R-:W-:-:S03]  /*1cd0*/  IMAD.IADD R6, R3, 0x1, -R26 ;  /* 0x0000000103067824 */ /* 0x000fc600078e0a1a */
[----:B------:R-:W-:Y:S02]  /*1ce0*/  SEL R4, R4, 0x63400000, !P0 ;  /* 0x6340000004047807 */ /* 0x000fe40004000000 */
[----:B------:R-:W-:-:S04]  /*1cf0*/  IMNMX R6, R6, -0x46a00000, !PT ;  /* 0xb960000006067817 */ /* 0x000fc80007800200 */
[----:B------:R-:W-:Y:S01]  /*1d00*/  IMNMX R3, R6, 0x46a00000, PT ;  /* 0x46a0000006037817 */ /* 0x000fe20003800200 */
[----:B------:R-:W-:-:S04]  /*1d10*/  IMAD.MOV.U32 R6, RZ, RZ, RZ ;  /* 0x000000ffff067224 */ /* 0x000fc800078e00ff */
[----:B------:R-:W-:-:S05]  /*1d20*/  IMAD.IADD R3, R3, 0x1, -R4 ;  /* 0x0000000103037824 */ /* 0x000fca00078e0a04 */
        /* <DEDUP_REMOVED lines=18> */
[----:B------:R-:W-:Y:S01]  /*1e50*/  FSEL R31, R25, R31, !P0 ;  /* 0x0000001f191f7208 */ /* 0x000fe20004000000 */
[----:B------:R-:W-:Y:S05]  /*1e60*/  BRA `(.L_x_15633) ;  /* 0x0000015000007947 */ /* 0x000fea0003800000 */
.L_x_15632:
        /* <DEDUP_REMOVED lines=16> */
.L_x_15635:
[----:B------:R-:W-:Y:S01]  /*1f70*/  LOP3.LUT R31, R25, 0x80000, RZ, 0xfc, !PT ;  /* 0x00080000191f7812 */ /* 0x000fe200078efcff */
[----:B------:R-:W-:Y:S01]  /*1f80*/  IMAD.MOV.U32 R30, RZ, RZ, R24 ;  /* 0x000000ffff1e7224 */ /* 0x000fe200078e0018 */
[----:B------:R-:W-:Y:S05]  /*1f90*/  BRA `(.L_x_15633) ;  /* 0x0000002000007947 */ /* 0x000fea0003800000 */
.L_x_15634:
[----:B------:R-:W-:Y:S01]  /*1fa0*/  LOP3.LUT R31, R27, 0x80000, RZ, 0xfc, !PT ;  /* 0x000800001b1f7812 */ /* 0x000fe200078efcff */
[----:B------:R-:W-:Y:S02]  /*1fb0*/  IMAD.MOV.U32 R30, RZ, RZ, R26 ;  /* 0x000000ffff1e7224 */ /* 0x000fe400078e001a */
.L_x_15633:
[----:B------:R-:W-:Y:S05]  /*1fc0*/  BSYNC B2 ;  /* 0x0000000000027941 */ /* 0x000fea0003800000 */
.L_x_15631:
[----:B------:R-:W-:Y:S02]  /*1fd0*/  IMAD.MOV.U32 R6, RZ, RZ, R0 ;  /* 0x000000ffff067224 */ /* 0x000fe400078e0000 */
[----:B------:R-:W-:-:S02]  /*1fe0*/  IMAD.MOV.U32 R7, RZ, RZ, 0x0 ;  /* 0x00000000ff077424 */ /* 0x000fc400078e00ff */
[----:B------:R-:W-:Y:S02]  /*1ff0*/  IMAD.MOV.U32 R4, RZ, RZ, R30 ;  /* 0x000000ffff047224 */ /* 0x000fe400078e001e */
[----:B------:R-:W-:Y:S05]  /*2000*/  RET.REL.NODEC R6 `(_ZN2at6native27unrolled_elementwise_kernelINS0_13BinaryFunctorIdddZZZNS0_17atan2_kernel_cudaERNS_18TensorIteratorBaseEENKUlvE_clEvENKUlvE_clEvEUlddE_EESt5arrayIPcLm3EELi4E23TrivialOffsetCalculatorILi2EjESC_ILi1EjENS0_6memory15LoadWithoutCastENSF_16StoreWithoutCastEEEviT_T0_T2_T3_T4_T5_) ;  /* 0xffffdff006007950 */ /* 0x000fea0003c3ffff */
.L_x_15636:
        /* <DEDUP_REMOVED lines=15> */
.L_x_17711:


//--------------------- .text._ZN2at6native29vectorized_elementwise_kernelILi2ENS0_13BinaryFunctorIdddZZZNS0_17atan2_kernel_cudaERNS_18TensorIteratorBaseEENKUlvE_clEvENKUlvE_clEvEUlddE_EESt5arrayIPcLm3EEEEviT0_T1_ --------------------------
	.section	.text._ZN2at6native29vectorized_elementwise_kernelILi2ENS0_13BinaryFunctorIdddZZZNS0_17atan2_kernel_cudaERNS_18TensorIteratorBaseEENKUlvE_clEvENKUlvE_clEvEUlddE_EESt5arrayIPcLm3EEEEviT0_T1_,"ax",@progbits
	.sectioninfo	@"SHI_REGISTERS=58"
	.align	128
        .global         _ZN2at6native29vectorized_elementwise_kernelILi2ENS0_13BinaryFunctorIdddZZZNS0_17atan2_kernel_cudaERNS_18TensorIteratorBaseEENKUlvE_clEvENKUlvE_clEvEUlddE_EESt5arrayIPcLm3EEEEviT0_T1_
        .type           _ZN2at6native29vectorized_elementwise_kernelILi2ENS0_13BinaryFunctorIdddZZZNS0_17atan2_kernel_cudaERNS_18TensorIteratorBaseEENKUlvE_clEvENKUlvE_clEvEUlddE_EESt5arrayIPcLm3EEEEviT0_T1_,@function
        .size           _ZN2at6native29vectorized_elementwise_kernelILi2ENS0_13BinaryFunctorIdddZZZNS0_17atan2_kernel_cudaERNS_18TensorIteratorBaseEENKUlvE_clEvENKUlvE_clEvEUlddE_EESt5arrayIPcLm3EEEEviT0_T1_,(.L_x_17712 - _ZN2at6native29vectorized_elementwise_kernelILi2ENS0_13BinaryFunctorIdddZZZNS0_17atan2_kernel_cudaERNS_18TensorIteratorBaseEENKUlvE_clEvENKUlvE_clEvEUlddE_EESt5arrayIPcLm3EEEEviT0_T1_)
        .other          _ZN2at6native29vectorized_elementwise_kernelILi2ENS0_13BinaryFunctorIdddZZZNS0_17atan2_kernel_cudaERNS_18TensorIteratorBaseEENKUlvE_clEvENKUlvE_clEvEUlddE_EESt5arrayIPcLm3EEEEviT0_T1_,@"STO_CUDA_ENTRY STV_DEFAULT"
_ZN2at6native29vectorized_elementwise_kernelILi2ENS0_13BinaryFunctorIdddZZZNS0_17atan2_kernel_cudaERNS_18TensorIteratorBaseEENKUlvE_clEvENKUlvE_clEvEUlddE_EESt5arrayIPcLm3EEEEviT0_T1_:
.text._ZN2at6native29vectorized_elementwise_kernelILi2ENS0_13BinaryFunctorIdddZZZNS0_17atan2_kernel_cudaERNS_18TensorIteratorBaseEENKUlvE_clEvENKUlvE_clEvEUlddE_EESt5arrayIPcLm3EEEEviT0_T1_:
        /* <DEDUP_REMOVED lines=15> */
[----:B------:R0:W5:Y:S04]  /*00f0*/  LDG.E.128 R28, [R2.64+0x800] ;  /* 0x00080004021c7981 */ /* 0x000168000c1e1d00 */
[----:B------:R0:W5:Y:S04]  /*0100*/  LDG.E.128 R24, [R2.64+0x1000] ;  /* 0x0010000402187981 */ /* 0x000168000c1e1d00 */
[----:B------:R0:W5:Y:S04]  /*0110*/  LDG.E.128 R20, [R2.64+0x1800] ;  /* 0x0018000402147981 */ /* 0x000168000c1e1d00 */
[----:B------:R0:W5:Y:S04]  /*0120*/  LDG.E.128 R16, [R4.64+0x800] ;  /* 0x0008000404107981 */ /* 0x000168000c1e1d00 */
[----:B------:R0:W5:Y:S04]  /*0130*/  LDG.E.128 R12, [R4.64+0x1000] ;  /* 0x00100004040c7981 */ /* 0x000168000c1e1d00 */
[----:B------:R0:W5:Y:S01]  /*0140*/  LDG.E.128 R8, [R4.64+0x1800] ;  /* 0x0018000404087981 */ /* 0x000162000c1e1d00 */
[----:B------:R-:W-:Y:S01]  /*0150*/  BSSY B1, `(.L_x_15638) ;  /* 0x000004b000017945 */ /* 0x000fe20003800000 */
[----:B--2---:R-:W-:-:S04]  /*0160*/  DADD R40, -RZ, |R36| ;  /* 0x00000000ff287229 */ /* 0x004fc80000000524 */
[----:B---3--:R-:W-:-:S04]  /*0170*/  DADD R42, -RZ, |R32| ;  /* 0x00000000ff2a7229 */ /* 0x008fc80000000520 */
[----:B------:R-:W1:-:S06]  /*0180*/  DSETP.GT.AND P1, PT, |R36|, |R32|, PT ;  /* 0x400000202400722a */ /* 0x000e4c0003f24200 */
[----:B-1----:R-:W-:Y:S02]  /*0190*/  FSEL R6, R40, R42, P1 ;  /* 0x0000002a28067208 */ /* 0x002fe40000800000 */
[----:B------:R-:W-:-:S06]  /*01a0*/  FSEL R7, R41, R43, P1 ;  /* 0x0000002b29077208 */ /* 0x000fcc0000800000 */
[----:B------:R-:W1:-:S14]  /*01b0*/  DSETP.NEU.AND P0, PT, R6, RZ, PT ;  /* 0x000000ff0600722a */ /* 0x000e5c0003f0d000 */
[----:B-1----:R-:W-:Y:S05]  /*01c0*/  @!P0 BRA `(.L_x_15639) ;  /* 0x0000040000008947 */ /* 0x002fea0003800000 */
[----:B0-----:R-:W0:Y:S01]  /*01d0*/  MUFU.RCP64H R3, R7 ;  /* 0x0000000700037308 */ /* 0x001e220000001800 */
[----:B------:R-:W-:Y:S01]  /*01e0*/  IMAD.MOV.U32 R2, RZ, RZ, 0x1 ;  /* 0x00000001ff027424 */ /* 0x000fe200078e00ff */
[----:B------:R-:W-:Y:S01]  /*01f0*/  FSEL R42, R42, R40, P1 ;  /* 0x000000282a2a7208 */ /* 0x000fe20000800000 */
[----:B------:R-:W-:Y:S01]  /*0200*/  BSSY B2, `(.L_x_15640) ;  /* 0x0000014000027945 */ /* 0x000fe20003800000 */
        /* <DEDUP_REMOVED lines=18> */
[----:B-----5:R-:W-:Y:S05]  /*0330*/  CALL.REL.NOINC `($__internal_58_$__cuda_sm20_div_rn_f64_full) ;  /* 0x00005cd000007944 */ /* 0x020fea0003c00000 */
.L_x_15641:
[----:B------:R-:W-:Y:S05]  /*0340*/  BSYNC B2 ;  /* 0x0000000000027941 */ /* 0x000fea0003800000 */
.L_x_15640:
[----:B------:R-:W0:Y:S01]  /*0350*/  DMUL R4, R2, R2 ;  /* 0x0000000202047228 */ /* 0x000e220000000000 */
[----:B------:R-:W-:Y:S01]  /*0360*/  IMAD.MOV.U32 R6, RZ, RZ, 0x2a25ff7e ;  /* 0x2a25ff7eff067424 */ /* 0x000fe200078e00ff */
[----:B------:R-:W-:Y:S01]  /*0370*/  ISETP.GE.AND P0, PT, R33, RZ, PT ;  /* 0x000000ff2100720c */ /* 0x000fe20003f06270 */
[----:B------:R-:W-:Y:S01]  /*0380*/  IMAD.MOV.U32 R7, RZ, RZ, 0x3ef53e1d ;  /* 0x3ef53e1dff077424 */ /* 0x000fe200078e00ff */
[----:B------:R-:W-:-:S05]  /*0390*/  DSETP.NEU.AND P2, PT, |R32|, |R36|, PT ;  /* 0x400000242000722a */ /* 0x000fca0003f4d200 */
        /* <DEDUP_REMOVED lines=20> */
[----:B0-----:R-:W0:-:S04]  /*04e0*/  DADD R2, -RZ, -R6 ;  /* 0x00000000ff027229 */ /* 0x001e080000000906 */
[----:B------:R-:W1:-:S06]  /*04f0*/  DADD R4, -R6, c[0x2][0x98] ;  /* 0x0080260006047629 */ /* 0x000e4c0000000100 */
[----:B0-----:R-:W-:Y:S02]  /*0500*/  FSEL R2, R6, R2, !P0 ;  /* 0x0000000206027208 */ /* 0x001fe40004000000 */
[----:B------:R-:W-:Y:S02]  /*0510*/  FSEL R3, R7, R3, !P0 ;  /* 0x0000000307037208 */ /* 0x000fe40004000000 */
[----:B-1----:R-:W-:Y:S02]  /*0520*/  FSEL R41, R4, R6, !P0 ;  /* 0x0000000604297208 */ /* 0x002fe40004000000 */
[----:B------:R-:W-:Y:S02]  /*0530*/  FSEL R5, R5, R7, !P0 ;  /* 0x0000000705057208 */ /* 0x000fe40004000000 */
[----:B------:R-:W0:-:S10]  /*0540*/  DADD R2, R2, c[0x2][0x90] ;  /* 0x0080240002027629 */ /* 0x000e140000000000 */
[----:B0-----:R-:W-:Y:S02]  /*0550*/  FSEL R4, R2, R41, P1 ;  /* 0x0000002902047208 */ /* 0x001fe40000800000 */
[----:B------:R-:W-:Y:S01]  /*0560*/  FSEL R5, R3, R5, P1 ;  /* 0x0000000503057208 */ /* 0x000fe20000800000 */
[----:B------:R-:W-:Y:S05]  /*0570*/  @P2 BRA `(.L_x_15642) ;  /* 0x0000008000002947 */ /* 0x000fea0003800000 */
[----:B------:R-:W-:Y:S02]  /*0580*/  IMAD.MOV.U32 R4, RZ, RZ, 0x7f3321d2 ;  /* 0x7f3321d2ff047424 */ /* 0x000fe400078e00ff */
[----:B------:R-:W-:-:S03]  /*0590*/  IMAD.MOV.U32 R0, RZ, RZ, 0x4002d97c ;  /* 0x4002d97cff007424 */ /* 0x000fc600078e00ff */
[----:B------:R-:W-:Y:S02]  /*05a0*/  FSEL R4, R4, 3.37028055040000000000e+12, !P0 ;  /* 0x54442d1804047808 */ /* 0x000fe40004000000 */
[----:B------:R-:W-:Y:S01]  /*05b0*/  FSEL R5, R0, 1.8213495016098022461, !P0 ;  /* 0x3fe921fb00057808 */ /* 0x000fe20004000000 */
[----:B------:R-:W-:Y:S05]  /*05c0*/  BRA `(.L_x_15642) ;  /* 0x0000003000007947 */ /* 0x000fea0003800000 */
.L_x_15639:
[----:B0-----:R-:W-:-:S04]  /*05d0*/  ISETP.GE.AND P0, PT, R33, RZ, PT ;  /* 0x000000ff2100720c */ /* 0x001fc80003f06270 */
[----:B------:R-:W-:Y:S02]  /*05e0*/  FSEL R4, RZ, 3.37028055040000000000e+12, P0 ;  /* 0x54442d18ff047808 */ /* 0x000fe40000000000 */
[----:B------:R-:W-:Y:S02]  /*05f0*/  FSEL R5, RZ, 2.1426990032196044922, P0 ;  /* 0x400921fbff057808 */ /* 0x000fe40000000000 */
.L_x_15642:
[----:B------:R-:W-:Y:S05]  /*0600*/  BSYNC B1 ;  /* 0x0000000000017941 */ /* 0x000fea0003800000 */
.L_x_15638:
[----:B------:R-:W-:Y:S01]  /*0610*/  DADD R42, -RZ, |R38| ;  /* 0x00000000ff2a7229 */ /* 0x000fe20000000526 */
[----:B------:R-:W-:Y:S01]  /*0620*/  IMAD.MOV.U32 R2, RZ, RZ, 0x1 ;  /* 0x00000001ff027424 */ /* 0x000fe200078e00ff */
[----:B------:R-:W-:Y:S02]  /*0630*/  BSSY B1, `(.L_x_15643) ;  /* 0x000001f000017945 */ /* 0x000fe40003800000 */
[----:B------:R-:W-:-:S04]  /*0640*/  DADD R46, -RZ, |R34| ;  /* 0x00000000ff2e7229 */ /* 0x000fc80000000522 */
[----:B------:R-:W0:-:S04]  /*0650*/  DSETP.GT.AND P1, PT, |R38|, |R34|, PT ;  /* 0x400000222600722a */ /* 0x000e080003f24200 */
[----:B------:R-:W1:Y:S02]  /*0660*/  DADD R32, |R36|, |R32| ;  /* 0x0000000024207229 */ /* 0x000e640000000620 */
[----:B0-----:R-:W-:Y:S02]  /*0670*/  FSEL R45, R43, R47, P1 ;  /* 0x0000002f2b2d7208 */ /* 0x001fe40000800000 */
[----:B------:R-:W-:Y:S02]  /*0680*/  FSEL R44, R42, R46, P1 ;  /* 0x0000002e2a2c7208 */ /* 0x000fe40000800000 */
[----:B------:R-:W0:Y:S01]  /*0690*/  MUFU.RCP64H R3, R45 ;  /* 0x0000002d00037308 */ /* 0x000e220000001800 */
[----:B-1----:R-:W1:Y:S01]  /*06a0*/  DSETP.GTU.AND P0, PT, |R32|, +INF , PT ;  /* 0x7ff000002000742a */ /* 0x002e620003f0c200 */
[----:B------:R-:W-:-:S05]  /*06b0*/  LOP3.LUT R37, R5, 0x80000000, R37, 0xb8, !PT ;  /* 0x8000000005257812 */ /* 0x000fca00078eb825 */
[----:B-1----:R-:W-:Y:S02]  /*06c0*/  FSEL R53, R32, R4, P0 ;  /* 0x0000000420357208 */ /* 0x002fe40000000000 */
[----:B------:R-:W-:Y:S01]  /*06d0*/  FSEL R48, R33, R37, P0 ;  /* 0x0000002521307208 */ /* 0x000fe20000000000 */
        /* <DEDUP_REMOVED lines=20> */
.L_x_15644:
[----:B------:R-:W-:Y:S05]  /*0820*/  BSYNC B1 ;  /* 0x0000000000017941 */ /* 0x000fea0003800000 */
.L_x_15643:
        /* <DEDUP_REMOVED lines=43> */
.L_x_15646:
[----:B------:R-:W-:Y:S02]  /*0ae0*/  FSEL R4, RZ, 3.37028055040000000000e+12, P0 ;  /* 0x54442d18ff047808 */ /* 0x000fe40000000000 */
[----:B------:R-:W-:Y:S02]  /*0af0*/  FSEL R5, RZ, 2.1426990032196044922, P0 ;  /* 0x400921fbff057808 */ /* 0x000fe40000000000 */
.L_x_15647:
[----:B------:R-:W-:Y:S05]  /*0b00*/  BSYNC B0 ;  /* 0x0000000000007941 */ /* 0x000fea0003800000 */
.L_x_15645:
[----:B-----5:R-:W-:Y:S01]  /*0b10*/  DADD R40, -RZ, |R28| ;  /* 0x00000000ff287229 */ /* 0x020fe2000000051c */
        /* <DEDUP_REMOVED lines=8> */
[----:B-1----:R-:W-:Y:S01]  /*0ba0*/  DSETP.GTU.AND P0, PT, |R34|, +INF , PT ;  /* 0x7ff000002200742a */ /* 0x002fe20003f0c200 */
[----:B------:R-:W-:-:S03]  /*0bb0*/  LOP3.LUT R39, R5, 0x80000000, R39, 0xb8, !PT ;  /* 0x8000000005277812 */ /* 0x000fc600078eb827 */
        /* <DEDUP_REMOVED lines=10> */
[----:B0-----:R0:W1:Y:S02]  /*0c60*/  DFMA R2, R2, R40, R36 ;  /* 0x000000280202722b */ /* 0x0010640000000024 */
[----:B0-----:R-:W-:Y:S02]  /*0c70*/  FSEL R37, R34, R4, P0 ;  /* 0x0000000422257208 */ /* 0x001fe40000000000 */
[----:B------:R-:W-:-:S06]  /*0c80*/  FSEL R36, R35, R39, P0 ;  /* 0x0000002723247208 */ /* 0x000fcc0000000000 */
[----:B-1----:R-:W-:-:S05]  /*0c90*/  FFMA R0, RZ, R33, R3 ;  /* 0x00000021ff007223 */ /* 0x002fca0000000003 */
[----:B------:R-:W-:-:S13]  /*0ca0*/  FSETP.GT.AND P2, PT, |R0|, 1.469367938527859385e-39, PT ;  /* 0x001000000000780b */ /* 0x000fda0003f44200 */
[----:B------:R-:W-:Y:S05]  /*0cb0*/  @P2 BRA P3, `(.L_x_15649) ;  /* 0x0000006000002947 */ /* 0x000fea0001800000 */
[----:B------:R-:W-:Y:S01]  /*0cc0*/  IMAD.MOV.U32 R5, RZ, RZ, R6 ;  /* 0x000000ffff057224 */ /* 0x000fe200078e0006 */
[----:B------:R-:W-:Y:S01]  /*0cd0*/  MOV R0, 0xd20 ;  /* 0x00000d2000007802 */ /* 0x000fe20000000f00 */
[----:B------:R-:W-:Y:S02]  /*0ce0*/  IMAD.MOV.U32 R4, RZ, RZ, R7 ;  /* 0x000000ffff047224 */ /* 0x000fe400078e0007 */
[----:B------:R-:W-:Y:S02]  /*0cf0*/  IMAD.MOV.U32 R3, RZ, RZ, R32 ;  /* 0x000000ffff037224 */ /* 0x000fe400078e0020 */
[----:B------:R-:W-:Y:S02]  /*0d00*/  IMAD.MOV.U32 R2, RZ, RZ, R33 ;  /* 0x000000ffff027224 */ /* 0x000fe400078e0021 */
[----:B------:R-:W-:Y:S05]  /*0d10*/  CALL.REL.NOINC `($__internal_58_$__cuda_sm20_div_rn_f64_full) ;  /* 0x000052f000007944 */ /* 0x000fea0003c00000 */
.L_x_15649:
[----:B------:R-:W-:Y:S05]  /*0d20*/  BSYNC B1 ;  /* 0x0000000000017941 */ /* 0x000fea0003800000 */
.L_x_15648:
        /* <DEDUP_REMOVED lines=43> */
.L_x_15651:
[----:B------:R-:W-:Y:S02]  /*0fe0*/  FSEL R4, RZ, 3.37028055040000000000e+12, P0 ;  /* 0x54442d18ff047808 */ /* 0x000fe40000000000 */
[----:B------:R-:W-:Y:S02]  /*0ff0*/  FSEL R5, RZ, 2.1426990032196044922, P0 ;  /* 0x400921fbff057808 */ /* 0x000fe40000000000 */
.L_x_15652:
[----:B------:R-:W-:Y:S05]  /*1000*/  BSYNC B0 ;  /* 0x0000000000007941 */ /* 0x000fea0003800000 */
.L_x_15650:
        /* <DEDUP_REMOVED lines=33> */
.L_x_15654:
[----:B------:R-:W-:Y:S05]  /*1220*/  BSYNC B1 ;  /* 0x0000000000017941 */ /* 0x000fea0003800000 */
.L_x_15653:
        /* <DEDUP_REMOVED lines=43> */
.L_x_15656:
[----:B------:R-:W-:Y:S02]  /*14e0*/  FSEL R4, RZ, 3.37028055040000000000e+12, P0 ;  /* 0x54442d18ff047808 */ /* 0x000fe40000000000 */
[----:B------:R-:W-:Y:S02]  /*14f0*/  FSEL R5, RZ, 2.1426990032196044922, P0 ;  /* 0x400921fbff057808 */ /* 0x000fe40000000000 */
.L_x_15657:
[----:B------:R-:W-:Y:S05]  /*1500*/  BSYNC B0 ;  /* 0x0000000000007941 */ /* 0x000fea0003800000 */
.L_x_15655:
        /* <DEDUP_REMOVED lines=33> */
.L_x_15659:
[----:B------:R-:W-:Y:S05]  /*1720*/  BSYNC B1 ;  /* 0x0000000000017941 */ /* 0x000fea0003800000 */
.L_x_15658:
        /* <DEDUP_REMOVED lines=43> */
.L_x_15661:
[----:B------:R-:W-:Y:S02]  /*19e0*/  FSEL R4, RZ, 3.37028055040000000000e+12, P0 ;  /* 0x54442d18ff047808 */ /* 0x000fe40000000000 */
[----:B------:R-:W-:Y:S02]  /*19f0*/  FSEL R5, RZ, 2.1426990032196044922, P0 ;  /* 0x400921fbff057808 */ /* 0x000fe40000000000 */
.L_x_15662:
[----:B------:R-:W-:Y:S05]  /*1a00*/  BSYNC B0 ;  /* 0x0000000000007941 */ /* 0x000fea0003800000 */
.L_x_15660:
        /* <DEDUP_REMOVED lines=33> */
.L_x_15664:
[----:B------:R-:W-:Y:S05]  /*1c20*/  BSYNC B1 ;  /* 0x0000000000017941 */ /* 0x000fea0003800000 */
.L_x_15663:
        /* <DEDUP_REMOVED lines=43> */
.L_x_15666:
[----:B------:R-:W-:Y:S02]  /*1ee0*/  FSEL R4, RZ, 3.37028055040000000000e+12, P0 ;  /* 0x54442d18ff047808 */ /* 0x000fe40000000000 */
[----:B------:R-:W-:Y:S02]  /*1ef0*/  FSEL R5, RZ, 2.1426990032196044922, P0 ;  /* 0x400921fbff057808 */ /* 0x000fe40000000000 */
.L_x_15667:
[----:B------:R-:W-:Y:S05]  /*1f00*/  BSYNC B0 ;  /* 0x0000000000007941 */ /* 0x000fea0003800000 */
.L_x_15665:
[----:B------:R-:W-:Y:S01]  /*1f10*/  DADD R24, -RZ, |R20| ;  /* 0x00000000ff187229 */ /* 0x000fe20000000514 */
[----:B------:R-:W-:Y:S01]  /*1f20*/  IMAD.MOV.U32 R2, RZ, RZ, 0x1 ;  /* 0x00000001ff027424 */ /* 0x000fe200078e00ff */
[----:B------:R-:W-:Y:S02]  /*1f30*/  BSSY B1, `(.L_x_15668) ;  /* 0x000001f000017945 */ /* 0x000fe40003800000 */
[----:B------:R-:W-:-:S04]  /*1f40*/  DADD R30, -RZ, |R8| ;  /* 0x00000000ff1e7229 */ /* 0x000fc80000000508 */
[----:B------:R-:W0:-:S06]  /*1f50*/  DSETP.GT.AND P1, PT, |R20|, |R8|, PT ;  /* 0x400000081400722a */ /* 0x000e0c0003f24200 */
[----:B0-----:R-:W-:Y:S02]  /*1f60*/  FSEL R13, R25, R31, P1 ;  /* 0x0000001f190d7208 */ /* 0x001fe40000800000 */
        /* <DEDUP_REMOVED lines=12> */
[----:B0-----:R-:W0:-:S04]  /*2030*/  DFMA R2, R2, R24, R16 ;  /* 0x000000180202722b */ /* 0x001e080000000010 */
[----:B------:R1:W2:Y:S02]  /*2040*/  DADD R16, |R26|, |R14| ;  /* 0x000000001a107229 */ /* 0x0002a4000000060e */
[----:B-1----:R-:W-:-:S04]  /*2050*/  LOP3.LUT R27, R5, 0x80000000, R27, 0xb8, !PT ;  /* 0x80000000051b7812 */ /* 0x002fc800078eb81b */
[----:B0-----:R-:W-:Y:S01]  /*2060*/  FFMA R0, RZ, R13, R3 ;  /* 0x0000000dff007223 */ /* 0x001fe20000000003 */
[----:B--2---:R-:W0:-:S04]  /*2070*/  DSETP.GTU.AND P0, PT, |R16|, +INF , PT ;  /* 0x7ff000001000742a */ /* 0x004e080003f0c200 */
[----:B------:R-:W-:Y:S02]  /*2080*/  FSETP.GT.AND P2, PT, |R0|, 1.469367938527859385e-39, PT ;  /* 0x001000000000780b */ /* 0x000fe40003f44200 */
[----:B0-----:R-:W-:Y:S02]  /*2090*/  FSEL R15, R16, R4, P0 ;  /* 0x00000004100f7208 */ /* 0x001fe40000000000 */
[----:B------:R-:W-:-:S09]  /*20a0*/  FSEL R14, R17, R27, P0 ;  /* 0x0000001b110e7208 */ /* 0x000fd20000000000 */
[----:B------:R-:W-:Y:S05]  /*20b0*/  @P2 BRA P3, `(.L_x_15669) ;  /* 0x0000006000002947 */ /* 0x000fea0001800000 */
[----:B------:R-:W-:Y:S01]  /*20c0*/  IMAD.MOV.U32 R5, RZ, RZ, R6 ;  /* 0x000000ffff057224 */ /* 0x000fe200078e0006 */
[----:B------:R-:W-:Y:S01]  /*20d0*/  MOV R0, 0x2120 ;  /* 0x0000212000007802 */ /* 0x000fe20000000f00 */
[----:B------:R-:W-:Y:S02]  /*20e0*/  IMAD.MOV.U32 R4, RZ, RZ, R7 ;  /* 0x000000ffff047224 */ /* 0x000fe400078e0007 */
[----:B------:R-:W-:Y:S02]  /*20f0*/  IMAD.MOV.U32 R3, RZ, RZ, R12 ;  /* 0x000000ffff037224 */ /* 0x000fe400078e000c */
[----:B------:R-:W-:Y:S02]  /*2100*/  IMAD.MOV.U32 R2, RZ, RZ, R13 ;  /* 0x000000ffff027224 */ /* 0x000fe400078e000d */
[----:B------:R-:W-:Y:S05]  /*2110*/  CALL.REL.NOINC `($__internal_58_$__cuda_sm20_div_rn_f64_full) ;  /* 0x00003ef000007944 */ /* 0x000fea0003c00000 */
.L_x_15669:
[----:B------:R-:W-:Y:S05]  /*2120*/  BSYNC B1 ;  /* 0x0000000000017941 */ /* 0x000fea0003800000 */
.L_x_15668:
        /* <DEDUP_REMOVED lines=43> */
.L_x_15671:
[----:B------:R-:W-:Y:S02]  /*23e0*/  FSEL R4, RZ, 3.37028055040000000000e+12, P0 ;  /* 0x54442d18ff047808 */ /* 0x000fe40000000000 */
[----:B------:R-:W-:Y:S02]  /*23f0*/  FSEL R5, RZ, 2.1426990032196044922, P0 ;  /* 0x400921fbff057808 */ /* 0x000fe40000000000 */
.L_x_15672:
[----:B------:R-:W-:Y:S05]  /*2400*/  BSYNC B0 ;  /* 0x0000000000007941 */ /* 0x000fea0003800000 */
.L_x_15670:
        /* <DEDUP_REMOVED lines=33> */
.L_x_15674:
[----:B------:R-:W-:Y:S05]  /*2620*/  BSYNC B1 ;  /* 0x0000000000017941 */ /* 0x000fea0003800000 */
.L_x_15673:
        /* <DEDUP_REMOVED lines=43> */
.L_x_15676:
[----:B------:R-:W-:Y:S02]  /*28e0*/  FSEL R2, RZ, 3.37028055040000000000e+12, P0 ;  /* 0x54442d18ff027808 */ /* 0x000fe40000000000 */
[----:B------:R-:W-:Y:S02]  /*28f0*/  FSEL R3, RZ, 2.1426990032196044922, P0 ;  /* 0x400921fbff037808 */ /* 0x000fe40000000000 */
.L_x_15677:
[----:B------:R-:W-:Y:S05]  /*2900*/  BSYNC B0 ;  /* 0x0000000000007941 */ /* 0x000fea0003800000 */
.L_x_15675:
[----:B------:R-:W0:Y:S01]  /*2910*/  S2R R0, SR_CTAID.X ;  /* 0x0000000000007919 */ /* 0x000e220000002500 */
[----:B------:R-:W1:Y:S01]  /*2920*/  DADD R10, |R22|, |R10| ;  /* 0x00000000160a7229 */ /* 0x000e62000000060a */
[----:B------:R-:W-:Y:S01]  /*2930*/  IMAD.MOV.U32 R5, RZ, RZ, 0x8 ;  /* 0x00000008ff057424 */ /* 0x000fe200078e00ff */
[----:B------:R-:W-:Y:S01]  /*2940*/  LOP3.LUT R15, R15, R14, RZ, 0x3c, !PT ;  /* 0x0000000e0f0f7212 */ /* 0x000fe200078e3cff */
[----:B------:R-:W2:Y:S01]  /*2950*/  S2R R7, SR_TID.X ;  /* 0x0000000000077919 */ /* 0x000ea20000002100 */
[----:B------:R-:W-:Y:S01]  /*2960*/  LOP3.LUT R9, R9, R8, RZ, 0x3c, !PT ;  /* 0x0000000809097212 */ /* 0x000fe200078e3cff */
[----:B------:R-:W-:Y:S01]  /*2970*/  IMAD.MOV.U32 R49, RZ, RZ, R48 ;  /* 0x000000ffff317224 */ /* 0x000fe200078e0030 */
[----:B-1----:R-:W1:Y:S01]  /*2980*/  DSETP.GTU.AND P0, PT, |R10|, +INF , PT ;  /* 0x7ff000000a00742a */ /* 0x002e620003f0c200 */
[----:B------:R-:W-:Y:S01]  /*2990*/  LOP3.LUT R23, R3, 0x80000000, R23, 0xb8, !PT ;  /* 0x8000000003177812 */ /* 0x000fe200078eb817 */
[----:B------:R-:W-:Y:S01]  /*29a0*/  IMAD.MOV.U32 R48, RZ, RZ, R53 ;  /* 0x000000ffff307224 */ /* 0x000fe200078e0035 */
[----:B------:R-:W-:Y:S01]  /*29b0*/  LOP3.LUT R14, R15, R14, RZ, 0x3c, !PT ;  /* 0x0000000e0f0e7212 */ /* 0x000fe200078e3cff */
[----:B------:R-:W-:Y:S01]  /*29c0*/  IMAD.MOV.U32 R50, RZ, RZ, R37 ;  /* 0x000000ffff327224 */ /* 0x000fe200078e0025 */
[----:B------:R-:W-:Y:S01]  /*29d0*/  LOP3.LUT R8, R9, R8, RZ, 0x3c, !PT ;  /* 0x0000000809087212 */ /* 0x000fe200078e3cff */
[----:B------:R-:W-:Y:S01]  /*29e0*/  IMAD.MOV.U32 R51, RZ, RZ, R36 ;  /* 0x000000ffff337224 */ /* 0x000fe200078e0024 */
[----:B-1----:R-:W-:Y:S01]  /*29f0*/  FSEL R11, R11, R23, P0 ;  /* 0x000000170b0b7208 */ /* 0x002fe20000000000 */
[----:B------:R-:W-:Y:S01]  /*2a00*/  IMAD.MOV.U32 R20, RZ, RZ, R35 ;  /* 0x000000ffff147224 */ /* 0x000fe200078e0023 */
[----:B------:R-:W-:Y:S01]  /*2a10*/  FSEL R10, R10, R2, P0 ;  /* 0x000000020a0a7208 */ /* 0x000fe20000000000 */
[----:B------:R-:W-:Y:S01]  /*2a20*/  IMAD.MOV.U32 R21, RZ, RZ, R34 ;  /* 0x000000ffff157224 */ /* 0x000fe200078e0022 */
[----:B------:R-:W-:Y:S01]  /*2a30*/  LOP3.LUT R15, R15, R14, RZ, 0x3c, !PT ;  /* 0x0000000e0f0f7212 */ /* 0x000fe200078e3cff */
[----:B------:R-:W-:Y:S01]  /*2a40*/  IMAD.MOV.U32 R22, RZ, RZ, R29 ;  /* 0x000000ffff167224 */ /* 0x000fe200078e001d */
[----:B------:R-:W-:Y:S01]  /*2a50*/  LOP3.LUT R9, R9, R8, RZ, 0x3c, !PT ;  /* 0x0000000809097212 */ /* 0x000fe200078e3cff */
[----:B------:R-:W-:-:S02]  /*2a60*/  IMAD.MOV.U32 R23, RZ, RZ, R28 ;  /* 0x000000ffff177224 */ /* 0x000fc400078e001c */
[----:B------:R-:W-:Y:S02]  /*2a70*/  IMAD.MOV.U32 R12, RZ, RZ, R19 ;  /* 0x000000ffff0c7224 */ /* 0x000fe400078e0013 */
[----:B0-----:R-:W-:Y:S02]  /*2a80*/  IMAD.SHL.U32 R0, R0, 0x400, RZ ;  /* 0x0000040000007824 */ /* 0x001fe400078e00ff */
[----:B------:R-:W-:Y:S02]  /*2a90*/  IMAD.MOV.U32 R13, RZ, RZ, R18 ;  /* 0x000000ffff0d7224 */ /* 0x000fe400078e0012 */
[----:B------:R-:W-:-:S06]  /*2aa0*/  IMAD.WIDE.U32 R4, R0, R5, c[0x0][0x168] ;  /* 0x00005a0000047625 */ /* 0x000fcc00078e0005 */
[----:B--2---:R-:W-:-:S05]  /*2ab0*/  IMAD.WIDE R4, R7, 0x10, R4 ;  /* 0x0000001007047825 */ /* 0x004fca00078e0204 */
[----:B------:R-:W-:Y:S04]  /*2ac0*/  STG.E.128 [R4.64], R48 ;  /* 0x0000003004007986 */ /* 0x000fe8000c101d04 */
[----:B------:R-:W-:Y:S04]  /*2ad0*/  STG.E.128 [R4.64+0x800], R20 ;  /* 0x0008001404007986 */ /* 0x000fe8000c101d04 */
[----:B------:R-:W-:Y:S04]  /*2ae0*/  STG.E.128 [R4.64+0x1000], R12 ;  /* 0x0010000c04007986 */ /* 0x000fe8000c101d04 */
[----:B------:R-:W-:Y:S01]  /*2af0*/  STG.E.128 [R4.64+0x1800], R8 ;  /* 0x0018000804007986 */ /* 0x000fe2000c101d04 */
[----:B------:R-:W-:Y:S05]  /*2b00*/  EXIT ;  /* 0x000000000000794d */ /* 0x000fea0003800000 */
.L_x_15637:
[----:B------:R-:W0:Y:S01]  /*2b10*/  S2R R0, SR_TID.X ;  /* 0x0000000000007919 */ /* 0x000e220000002100 */
[----:B------:R-:W-:Y:S01]  /*2b20*/  CS2R R44, SRZ ;  /* 0x00000000002c7805 */ /* 0x000fe2000001ff00 */
[----:B------:R-:W-:Y:S01]  /*2b30*/  CS2R R38, SRZ ;  /* 0x0000000000267805 */ /* 0x000fe2000001ff00 */
[----:B0-----:R-:W-:-:S13]  /*2b40*/  ISETP.GE.AND P0, PT, R0, R48, PT ;  /* 0x000000300000720c */ /* 0x001fda0003f06270 */
[----:B------:R-:W-:Y:S01]  /*2b50*/  @!P0 IMAD.IADD R6, R53, 0x1, R0 ;  /* 0x0000000135068824 */ /* 0x000fe200078e0200 */
[----:B------:R-:W-:Y:S01]  /*2b60*/  @!P0 IADD3 R0, R0, 0x80, RZ ;  /* 0x0000008000008810 */ /* 0x000fe20007ffe0ff */
[----:B------:R-:W-:-:S03]  /*2b70*/  @!P0 IMAD.MOV.U32 R7, RZ, RZ, 0x8 ;  /* 0x00000008ff078424 */ /* 0x000fc600078e00ff */
[----:B------:R-:W-:Y:S01]  /*2b80*/  ISETP.GE.AND P5, PT, R0, R48, PT ;  /* 0x000000300000720c */ /* 0x000fe20003fa6270 */
[CC--:B------:R-:W-:Y:S01]  /*2b90*/  @!P0 IMAD.WIDE.U32 R4, R6.reuse, R7.reuse, c[0x0][0x170] ;  /* 0x00005c0006048625 */ /* 0x0c0fe200078e0007 */
[----:B------:R-:W-:Y:S01]  /*2ba0*/  CS2R R36, SRZ ;  /* 0x0000000000247805 */ /* 0x000fe2000001ff00 */
[----:B------:R-:W-:Y:S02]  /*2bb0*/  CS2R R34, SRZ ;  /* 0x0000000000227805 */ /* 0x000fe4000001ff00 */
[----:B------:R-:W-:Y:S01]  /*2bc0*/  @!P0 IMAD.WIDE.U32 R6, R6, R7, c[0x0][0x178] ;  /* 0x00005e0006068625 */ /* 0x000fe200078e0007 */
[----:B------:R0:W5:Y:S01]  /*2bd0*/  @!P0 LDG.E.64 R44, [R4.64] ;  /* 0x00000004042c8981 */ /* 0x000162000c1e1b00 */
[----:B------:R-:W-:-:S03]  /*2be0*/  CS2R R32, SRZ ;  /* 0x0000000000207805 */ /* 0x000fc6000001ff00 */
[----:B------:R1:W5:Y:S03]  /*2bf0*/  @!P0 LDG.E.64 R38, [R6.64] ;  /* 0x0000000406268981 */ /* 0x000366000c1e1b00 */
        /* <DEDUP_REMOVED lines=15> */
[----:B------:R-:W-:-:S04]  /*2cf0*/  @!P5 IMAD.MOV.U32 R10, RZ, RZ, 0x8 ;  /* 0x00000008ff0ad424 */ /* 0x000fc800078e00ff */
[----:B------:R-:W-:-:S04]  /*2d00*/  @!P5 IMAD.WIDE.U32 R8, R3, R10, c[0x0][0x170] ;  /* 0x00005c000308d625 */ /* 0x000fc800078e000a */
[----:B0-----:R-:W-:Y:S01]  /*2d10*/  @!P5 IMAD.WIDE.U32 R4, R3, R10, c[0x0][0x178] ;  /* 0x00005e000304d625 */ /* 0x001fe200078e000a */
[----:B------:R0:W5:Y:S03]  /*2d20*/  @!P5 LDG.E.64 R36, [R8.64] ;  /* 0x000000040824d981 */ /* 0x000166000c1e1b00 */
[----:B------:R-:W-:Y:S01]  /*2d30*/  @!P4 IMAD.IADD R46, R53, 0x1, R0 ;  /* 0x00000001352ec824 */ /* 0x000fe200078e0200 */
[----:B------:R-:W-:Y:S01]  /*2d40*/  @!P4 IADD3 R0, R0, 0x80, RZ ;  /* 0x000000800000c810 */ /* 0x000fe20007ffe0ff */
[----:B------:R2:W5:Y:S01]  /*2d50*/  @!P5 LDG.E.64 R34, [R4.64] ;  /* 0x000000040422d981 */ /* 0x000562000c1e1b00 */
[----:B------:R-:W-:Y:S02]  /*2d60*/  @!P6 IMAD.MOV.U32 R12, RZ, RZ, 0x8 ;  /* 0x00000008ff0ce424 */ /* 0x000fe400078e00ff */
[----:B------:R-:W-:Y:S02]  /*2d70*/  ISETP.GE.AND P5, PT, R0, R48, PT ;  /* 0x000000300000720c */ /* 0x000fe40003fa6270 */
[----:B-1----:R-:W-:Y:S01]  /*2d80*/  @!P6 IMAD.WIDE.U32 R6, R11, R12, c[0x0][0x170] ;  /* 0x00005c000b06e625 */ /* 0x002fe200078e000c */
[----:B------:R-:W-:-:S03]  /*2d90*/  CS2R R30, SRZ ;  /* 0x00000000001e7805 */ /* 0x000fc6000001ff00 */
[----:B------:R-:W-:Y:S01]  /*2da0*/  @!P6 IMAD.WIDE.U32 R10, R11, R12, c[0x0][0x178] ;  /* 0x00005e000b0ae625 */ /* 0x000fe200078e000c */
[----:B------:R1:W5:Y:S03]  /*2db0*/  @!P6 LDG.E.64 R32, [R6.64] ;  /* 0x000000040620e981 */ /* 0x000366000c1e1b00 */
[----:B0-----:R-:W-:Y:S01]  /*2dc0*/  @!P2 IMAD.MOV.U32 R9, RZ, RZ, 0x8 ;  /* 0x00000008ff09a424 */ /* 0x001fe200078e00ff */
[----:B------:R-:W-:Y:S01]  /*2dd0*/  CS2R R24, SRZ ;  /* 0x0000000000187805 */ /* 0x000fe2000001ff00 */
[----:B------:R-:W-:Y:S01]  /*2de0*/  @!P1 IMAD.MOV.U32 R12, RZ, RZ, 0x8 ;  /* 0x00000008ff0c9424 */ /* 0x000fe200078e00ff */
[----:B------:R-:W-:Y:S01]  /*2df0*/  CS2R R28, SRZ ;  /* 0x00000000001c7805 */ /* 0x000fe2000001ff00 */
[----:B------:R-:W-:Y:S01]  /*2e00*/  CS2R R26, SRZ ;  /* 0x00000000001a7805 */ /* 0x000fe2000001ff00 */
[----:B------:R-:W-:Y:S01]  /*2e10*/  CS2R R22, SRZ ;  /* 0x0000000000167805 */ /* 0x000fe2000001ff00 */
[CC--:B------:R-:W-:Y:S01]  /*2e20*/  @!P1 IMAD.WIDE.U32 R40, R13.reuse, R12.reuse, c[0x0][0x170] ;  /* 0x00005c000d289625 */ /* 0x0c0fe200078e000c */
[----:B------:R0:W5:Y:S03]  /*2e30*/  @!P6 LDG.E.64 R30, [R10.64] ;  /* 0x000000040a1ee981 */ /* 0x000166000c1e1b00 */
[CC--:B-1----:R-:W-:Y:S01]  /*2e40*/  @!P2 IMAD.WIDE.U32 R6, R14.reuse, R9.reuse, c[0x0][0x170] ;  /* 0x00005c000e06a625 */ /* 0x0c2fe200078e0009 */
[----:B------:R-:W-:Y:S01]  /*2e50*/  CS2R R20, SRZ ;  /* 0x0000000000147805 */ /* 0x000fe2000001ff00 */
[----:B------:R1:W5:Y:S02]  /*2e60*/  @!P1 LDG.E.64 R28, [R40.64] ;  /* 0x00000004281c9981 */ /* 0x000364000c1e1b00 */
[----:B--2---:R-:W-:Y:S01]  /*2e70*/  @!P1 IMAD.WIDE.U32 R4, R13, R12, c[0x0][0x178] ;  /* 0x00005e000d049625 */ /* 0x004fe200078e000c */
[----:B------:R-:W-:Y:S01]  /*2e80*/  CS2R R18, SRZ ;  /* 0x0000000000127805 */ /* 0x000fe2000001ff00 */
[----:B------:R2:W5:Y:S02]  /*2e90*/  @!P2 LDG.E.64 R24, [R6.64] ;  /* 0x000000040618a981 */ /* 0x000564000c1e1b00 */
[----:B------:R-:W-:-:S04]  /*2ea0*/  @!P2 IMAD.WIDE.U32 R8, R14, R9, c[0x0][0x178] ;  /* 0x00005e000e08a625 */ /* 0x000fc800078e0009 */
[----:B------:R-:W-:Y:S01]  /*2eb0*/  @!P3 IMAD.MOV.U32 R3, RZ, RZ, 0x8 ;  /* 0x00000008ff03b424 */ /* 0x000fe200078e00ff */
[----:B------:R3:W5:Y:S01]  /*2ec0*/  @!P1 LDG.E.64 R26, [R4.64] ;  /* 0x00000004041a9981 */ /* 0x000762000c1e1b00 */
[----:B------:R-:W-:Y:S02]  /*2ed0*/  @!P4 IMAD.MOV.U32 R47, RZ, RZ, 0x8 ;  /* 0x00000008ff2fc424 */ /* 0x000fe400078e00ff */
[----:B------:R-:W-:Y:S01]  /*2ee0*/  @!P5 IMAD.IADD R0, R53, 0x1, R0 ;  /* 0x000000013500d824 */ /* 0x000fe200078e0200 */
[----:B------:R4:W5:Y:S01]  /*2ef0*/  @!P2 LDG.E.64 R22, [R8.64] ;  /* 0x000000040816a981 */ /* 0x000962000c1e1b00 */
[----:B------:R-:W-:Y:S01]  /*2f00*/  @!P5 IMAD.MOV.U32 R49, RZ, RZ, 0x8 ;  /* 0x00000008ff31d424 */ /* 0x000fe200078e00ff */
[----:B------:R-:W-:Y:S01]  /*2f10*/  CS2R R16, SRZ ;  /* 0x0000000000107805 */ /* 0x000fe2000001ff00 */
[CC--:B------:R-:W-:Y:S01]  /*2f20*/  @!P3 IMAD.WIDE.U32 R42, R2.reuse, R3.reuse, c[0x0][0x170] ;  /* 0x00005c00022ab625 */ /* 0x0c0fe200078e0003 */
[----:B------:R-:W-:Y:S01]  /*2f30*/  CS2R R14, SRZ ;  /* 0x00000000000e7805 */ /* 0x000fe2000001ff00 */
[----:B------:R-:W-:Y:S01]  /*2f40*/  CS2R R12, SRZ ;  /* 0x00000000000c7805 */ /* 0x000fe2000001ff00 */
[----:B0-----:R-:W-:Y:S01]  /*2f50*/  CS2R R10, SRZ ;  /* 0x00000000000a7805 */ /* 0x001fe2000001ff00 */
[----:B--2---:R-:W-:Y:S01]  /*2f60*/  @!P3 IMAD.WIDE.U32 R6, R2, R3, c[0x0][0x178] ;  /* 0x00005e000206b625 */ /* 0x004fe200078e0003 */
[----:B------:R0:W5:Y:S03]  /*2f70*/  @!P3 LDG.E.64 R20, [R42.64] ;  /* 0x000000042a14b981 */ /* 0x000166000c1e1b00 */
[CC--:B----4-:R-:W-:Y:S01]  /*2f80*/  @!P4 IMAD.WIDE.U32 R8, R46.reuse, R47.reuse, c[0x0][0x170] ;  /* 0x00005c002e08c625 */ /* 0x0d0fe200078e002f */
[----:B------:R0:W5:Y:S03]  /*2f90*/  @!P3 LDG.E.64 R18, [R6.64] ;  /* 0x000000040612b981 */ /* 0x000166000c1e1b00 */
[----:B-1----:R-:W-:Y:S01]  /*2fa0*/  @!P4 IMAD.WIDE.U32 R40, R46, R47, c[0x0][0x178] ;  /* 0x00005e002e28c625 */ /* 0x002fe200078e002f */
[----:B------:R0:W5:Y:S03]  /*2fb0*/  @!P4 LDG.E.64 R16, [R8.64] ;  /* 0x000000040810c981 */ /* 0x000166000c1e1b00 */
[CC--:B------:R-:W-:Y:S01]  /*2fc0*/  @!P5 IMAD.WIDE.U32 R2, R0.reuse, R49.reuse, c[0x0][0x170] ;  /* 0x00005c000002d625 */ /* 0x0c0fe200078e0031 */
[----:B------:R0:W5:Y:S03]  /*2fd0*/  @!P4 LDG.E.64 R14, [R40.64] ;  /* 0x00000004280ec981 */ /* 0x000166000c1e1b00 */
[----:B---3--:R-:W-:Y:S01]  /*2fe0*/  @!P5 IMAD.WIDE.U32 R4, R0, R49, c[0x0][0x178] ;  /* 0x00005e000004d625 */ /* 0x008fe200078e0031 */
[----:B------:R0:W5:Y:S04]  /*2ff0*/  @!P5 LDG.E.64 R12, [R2.64] ;  /* 0x00000004020cd981 */ /* 0x000168000c1e1b00 */
[----:B------:R0:W5:Y:S01]  /*3000*/  @!P5 LDG.E.64 R10, [R4.64] ;  /* 0x00000004040ad981 */ /* 0x000162000c1e1b00 */
[----:B------:R-:W-:Y:S01]  /*3010*/  BSSY B1, `(.L_x_15678) ;  /* 0x0000052000017945 */ /* 0x000fe20003800000 */
[----:B------:R-:W-:Y:S05]  /*3020*/  @P0 BRA `(.L_x_15679) ;  /* 0x0000050000000947 */ /* 0x000fea0003800000 */
[----:B0----5:R-:W-:Y:S01]  /*3030*/  DADD R6, -RZ, |R44| ;  /* 0x00000000ff067229 */ /* 0x021fe2000000052c */
        /* <DEDUP_REMOVED lines=27> */
.L_x_15681:
[----:B------:R-:W-:Y:S05]  /*31f0*/  BSYNC B2 ;  /* 0x0000000000027941 */ /* 0x000fea0003800000 */
.L_x_15680:
        /* <DEDUP_REMOVED lines=43> */
.L_x_15683:
[----:B------:R-:W-:Y:S02]  /*34b0*/  FSEL R2, RZ, 3.37028055040000000000e+12, P0 ;  /* 0x54442d18ff027808 */ /* 0x000fe40000000000 */
[----:B------:R-:W-:Y:S02]  /*34c0*/  FSEL R3, RZ, 2.1426990032196044922, P0 ;  /* 0x400921fbff037808 */ /* 0x000fe40000000000 */
.L_x_15684:
[----:B------:R-:W-:Y:S05]  /*34d0*/  BSYNC B0 ;  /* 0x0000000000007941 */ /* 0x000fea0003800000 */
.L_x_15682:
[----:B------:R0:W1:Y:S02]  /*34e0*/  DADD R4, |R38|, |R44| ;  /* 0x0000000026047229 */ /* 0x000064000000062c */
[----:B0-----:R-:W-:-:S04]  /*34f0*/  LOP3.LUT R45, R3, 0x80000000, R45, 0xb8, !PT ;  /* 0x80000000032d7812 */ /* 0x001fc800078eb82d */
[----:B-1----:R-:W0:-:S06]  /*3500*/  DSETP.GTU.AND P0, PT, |R4|, +INF , PT ;  /* 0x7ff000000400742a */ /* 0x002e0c0003f0c200 */
[----:B0-----:R-:W-:Y:S02]  /*3510*/  FSEL R39, R4, R2, P0 ;  /* 0x0000000204277208 */ /* 0x001fe40000000000 */
[----:B------:R-:W-:Y:S02]  /*3520*/  FSEL R38, R5, R45, P0 ;  /* 0x0000002d05267208 */ /* 0x000fe40000000000 */
.L_x_15679:
[----:B------:R-:W-:Y:S05]  /*3530*/  BSYNC B1 ;  /* 0x0000000000017941 */ /* 0x000fea0003800000 */
.L_x_15678:
[----:B0-----:R-:W0:Y:S01]  /*3540*/  S2R R3, SR_TID.X ;  /* 0x0000000000037919 */ /* 0x001e220000002100 */
[----:B------:R-:W-:Y:S01]  /*3550*/  BSSY B1, `(.L_x_15685) ;  /* 0x0000054000017945 */ /* 0x000fe20003800000 */
[----:B0-----:R-:W-:-:S04]  /*3560*/  IADD3 R3, R3, 0x80, RZ ;  /* 0x0000008003037810 */ /* 0x001fc80007ffe0ff */
[----:B------:R-:W-:-:S13]  /*3570*/  ISETP.GE.AND P0, PT, R3, R48, PT ;  /* 0x000000300300720c */ /* 0x000fda0003f06270 */
[----:B------:R-:W-:Y:S05]  /*3580*/  @P0 BRA `(.L_x_15686) ;  /* 0x0000050000000947 */ /* 0x000fea0003800000 */
[----:B-----5:R-:W-:Y:S01]  /*3590*/  DADD R6, -RZ, |R36| ;  /* 0x00000000ff067229 */ /* 0x020fe20000000524 */
        /* <DEDUP_REMOVED lines=27> */
.L_x_15688:
[----:B------:R-:W-:Y:S05]  /*3750*/  BSYNC B2 ;  /* 0x0000000000027941 */ /* 0x000fea0003800000 */
.L_x_15687:
        /* <DEDUP_REMOVED lines=43> */
.L_x_15690:
[----:B------:R-:W-:Y:S02]  /*3a10*/  FSEL R2, RZ, 3.37028055040000000000e+12, P0 ;  /* 0x54442d18ff027808 */ /* 0x000fe40000000000 */
[----:B------:R-:W-:Y:S02]  /*3a20*/  FSEL R3, RZ, 2.1426990032196044922, P0 ;  /* 0x400921fbff037808 */ /* 0x000fe40000000000 */
.L_x_15691:
[----:B------:R-:W-:Y:S05]  /*3a30*/  BSYNC B0 ;  /* 0x0000000000007941 */ /* 0x000fea0003800000 */
.L_x_15689:
[----:B------:R0:W1:Y:S02]  /*3a40*/  DADD R4, |R34|, |R36| ;  /* 0x0000000022047229 */ /* 0x0000640000000624 */
[----:B0-----:R-:W-:-:S04]  /*3a50*/  LOP3.LUT R37, R3, 0x80000000, R37, 0xb8, !PT ;  /* 0x8000000003257812 */ /* 0x001fc800078eb825 */
[----:B-1----:R-:W0:-:S06]  /*3a60*/  DSETP.GTU.AND P0, PT, |R4|, +INF , PT ;  /* 0x7ff000000400742a */ /* 0x002e0c0003f0c200 */
[----:B0-----:R-:W-:Y:S02]  /*3a70*/  FSEL R35, R4, R2, P0 ;  /* 0x0000000204237208 */ /* 0x001fe40000000000 */
[----:B------:R-:W-:Y:S02]  /*3a80*/  FSEL R34, R5, R37, P0 ;  /* 0x0000002505227208 */ /* 0x000fe40000000000 */
.L_x_15686:
[----:B------:R-:W-:Y:S05]  /*3a90*/  BSYNC B1 ;  /* 0x0000000000017941 */ /* 0x000fea0003800000 */
.L_x_15685:
[----:B------:R-:W0:Y:S01]  /*3aa0*/  S2R R3, SR_TID.X ;  /* 0x0000000000037919 */ /* 0x000e220000002100 */
        /* <DEDUP_REMOVED lines=32> */
.L_x_15695:
[----:B------:R-:W-:Y:S05]  /*3cb0*/  BSYNC B2 ;  /* 0x0000000000027941 */ /* 0x000fea0003800000 */
.L_x_15694:
        /* <DEDUP_REMOVED lines=43> */
.L_x_15697:
[----:B------:R-:W-:Y:S02]  /*3f70*/  FSEL R2, RZ, 3.37028055040000000000e+12, P0 ;  /* 0x54442d18ff027808 */ /* 0x000fe40000000000 */
[----:B------:R-:W-:Y:S02]  /*3f80*/  FSEL R3, RZ, 2.1426990032196044922, P0 ;  /* 0x400921fbff037808 */ /* 0x000fe40000000000 */
.L_x_15698:
[----:B------:R-:W-:Y:S05]  /*3f90*/  BSYNC B0 ;  /* 0x0000000000007941 */ /* 0x000fea0003800000 */
.L_x_15696:
[----:B------:R0:W1:Y:S02]  /*3fa0*/  DADD R4, |R30|, |R32| ;  /* 0x000000001e047229 */ /* 0x0000640000000620 */
[----:B0-----:R-:W-:-:S04]  /*3fb0*/  LOP3.LUT R33, R3, 0x80000000, R33, 0xb8, !PT ;  /* 0x8000000003217812 */ /* 0x001fc800078eb821 */
[----:B-1----:R-:W0:-:S06]  /*3fc0*/  DSETP.GTU.AND P0, PT, |R4|, +INF , PT ;  /* 0x7ff000000400742a */ /* 0x002e0c0003f0c200 */
[----:B0-----:R-:W-:Y:S02]  /*3fd0*/  FSEL R31, R4, R2, P0 ;  /* 0x00000002041f7208 */ /* 0x001fe40000000000 */
[----:B------:R-:W-:Y:S02]  /*3fe0*/  FSEL R30, R5, R33, P0 ;  /* 0x00000021051e7208 */ /* 0x000fe40000000000 */
.L_x_15693:
[----:B------:R-:W-:Y:S05]  /*3ff0*/  BSYNC B1 ;  /* 0x0000000000017941 */ /* 0x000fea0003800000 */
.L_x_15692:
        /* <DEDUP_REMOVED lines=33> */
.L_x_15702:
[----:B------:R-:W-:Y:S05]  /*4210*/  BSYNC B2 ;  /* 0x0000000000027941 */ /* 0x000fea0003800000 */
.L_x_15701:
        /* <DEDUP_REMOVED lines=43> */
.L_x_15704:
[----:B------:R-:W-:Y:S02]  /*44d0*/  FSEL R2, RZ, 3.37028055040000000000e+12, P0 ;  /* 0x54442d18ff027808 */ /* 0x000fe40000000000 */
[----:B------:R-:W-:Y:S02]  /*44e0*/  FSEL R3, RZ, 2.1426990032196044922, P0 ;  /* 0x400921fbff037808 */ /* 0x000fe40000000000 */
.L_x_15705:
[----:B------:R-:W-:Y:S05]  /*44f0*/  BSYNC B0 ;  /* 0x0000000000007941 */ /* 0x000fea0003800000 */
.L_x_15703:
[----:B------:R0:W1:Y:S02]  /*4500*/  DADD R4, |R26|, |R28| ;  /* 0x000000001a047229 */ /* 0x000064000000061c */
[----:B0-----:R-:W-:-:S04]  /*4510*/  LOP3.LUT R29, R3, 0x80000000, R29, 0xb8, !PT ;  /* 0x80000000031d7812 */ /* 0x001fc800078eb81d */
[----:B-1----:R-:W0:-:S06]  /*4520*/  DSETP.GTU.AND P0, PT, |R4|, +INF , PT ;  /* 0x7ff000000400742a */ /* 0x002e0c0003f0c200 */
[----:B0-----:R-:W-:Y:S02]  /*4530*/  FSEL R27, R4, R2, P0 ;  /* 0x00000002041b7208 */ /* 0x001fe40000000000 */
[----:B------:R-:W-:Y:S02]  /*4540*/  FSEL R26, R5, R29, P0 ;  /* 0x0000001d051a7208 */ /* 0x000fe40000000000 */
.L_x_15700:
[----:B------:R-:W-:Y:S05]  /*4550*/  BSYNC B1 ;  /* 0x0000000000017941 */ /* 0x000fea0003800000 */
.L_x_15699:
        /* <DEDUP_REMOVED lines=33> */
.L_x_15709:
[----:B------:R-:W-:Y:S05]  /*4770*/  BSYNC B2 ;  /* 0x0000000000027941 */ /* 0x000fea0003800000 */
.L_x_15708:
        /* <DEDUP_REMOVED lines=43> */
.L_x_15711:
[----:B------:R-:W-:Y:S02]  /*4a30*/  FSEL R2, RZ, 3.37028055040000000000e+12, P0 ;  /* 0x54442d18ff027808 */ /* 0x000fe40000000000 */
[----:B------:R-:W-:Y:S02]  /*4a40*/  FSEL R3, RZ, 2.1426990032196044922, P0 ;  /* 0x400921fbff037808 */ /* 0x000fe40000000000 */
.L_x_15712:
[----:B------:R-:W-:Y:S05]  /*4a50*/  BSYNC B0 ;  /* 0x0000000000007941 */ /* 0x000fea0003800000 */
.L_x_15710:
[----:B------:R0:W1:Y:S02]  /*4a60*/  DADD R4, |R22|, |R24| ;  /* 0x0000000016047229 */ /* 0x0000640000000618 */
[----:B0-----:R-:W-:-:S04]  /*4a70*/  LOP3.LUT R25, R3, 0x80000000, R25, 0xb8, !PT ;  /* 0x8000000003197812 */ /* 0x001fc800078eb819 */
[----:B-1----:R-:W0:-:S06]  /*4a80*/  DSETP.GTU.AND P0, PT, |R4|, +INF , PT ;  /* 0x7ff000000400742a */ /* 0x002e0c0003f0c200 */
[----:B0-----:R-:W-:Y:S02]  /*4a90*/  FSEL R23, R4, R2, P0 ;  /* 0x0000000204177208 */ /* 0x001fe40000000000 */
[----:B------:R-:W-:Y:S02]  /*4aa0*/  FSEL R22, R5, R25, P0 ;  /* 0x0000001905167208 */ /* 0x000fe40000000000 */
.L_x_15707:
[----:B------:R-:W-:Y:S05]  /*4ab0*/  BSYNC B1 ;  /* 0x0000000000017941 */ /* 0x000fea0003800000 */
.L_x_15706:
        /* <DEDUP_REMOVED lines=33> */
.L_x_15716:
[----:B------:R-:W-:Y:S05]  /*4cd0*/  BSYNC B2 ;  /* 0x0000000000027941 */ /* 0x000fea0003800000 */
.L_x_15715:
        /* <DEDUP_REMOVED lines=43> */
.L_x_15718:
[----:B------:R-:W-:Y:S02]  /*4f90*/  FSEL R2, RZ, 3.37028055040000000000e+12, P0 ;  /* 0x54442d18ff027808 */ /* 0x000fe40000000000 */
[----:B------:R-:W-:Y:S02]  /*4fa0*/  FSEL R3, RZ, 2.1426990032196044922, P0 ;  /* 0x400921fbff037808 */ /* 0x000fe40000000000 */
.L_x_15719:
[----:B------:R-:W-:Y:S05]  /*4fb0*/  BSYNC B0 ;  /* 0x0000000000007941 */ /* 0x000fea0003800000 */
.L_x_15717:
[----:B------:R0:W1:Y:S02]  /*4fc0*/  DADD R4, |R18|, |R20| ;  /* 0x0000000012047229 */ /* 0x0000640000000614 */
[----:B0-----:R-:W-:-:S04]  /*4fd0*/  LOP3.LUT R21, R3, 0x80000000, R21, 0xb8, !PT ;  /* 0x8000000003157812 */ /* 0x001fc800078eb815 */
[----:B-1----:R-:W0:-:S06]  /*4fe0*/  DSETP.GTU.AND P0, PT, |R4|, +INF , PT ;  /* 0x7ff000000400742a */ /* 0x002e0c0003f0c200 */
[----:B0-----:R-:W-:Y:S02]  /*4ff0*/  FSEL R19, R4, R2, P0 ;  /* 0x0000000204137208 */ /* 0x001fe40000000000 */
[----:B------:R-:W-:Y:S02]  /*5000*/  FSEL R18, R5, R21, P0 ;  /* 0x0000001505127208 */ /* 0x000fe40000000000 */
.L_x_15714:
[----:B------:R-:W-:Y:S05]  /*5010*/  BSYNC B1 ;  /* 0x0000000000017941 */ /* 0x000fea0003800000 */
.L_x_15713:
        /* <DEDUP_REMOVED lines=33> */
.L_x_15723:
[----:B------:R-:W-:Y:S05]  /*5230*/  BSYNC B2 ;  /* 0x0000000000027941 */ /* 0x000fea0003800000 */
.L_x_15722:
        /* <DEDUP_REMOVED lines=43> */
.L_x_15725:
[----:B------:R-:W-:Y:S02]  /*54f0*/  FSEL R2, RZ, 3.37028055040000000000e+12, P0 ;  /* 0x54442d18ff027808 */ /* 0x000fe40000000000 */
[----:B------:R-:W-:Y:S02]  /*5500*/  FSEL R3, RZ, 2.1426990032196044922, P0 ;  /* 0x400921fbff037808 */ /* 0x000fe40000000000 */
.L_x_15726:
[----:B------:R-:W-:Y:S05]  /*5510*/  BSYNC B0 ;  /* 0x0000000000007941 */ /* 0x000fea0003800000 */
.L_x_15724:
[----:B------:R0:W1:Y:S02]  /*5520*/  DADD R4, |R14|, |R16| ;  /* 0x000000000e047229 */ /* 0x0000640000000610 */
[----:B0-----:R-:W-:-:S04]  /*5530*/  LOP3.LUT R17, R3, 0x80000000, R17, 0xb8, !PT ;  /* 0x8000000003117812 */ /* 0x001fc800078eb811 */
[----:B-1----:R-:W0:-:S06]  /*5540*/  DSETP.GTU.AND P0, PT, |R4|, +INF , PT ;  /* 0x7ff000000400742a */ /* 0x002e0c0003f0c200 */
[----:B0-----:R-:W-:Y:S02]  /*5550*/  FSEL R15, R4, R2, P0 ;  /* 0x00000002040f7208 */ /* 0x001fe40000000000 */
[----:B------:R-:W-:Y:S02]  /*5560*/  FSEL R14, R5, R17, P0 ;  /* 0x00000011050e7208 */ /* 0x000fe40000000000 */
.L_x_15721:
[----:B------:R-:W-:Y:S05]  /*5570*/  BSYNC B1 ;  /* 0x0000000000017941 */ /* 0x000fea0003800000 */
.L_x_15720:
        /* <DEDUP_REMOVED lines=33> */
.L_x_15730:
[----:B------:R-:W-:Y:S05]  /*5790*/  BSYNC B2 ;  /* 0x0000000000027941 */ /* 0x000fea0003800000 */
.L_x_15729:
        /* <DEDUP_REMOVED lines=43> */
.L_x_15732:
[----:B------:R-:W-:Y:S02]  /*5a50*/  FSEL R2, RZ, 3.37028055040000000000e+12, P0 ;  /* 0x54442d18ff027808 */ /* 0x000fe40000000000 */
[----:B------:R-:W-:Y:S02]  /*5a60*/  FSEL R3, RZ, 2.1426990032196044922, P0 ;  /* 0x400921fbff037808 */ /* 0x000fe40000000000 */
.L_x_15733:
[----:B------:R-:W-:Y:S05]  /*5a70*/  BSYNC B0 ;  /* 0x0000000000007941 */ /* 0x000fea0003800000 */
.L_x_15731:
[----:B------:R-:W0:Y:S01]  /*5a80*/  DADD R10, |R10|, |R12| ;  /* 0x000000000a0a7229 */ /* 0x000e22000000060c */
[----:B------:R-:W-:-:S05]  /*5a90*/  LOP3.LUT R3, R3, 0x80000000, R13, 0xb8, !PT ;  /* 0x8000000003037812 */ /* 0x000fca00078eb80d */
[----:B0-----:R-:W0:-:S06]  /*5aa0*/  DSETP.GTU.AND P0, PT, |R10|, +INF , PT ;  /* 0x7ff000000a00742a */ /* 0x001e0c0003f0c200 */
[----:B0-----:R-:W-:Y:S02]  /*5ab0*/  FSEL R0, R10, R2, P0 ;  /* 0x000000020a007208 */ /* 0x001fe40000000000 */
[----:B------:R-:W-:Y:S02]  /*5ac0*/  FSEL R3, R11, R3, P0 ;  /* 0x000000030b037208 */ /* 0x000fe40000000000 */
.L_x_15728:
[----:B------:R-:W-:Y:S05]  /*5ad0*/  BSYNC B1 ;  /* 0x0000000000017941 */ /* 0x000fea0003800000 */
.L_x_15727:
[----:B------:R-:W0:Y:S01]  /*5ae0*/  S2R R2, SR_TID.X ;  /* 0x0000000000027919 */ /* 0x000e220000002100 */
[----:B------:R-:W-:Y:S01]  /*5af0*/  BSSY B0, `(.L_x_15734) ;  /* 0x0000048000007945 */ /* 0x000fe20003800000 */
[----:B------:R-:W-:Y:S01]  /*5b00*/  BSSY B1, `(.L_x_15735) ;  /* 0x000003d000017945 */ /* 0x000fe20003800000 */
[----:B0-----:R-:W-:-:S13]  /*5b10*/  ISETP.GE.AND P0, PT, R2, R48, PT ;  /* 0x000000300200720c */ /* 0x001fda0003f06270 */
[-C--:B-----5:R-:W-:Y:S01]  /*5b20*/  @!P0 LOP3.LUT R39, R39, R38.reuse, RZ, 0x3c, !PT ;  /* 0x0000002627278212 */ /* 0x0a0fe200078e3cff */
[----:B------:R-:W-:Y:S01]  /*5b30*/  @!P0 IMAD.IADD R4, R53, 0x1, R2 ;  /* 0x0000000135048824 */ /* 0x000fe200078e0202 */
[----:B------:R-:W-:Y:S01]  /*5b40*/  @!P0 IADD3 R2, R2, 0x80, RZ ;  /* 0x0000008002028810 */ /* 0x000fe20007ffe0ff */
[----:B------:R-:W-:Y:S01]  /*5b50*/  @!P0 IMAD.MOV.U32 R5, RZ, RZ, 0x8 ;  /* 0x00000008ff058424 */ /* 0x000fe200078e00ff */
[----:B------:R-:W-:-:S03]  /*5b60*/  @!P0 LOP3.LUT R38, R39, R38, RZ, 0x3c, !PT ;  /* 0x0000002627268212 */ /* 0x000fc600078e3cff */
[----:B------:R-:W-:Y:S01]  /*5b70*/  @!P0 IMAD.WIDE.U32 R4, R4, R5, c[0x0][0x168] ;  /* 0x00005a0004048625 */ /* 0x000fe200078e0005 */
[----:B------:R-:W-:-:S05]  /*5b80*/  @!P0 LOP3.LUT R39, R39, R38, RZ, 0x3c, !PT ;  /* 0x0000002627278212 */ /* 0x000fca00078e3cff */
[----:B------:R0:W-:Y:S01]  /*5b90*/  @!P0 STG.E.64 [R4.64], R38 ;  /* 0x0000002604008986 */ /* 0x0001e2000c101b04 */
[----:B------:R-:W-:-:S13]  /*5ba0*/  ISETP.GE.AND P0, PT, R2, R48, PT ;  /* 0x000000300200720c */ /* 0x000fda0003f06270 */
[----:B------:R-:W-:Y:S05]  /*5bb0*/  @P0 BRA `(.L_x_15736) ;  /* 0x0000012000000947 */ /* 0x000fea0003800000 */
[-C--:B0-----:R-:W-:Y:S01]  /*5bc0*/  LOP3.LUT R35, R35, R34.reuse, RZ, 0x3c, !PT ;  /* 0x0000002223237212 */ /* 0x081fe200078e3cff */
[----:B------:R-:W-:Y:S01]  /*5bd0*/  IMAD.IADD R4, R53, 0x1, R2 ;  /* 0x0000000135047824 */ /* 0x000fe200078e0202 */
[----:B------:R-:W-:Y:S01]  /*5be0*/  IADD3 R2, R2, 0x80, RZ ;  /* 0x0000008002027810 */ /* 0x000fe20007ffe0ff */
[----:B------:R-:W-:Y:S01]  /*5bf0*/  IMAD.MOV.U32 R5, RZ, RZ, 0x8 ;  /* 0x00000008ff057424 */ /* 0x000fe200078e00ff */
[C---:B------:R-:W-:Y:S02]  /*5c00*/  LOP3.LUT R34, R35.reuse, R34, RZ, 0x3c, !PT ;  /* 0x0000002223227212 */ /* 0x040fe400078e3cff */
[----:B------:R-:W-:Y:S01]  /*5c10*/  ISETP.GE.AND P0, PT, R2, R48, PT ;  /* 0x000000300200720c */ /* 0x000fe20003f06270 */
[----:B------:R-:W-:Y:S01]  /*5c20*/  IMAD.WIDE.U32 R4, R4, R5, c[0x0][0x168] ;  /* 0x00005a0004047625 */ /* 0x000fe200078e0005 */
[----:B------:R-:W-:-:S05]  /*5c30*/  LOP3.LUT R35, R35, R34, RZ, 0x3c, !PT ;  /* 0x0000002223237212 */ /* 0x000fca00078e3cff */
[----:B------:R0:W-:Y:S06]  /*5c40*/  STG.E.64 [R4.64], R34 ;  /* 0x0000002204007986 */ /* 0x0001ec000c101b04 */
[----:B------:R-:W-:Y:S05]  /*5c50*/  @P0 BRA `(.L_x_15737) ;  /* 0x0000012000000947 */ /* 0x000fea0003800000 */
[-C--:B------:R-:W-:Y:S01]  /*5c60*/  LOP3.LUT R31, R31, R30.reuse, RZ, 0x3c, !PT ;  /* 0x0000001e1f1f7212 */ /* 0x080fe200078e3cff */
[----:B0-----:R-:W-:Y:S01]  /*5c70*/  IMAD.IADD R4, R53, 0x1, R2 ;  /* 0x0000000135047824 */ /* 0x001fe200078e0202 */
[----:B------:R-:W-:Y:S01]  /*5c80*/  IADD3 R2, R2, 0x80, RZ ;  /* 0x0000008002027810 */ /* 0x000fe20007ffe0ff */
[----:B------:R-:W-:Y:S01]  /*5c90*/  IMAD.MOV.U32 R5, RZ, RZ, 0x8 ;  /* 0x00000008ff057424 */ /* 0x000fe200078e00ff */
[----:B------:R-:W-:-:S03]  /*5ca0*/  LOP3.LUT R30, R31, R30, RZ, 0x3c, !PT ;  /* 0x0000001e1f1e7212 */ /* 0x000fc600078e3cff */
[----:B------:R-:W-:Y:S01]  /*5cb0*/  IMAD.WIDE.U32 R4, R4, R5, c[0x0][0x168] ;  /* 0x00005a0004047625 */ /* 0x000fe200078e0005 */
[----:B------:R-:W-:-:S05]  /*5cc0*/  LOP3.LUT R31, R31, R30, RZ, 0x3c, !PT ;  /* 0x0000001e1f1f7212 */ /* 0x000fca00078e3cff */
[----:B------:R0:W-:Y:S02]  /*5cd0*/  STG.E.64 [R4.64], R30 ;  /* 0x0000001e04007986 */ /* 0x0001e4000c101b04 */
.L_x_15736:
[----:B0-----:R-:W-:-:S13]  /*5ce0*/  ISETP.GE.AND P0, PT, R2, R48, PT ;  /* 0x000000300200720c */ /* 0x001fda0003f06270 */
[----:B------:R-:W-:Y:S05]  /*5cf0*/  @P0 BRA `(.L_x_15738) ;  /* 0x0000012000000947 */ /* 0x000fea0003800000 */
[-C--:B------:R-:W-:Y:S01]  /*5d00*/  LOP3.LUT R27, R27, R26.reuse, RZ, 0x3c, !PT ;  /* 0x0000001a1b1b7212 */ /* 0x080fe200078e3cff */
[----:B------:R-:W-:Y:S01]  /*5d10*/  IMAD.IADD R4, R53, 0x1, R2 ;  /* 0x0000000135047824 */ /* 0x000fe200078e0202 */
[----:B------:R-:W-:Y:S01]  /*5d20*/  IADD3 R2, R2, 0x80, RZ ;  /* 0x0000008002027810 */ /* 0x000fe20007ffe0ff */
[----:B------:R-:W-:Y:S01]  /*5d30*/  IMAD.MOV.U32 R5, RZ, RZ, 0x8 ;  /* 0x00000008ff057424 */ /* 0x000fe200078e00ff */
[----:B------:R-:W-:-:S03]  /*5d40*/  LOP3.LUT R26, R27, R26, RZ, 0x3c, !PT ;  /* 0x0000001a1b1a7212 */ /* 0x000fc600078e3cff */
[----:B------:R-:W-:Y:S01]  /*5d50*/  IMAD.WIDE.U32 R4, R4, R5, c[0x0][0x168] ;  /* 0x00005a0004047625 */ /* 0x000fe200078e0005 */
[----:B------:R-:W-:-:S05]  /*5d60*/  LOP3.LUT R27, R27, R26, RZ, 0x3c, !PT ;  /* 0x0000001a1b1b7212 */ /* 0x000fca00078e3cff */
[----:B------:R0:W-:Y:S02]  /*5d70*/  STG.E.64 [R4.64], R26 ;  /* 0x0000001a04007986 */ /* 0x0001e4000c101b04 */
.L_x_15737:
[----:B------:R-:W-:-:S13]  /*5d80*/  ISETP.GE.AND P0, PT, R2, R48, PT ;  /* 0x000000300200720c */ /* 0x000fda0003f06270 */
        /* <DEDUP_REMOVED lines=9> */
.L_x_15738:
[----:B------:R-:W-:-:S13]  /*5e20*/  ISETP.GE.AND P0, PT, R2, R48, PT ;  /* 0x000000300200720c */ /* 0x000fda0003f06270 */
[----:B------:R-:W-:Y:S01]  /*5e30*/  @P0 BREAK B1 ;  /* 0x0000000000010942 */ /* 0x000fe20003800000 */
        /* <DEDUP_REMOVED lines=9> */
.L_x_15739:
[----:B------:R-:W-:Y:S05]  /*5ed0*/  BSYNC B1 ;  /* 0x0000000000017941 */ /* 0x000fea0003800000 */
.L_x_15735:
[----:B------:R-:W-:-:S13]  /*5ee0*/  ISETP.GE.AND P0, PT, R2, R48, PT ;  /* 0x000000300200720c */ /* 0x000fda0003f06270 */
[-C--:B------:R-:W-:Y:S01]  /*5ef0*/  @!P0 LOP3.LUT R15, R15, R14.reuse, RZ, 0x3c, !PT ;  /* 0x0000000e0f0f8212 */ /* 0x080fe200078e3cff */
[----:B0-----:R-:W-:Y:S01]  /*5f00*/  @!P0 IMAD.IADD R4, R53, 0x1, R2 ;  /* 0x0000000135048824 */ /* 0x001fe200078e0202 */
[----:B------:R-:W-:Y:S01]  /*5f10*/  @!P0 IADD3 R2, R2, 0x80, RZ ;  /* 0x0000008002028810 */ /* 0x000fe20007ffe0ff */
[----:B------:R-:W-:Y:S01]  /*5f20*/  @!P0 IMAD.MOV.U32 R5, RZ, RZ, 0x8 ;  /* 0x00000008ff058424 */ /* 0x000fe200078e00ff */
[----:B------:R-:W-:-:S03]  /*5f30*/  @!P0 LOP3.LUT R14, R15, R14, RZ, 0x3c, !PT ;  /* 0x0000000e0f0e8212 */ /* 0x000fc600078e3cff */
[----:B------:R-:W-:Y:S01]  /*5f40*/  @!P0 IMAD.WIDE.U32 R4, R4, R5, c[0x0][0x168] ;  /* 0x00005a0004048625 */ /* 0x000fe200078e0005 */
[----:B------:R-:W-:-:S05]  /*5f50*/  @!P0 LOP3.LUT R15, R15, R14, RZ, 0x3c, !PT ;  /* 0x0000000e0f0f8212 */ /* 0x000fca00078e3cff */
[----:B------:R0:W-:Y:S02]  /*5f60*/  @!P0 STG.E.64 [R4.64], R14 ;  /* 0x0000000e04008986 */ /* 0x0001e4000c101b04 */
.L_x_15740:
[----:B------:R-:W-:Y:S05]  /*5f70*/  BSYNC B0 ;  /* 0x0000000000007941 */ /* 0x000fea0003800000 */
.L_x_15734:
[----:B------:R-:W-:Y:S01]  /*5f80*/  WARPSYNC 0xffffffff ;  /* 0xffffffff00007948 */ /* 0x000fe20003800000 */
[----:B------:R-:W-:-:S13]  /*5f90*/  ISETP.GE.AND P0, PT, R2, R48, PT ;  /* 0x000000300200720c */ /* 0x000fda0003f06270 */
[----:B------:R-:W-:Y:S05]  /*5fa0*/  @P0 EXIT ;  /* 0x000000000000094d */ /* 0x000fea0003800000 */
[----:B0-----:R-:W-:Y:S02]  /*5fb0*/  IMAD.IADD R4, R53, 0x1, R2 ;  /* 0x0000000135047824 */ /* 0x001fe400078e0202 */
[----:B------:R-:W-:Y:S02]  /*5fc0*/  IMAD.MOV.U32 R5, RZ, RZ, 0x8 ;  /* 0x00000008ff057424 */ /* 0x000fe400078e00ff */
[----:B------:R-:W-:Y:S02]  /*5fd0*/  IMAD.MOV.U32 R2, RZ, RZ, R0 ;  /* 0x000000ffff027224 */ /* 0x000fe400078e0000 */
[----:B------:R-:W-:-:S05]  /*5fe0*/  IMAD.WIDE.U32 R4, R4, R5, c[0x0][0x168] ;  /* 0x00005a0004047625 */ /* 0x000fca00078e0005 */
[----:B------:R-:W-:Y:S01]  /*5ff0*/  STG.E.64 [R4.64], R2 ;  /* 0x0000000204007986 */ /* 0x000fe2000c101b04 */
[----:B------:R-:W-:Y:S05]  /*6000*/  EXIT ;  /* 0x000000000000794d */ /* 0x000fea0003800000 */
        .weak           $__internal_58_$__cuda_sm20_div_rn_f64_full
        .type           $__internal_58_$__cuda_sm20_div_rn_f64_full,@function
        .size           $__internal_58_$__cuda_sm20_div_rn_f64_full,(.L_x_17712 - $__internal_58_$__cuda_sm20_div_rn_f64_full)
$__internal_58_$__cuda_sm20_div_rn_f64_full:
[C---:B------:R-:W-:Y:S01]  /*6010*/  FSETP.GEU.AND P2, PT, |R2|.reuse, 1.469367938527859385e-39, PT ;  /* 0x001000000200780b */ /* 0x040fe20003f4e200 */
[--C-:B------:R-:W-:Y:S01]  /*6020*/  IMAD.MOV.U32 R40, RZ, RZ, R3.reuse ;  /* 0x000000ffff287224 */ /* 0x100fe200078e0003 */
[----:B------:R-:W-:Y:S01]  /*6030*/  LOP3.LUT R6, R2, 0x800fffff, RZ, 0xc0, !PT ;  /* 0x800fffff02067812 */ /* 0x000fe200078ec0ff */
[----:B------:R-:W-:Y:S01]  /*6040*/  IMAD.MOV.U32 R41, RZ, RZ, R2 ;  /* 0x000000ffff297224 */ /* 0x000fe200078e0002 */
[-C--:B------:R-:W-:Y:S01]  /*6050*/  LOP3.LUT R5, R5, R4.reuse, RZ, 0x3c, !PT ;  /* 0x0000000405057212 */ /* 0x080fe200078e3cff */
[----:B------:R-:W-:Y:S01]  /*6060*/  IMAD.MOV.U32 R42, RZ, RZ, 0x1 ;  /* 0x00000001ff2a7424 */ /* 0x000fe200078e00ff */
[----:B------:R-:W-:Y:S01]  /*6070*/  LOP3.LUT R7, R6, 0x3ff00000, RZ, 0xfc, !PT ;  /* 0x3ff0000006077812 */ /* 0x000fe200078efcff */
[----:B------:R-:W-:Y:S01]  /*6080*/  IMAD.MOV.U32 R6, RZ, RZ, R3 ;  /* 0x000000ffff067224 */ /* 0x000fe200078e0003 */
[C---:B------:R-:W-:Y:S01]  /*6090*/  LOP3.LUT R4, R5.reuse, R4, RZ, 0x3c, !PT ;  /* 0x0000000405047212 */ /* 0x040fe200078e3cff */
[----:B------:R-:W-:Y:S01]  /*60a0*/  IMAD.MOV.U32 R55, RZ, RZ, 0x1ca00000 ;  /* 0x1ca00000ff377424 */ /* 0x000fe200078e00ff */
[----:B------:R-:W-:Y:S01]  /*60b0*/  LOP3.LUT R52, R2, 0x7ff00000, RZ, 0xc0, !PT ;  /* 0x7ff0000002347812 */ /* 0x000fe200078ec0ff */
[----:B------:R-:W-:Y:S01]  /*60c0*/  BSSY B0, `(.L_x_15741) ;  /* 0x0000058000007945 */ /* 0x000fe20003800000 */
[----:B------:R-:W-:Y:S01]  /*60d0*/  LOP3.LUT R5, R5, R4, RZ, 0x3c, !PT ;  /* 0x0000000405057212 */ /* 0x000fe200078e3cff */
[----:B------:R-:W0:-:S03]  /*60e0*/  @!P2 DMUL R6, R40, 8.98846567431157953865e+307 ;  /* 0x7fe000002806a828 */ /* 0x000e060000000000 */
[C---:B------:R-:W-:Y:S02]  /*60f0*/  FSETP.GEU.AND P0, PT, |R5|.reuse, 1.469367938527859385e-39, PT ;  /* 0x001000000500780b */ /* 0x040fe40003f0e200 */
[----:B------:R-:W-:Y:S01]  /*6100*/  LOP3.LUT R54, R5, 0x7ff00000, RZ, 0xc0, !PT ;  /* 0x7ff0000005367812 */ /* 0x000fe200078ec0ff */
[----:B0-----:R-:W0:Y:S03]  /*6110*/  MUFU.RCP64H R43, R7 ;  /* 0x00000007002b7308 */ /* 0x001e260000001800 */
[----:B------:R-:W-:Y:S01]  /*6120*/  ISETP.GE.U32.AND P4, PT, R54, R52, PT ;  /* 0x000000343600720c */ /* 0x000fe20003f86070 */
[----:B------:R-:W-:-:S06]  /*6130*/  IMAD.MOV.U32 R49, RZ, RZ, R54 ;  /* 0x000000ffff317224 */ /* 0x000fcc00078e0036 */
[----:B------:R-:W-:-:S04]  /*6140*/  @!P0 LOP3.LUT R3, R41, 0x7ff00000, RZ, 0xc0, !PT ;  /* 0x7ff0000029038812 */ /* 0x000fc800078ec0ff */
[----:B------:R-:W-:Y:S01]  /*6150*/  @!P0 ISETP.GE.U32.AND P3, PT, R54, R3, PT ;  /* 0x000000033600820c */ /* 0x000fe20003f66070 */
[----:B0-----:R-:W0:-:S03]  /*6160*/  DFMA R46, R42, -R6, 1 ;  /* 0x3ff000002a2e742b */ /* 0x001e060000000806 */
[----:B------:R-:W-:-:S03]  /*6170*/  @!P0 SEL R2, R55, 0x63400000, !P3 ;  /* 0x6340000037028807 */ /* 0x000fc60005800000 */
[----:B0-----:R-:W0:Y:S01]  /*6180*/  DFMA R46, R46, R46, R46 ;  /* 0x0000002e2e2e722b */ /* 0x001e22000000002e */
[----:B------:R-:W-:-:S04]  /*6190*/  @!P0 LOP3.LUT R2, R2, 0x80000000, R5, 0xf8, !PT ;  /* 0x8000000002028812 */ /* 0x000fc800078ef805 */
[----:B------:R-:W-:Y:S01]  /*61a0*/  @!P0 LOP3.LUT R3, R2, 0x100000, RZ, 0xfc, !PT ;  /* 0x0010000002038812 */ /* 0x000fe200078efcff */
[----:B0-----:R0:W1:Y:S01]  /*61b0*/  DFMA R46, R42, R46, R42 ;  /* 0x0000002e2a2e722b */ /* 0x001062000000002a */
[----:B------:R-:W-:Y:S01]  /*61c0*/  @!P0 IMAD.MOV.U32 R2, RZ, RZ, RZ ;  /* 0x000000ffff028224 */ /* 0x000fe200078e00ff */
[----:B0-----:R-:W-:-:S04]  /*61d0*/  SEL R42, R55, 0x63400000, !P4 ;  /* 0x63400000372a7807 */ /* 0x001fc80006000000 */
[----:B------:R-:W-:Y:S01]  /*61e0*/  LOP3.LUT R43, R42, 0x800fffff, R5, 0xf8, !PT ;  /* 0x800fffff2a2b7812 */ /* 0x000fe200078ef805 */
[----:B------:R-:W-:-:S06]  /*61f0*/  IMAD.MOV.U32 R42, RZ, RZ, R4 ;  /* 0x000000ffff2a7224 */ /* 0x000fcc00078e0004 */
[----:B------:R-:W-:-:S04]  /*6200*/  @!P0 DFMA R42, R42, 2, -R2 ;  /* 0x400000002a2a882b */ /* 0x000fc80000000802 */
[----:B-1----:R-:W0:-:S06]  /*6210*/  DFMA R2, R46, -R6, 1 ;  /* 0x3ff000002e02742b */ /* 0x002e0c0000000806 */
[----:B0-----:R-:W0:Y:S01]  /*6220*/  DFMA R2, R46, R2, R46 ;  /* 0x000000022e02722b */ /* 0x001e22000000002e */
[----:B------:R-:W-:-:S05]  /*6230*/  @!P0 LOP3.LUT R49, R43, 0x7ff00000, RZ, 0xc0, !PT ;  /* 0x7ff000002b318812 */ /* 0x000fca00078ec0ff */
[----:B0-----:R-:W0:-:S06]  /*6240*/  DMUL R46, R2, R42 ;  /* 0x0000002a022e7228 */ /* 0x001e0c0000000000 */
[----:B0-----:R-:W0:-:S06]  /*6250*/  DFMA R50, R46, -R6, R42 ;  /* 0x800000062e32722b */ /* 0x001e0c000000002a */
[----:B0-----:R0:W1:Y:S02]  /*6260*/  DFMA R46, R2, R50, R46 ;  /* 0x00000032022e722b */ /* 0x001064000000002e */
[----:B0-----:R-:W-:Y:S01]  /*6270*/  IMAD.MOV.U32 R50, RZ, RZ, R52 ;  /* 0x000000ffff327224 */ /* 0x001fe200078e0034 */
[----:B------:R-:W-:Y:S02]  /*6280*/  IADD3 R2, R49, -0x1, RZ ;  /* 0xffffffff31027810 */ /* 0x000fe40007ffe0ff */
[----:B------:R-:W-:Y:S02]  /*6290*/  @!P2 LOP3.LUT R50, R7, 0x7ff00000, RZ, 0xc0, !PT ;  /* 0x7ff000000732a812 */ /* 0x000fe400078ec0ff */
[----:B------:R-:W-:Y:S02]  /*62a0*/  ISETP.GT.U32.AND P0, PT, R2, 0x7feffffe, PT ;  /* 0x7feffffe0200780c */ /* 0x000fe40003f04070 */
[----:B------:R-:W-:-:S04]  /*62b0*/  IADD3 R2, R50, -0x1, RZ ;  /* 0xffffffff32027810 */ /* 0x000fc80007ffe0ff */
[----:B------:R-:W-:-:S13]  /*62c0*/  ISETP.GT.U32.OR P0, PT, R2, 0x7feffffe, P0 ;  /* 0x7feffffe0200780c */ /* 0x000fda0000704470 */
[----:B------:R-:W-:Y:S05]  /*62d0*/  @P0 BRA `(.L_x_15742) ;  /* 0x000001e000000947 */ /* 0x000fea0003800000 */
[----:B-1----:R-:W-:Y:S01]  /*62e0*/  LOP3.LUT R2, R41, 0x7ff00000, RZ, 0xc0, !PT ;  /* 0x7ff0000029027812 */ /* 0x002fe200078ec0ff */
[----:B------:R-:W-:-:S03]  /*62f0*/  IMAD.MOV.U32 R4, RZ, RZ, RZ ;  /* 0x000000ffff047224 */ /* 0x000fc600078e00ff */
[C---:B------:R-:W-:Y:S01]  /*6300*/  ISETP.GE.U32.AND P0, PT, R54.reuse, R2, PT ;  /* 0x000000023600720c */ /* 0x040fe20003f06070 */
[----:B------:R-:W-:-:S03]  /*6310*/  IMAD.IADD R49, R54, 0x1, -R2 ;  /* 0x0000000136317824 */ /* 0x000fc600078e0a02 */
[----:B------:R-:W-:Y:S02]  /*6320*/  SEL R2, R55, 0x63400000, !P0 ;  /* 0x6340000037027807 */ /* 0x000fe40004000000 */
[----:B------:R-:W-:-:S04]  /*6330*/  IMNMX R49, R49, -0x46a00000, !PT ;  /* 0xb960000031317817 */ /* 0x000fc80007800200 */
[----:B------:R-:W-:-:S05]  /*6340*/  IMNMX R49, R49, 0x46a00000, PT ;  /* 0x46a0000031317817 */ /* 0x000fca0003800200 */
        /* <DEDUP_REMOVED lines=19> */
[----:B------:R-:W-:-:S05]  /*6480*/  FSEL R2, R40, R3, !P0 ;  /* 0x0000000328027208 */ /* 0x000fca0004000000 */
[----:B------:R-:W-:Y:S02]  /*6490*/  IMAD.MOV.U32 R3, RZ, RZ, R2 ;  /* 0x000000ffff037224 */ /* 0x000fe400078e0002 */
[----:B------:R-:W-:Y:S01]  /*64a0*/  IMAD.MOV.U32 R2, RZ, RZ, R6 ;  /* 0x000000ffff027224 */ /* 0x000fe200078e0006 */
[----:B------:R-:W-:Y:S05]  /*64b0*/  BRA `(.L_x_15743) ;  /* 0x0000018000007947 */ /* 0x000fea0003800000 */
.L_x_15742:
        /* <DEDUP_REMOVED lines=12> */
[----:B------:R-:W-:Y:S02]  /*6580*/  @!P0 IMAD.MOV.U32 R3, RZ, RZ, R2 ;  /* 0x000000ffff038224 */ /* 0x000fe400078e0002 */
[----:B------:R-:W-:Y:S02]  /*6590*/  @!P0 IMAD.MOV.U32 R2, RZ, RZ, RZ ;  /* 0x000000ffff028224 */ /* 0x000fe400078e00ff */
[----:B------:R-:W-:Y:S02]  /*65a0*/  @P0 IMAD.MOV.U32 R2, RZ, RZ, RZ ;  /* 0x000000ffff020224 */ /* 0x000fe400078e00ff */
[----:B------:R-:W-:Y:S01]  /*65b0*/  @P0 IMAD.MOV.U32 R3, RZ, RZ, R4 ;  /* 0x000000ffff030224 */ /* 0x000fe200078e0004 */
[----:B------:R-:W-:Y:S05]  /*65c0*/  BRA `(.L_x_15743) ;  /* 0x0000007000007947 */ /* 0x000fea0003800000 */
.L_x_15745:
[----:B------:R-:W-:-:S05]  /*65d0*/  LOP3.LUT R2, R41, 0x80000, RZ, 0xfc, !PT ;  /* 0x0008000029027812 */ /* 0x000fca00078efcff */
[----:B------:R-:W-:Y:S02]  /*65e0*/  IMAD.MOV.U32 R3, RZ, RZ, R2 ;  /* 0x000000ffff037224 */ /* 0x000fe400078e0002 */
[----:B------:R-:W-:Y:S01]  /*65f0*/  IMAD.MOV.U32 R2, RZ, RZ, R40 ;  /* 0x000000ffff027224 */ /* 0x000fe200078e0028 */
[----:B------:R-:W-:Y:S05]  /*6600*/  BRA `(.L_x_15743) ;  /* 0x0000003000007947 */ /* 0x000fea0003800000 */
.L_x_15744:
[----:B------:R-:W-:-:S05]  /*6610*/  LOP3.LUT R2, R5, 0x80000, RZ, 0xfc, !PT ;  /* 0x0008000005027812 */ /* 0x000fca00078efcff */
[----:B------:R-:W-:Y:S02]  /*6620*/  IMAD.MOV.U32 R3, RZ, RZ, R2 ;  /* 0x000000ffff037224 */ /* 0x000fe400078e0002 */
[----:B------:R-:W-:Y:S02]  /*6630*/  IMAD.MOV.U32 R2, RZ, RZ, R4 ;  /* 0x000000ffff027224 */ /* 0x000fe400078e0004 */
.L_x_15743:
[----:B------:R-:W-:Y:S05]  /*6640*/  BSYNC B0 ;  /* 0x0000000000007941 */ /* 0x000fea0003800000 */
.L_x_15741:
[----:B------:R-:W-:Y:S02]  /*6650*/  IMAD.MOV.U32 R4, RZ, RZ, R0 ;  /* 0x000000ffff047224 */ /* 0x000fe400078e0000 */
[----:B------:R-:W-:-:S04]  /*6660*/  IMAD.MOV.U32 R5, RZ, RZ, 0x0 ;  /* 0x00000000ff057424 */ /* 0x000fc800078e00ff */
[----:B------:R-:W-:Y:S05]  /*6670*/  RET.REL.NODEC R4 `(_ZN2at6native29vectorized_elementwise_kernelILi2ENS0_13BinaryFunctorIdddZZZNS0_17atan2_kernel_cudaERNS_18TensorIteratorBaseEENKUlvE_clEvENKUlvE_clEvEUlddE_EESt5arrayIPcLm3EEEEviT0_T1_) ;  /* 0xffff998004007950 */ /* 0x000fea0003c3ffff */
.L_x_15746:
        /* <DEDUP_REMOVED lines=16> */
.L_x_17712:


//--------------------- .text._ZN2at6native29vectorized_elementwise_kernelILi4ENS0_13BinaryFunctorIdddZZZNS0_17atan2_kernel_cudaERNS_18TensorIteratorBaseEENKUlvE_clEvENKUlvE_clEvEUlddE_EESt5arrayIPcLm3EEEEviT0_T1_ --------------------------
	.section	.text._ZN2at6native29vectorized_elementwise_kernelILi4ENS0_13BinaryFunctorIdddZZZNS0_17atan2_kernel_cudaERNS_18TensorIteratorBaseEENKUlvE_clEvENKUlvE_clEvEUlddE_EESt5arrayIPcLm3EEEEviT0_T1_,"ax",@progbits
	.sectioninfo	@"SHI_REGISTERS=58"
	.align	128
        .global         _ZN2at6native29vectorized_elementwise_kernelILi4ENS0_13BinaryFunctorIdddZZZNS0_17atan2_kernel_cudaERNS_18TensorIteratorBaseEENKUlvE_clEvENKUlvE_clEvEUlddE_EESt5arrayIPcLm3EEEEviT0_T1_
        .type           _ZN2at6native29vectorized_elementwise_kernelILi4ENS0_13BinaryFunctorIdddZZZNS0_17atan2_kernel_cudaERNS_18TensorIteratorBaseEENKUlvE_clEvENKUlvE_clEvEUlddE_EESt5arrayIPcLm3EEEEviT0_T1_,@function
        .size           _ZN2at6native29vectorized_elementwise_kernelILi4ENS0_13BinaryFunctorIdddZZZNS0_17atan2_kernel_cudaERNS_18TensorIteratorBaseEENKUlvE_clEvENKUlvE_clEvEUlddE_EESt5arrayIPcLm3EEEEviT0_T1_,(.L_x_17713 - _ZN2at6native29vectorized_elementwise_kernelILi4ENS0_13BinaryFunctorIdddZZZNS0_17atan2_kernel_cudaERNS_18TensorIteratorBaseEENKUlvE_clEvENKUlvE_clEvEUlddE_EESt5arrayIPcLm3EEEEviT0_T1_)
        .other          _ZN2at6native29vectorized_elementwise_kernelILi4ENS0_13BinaryFunctorIdddZZZNS0_17atan2_kernel_cudaERNS_18TensorIteratorBaseEENKUlvE_clEvENKUlvE_clEvEUlddE_EESt5arrayIPcLm3EEEEviT0_T1_,@"STO_CUDA_ENTRY STV_DEFAULT"
_ZN2at6native29vectorized_elementwise_kernelILi4ENS0_13BinaryFunctorIdddZZZNS0_17atan2_kernel_cudaERNS_18TensorIteratorBaseEENKUlvE_clEvENKUlvE_clEvEUlddE_EESt5arrayIPcLm3EEEEviT0_T1_:
.text._ZN2at6native29vectorized_elementwise_kernelILi4ENS0_13BinaryFunctorIdddZZZNS0_17atan2_kernel_cudaERNS_18TensorIteratorBaseEENKUlvE_clEvENKUlvE_clEvEUlddE_EESt5arrayIPcLm3EEEEviT0_T1_:
        /* <DEDUP_REMOVED lines=51> */
[----:B-----5:R-:W-:Y:S05]  /*0330*/  CALL.REL.NOINC `($__internal_59_$__cuda_sm20_div_rn_f64_full) ;  /* 0x00005cd000007944 */ /* 0x020fea0003c00000 */
.L_x_15751:
[----:B------:R-:W-:Y:S05]  /*0340*/  BSYNC B2 ;  /* 0x0000000000027941 */ /* 0x000fea0003800000 */
.L_x_15750:
        /* <DEDUP_REMOVED lines=40> */
.L_x_15749:
[----:B0-----:R-:W-:-:S04]  /*05d0*/  ISETP.GE.AND P0, PT, R33, RZ, PT ;  /* 0x000000ff2100720c */ /* 0x001fc80003f06270 */
[----:B------:R-:W-:Y:S02]  /*05e0*/  FSEL R4, RZ, 3.37028055040000000000e+12, P0 ;  /* 0x54442d18ff047808 */ /* 0x000fe40000000000 */
[----:B------:R-:W-:Y:S02]  /*05f0*/  FSEL R5, RZ, 2.1426990032196044922, P0 ;  /* 0x400921fbff057808 */ /* 0x000fe40000000000 */
.L_x_15752:
[----:B------:R-:W-:Y:S05]  /*0600*/  BSYNC B1 ;  /* 0x0000000000017941 */ /* 0x000fea0003800000 */
.L_x_15748:
        /* <DEDUP_REMOVED lines=33> */
.L_x_15754:
[----:B------:R-:W-:Y:S05]  /*0820*/  BSYNC B1 ;  /* 0x0000000000017941 */ /* 0x000fea0003800000 */
.L_x_15753:
        /* <DEDUP_REMOVED lines=43> */
.L_x_15756:
[----:B------:R-:W-:Y:S02]  /*0ae0*/  FSEL R4, RZ, 3.37028055040000000000e+12, P0 ;  /* 0x54442d18ff047808 */ /* 0x000fe40000000000 */
[----:B------:R-:W-:Y:S02]  /*0af0*/  FSEL R5, RZ, 2.1426990032196044922, P0 ;  /* 0x400921fbff057808 */ /* 0x000fe40000000000 */
.L_x_15757:
[----:B------:R-:W-:Y:S05]  /*0b00*/  BSYNC B0 ;  /* 0x0000000000007941 */ /* 0x000fea0003800000 */
.L_x_15755:
        /* <DEDUP_REMOVED lines=32> */
[----:B------:R-:W-:Y:S05]  /*0d10*/  CALL.REL.NOINC `($__internal_59_$__cuda_sm20_div_rn_f64_full) ;  /* 0x000052f000007944 */ /* 0x000fea0003c00000 */
.L_x_15759:
[----:B------:R-:W-:Y:S05]  /*0d20*/  BSYNC B1 ;  /* 0x0000000000017941 */ /* 0x000fea0003800000 */
.L_x_15758:
        /* <DEDUP_REMOVED lines=43> */
.L_x_15761:
[----:B------:R-:W-:Y:S02]  /*0fe0*/  FSEL R4, RZ, 3.37028055040000000000e+12, P0 ;  /* 0x54442d18ff047808 */ /* 0x000fe40000000000 */
[----:B------:R-:W-:Y:S02]  /*0ff0*/  FSEL R5, RZ, 2.1426990032196044922, P0 ;  /* 0x400921fbff057808 */ /* 0x000fe40000000000 */
.L_x_15762:
[----:B------:R-:W-:Y:S05]  /*1000*/  BSYNC B0 ;  /* 0x0000000000007941 */ /* 0x000fea0003800000 */
.L_x_15760:
        /* <DEDUP_REMOVED lines=33> */
.L_x_15764:
[----:B------:R-:W-:Y:S05]  /*1220*/  BSYNC B1 ;  /* 0x0000000000017941 */ /* 0x000fea0003800000 */
.L_x_15763:
        /* <DEDUP_REMOVED lines=43> */
.L_x_15766:
[----:B------:R-:W-:Y:S02]  /*14e0*/  FSEL R4, RZ, 3.37028055040000000000e+12, P0 ;  /* 0x54442d18ff047808 */ /* 0x000fe40000000000 */
[----:B------:R-:W-:Y:S02]  /*14f0*/  FSEL R5, RZ, 2.1426990032196044922, P0 ;  /* 0x400921fbff057808 */ /* 0x000fe40000000000 */
.L_x_15767:
[----:B------:R-:W-:Y:S05]  /*1500*/  BSYNC B0 ;  /* 0x0000000000007941 */ /* 0x000fea0003800000 */
.L_x_15765:
        /* <DEDUP_REMOVED lines=33> */
.L_x_15769:
[----:B------:R-:W-:Y:S05]  /*1720*/  BSYNC B1 ;  /* 0x0000000000017941 */ /* 0x000fea0003800000 */
.L_x_15768:
        /* <DEDUP_REMOVED lines=43> */
.L_x_15771:
[----:B------:R-:W-:Y:S02]  /*19e0*/  FSEL R4, RZ, 3.37028055040000000000e+12, P0 ;  /* 0x54442d18ff047808 */ /* 0x000fe40000000000 */
[----:B------:R-:W-:Y:S02]  /*19f0*/  FSEL R5, RZ, 2.1426990032196044922, P0 ;  /* 0x400921fbff057808 */ /* 0x000fe40000000000 */
.L_x_15772:
[----:B------:R-:W-:Y:S05]  /*1a00*/  BSYNC B0 ;  /* 0x0000000000007941 */ /* 0x000fea0003800000 */
.L_x_15770:
        /* <DEDUP_REMOVED lines=33> */
.L_x_15774:
[----:B------:R-:W-:Y:S05]  /*1c20*/  BSYNC B1 ;  /* 0x0000000000017941 */ /* 0x000fea0003800000 */
.L_x_15773:
        /* <DEDUP_REMOVED lines=43> */
.L_x_15776:
[----:B------:R-:W-:Y:S02]  /*1ee0*/  FSEL R4, RZ, 3.37028055040000000000e+12, P0 ;  /* 0x54442d18ff047808 */ /* 0x000fe40000000000 */
[----:B------:R-:W-:Y:S02]  /*1ef0*/  FSEL R5, RZ, 2.1426990032196044922, P0 ;  /* 0x400921fbff057808 */ /* 0x000fe40000000000 */
.L_x_15777:
[----:B------:R-:W-:Y:S05]  /*1f00*/  BSYNC B0 ;  /* 0x0000000000007941 */ /* 0x000fea0003800000 */
.L_x_15775:
        /* <DEDUP_REMOVED lines=32> */
[----:B------:R-:W-:Y:S05]  /*2110*/  CALL.REL.NOINC `($__internal_59_$__cuda_sm20_div_rn_f64_full) ;  /* 0x00003ef000007944 */ /* 0x000fea0003c00000 */
.L_x_15779:
[----:B------:R-:W-:Y:S05]  /*2120*/  BSYNC B1 ;  /* 0x0000000000017941 */ /* 0x000fea0003800000 */
.L_x_15778:
        /* <DEDUP_REMOVED lines=43> */
.L_x_15781:
[----:B------:R-:W-:Y:S02]  /*23e0*/  FSEL R4, RZ, 3.37028055040000000000e+12, P0 ;  /* 0x54442d18ff047808 */ /* 0x000fe40000000000 */
[----:B------:R-:W-:Y:S02]  /*23f0*/  FSEL R5, RZ, 2.1426990032196044922, P0 ;  /* 0x400921fbff057808 */ /* 0x000fe40000000000 */
.L_x_15782:
[----:B------:R-:W-:Y:S05]  /*2400*/  BSYNC B0 ;  /* 0x0000000000007941 */ /* 0x000fea0003800000 */
.L_x_15780:
        /* <DEDUP_REMOVED lines=33> */
.L_x_15784:
[----:B------:R-:W-:Y:S05]  /*2620*/  BSYNC B1 ;  /* 0x0000000000017941 */ /* 0x000fea0003800000 */
.L_x_15783:
        /* <DEDUP_REMOVED lines=43> */
.L_x_15786:
[----:B------:R-:W-:Y:S02]  /*28e0*/  FSEL R2, RZ, 3.37028055040000000000e+12, P0 ;  /* 0x54442d18ff027808 */ /* 0x000fe40000000000 */
[----:B------:R-:W-:Y:S02]  /*28f0*/  FSEL R3, RZ, 2.1426990032196044922, P0 ;  /* 0x400921fbff037808 */ /* 0x000fe40000000000 */
.L_x_15787:
[----:B------:R-:W-:Y:S05]  /*2900*/  BSYNC B0 ;  /* 0x0000000000007941 */ /* 0x000fea0003800000 */
.L_x_15785:
        /* <DEDUP_REMOVED lines=32> */
.L_x_15747:
        /* <DEDUP_REMOVED lines=110> */
.L_x_15791:
[----:B------:R-:W-:Y:S05]  /*31f0*/  BSYNC B2 ;  /* 0x0000000000027941 */ /* 0x000fea0003800000 */
.L_x_15790:
        /* <DEDUP_REMOVED lines=43> */
.L_x_15793:
[----:B------:R-:W-:Y:S02]  /*34b0*/  FSEL R2, RZ, 3.37028055040000000000e+12, P0 ;  /* 0x54442d18ff027808 */ /* 0x000fe40000000000 */
[----:B------:R-:W-:Y:S02]  /*34c0*/  FSEL R3, RZ, 2.1426990032196044922, P0 ;  /* 0x400921fbff037808 */ /* 0x000fe40000000000 */
.L_x_15794:
[----:B------:R-:W-:Y:S05]  /*34d0*/  BSYNC B0 ;  /* 0x0000000000007941 */ /* 0x000fea0003800000 */
.L_x_15792:
[----:B------:R0:W1:Y:S02]  /*34e0*/  DADD R4, |R38|, |R44| ;  /* 0x0000000026047229 */ /* 0x000064000000062c */
[----:B0-----:R-:W-:-:S04]  /*34f0*/  LOP3.LUT R45, R3, 0x80000000, R45, 0xb8, !PT ;  /* 0x80000000032d7812 */ /* 0x001fc800078eb82d */
[----:B-1----:R-:W0:-:S06]  /*3500*/  DSETP.GTU.AND P0, PT, |R4|, +INF , PT ;  /* 0x7ff000000400742a */ /* 0x002e0c0003f0c200 */
[----:B0-----:R-:W-:Y:S02]  /*3510*/  FSEL R39, R4, R2, P0 ;  /* 0x0000000204277208 */ /* 0x001fe40000000000 */
[----:B------:R-:W-:Y:S02]  /*3520*/  FSEL R38, R5, R45, P0 ;  /* 0x0000002d05267208 */ /* 0x000fe40000000000 */
.L_x_15789:
[----:B------:R-:W-:Y:S05]  /*3530*/  BSYNC B1 ;  /* 0x0000000000017941 */ /* 0x000fea0003800000 */
.L_x_15788:
        /* <DEDUP_REMOVED lines=33> */
.L_x_15798:
[----:B------:R-:W-:Y:S05]  /*3750*/  BSYNC B2 ;  /* 0x0000000000027941 */ /* 0x000fea0003800000 */
.L_x_15797:
        /* <DEDUP_REMOVED lines=43> */
.L_x_15800:
[----:B------:R-:W-:Y:S02]  /*3a10*/  FSEL R2, RZ, 3.37028055040000000000e+12, P0 ;  /* 0x54442d18ff027808 */ /* 0x000fe40000000000 */
[----:B------:R-:W-:Y:S02]  /*3a20*/  FSEL R3, RZ, 2.1426990032196044922, P0 ;  /* 0x400921fbff037808 */ /* 0x000fe40000000000 */
.L_x_15801:
[----:B------:R-:W-:Y:S05]  /*3a30*/  BSYNC B0 ;  /* 0x0000000000007941 */ /* 0x000fea0003800000 */
.L_x_15799:
[----:B------:R0:W1:Y:S02]  /*3a40*/  DADD R4, |R34|, |R36| ;  /* 0x0000000022047229 */ /* 0x0000640000000624 */
[----:B0-----:R-:W-:-:S04]  /*3a50*/  LOP3.LUT R37, R3, 0x80000000, R37, 0xb8, !PT ;  /* 0x8000000003257812 */ /* 0x001fc800078eb825 */
[----:B-1----:R-:W0:-:S06]  /*3a60*/  DSETP.GTU.AND P0, PT, |R4|, +INF , PT ;  /* 0x7ff000000400742a */ /* 0x002e0c0003f0c200 */
[----:B0-----:R-:W-:Y:S02]  /*3a70*/  FSEL R35, R4, R2, P0 ;  /* 0x0000000204237208 */ /* 0x001fe40000000000 */
[----:B------:R-:W-:Y:S02]  /*3a80*/  FSEL R34, R5, R37, P0 ;  /* 0x0000002505227208 */ /* 0x000fe40000000000 */
.L_x_15796:
[----:B------:R-:W-:Y:S05]  /*3a90*/  BSYNC B1 ;  /* 0x0000000000017941 */ /* 0x000fea0003800000 */
.L_x_15795:
        /* <DEDUP_REMOVED lines=33> */
.L_x_15805:
[----:B------:R-:W-:Y:S05]  /*3cb0*/  BSYNC B2 ;  /* 0x0000000000027941 */ /* 0x000fea0003800000 */
.L_x_15804:
        /* <DEDUP_REMOVED lines=43> */
.L_x_15807:
[----:B------:R-:W-:Y:S02]  /*3f70*/  FSEL R2, RZ, 3.37028055040000000000e+12, P0 ;  /* 0x54442d18ff027808 */ /* 0x000fe40000000000 */
[----:B------:R-:W-:Y:S02]  /*3f80*/  FSEL R3, RZ, 2.1426990032196044922, P0 ;  /* 0x400921fbff037808 */ /* 0x000fe40000000000 */
.L_x_15808:
[----:B------:R-:W-:Y:S05]  /*3f90*/  BSYNC B0 ;  /* 0x0000000000007941 */ /* 0x000fea0003800000 */
.L_x_15806:
[----:B------:R0:W1:Y:S02]  /*3fa0*/  DADD R4, |R30|, |R32| ;  /* 0x000000001e047229 */ /* 0x0000640000000620 */
[----:B0-----:R-:W-:-:S04]  /*3fb0*/  LOP3.LUT R33, R3, 0x80000000, R33, 0xb8, !PT ;  /* 0x8000000003217812 */ /* 0x001fc800078eb821 */
[----:B-1----:R-:W0:-:S06]  /*3fc0*/  DSETP.GTU.AND P0, PT, |R4|, +INF , PT ;  /* 0x7ff000000400742a */ /* 0x002e0c0003f0c200 */
[----:B0-----:R-:W-:Y:S02]  /*3fd0*/  FSEL R31, R4, R2, P0 ;  /* 0x00000002041f7208 */ /* 0x001fe40000000000 */
[----:B------:R-:W-:Y:S02]  /*3fe0*/  FSEL R30, R5, R33, P0 ;  /* 0x00000021051e7208 */ /* 0x000fe40000000000 */
.L_x_15803:
[----:B------:R-:W-:Y:S05]  /*3ff0*/  BSYNC B1 ;  /* 0x0000000000017941 */ /* 0x000fea0003800000 */
.L_x_15802:
        /* <DEDUP_REMOVED lines=33> */
.L_x_15812:
[----:B------:R-:W-:Y:S05]  /*4210*/  BSYNC B2 ;  /* 0x0000000000027941 */ /* 0x000fea0003800000 */
.L_x_15811:
        /* <DEDUP_REMOVED lines=43> */
.L_x_15814:
[----:B------:R-:W-:Y:S02]  /*44d0*/  FSEL R2, RZ, 3.37028055040000000000e+12, P0 ;  /* 0x54442d18ff027808 */ /* 0x000fe40000000000 */
[----:B------:R-:W-:Y:S02]  /*44e0*/  FSEL R3, RZ, 2.1426990032196044922, P0 ;  /* 0x400921fbff037808 */ /* 0x000fe40000000000 */
.L_x_15815:
[----:B------:R-:W-:Y:S05]  /*44f0*/  BSYNC B0 ;  /* 0x0000000000007941 */ /* 0x000fea0003800000 */
.L_x_15813:
[----:B------:R0:W1:Y:S02]  /*4500*/  DADD R4, |R26|, |R28| ;  /* 0x000000001a047229 */ /* 0x000064000000061c */
[----:B0-----:R-:W-:-:S04]  /*4510*/  LOP3.LUT R29, R3, 0x80000000, R29, 0xb8, !PT ;  /* 0x80000000031d7812 */ /* 0x001fc800078eb81d */
[----:B-1----:R-:W0:-:S06]  /*4520*/  DSETP.GTU.AND P0, PT, |R4|, +INF , PT ;  /* 0x7ff000000400742a */ /* 0x002e0c0003f0c200 */
[----:B0-----:R-:W-:Y:S02]  /*4530*/  FSEL R27, R4, R2, P0 ;  /* 0x00000002041b7208 */ /* 0x001fe40000000000 */
[----:B------:R-:W-:Y:S02]  /*4540*/  FSEL R26, R5, R29, P0 ;  /* 0x0000001d051a7208 */ /* 0x000fe40000000000 */
.L_x_15810:
[----:B------:R-:W-:Y:S05]  /*4550*/  BSYNC B1 ;  /* 0x0000000000017941 */ /* 0x000fea0003800000 */
.L_x_15809:
        /* <DEDUP_REMOVED lines=33> */
.L_x_15819:
[----:B------:R-:W-:Y:S05]  /*4770*/  BSYNC B2 ;  /* 0x0000000000027941 */ /* 0x000fea0003800000 */
.L_x_15818:
        /* <DEDUP_REMOVED lines=43> */
.L_x_15821:
[----:B------:R-:W-:Y:S02]  /*4a30*/  FSEL R2, RZ, 3.37028055040000000000e+12, P0 ;  /* 0x54442d18ff027808 */ /* 0x000fe40000000000 */
[----:B------:R-:W-:Y:S02]  /*4a40*/  FSEL R3, RZ, 2.1426990032196044922, P0 ;  /* 0x400921fbff037808 */ /* 0x000fe40000000000 */
.L_x_15822:
[----:B------:R-:W-:Y:S05]  /*4a50*/  BSYNC B0 ;  /* 0x0000000000007941 */ /* 0x000fea0003800000 */
.L_x_15820:
[----:B------:R0:W1:Y:S02]  /*4a60*/  DADD R4, |R22|, |R24| ;  /* 0x0000000016047229 */ /* 0x0000640000000618 */
[----:B0-----:R-:W-:-:S04]  /*4a70*/  LOP3.LUT R25, R3, 0x80000000, R25, 0xb8, !PT ;  /* 0x8000000003197812 */ /* 0x001fc800078eb819 */
[----:B-1----:R-:W0:-:S06]  /*4a80*/  DSETP.GTU.AND P0, PT, |R4|, +INF , PT ;  /* 0x7ff000000400742a */ /* 0x002e0c0003f0c200 */
[----:B0-----:R-:W-:Y:S02]  /*4a90*/  FSEL R23, R4, R2, P0 ;  /* 0x0000000204177208 */ /* 0x001fe40000000000 */
[----:B------:R-:W-:Y:S02]  /*4aa0*/  FSEL R22, R5, R25, P0 ;  /* 0x0000001905167208 */ /* 0x000fe40000000000 */
.L_x_15817:
[----:B------:R-:W-:Y:S05]  /*4ab0*/  BSYNC B1 ;  /* 0x0000000000017941 */ /* 0x000fea0003800000 */
.L_x_15816:
        /* <DEDUP_REMOVED lines=33> */
.L_x_15826:
[----:B------:R-:W-:Y:S05]  /*4cd0*/  BSYNC B2 ;  /* 0x0000000000027941 */ /* 0x000fea0003800000 */
.L_x_15825:
        /* <DEDUP_REMOVED lines=43> */
.L_x_15828:
[----:B------:R-:W-:Y:S02]  /*4f90*/  FSEL R2, RZ, 3.37028055040000000000e+12, P0 ;  /* 0x54442d18ff027808 */ /* 0x000fe40000000000 */
[----:B------:R-:W-:Y:S02]  /*4fa0*/  FSEL R3, RZ, 2.1426990032196044922, P0 ;  /* 0x400921fbff037808 */ /* 0x000fe40000000000 */
.L_x_15829:
[----:B------:R-:W-:Y:S05]  /*4fb0*/  BSYNC B0 ;  /* 0x0000000000007941 */ /* 0x000fea0003800000 */
.L_x_15827:
[----:B------:R0:W1:Y:S02]  /*4fc0*/  DADD R4, |R18|, |R20| ;  /* 0x0000000012047229 */ /* 0x0000640000000614 */
[----:B0-----:R-:W-:-:S04]  /*4fd0*/  LOP3.LUT R21, R3, 0x80000000, R21, 0xb8, !PT ;  /* 0x8000000003157812 */ /* 0x001fc800078eb815 */
[----:B-1----:R-:W0:-:S06]  /*4fe0*/  DSETP.GTU.AND P0, PT, |R4|, +INF , PT ;  /* 0x7ff000000400742a */ /* 0x002e0c0003f0c200 */
[----:B0-----:R-:W-:Y:S02]  /*4ff0*/  FSEL R19, R4, R2, P0 ;  /* 0x0000000204137208 */ /* 0x001fe40000000000 */
[----:B------:R-:W-:Y:S02]  /*5000*/  FSEL R18, R5, R21, P0 ;  /* 0x0000001505127208 */ /* 0x000fe40000000000 */
.L_x_15824:
[----:B------:R-:W-:Y:S05]  /*5010*/  BSYNC B1 ;  /* 0x0000000000017941 */ /* 0x000fea0003800000 */
.L_x_15823:
        /* <DEDUP_REMOVED lines=33> */
.L_x_15833:
[----:B------:R-:W-:Y:S05]  /*5230*/  BSYNC B2 ;  /* 0x0000000000027941 */ /* 0x000fea0003800000 */
.L_x_15832:
        /* <DEDUP_REMOVED lines=43> */
.L_x_15835:
[----:B------:R-:W-:Y:S02]  /*54f0*/  FSEL R2, RZ, 3.37028055040000000000e+12, P0 ;  /* 0x54442d18ff027808 */ /* 0x000fe40000000000 */
[----:B------:R-:W-:Y:S02]  /*5500*/  FSEL R3, RZ, 2.1426990032196044922, P0 ;  /* 0x400921fbff037808 */ /* 0x000fe40000000000 */
.L_x_15836:
[----:B------:R-:W-:Y:S05]  /*5510*/  BSYNC B0 ;  /* 0x0000000000007941 */ /* 0x000fea0003800000 */
.L_x_15834:
[----:B------:R0:W1:Y:S02]  /*5520*/  DADD R4, |R14|, |R16| ;  /* 0x000000000e047229 */ /* 0x0000640000000610 */
[----:B0-----:R-:W-:-:S04]  /*5530*/  LOP3.LUT R17, R3, 0x80000000, R17, 0xb8, !PT ;  /* 0x8000000003117812 */ /* 0x001fc800078eb811 */
[----:B-1----:R-:W0:-:S06]  /*5540*/  DSETP.GTU.AND P0, PT, |R4|, +INF , PT ;  /* 0x7ff000000400742a */ /* 0x002e0c0003f0c200 */
[----:B0-----:R-:W-:Y:S02]  /*5550*/  FSEL R15, R4, R2, P0 ;  /* 0x00000002040f7208 */ /* 0x001fe40000000000 */
[----:B------:R-:W-:Y:S02]  /*5560*/  FSEL R14, R5, R17, P0 ;  /* 0x00000011050e7208 */ /* 0x000fe40000000000 */
.L_x_15831:
[----:B------:R-:W-:Y:S05]  /*5570*/  BSYNC B1 ;  /* 0x0000000000017941 */ /* 0x000fea0003800000 */
.L_x_15830:
        /* <DEDUP_REMOVED lines=33> */
.L_x_15840:
[----:B------:R-:W-:Y:S05]  /*5790*/  BSYNC B2 ;  /* 0x0000000000027941 */ /* 0x000fea0003800000 */
.L_x_15839:
        /* <DEDUP_REMOVED lines=43> */
.L_x_15842:
[----:B------:R-:W-:Y:S02]  /*5a50*/  FSEL R2, RZ, 3.37028055040000000000e+12, P0 ;  /* 0x54442d18ff027808 */ /* 0x000fe40000000000 */
[----:B------:R-:W-:Y:S02]  /*5a60*/  FSEL R3, RZ, 2.1426990032196044922, P0 ;  /* 0x400921fbff037808 */ /* 0x000fe40000000000 */
.L_x_15843:
[----:B------:R-:W-:Y:S05]  /*5a70*/  BSYNC B0 ;  /* 0x0000000000007941 */ /* 0x000fea0003800000 */
.L_x_15841:
[----:B------:R-:W0:Y:S01]  /*5a80*/  DADD R10, |R10|, |R12| ;  /* 0x000000000a0a7229 */ /* 0x000e22000000060c */
[----:B------:R-:W-:-:S05]  /*5a90*/  LOP3.LUT R3, R3, 0x80000000, R13, 0xb8, !PT ;  /* 0x8000000003037812 */ /* 0x000fca00078eb80d */
[----:B0-----:R-:W0:-:S06]  /*5aa0*/  DSETP.GTU.AND P0, PT, |R10|, +INF , PT ;  /* 0x7ff000000a00742a */ /* 0x001e0c0003f0c200 */
[----:B0-----:R-:W-:Y:S02]  /*5ab0*/  FSEL R0, R10, R2, P0 ;  /* 0x000000020a007208 */ /* 0x001fe40000000000 */
[----:B------:R-:W-:Y:S02]  /*5ac0*/  FSEL R3, R11, R3, P0 ;  /* 0x000000030b037208 */ /* 0x000fe40000000000 */
.L_x_15838:
[----:B------:R-:W-:Y:S05]  /*5ad0*/  BSYNC B1 ;  /* 0x0000000000017941 */ /* 0x000fea0003800000 */
.L_x_15837:
        /* <DEDUP_REMOVED lines=32> */
.L_x_15846:
        /* <DEDUP_REMOVED lines=10> */
.L_x_15847:
        /* <DEDUP_REMOVED lines=10> */
.L_x_15848:
        /* <DEDUP_REMOVED lines=11> */
.L_x_15849:
[----:B------:R-:W-:Y:S05]  /*5ed0*/  BSYNC B1 ;  /* 0x0000000000017941 */ /* 0x000fea0003800000 */
.L_x_15845:
        /* <DEDUP_REMOVED lines=9> */
.L_x_15850:
[----:B------:R-:W-:Y:S05]  /*5f70*/  BSYNC B0 ;  /* 0x0000000000007941 */ /* 0x000fea0003800000 */
.L_x_15844:
        /* <DEDUP_REMOVED lines=9> */
        .weak           $__internal_59_$__cuda_sm20_div_rn_f64_full
        .type           $__internal_59_$__cuda_sm20_div_rn_f64_full,@function
        .size           $__internal_59_$__cuda_sm20_div_rn_f64_full,(.L_x_17713 - $__internal_59_$__cuda_sm20_div_rn_f64_full)
$__internal_59_$__cuda_sm20_div_rn_f64_full:
        /* <DEDUP_REMOVED lines=75> */
.L_x_15852:
        /* <DEDUP_REMOVED lines=17> */
.L_x_15855:
[----:B------:R-:W-:-:S05]  /*65d0*/  LOP3.LUT R2, R41, 0x80000, RZ, 0xfc, !PT ;  /* 0x0008000029027812 */ /* 0x000fca00078efcff */
[----:B------:R-:W-:Y:S02]  /*65e0*/  IMAD.MOV.U32 R3, RZ, RZ, R2 ;  /* 0x000000ffff037224 */ /* 0x000fe400078e0002 */
[----:B------:R-:W-:Y:S01]  /*65f0*/  IMAD.MOV.U32 R2, RZ, RZ, R40 ;  /* 0x000000ffff027224 */ /* 0x000fe200078e0028 */
[----:B------:R-:W-:Y:S05]  /*6600*/  BRA `(.L_x_15853) ;  /* 0x0000003000007947 */ /* 0x000fea0003800000 */
.L_x_15854:
[----:B------:R-:W-:-:S05]  /*6610*/  LOP3.LUT R2, R5, 0x80000, RZ, 0xfc, !PT ;  /* 0x0008000005027812 */ /* 0x000fca00078efcff */
[----:B------:R-:W-:Y:S02]  /*6620*/  IMAD.MOV.U32 R3, RZ, RZ, R2 ;  /* 0x000000ffff037224 */ /* 0x000fe400078e0002 */
[----:B------:R-:W-:Y:S02]  /*6630*/  IMAD.MOV.U32 R2, RZ, RZ, R4 ;  /* 0x000000ffff027224 */ /* 0x000fe400078e0004 */
.L_x_15853:
[----:B------:R-:W-:Y:S05]  /*6640*/  BSYNC B0 ;  /* 0x0000000000007941 */ /* 0x000fea0003800000 */
.L_x_15851:
[----:B------:R-:W-:Y:S02]  /*6650*/  IMAD.MOV.U32 R4, RZ, RZ, R0 ;  /* 0x000000ffff047224 */ /* 0x000fe400078e0000 */
[----:B------:R-:W-:-:S04]  /*6660*/  IMAD.MOV.U32 R5, RZ, RZ, 0x0 ;  /* 0x00000000ff057424 */ /* 0x000fc800078e00ff */
[----:B------:R-:W-:Y:S05]  /*6670*/  RET.REL.NODEC R4 `(_ZN2at6native29vectorized_elementwise_kernelILi4ENS0_13BinaryFunctorIdddZZZNS0_17atan2_kernel_cudaERNS_18TensorIteratorBaseEENKUlvE_clEvENKUlvE_clEvEUlddE_EESt5arrayIPcLm3EEEEviT0_T1_) ;  /* 0xffff998004007950 */ /* 0x000fea0003c3ffff */
.L_x_15856:
        /* <DEDUP_REMOVED lines=16> */
.L_x_17713:


//--------------------- .text._ZN2at6native29vectorized_elementwise_kernelILi8ENS0_13BinaryFunctorIdddZZZNS0_17atan2_kernel_cudaERNS_18TensorIteratorBaseEENKUlvE_clEvENKUlvE_clEvEUlddE_EESt5arrayIPcLm3EEEEviT0_T1_ --------------------------
	.section	.text._ZN2at6native29vectorized_elementwise_kernelILi8ENS0_13BinaryFunctorIdddZZZNS0_17atan2_kernel_cudaERNS_18TensorIteratorBaseEENKUlvE_clEvENKUlvE_clEvEUlddE_EESt5arrayIPcLm3EEEEviT0_T1_,"ax",@progbits
	.sectioninfo	@"SHI_REGISTERS=4"
	.align	128
        .global         _ZN2at6native29vectorized_elementwise_kernelILi8ENS0_13BinaryFunctorIdddZZZNS0_17atan2_kernel_cudaERNS_18TensorIteratorBaseEENKUlvE_clEvENKUlvE_clEvEUlddE_EESt5arrayIPcLm3EEEEviT0_T1_
        .type           _ZN2at6native29vectorized_elementwise_kernelILi8ENS0_13BinaryFunctorIdddZZZNS0_17atan2_kernel_cudaERNS_18TensorIteratorBaseEENKUlvE_clEvENKUlvE_clEvEUlddE_EESt5arrayIPcLm3EEEEviT0_T1_,@function
        .size           _ZN2at6native29vectorized_elementwise_kernelILi8ENS0_13BinaryFunctorIdddZZZNS0_17atan2_kernel_cudaERNS_18TensorIteratorBaseEENKUlvE_clEvENKUlvE_clEvEUlddE_EESt5arrayIPcLm3EEEEviT0_T1_,(.L_x_17851 - _ZN2at6native29vectorized_elementwise_kernelILi8ENS0_13BinaryFunctorIdddZZZNS0_17atan2_kernel_cudaERNS_18TensorIteratorBaseEENKUlvE_clEvENKUlvE_clEvEUlddE_EESt5arrayIPcLm3EEEEviT0_T1_)
        .other          _ZN2at6native29vectorized_elementwise_kernelILi8ENS0_13BinaryFunctorIdddZZZNS0_17atan2_kernel_cudaERNS_18TensorIteratorBaseEENKUlvE_clEvENKUlvE_clEvEUlddE_EESt5arrayIPcLm3EEEEviT0_T1_,@"STO_CUDA_ENTRY STV_DEFAULT"
_ZN2at6native29vectorized_elementwise_kernelILi8ENS0_13BinaryFunctorIdddZZZNS0_17atan2_kernel_cudaERNS_18TensorIteratorBaseEENKUlvE_clEvENKUlvE_clEvEUlddE_EESt5arrayIPcLm3EEEEviT0_T1_:
.text._ZN2at6native29vectorized_elementwise_kernelILi8ENS0_13BinaryFunctorIdddZZZNS0_17atan2_kernel_cudaERNS_18TensorIteratorBaseEENKUlvE_clEvENKUlvE_clEvEUlddE_EESt5arrayIPcLm3EEEEviT0_T1_:
[----:B------:R-:W-:Y:S02]  /*0000*/  MOV R1, c[0x0][0x28] ;  /* 0x00000a0000017a02 */ /* 0x000fe40000000f00 */
[----:B------:R-:W-:Y:S05]  /*0010*/  EXIT ;  /* 0x000000000000794d */ /* 0x000fea0003800000 */
.L_x_15857:
        /* <DEDUP_REMOVED lines=14> */
.L_x_17851:


//--------------------- .text._ZN2at6native18elementwise_kernelILi128ELi4EZNS0_15gpu_kernel_implINS0_13BUnaryFunctorIdddZZZNS0_17atan2_kernel_cudaERNS_18TensorIteratorBaseEENKUlvE_clEvENKUlvE_clEvEUlddE_EEEEvS5_RKT_EUliE_EEviT1_ --------------------------
	.section	.text._ZN2at6native18elementwise_kernelILi128ELi4EZNS0_15gpu_kernel_implINS0_13BUnaryFunctorIdddZZZNS0_17atan2_kernel_cudaERNS_18TensorIteratorBaseEENKUlvE_clEvENKUlvE_clEvEUlddE_EEEEvS5_RKT_EUliE_EEviT1_,"ax",@progbits
	.sectioninfo	@"SHI_REGISTERS=32"
	.align	128
        .global         _ZN2at6native18elementwise_kernelILi128ELi4EZNS0_15gpu_kernel_implINS0_13BUnaryFunctorIdddZZZNS0_17atan2_kernel_cudaERNS_18TensorIteratorBaseEENKUlvE_clEvENKUlvE_clEvEUlddE_EEEEvS5_RKT_EUliE_EEviT1_
        .type           _ZN2at6native18elementwise_kernelILi128ELi4EZNS0_15gpu_kernel_implINS0_13BUnaryFunctorIdddZZZNS0_17atan2_kernel_cudaERNS_18TensorIteratorBaseEENKUlvE_clEvENKUlvE_clEvEUlddE_EEEEvS5_RKT_EUliE_EEviT1_,@function
        .size           _ZN2at6native18elementwise_kernelILi128ELi4EZNS0_15gpu_kernel_implINS0_13BUnaryFunctorIdddZZZNS0_17atan2_kernel_cudaERNS_18TensorIteratorBaseEENKUlvE_clEvENKUlvE_clEvEUlddE_EEEEvS5_RKT_EUliE_EEviT1_,(.L_x_17714 - _ZN2at6native18elementwise_kernelILi128ELi4EZNS0_15gpu_kernel_implINS0_13BUnaryFunctorIdddZZZNS0_17atan2_kernel_cudaERNS_18TensorIteratorBaseEENKUlvE_clEvENKUlvE_clEvEUlddE_EEEEvS5_RKT_EUliE_EEviT1_)
        .other          _ZN2at6native18elementwise_kernelILi128ELi4EZNS0_15gpu_kernel_implINS0_13BUnaryFunctorIdddZZZNS0_17atan2_kernel_cudaERNS_18TensorIteratorBaseEENKUlvE_clEvENKUlvE_clEvEUlddE_EEEEvS5_RKT_EUliE_EEviT1_,@"STO_CUDA_ENTRY STV_DEFAULT"
_ZN2at6native18elementwise_kernelILi128ELi4EZNS0_15gpu_kernel_implINS0_13BUnaryFunctorIdddZZZNS0_17atan2_kernel_cudaERNS_18TensorIteratorBaseEENKUlvE_clEvENKUlvE_clEvEUlddE_EEEEvS5_RKT_EUliE_EEviT1_:
.text._ZN2at6native18elementwise_kernelILi128ELi4EZNS0_15gpu_kernel_implINS0_13BUnaryFunctorIdddZZZNS0_17atan2_kernel_cudaERNS_18TensorIteratorBaseEENKUlvE_clEvENKUlvE_clEvEUlddE_EEEEvS5_RKT_EUliE_EEviT1_:
        /* <DEDUP_REMOVED lines=235> */
.L_x_15860:
        /* <DEDUP_REMOVED lines=19> */
.L_x_15864:
[----:B------:R-:W2:Y:S02]  /*0fe0*/  LDG.E.U8 R2, [R2.64] ;  /* 0x0000002402027981 */ /* 0x000ea4000c1e1100 */
[----:B--2---:R0:W1:Y:S01]  /*0ff0*/  I2F.F64.U16 R26, R2 ;  /* 0x00000002001a7312 */ /* 0x0040620000101800 */
[----:B------:R-:W-:Y:S05]  /*1000*/  BRA `(.L_x_15866) ;  /* 0x00000df000007947 */ /* 0x000fea0003800000 */
.L_x_15863:
        /* <DEDUP_REMOVED lines=9> */
.L_x_15868:
[----:B------:R-:W2:Y:S02]  /*10a0*/  LDG.E R2, [R2.64] ;  /* 0x0000002402027981 */ /* 0x000ea4000c1e1900 */
[----:B--2---:R0:W1:Y:S01]  /*10b0*/  I2F.F64 R26, R2 ;  /* 0x00000002001a7312 */ /* 0x0040620000201c00 */
[----:B------:R-:W-:Y:S05]  /*10c0*/  BRA `(.L_x_15866) ;  /* 0x00000d3000007947 */ /* 0x000fea0003800000 */
.L_x_15867:
[----:B------:R-:W2:Y:S02]  /*10d0*/  LDG.E.U16 R2, [R2.64] ;  /* 0x0000002402027981 */ /* 0x000ea4000c1e1500 */
[----:B--2---:R0:W1:Y:S01]  /*10e0*/  I2F.F64.S16 R26, R2 ;  /* 0x00000002001a7312 */ /* 0x0040620000101c00 */
[----:B------:R-:W-:Y:S05]  /*10f0*/  BRA `(.L_x_15866) ;  /* 0x00000d0000007947 */ /* 0x000fea0003800000 */
.L_x_15862:
        /* <DEDUP_REMOVED lines=10> */
.L_x_15870:
[----:B------:R-:W2:Y:S02]  /*11a0*/  LDG.E.U16 R0, [R2.64] ;  /* 0x0000002402007981 */ /* 0x000ea4000c1e1500 */
[----:B--2---:R-:W-:-:S05]  /*11b0*/  HADD2.F32 R0, -RZ, R0.H0_H0 ;  /* 0x20000000ff007230 */ /* 0x004fca0000004100 */
[----:B------:R-:W-:-:S04]  /*11c0*/  FMUL.FTZ R0, R0, 1 ;  /* 0x3f80000000007820 */ /* 0x000fc80000410000 */
[----:B------:R0:W1:Y:S01]  /*11d0*/  F2F.F64.F32 R26, R0 ;  /* 0x00000000001a7310 */ /* 0x0000620000201800 */
[----:B------:R-:W-:Y:S05]  /*11e0*/  BRA `(.L_x_15866) ;  /* 0x00000c1000007947 */ /* 0x000fea0003800000 */
.L_x_15869:
        /* <DEDUP_REMOVED lines=10> */
.L_x_15872:
[----:B------:R-:W2:Y:S02]  /*1290*/  LDG.E.U16 R2, [R2.64] ;  /* 0x0000002402027981 */ /* 0x000ea4000c1e1500 */
[----:B--2---:R-:W-:-:S05]  /*12a0*/  HADD2.F32 R0, -RZ, R2.H0_H0 ;  /* 0x20000002ff007230 */ /* 0x004fca0000004100 */
[----:B------:R-:W-:-:S04]  /*12b0*/  FMUL.FTZ R0, R0, 1 ;  /* 0x3f80000000007820 */ /* 0x000fc80000410000 */
[----:B------:R0:W1:Y:S01]  /*12c0*/  F2F.F64.F32 R26, R0 ;  /* 0x00000000001a7310 */ /* 0x0000620000201800 */
[----:B------:R-:W-:Y:S05]  /*12d0*/  BRA `(.L_x_15866) ;  /* 0x00000b2000007947 */ /* 0x000fea0003800000 */
.L_x_15871:
[----:B------:R0:W5:Y:S01]  /*12e0*/  LDG.E.64 R26, [R2.64] ;  /* 0x00000024021a7981 */ /* 0x000162000c1e1b00 */
[----:B------:R-:W-:Y:S05]  /*12f0*/  BRA `(.L_x_15866) ;  /* 0x00000b0000007947 */ /* 0x000fea0003800000 */
.L_x_15861:
        /* <DEDUP_REMOVED lines=13> */
.L_x_15875:
[----:B------:R0:W5:Y:S01]  /*13d0*/  LDG.E.64 R26, [R2.64] ;  /* 0x00000024021a7981 */ /* 0x000162000c1e1b00 */
[----:B------:R-:W-:Y:S05]  /*13e0*/  BRA `(.L_x_15866) ;  /* 0x00000a1000007947 */ /* 0x000fea0003800000 */
.L_x_15874:
        /* <DEDUP_REMOVED lines=28> */
.L_x_15877:
        /* <DEDUP_REMOVED lines=15> */
.L_x_15876:
[----:B------:R-:W2:Y:S02]  /*16a0*/  LDG.E.U16 R0, [R2.64] ;  /* 0x0000002402007981 */ /* 0x000ea4000c1e1500 */
[----:B--2---:R-:W-:-:S05]  /*16b0*/  PRMT R0, RZ, 0x5410, R0 ;  /* 0x00005410ff007816 */ /* 0x004fca0000000000 */
[----:B------:R-:W-:-:S04]  /*16c0*/  FMUL.FTZ R0, R0, 1 ;  /* 0x3f80000000007820 */ /* 0x000fc80000410000 */
[----:B------:R0:W1:Y:S01]  /*16d0*/  F2F.F64.F32 R26, R0 ;  /* 0x00000000001a7310 */ /* 0x0000620000201800 */
[----:B------:R-:W-:Y:S05]  /*16e0*/  BRA `(.L_x_15866) ;  /* 0x0000071000007947 */ /* 0x000fea0003800000 */
.L_x_15873:
        /* <DEDUP_REMOVED lines=11> */
.L_x_15880:
        /* <DEDUP_REMOVED lines=21> */
.L_x_15884:
[----:B------:R-:W-:Y:S05]  /*18f0*/  BSYNC B1 ;  /* 0x0000000000017941 */ /* 0x000fea0003800000 */
.L_x_15883:
[----:B------:R-:W-:Y:S01]  /*1900*/  LEA R3, R0, 0x3b800000, 0x17 ;  /* 0x3b80000000037811 */ /* 0x000fe200078eb8ff */
[----:B------:R-:W-:-:S05]  /*1910*/  IMAD.SHL.U32 R0, R2, 0x100000, RZ ;  /* 0x0010000002007824 */ /* 0x000fca00078e00ff */
[----:B------:R-:W-:Y:S02]  /*1920*/  LOP3.LUT R0, R3, R0, R4, 0xfe, !PT ;  /* 0x0000000003007212 */ /* 0x000fe400078efe04 */
.L_x_15882:
[----:B------:R-:W-:Y:S05]  /*1930*/  BSYNC B0 ;  /* 0x0000000000007941 */ /* 0x000fea0003800000 */
.L_x_15881:
[----:B------:R-:W-:-:S04]  /*1940*/  FMUL.FTZ R0, R0, 1 ;  /* 0x3f80000000007820 */ /* 0x000fc80000410000 */
[----:B------:R0:W1:Y:S01]  /*1950*/  F2F.F64.F32 R26, R0 ;  /* 0x00000000001a7310 */ /* 0x0000620000201800 */
[----:B------:R-:W-:Y:S05]  /*1960*/  BRA `(.L_x_15866) ;  /* 0x0000049000007947 */ /* 0x000fea0003800000 */
.L_x_15879:
        /* <DEDUP_REMOVED lines=21> */
.L_x_15888:
[----:B------:R-:W-:Y:S05]  /*1ac0*/  BSYNC B1 ;  /* 0x0000000000017941 */ /* 0x000fea0003800000 */
.L_x_15887:
[----:B------:R-:W-:Y:S01]  /*1ad0*/  LEA R3, R0, 0x37800000, 0x17 ;  /* 0x3780000000037811 */ /* 0x000fe200078eb8ff */
[----:B------:R-:W-:-:S05]  /*1ae0*/  IMAD.SHL.U32 R0, R2, 0x200000, RZ ;  /* 0x0020000002007824 */ /* 0x000fca00078e00ff */
[----:B------:R-:W-:Y:S02]  /*1af0*/  LOP3.LUT R0, R3, R0, R4, 0xfe, !PT ;  /* 0x0000000003007212 */ /* 0x000fe400078efe04 */
.L_x_15886:
[----:B------:R-:W-:Y:S05]  /*1b00*/  BSYNC B0 ;  /* 0x0000000000007941 */ /* 0x000fea0003800000 */
.L_x_15885:
[----:B------:R-:W-:-:S04]  /*1b10*/  FMUL.FTZ R0, R0, 1 ;  /* 0x3f80000000007820 */ /* 0x000fc80000410000 */
[----:B------:R0:W1:Y:S01]  /*1b20*/  F2F.F64.F32 R26, R0 ;  /* 0x00000000001a7310 */ /* 0x0000620000201800 */
[----:B------:R-:W-:Y:S05]  /*1b30*/  BRA `(.L_x_15866) ;  /* 0x000002c000007947 */ /* 0x000fea0003800000 */
.L_x_15878:
        /* <DEDUP_REMOVED lines=14> */
.L_x_15892:
[----:B------:R-:W-:Y:S05]  /*1c20*/  BSYNC B0 ;  /* 0x0000000000007941 */ /* 0x000fea0003800000 */
.L_x_15891:
[----:B------:R-:W-:-:S04]  /*1c30*/  FMUL.FTZ R0, R0, 1 ;  /* 0x3f80000000007820 */ /* 0x000fc80000410000 */
[----:B------:R0:W1:Y:S01]  /*1c40*/  F2F.F64.F32 R26, R0 ;  /* 0x00000000001a7310 */ /* 0x0000620000201800 */
[----:B------:R-:W-:Y:S05]  /*1c50*/  BRA `(.L_x_15866) ;  /* 0x000001a000007947 */ /* 0x000fea0003800000 */
.L_x_15865:
        /* <DEDUP_REMOVED lines=19> */
[----:B------:R-:W-:Y:S01]  /*1d90*/  CS2R R26, SRZ ;  /* 0x00000000001a7805 */ /* 0x000fe2000001ff00 */
[----:B------:R-:W-:Y:S05]  /*1da0*/  BRA `(.L_x_15866) ;  /* 0x0000005000007947 */ /* 0x000fea0003800000 */
.L_x_15890:
[----:B------:R-:W2:Y:S02]  /*1db0*/  LDG.E.64 R26, [R2.64] ;  /* 0x00000024021a7981 */ /* 0x000ea4000c1e1b00 */
[----:B--2---:R-:W0:Y:S01]  /*1dc0*/  I2F.F64.U64 R26, R26 ;  /* 0x0000001a001a7312 */ /* 0x004e220000301800 */
[----:B------:R-:W-:Y:S05]  /*1dd0*/  BRA `(.L_x_15866) ;  /* 0x0000002000007947 */ /* 0x000fea0003800000 */
.L_x_15889:
[----:B------:R-:W2:Y:S02]  /*1de0*/  LDG.E R2, [R2.64] ;  /* 0x0000002402027981 */ /* 0x000ea4000c1e1900 */
[----:B--2---:R0:W1:Y:S02]  /*1df0*/  I2F.F64.U32 R26, R2 ;  /* 0x00000002001a7312 */ /* 0x0040640000201800 */
.L_x_15866:
[----:B01---5:R-:W-:Y:S01]  /*1e00*/  DADD R6, -RZ, |R26| ;  /* 0x00000000ff067229 */ /* 0x023fe2000000051a */
[----:B------:R-:W-:Y:S01]  /*1e10*/  IMAD.MOV.U32 R2, RZ, RZ, 0x1 ;  /* 0x00000001ff027424 */ /* 0x000fe200078e00ff */
[----:B------:R-:W-:Y:S02]  /*1e20*/  BSSY B0, `(.L_x_15893) ;  /* 0x000001a000007945 */ /* 0x000fe40003800000 */
[----:B------:R-:W-:-:S04]  /*1e30*/  DADD R8, -RZ, |c[0x0][0x378]| ;  /* 0x4000de00ff087629 */ /* 0x000fc80000000100 */
[----:B------:R-:W0:-:S06]  /*1e40*/  DSETP.GT.AND P4, PT, |R26|, |c[0x0][0x378]|, PT ;  /* 0x4000de001a00762a */ /* 0x000e0c0003f84200 */
[CC--:B0-----:R-:W-:Y:S02]  /*1e50*/  FSEL R19, R7.reuse, R9.reuse, P4 ;  /* 0x0000000907137208 */ /* 0x0c1fe40002000000 */
[CC--:B------:R-:W-:Y:S02]  /*1e60*/  FSEL R18, R6.reuse, R8.reuse, P4 ;  /* 0x0000000806127208 */ /* 0x0c0fe40002000000 */
[----:B------:R-:W0:Y:S01]  /*1e70*/  MUFU.RCP64H R3, R19 ;  /* 0x0000001300037308 */ /* 0x000e220000001800 */
[----:B------:R-:W-:Y:S02]  /*1e80*/  FSEL R12, R6, R8, !P4 ;  /* 0x00000008060c7208 */ /* 0x000fe40006000000 */
[----:B------:R-:W-:-:S04]  /*1e90*/  FSEL R13, R7, R9, !P4 ;  /* 0x00000009070d7208 */ /* 0x000fc80006000000 */
        /* <DEDUP_REMOVED lines=15> */
[----:B------:R-:W-:Y:S05]  /*1f90*/  CALL.REL.NOINC `($__internal_60_$__cuda_sm20_div_rn_f64_full) ;  /* 0x0000ac1000007944 */ /* 0x000fea0003c00000 */
[----:B------:R-:W-:Y:S02]  /*1fa0*/  IMAD.MOV.U32 R2, RZ, RZ, R4 ;  /* 0x000000ffff027224 */ /* 0x000fe400078e0004 */
[----:B------:R-:W-:Y:S02]  /*1fb0*/  IMAD.MOV.U32 R3, RZ, RZ, R5 ;  /* 0x000000ffff037224 */ /* 0x000fe400078e0005 */
.L_x_15894:
[----:B------:R-:W-:Y:S05]  /*1fc0*/  BSYNC B0 ;  /* 0x0000000000007941 */ /* 0x000fea0003800000 */
.L_x_15893:
[----:B------:R-:W0:Y:S01]  /*1fd0*/  DMUL R4, R2, R2 ;  /* 0x0000000202047228 */ /* 0x000e220000000000 */
[----:B------:R-:W-:Y:S01]  /*1fe0*/  IMAD.MOV.U32 R6, RZ, RZ, 0x2a25ff7e ;  /* 0x2a25ff7eff067424 */ /* 0x000fe200078e00ff */
[----:B------:R-:W-:Y:S01]  /*1ff0*/  ISETP.LE.AND P0, PT, RZ, c[0x0][0x37c], PT ;  /* 0x0000df00ff007a0c */ /* 0x000fe20003f03270 */
        /* <DEDUP_REMOVED lines=33> */
[----:B------:R-:W0:-:S14]  /*2210*/  DSETP.NEU.AND P1, PT, |R26|, |c[0x0][0x378]|, PT ;  /* 0x4000de001a00762a */ /* 0x000e1c0003f2d200 */
[----:B0-----:R-:W-:Y:S05]  /*2220*/  @P1 BRA `(.L_x_15897) ;  /* 0x0000007000001947 */ /* 0x001fea0003800000 */
[----:B------:R-:W-:Y:S02]  /*2230*/  IMAD.MOV.U32 R2, RZ, RZ, 0x7f3321d2 ;  /* 0x7f3321d2ff027424 */ /* 0x000fe400078e00ff */
[----:B------:R-:W-:-:S03]  /*2240*/  IMAD.MOV.U32 R0, RZ, RZ, 0x4002d97c ;  /* 0x4002d97cff007424 */ /* 0x000fc600078e00ff */
[----:B------:R-:W-:Y:S02]  /*2250*/  FSEL R2, R2, 3.37028055040000000000e+12, !P0 ;  /* 0x54442d1802027808 */ /* 0x000fe40004000000 */
[----:B------:R-:W-:Y:S01]  /*2260*/  FSEL R3, R0, 1.8213495016098022461, !P0 ;  /* 0x3fe921fb00037808 */ /* 0x000fe20004000000 */
[----:B------:R-:W-:Y:S05]  /*2270*/  BRA `(.L_x_15897) ;  /* 0x0000002000007947 */ /* 0x000fea0003800000 */
.L_x_15896:
[----:B------:R-:W-:Y:S02]  /*2280*/  FSEL R2, RZ, 3.37028055040000000000e+12, P0 ;  /* 0x54442d18ff027808 */ /* 0x000fe40000000000 */
[----:B------:R-:W-:Y:S02]  /*2290*/  FSEL R3, RZ, 2.1426990032196044922, P0 ;  /* 0x400921fbff037808 */ /* 0x000fe40000000000 */
.L_x_15897:
[----:B------:R-:W-:Y:S05]  /*22a0*/  BSYNC B0 ;  /* 0x0000000000007941 */ /* 0x000fea0003800000 */
.L_x_15895:
[----:B------:R-:W0:Y:S01]  /*22b0*/  LDC.U8 R6, c[0x0][0x380] ;  /* 0x0000e000ff067b82 */ /* 0x000e220000000000 */
[----:B------:R1:W2:Y:S02]  /*22c0*/  DADD R4, |R26|, |c[0x0][0x378]| ;  /* 0x4000de001a047629 */ /* 0x0002a40000000200 */
        /* <DEDUP_REMOVED lines=18> */
.L_x_15901:
[----:B------:R-:W0:Y:S02]  /*23f0*/  F2I.S64.F64.TRUNC R4, R4 ;  /* 0x0000000400047311 */ /* 0x000e24000030d900 */
[----:B0-----:R-:W-:-:S05]  /*2400*/  IMAD.MOV.U32 R3, RZ, RZ, R4 ;  /* 0x000000ffff037224 */ /* 0x001fca00078e0004 */
[----:B------:R0:W-:Y:S01]  /*2410*/  STG.E.U8 [R16.64], R3 ;  /* 0x0000000310007986 */ /* 0x0001e2000c101124 */
[----:B------:R-:W-:Y:S05]  /*2420*/  BRA `(.L_x_15903) ;  /* 0x00000ed000007947 */ /* 0x000fea0003800000 */
.L_x_15900:
        /* <DEDUP_REMOVED lines=9> */
.L_x_15905:
[----:B------:R-:W0:Y:S02]  /*24c0*/  F2I.F64.TRUNC R5, R4 ;  /* 0x0000000400057311 */ /* 0x000e24000030d100 */
[----:B0-----:R0:W-:Y:S01]  /*24d0*/  STG.E [R16.64], R5 ;  /* 0x0000000510007986 */ /* 0x0011e2000c101924 */
[----:B------:R-:W-:Y:S05]  /*24e0*/  BRA `(.L_x_15903) ;  /* 0x00000e1000007947 */ /* 0x000fea0003800000 */
.L_x_15904:
[----:B------:R-:W0:Y:S02]  /*24f0*/  F2I.F64.TRUNC R5, R4 ;  /* 0x0000000400057311 */ /* 0x000e24000030d100 */
[----:B0-----:R0:W-:Y:S01]  /*2500*/  STG.E.U16 [R16.64], R5 ;  /* 0x0000000510007986 */ /* 0x0011e2000c101524 */
[----:B------:R-:W-:Y:S05]  /*2510*/  BRA `(.L_x_15903) ;  /* 0x00000de000007947 */ /* 0x000fea0003800000 */
.L_x_15899:
        /* <DEDUP_REMOVED lines=11> */
.L_x_15907:
[----:B------:R-:W0:Y:S01]  /*25d0*/  F2F.F32.F64 R0, R4 ;  /* 0x0000000400007310 */ /* 0x000e220000301000 */
[----:B------:R-:W0:-:S14]  /*25e0*/  DSETP.GEU.AND P0, PT, |R4|, c[0x2][0xa0], PT ;  /* 0x008028000400762a */ /* 0x000e1c0003f0e200 */
[----:B0-----:R-:W-:-:S05]  /*25f0*/  @!P0 FMUL R0, R0, 1.175494350822287508e-38 ;  /* 0x0080000000008820 */ /* 0x001fca0000400000 */
[----:B------:R-:W-:-:S05]  /*2600*/  F2FP.PACK_AB R0, RZ, R0 ;  /* 0x00000000ff00723e */ /* 0x000fca00000000ff */
[----:B------:R0:W-:Y:S01]  /*2610*/  STG.E.U16 [R16.64], R0 ;  /* 0x0000000010007986 */ /* 0x0001e2000c101524 */
[----:B------:R-:W-:Y:S05]  /*2620*/  BRA `(.L_x_15903) ;  /* 0x00000cd000007947 */ /* 0x000fea0003800000 */
.L_x_15906:
        /* <DEDUP_REMOVED lines=12> */
.L_x_15909:
[----:B------:R-:W0:Y:S01]  /*26f0*/  F2F.F32.F64 R0, R4 ;  /* 0x0000000400007310 */ /* 0x000e220000301000 */
[----:B------:R-:W0:-:S14]  /*2700*/  DSETP.GEU.AND P0, PT, |R4|, c[0x2][0xa0], PT ;  /* 0x008028000400762a */ /* 0x000e1c0003f0e200 */
[----:B0-----:R-:W-:-:S05]  /*2710*/  @!P0 FMUL R0, R0, 1.175494350822287508e-38 ;  /* 0x0080000000008820 */ /* 0x001fca0000400000 */
[----:B------:R-:W-:-:S04]  /*2720*/  F2FP.PACK_AB R3, RZ, R0 ;  /* 0x00000000ff03723e */ /* 0x000fc800000000ff */
[----:B------:R-:W-:-:S05]  /*2730*/  PRMT R3, R3, 0x5410, RZ ;  /* 0x0000541003037816 */ /* 0x000fca00000000ff */
[----:B------:R0:W-:Y:S01]  /*2740*/  STG.E [R16.64], R3 ;  /* 0x0000000310007986 */ /* 0x0001e2000c101924 */
[----:B------:R-:W-:Y:S05]  /*2750*/  BRA `(.L_x_15903) ;  /* 0x00000ba000007947 */ /* 0x000fea0003800000 */
.L_x_15908:
[----:B------:R0:W-:Y:S01]  /*2760*/  STG.E.64 [R16.64], R4 ;  /* 0x0000000410007986 */ /* 0x0001e2000c101b24 */
[----:B------:R-:W-:Y:S05]  /*2770*/  BRA `(.L_x_15903) ;  /* 0x00000b8000007947 */ /* 0x000fea0003800000 */
.L_x_15898:
        /* <DEDUP_REMOVED lines=12> */
.L_x_15912:
[----:B------:R-:W-:-:S05]  /*2840*/  CS2R R6, SRZ ;  /* 0x0000000000067805 */ /* 0x000fca000001ff00 */
[----:B------:R0:W-:Y:S01]  /*2850*/  STG.E.128 [R16.64], R4 ;  /* 0x0000000410007986 */ /* 0x0001e2000c101d24 */
[----:B------:R-:W-:Y:S05]  /*2860*/  BRA `(.L_x_15903) ;  /* 0x00000a9000007947 */ /* 0x000fea0003800000 */
.L_x_15911:
        /* <DEDUP_REMOVED lines=23> */
.L_x_15916:
[----:B------:R-:W-:Y:S05]  /*29e0*/  BSYNC B0 ;  /* 0x0000000000007941 */ /* 0x000fea0003800000 */
.L_x_15915:
[----:B------:R-:W-:-:S05]  /*29f0*/  LOP3.LUT R3, R0, R3, RZ, 0xfc, !PT ;  /* 0x0000000300037212 */ /* 0x000fca00078efcff */
[----:B------:R0:W-:Y:S01]  /*2a00*/  STG.E.U8 [R16.64], R3 ;  /* 0x0000000310007986 */ /* 0x0001e2000c101124 */
[----:B------:R-:W-:Y:S05]  /*2a10*/  BRA `(.L_x_15903) ;  /* 0x000008e000007947 */ /* 0x000fea0003800000 */
.L_x_15914:
        /* <DEDUP_REMOVED lines=15> */
.L_x_15918:
[----:B------:R-:W-:Y:S01]  /*2b10*/  IMAD.MOV.U32 R0, RZ, RZ, 0x7f ;  /* 0x0000007fff007424 */ /* 0x000fe200078e00ff */
[----:B------:R-:W-:-:S04]  /*2b20*/  ISETP.GT.U32.AND P0, PT, R2, 0x7f800000, PT ;  /* 0x7f8000000200780c */ /* 0x000fc80003f04070 */
[----:B------:R-:W-:-:S04]  /*2b30*/  SEL R0, R0, 0x7c, P0 ;  /* 0x0000007c00007807 */ /* 0x000fc80000000000 */
.L_x_15919:
[----:B------:R-:W-:Y:S05]  /*2b40*/  BSYNC B0 ;  /* 0x0000000000007941 */ /* 0x000fea0003800000 */
.L_x_15917:
[----:B------:R-:W-:-:S04]  /*2b50*/  LOP3.LUT R2, R3, 0x80000000, RZ, 0xc0, !PT ;  /* 0x8000000003027812 */ /* 0x000fc800078ec0ff */
[----:B------:R-:W-:-:S04]  /*2b60*/  SHF.R.U32.HI R3, RZ, 0x18, R2 ;  /* 0x00000018ff037819 */ /* 0x000fc80000011602 */
[----:B------:R-:W-:-:S05]  /*2b70*/  LOP3.LUT R3, R0, R3, RZ, 0xfc, !PT ;  /* 0x0000000300037212 */ /* 0x000fca00078efcff */
[----:B------:R0:W-:Y:S01]  /*2b80*/  STG.E.U8 [R16.64], R3 ;  /* 0x0000000310007986 */ /* 0x0001e2000c101124 */
[----:B------:R-:W-:Y:S05]  /*2b90*/  BRA `(.L_x_15903) ;  /* 0x0000076000007947 */ /* 0x000fea0003800000 */
.L_x_15913:
[----:B------:R-:W0:Y:S01]  /*2ba0*/  F2F.F32.F64 R0, R4 ;  /* 0x0000000400007310 */ /* 0x000e220000301000 */
[----:B------:R-:W0:-:S14]  /*2bb0*/  DSETP.GEU.AND P0, PT, |R4|, c[0x2][0xa0], PT ;  /* 0x008028000400762a */ /* 0x000e1c0003f0e200 */
[----:B0-----:R-:W-:-:S05]  /*2bc0*/  @!P0 FMUL R0, R0, 1.175494350822287508e-38 ;  /* 0x0080000000008820 */ /* 0x001fca0000400000 */
[----:B------:R-:W-:-:S05]  /*2bd0*/  F2FP.BF16.PACK_AB R0, RZ, R0 ;  /* 0x00000000ff00723e */ /* 0x000fca00000010ff */
[----:B------:R0:W-:Y:S01]  /*2be0*/  STG.E.U16 [R16.64], R0 ;  /* 0x0000000010007986 */ /* 0x0001e2000c101524 */
[----:B------:R-:W-:Y:S05]  /*2bf0*/  BRA `(.L_x_15903) ;  /* 0x0000070000007947 */ /* 0x000fea0003800000 */
.L_x_15910:
        /* <DEDUP_REMOVED lines=11> */
.L_x_15922:
        /* <DEDUP_REMOVED lines=19> */
.L_x_15925:
[----:B------:R-:W-:-:S04]  /*2de0*/  LOP3.LUT R2, R3, 0x80000000, RZ, 0xc0, !PT ;  /* 0x8000000003027812 */ /* 0x000fc800078ec0ff */
[----:B------:R-:W-:-:S04]  /*2df0*/  SHF.R.U32.HI R3, RZ, 0x18, R2 ;  /* 0x00000018ff037819 */ /* 0x000fc80000011602 */
[----:B------:R-:W-:-:S04]  /*2e00*/  LOP3.LUT R0, R0, R3, RZ, 0xfc, !PT ;  /* 0x0000000300007212 */ /* 0x000fc800078efcff */
[----:B------:R-:W-:Y:S02]  /*2e10*/  PRMT R8, R0, 0x7610, R8 ;  /* 0x0000761000087816 */ /* 0x000fe40000000008 */
.L_x_15924:
[----:B------:R-:W-:Y:S05]  /*2e20*/  BSYNC B0 ;  /* 0x0000000000007941 */ /* 0x000fea0003800000 */
.L_x_15923:
[----:B------:R0:W-:Y:S01]  /*2e30*/  STG.E.U8 [R16.64], R8 ;  /* 0x0000000810007986 */ /* 0x0001e2000c101124 */
[----:B------:R-:W-:Y:S05]  /*2e40*/  BRA `(.L_x_15903) ;  /* 0x000004b000007947 */ /* 0x000fea0003800000 */
.L_x_15921:
        /* <DEDUP_REMOVED lines=19> */
.L_x_15928:
[----:B------:R-:W-:-:S04]  /*2f80*/  LOP3.LUT R2, R3, 0x80000000, RZ, 0xc0, !PT ;  /* 0x8000000003027812 */ /* 0x000fc800078ec0ff */
[----:B------:R-:W-:-:S04]  /*2f90*/  SHF.R.U32.HI R3, RZ, 0x18, R2 ;  /* 0x00000018ff037819 */ /* 0x000fc80000011602 */
[----:B------:R-:W-:-:S04]  /*2fa0*/  LOP3.LUT R0, R0, R3, RZ, 0xfc, !PT ;  /* 0x0000000300007212 */ /* 0x000fc800078efcff */
[----:B------:R-:W-:Y:S02]  /*2fb0*/  PRMT R8, R0, 0x7610, R8 ;  /* 0x0000761000087816 */ /* 0x000fe40000000008 */
.L_x_15927:
[----:B------:R-:W-:Y:S05]  /*2fc0*/  BSYNC B0 ;  /* 0x0000000000007941 */ /* 0x000fea0003800000 */
.L_x_15926:
[----:B------:R0:W-:Y:S01]  /*2fd0*/  STG.E.U8 [R16.64], R8 ;  /* 0x0000000810007986 */ /* 0x0001e2000c101124 */
[----:B------:R-:W-:Y:S05]  /*2fe0*/  BRA `(.L_x_15903) ;  /* 0x0000031000007947 */ /* 0x000fea0003800000 */
.L_x_15920:
        /* <DEDUP_REMOVED lines=24> */
.L_x_15902:
        /* <DEDUP_REMOVED lines=20> */
.L_x_15930:
[----:B------:R-:W0:Y:S02]  /*32b0*/  F2I.U64.F64.TRUNC R4, R4 ;  /* 0x0000000400047311 */ /* 0x000e24000030d800 */
[----:B0-----:R0:W-:Y:S01]  /*32c0*/  STG.E.64 [R16.64], R4 ;  /* 0x0000000410007986 */ /* 0x0011e2000c101b24 */
[----:B------:R-:W-:Y:S05]  /*32d0*/  BRA `(.L_x_15903) ;  /* 0x0000002000007947 */ /* 0x000fea0003800000 */
.L_x_15929:
[----:B------:R-:W0:Y:S02]  /*32e0*/  F2I.U32.F64.TRUNC R5, R4 ;  /* 0x0000000400057311 */ /* 0x000e24000030d000 */
[----:B0-----:R0:W-:Y:S02]  /*32f0*/  STG.E [R16.64], R5 ;  /* 0x0000000510007986 */ /* 0x0011e4000c101924 */
.L_x_15903:
[----:B0-----:R-:W0:Y:S04]  /*3300*/  S2R R0, SR_CTAID.X ;  /* 0x0000000000007919 */ /* 0x001e280000002500 */
[----:B------:R-:W0:Y:S02]  /*3310*/  S2R R3, SR_TID.X ;  /* 0x0000000000037919 */ /* 0x000e240000002100 */
[----:B0-----:R-:W-:-:S05]  /*3320*/  IMAD R0, R0, 0x200, R3 ;  /* 0x0000020000007824 */ /* 0x001fca00078e0203 */
[----:B------:R-:W-:Y:S02]  /*3330*/  IADD3 R17, R0, 0x80, RZ ;  /* 0x0000008000117810 */ /* 0x000fe40007ffe0ff */
.L_x_15859:
[----:B------:R-:W-:Y:S05]  /*3340*/  BSYNC B6 ;  /* 0x0000000000067941 */ /* 0x000fea0003800000 */
.L_x_15858:
[----:B------:R-:W-:Y:S01]  /*3350*/  ISETP.GE.AND P0, PT, R17, c[0x0][0x160], PT ;  /* 0x0000580011007a0c */ /* 0x000fe20003f06270 */
[----:B------:R-:W-:-:S12]  /*3360*/  BSSY B6, `(.L_x_15931) ;  /* 0x0000658000067945 */ /* 0x000fd80003800000 */
[----:B------:R-:W-:Y:S05]  /*3370*/  @P0 BRA `(.L_x_15932) ;  /* 0x0000656000000947 */ /* 0x000fea0003800000 */
[----:B------:R-:W-:Y:S01]  /*3380*/  ISETP.NE.AND P0, PT, RZ, c[0x0][0x168], PT ;  /* 0x00005a00ff007a0c */ /* 0x000fe20003f05270 */
[----:B------:R-:W-:Y:S02]  /*3390*/  IMAD.MOV.U32 R0, RZ, RZ, RZ ;  /* 0x000000ffff007224 */ /* 0x000fe400078e00ff */
        /* <DEDUP_REMOVED lines=226> */
.L_x_15933:
        /* <DEDUP_REMOVED lines=19> */
.L_x_15937:
[----:B------:R-:W2:Y:S02]  /*42f0*/  LDG.E.U8 R2, [R2.64] ;  /* 0x0000002402027981 */ /* 0x000ea4000c1e1100 */
[----:B--2---:R0:W1:Y:S01]  /*4300*/  I2F.F64.U16 R26, R2 ;  /* 0x00000002001a7312 */ /* 0x0040620000101800 */
[----:B------:R-:W-:Y:S05]  /*4310*/  BRA `(.L_x_15939) ;  /* 0x00000df000007947 */ /* 0x000fea0003800000 */
.L_x_15936:
        /* <DEDUP_REMOVED lines=9> */
.L_x_15941:
[----:B------:R-:W2:Y:S02]  /*43b0*/  LDG.E R2, [R2.64] ;  /* 0x0000002402027981 */ /* 0x000ea4000c1e1900 */
[----:B--2---:R0:W1:Y:S01]  /*43c0*/  I2F.F64 R26, R2 ;  /* 0x00000002001a7312 */ /* 0x0040620000201c00 */
[----:B------:R-:W-:Y:S05]  /*43d0*/  BRA `(.L_x_15939) ;  /* 0x00000d3000007947 */ /* 0x000fea0003800000 */
.L_x_15940:
[----:B------:R-:W2:Y:S02]  /*43e0*/  LDG.E.U16 R2, [R2.64] ;  /* 0x0000002402027981 */ /* 0x000ea4000c1e1500 */
[----:B--2---:R0:W1:Y:S01]  /*43f0*/  I2F.F64.S16 R26, R2 ;  /* 0x00000002001a7312 */ /* 0x0040620000101c00 */
[----:B------:R-:W-:Y:S05]  /*4400*/  BRA `(.L_x_15939) ;  /* 0x00000d0000007947 */ /* 0x000fea0003800000 */
.L_x_15935:
        /* <DEDUP_REMOVED lines=10> */
.L_x_15943:
[----:B------:R-:W2:Y:S02]  /*44b0*/  LDG.E.U16 R0, [R2.64] ;  /* 0x0000002402007981 */ /* 0x000ea4000c1e1500 */
[----:B--2---:R-:W-:-:S05]  /*44c0*/  HADD2.F32 R0, -RZ, R0.H0_H0 ;  /* 0x20000000ff007230 */ /* 0x004fca0000004100 */
[----:B------:R-:W-:-:S04]  /*44d0*/  FMUL.FTZ R0, R0, 1 ;  /* 0x3f80000000007820 */ /* 0x000fc80000410000 */
[----:B------:R0:W1:Y:S01]  /*44e0*/  F2F.F64.F32 R26, R0 ;  /* 0x00000000001a7310 */ /* 0x0000620000201800 */
[----:B------:R-:W-:Y:S05]  /*44f0*/  BRA `(.L_x_15939) ;  /* 0x00000c1000007947 */ /* 0x000fea0003800000 */
.L_x_15942:
        /* <DEDUP_REMOVED lines=10> */
.L_x_15945:
[----:B------:R-:W2:Y:S02]  /*45a0*/  LDG.E.U16 R2, [R2.64] ;  /* 0x0000002402027981 */ /* 0x000ea4000c1e1500 */
[----:B--2---:R-:W-:-:S05]  /*45b0*/  HADD2.F32 R0, -RZ, R2.H0_H0 ;  /* 0x20000002ff007230 */ /* 0x004fca0000004100 */
[----:B------:R-:W-:-:S04]  /*45c0*/  FMUL.FTZ R0, R0, 1 ;  /* 0x3f80000000007820 */ /* 0x000fc80000410000 */
[----:B------:R0:W1:Y:S01]  /*45d0*/  F2F.F64.F32 R26, R0 ;  /* 0x00000000001a7310 */ /* 0x0000620000201800 */
[----:B------:R-:W-:Y:S05]  /*45e0*/  BRA `(.L_x_15939) ;  /* 0x00000b2000007947 */ /* 0x000fea0003800000 */
.L_x_15944:
[----:B------:R0:W5:Y:S01]  /*45f0*/  LDG.E.64 R26, [R2.64] ;  /* 0x00000024021a7981 */ /* 0x000162000c1e1b00 */
[----:B------:R-:W-:Y:S05]  /*4600*/  BRA `(.L_x_15939) ;  /* 0x00000b0000007947 */ /* 0x000fea0003800000 */
.L_x_15934:
        /* <DEDUP_REMOVED lines=13> */
.L_x_15948:
[----:B------:R0:W5:Y:S01]  /*46e0*/  LDG.E.64 R26, [R2.64] ;  /* 0x00000024021a7981 */ /* 0x000162000c1e1b00 */
[----:B------:R-:W-:Y:S05]  /*46f0*/  BRA `(.L_x_15939) ;  /* 0x00000a1000007947 */ /* 0x000fea0003800000 */
.L_x_15947:
        /* <DEDUP_REMOVED lines=28> */
.L_x_15950:
        /* <DEDUP_REMOVED lines=15> */
.L_x_15949:
[----:B------:R-:W2:Y:S02]  /*49b0*/  LDG.E.U16 R0, [R2.64] ;  /* 0x0000002402007981 */ /* 0x000ea4000c1e1500 */
[----:B--2---:R-:W-:-:S05]  /*49c0*/  PRMT R0, RZ, 0x5410, R0 ;  /* 0x00005410ff007816 */ /* 0x004fca0000000000 */
[----:B------:R-:W-:-:S04]  /*49d0*/  FMUL.FTZ R0, R0, 1 ;  /* 0x3f80000000007820 */ /* 0x000fc80000410000 */
[----:B------:R0:W1:Y:S01]  /*49e0*/  F2F.F64.F32 R26, R0 ;  /* 0x00000000001a7310 */ /* 0x0000620000201800 */
[----:B------:R-:W-:Y:S05]  /*49f0*/  BRA `(.L_x_15939) ;  /* 0x0000071000007947 */ /* 0x000fea0003800000 */
.L_x_15946:
        /* <DEDUP_REMOVED lines=11> */
.L_x_15953:
        /* <DEDUP_REMOVED lines=21> */
.L_x_15957:
[----:B------:R-:W-:Y:S05]  /*4c00*/  BSYNC B1 ;  /* 0x0000000000017941 */ /* 0x000fea0003800000 */
.L_x_15956:
[----:B------:R-:W-:Y:S01]  /*4c10*/  LEA R3, R0, 0x3b800000, 0x17 ;  /* 0x3b80000000037811 */ /* 0x000fe200078eb8ff */
[----:B------:R-:W-:-:S05]  /*4c20*/  IMAD.SHL.U32 R0, R2, 0x100000, RZ ;  /* 0x0010000002007824 */ /* 0x000fca00078e00ff */
[----:B------:R-:W-:Y:S02]  /*4c30*/  LOP3.LUT R0, R3, R0, R4, 0xfe, !PT ;  /* 0x0000000003007212 */ /* 0x000fe400078efe04 */
.L_x_15955:
[----:B------:R-:W-:Y:S05]  /*4c40*/  BSYNC B0 ;  /* 0x0000000000007941 */ /* 0x000fea0003800000 */
.L_x_15954:
[----:B------:R-:W-:-:S04]  /*4c50*/  FMUL.FTZ R0, R0, 1 ;  /* 0x3f80000000007820 */ /* 0x000fc80000410000 */
[----:B------:R0:W1:Y:S01]  /*4c60*/  F2F.F64.F32 R26, R0 ;  /* 0x00000000001a7310 */ /* 0x0000620000201800 */
[----:B------:R-:W-:Y:S05]  /*4c70*/  BRA `(.L_x_15939) ;  /* 0x0000049000007947 */ /* 0x000fea0003800000 */
.L_x_15952:
        /* <DEDUP_REMOVED lines=21> */
.L_x_15961:
[----:B------:R-:W-:Y:S05]  /*4dd0*/  BSYNC B1 ;  /* 0x0000000000017941 */ /* 0x000fea0003800000 */
.L_x_15960:
[----:B------:R-:W-:Y:S01]  /*4de0*/  LEA R3, R0, 0x37800000, 0x17 ;  /* 0x3780000000037811 */ /* 0x000fe200078eb8ff */
[----:B------:R-:W-:-:S05]  /*4df0*/  IMAD.SHL.U32 R0, R2, 0x200000, RZ ;  /* 0x0020000002007824 */ /* 0x000fca00078e00ff */
[----:B------:R-:W-:Y:S02]  /*4e00*/  LOP3.LUT R0, R3, R0, R4, 0xfe, !PT ;  /* 0x0000000003007212 */ /* 0x000fe400078efe04 */
.L_x_15959:
[----:B------:R-:W-:Y:S05]  /*4e10*/  BSYNC B0 ;  /* 0x0000000000007941 */ /* 0x000fea0003800000 */
.L_x_15958:
[----:B------:R-:W-:-:S04]  /*4e20*/  FMUL.FTZ R0, R0, 1 ;  /* 0x3f80000000007820 */ /* 0x000fc80000410000 */
[----:B------:R0:W1:Y:S01]  /*4e30*/  F2F.F64.F32 R26, R0 ;  /* 0x00000000001a7310 */ /* 0x0000620000201800 */
[----:B------:R-:W-:Y:S05]  /*4e40*/  BRA `(.L_x_15939) ;  /* 0x000002c000007947 */ /* 0x000fea0003800000 */
.L_x_15951:
        /* <DEDUP_REMOVED lines=14> */
.L_x_15965:
[----:B------:R-:W-:Y:S05]  /*4f30*/  BSYNC B0 ;  /* 0x0000000000007941 */ /* 0x000fea0003800000 */
.L_x_15964:
[----:B------:R-:W-:-:S04]  /*4f40*/  FMUL.FTZ R0, R0, 1 ;  /* 0x3f80000000007820 */ /* 0x000fc80000410000 */
[----:B------:R0:W1:Y:S01]  /*4f50*/  F2F.F64.F32 R26, R0 ;  /* 0x00000000001a7310 */ /* 0x0000620000201800 */
[----:B------:R-:W-:Y:S05]  /*4f60*/  BRA `(.L_x_15939) ;  /* 0x000001a000007947 */ /* 0x000fea0003800000 */
.L_x_15938:
        /* <DEDUP_REMOVED lines=21> */
.L_x_15963:
[----:B------:R-:W2:Y:S02]  /*50c0*/  LDG.E.64 R26, [R2.64] ;  /* 0x00000024021a7981 */ /* 0x000ea4000c1e1b00 */
[----:B--2---:R-:W0:Y:S01]  /*50d0*/  I2F.F64.U64 R26, R26 ;  /* 0x0000001a001a7312 */ /* 0x004e220000301800 */
[----:B------:R-:W-:Y:S05]  /*50e0*/  BRA `(.L_x_15939) ;  /* 0x0000002000007947 */ /* 0x000fea0003800000 */
.L_x_15962:
[----:B------:R-:W2:Y:S02]  /*50f0*/  LDG.E R2, [R2.64] ;  /* 0x0000002402027981 */ /* 0x000ea4000c1e1900 */
[----:B--2---:R0:W1:Y:S02]  /*5100*/  I2F.F64.U32 R26, R2 ;  /* 0x00000002001a7312 */ /* 0x0040640000201800 */
.L_x_15939:
        /* <DEDUP_REMOVED lines=28> */
.L_x_15967:
[----:B------:R-:W-:Y:S05]  /*52d0*/  BSYNC B0 ;  /* 0x0000000000007941 */ /* 0x000fea0003800000 */
.L_x_15966:
        /* <DEDUP_REMOVED lines=43> */
.L_x_15969:
[----:B------:R-:W-:Y:S02]  /*5590*/  FSEL R2, RZ, 3.37028055040000000000e+12, P1 ;  /* 0x54442d18ff027808 */ /* 0x000fe40000800000 */
[----:B------:R-:W-:Y:S02]  /*55a0*/  FSEL R3, RZ, 2.1426990032196044922, P1 ;  /* 0x400921fbff037808 */ /* 0x000fe40000800000 */
.L_x_15970:
[----:B------:R-:W-:Y:S05]  /*55b0*/  BSYNC B0 ;  /* 0x0000000000007941 */ /* 0x000fea0003800000 */
.L_x_15968:
        /* <DEDUP_REMOVED lines=20> */
.L_x_15974:
[----:B------:R-:W0:Y:S02]  /*5700*/  F2I.S64.F64.TRUNC R4, R4 ;  /* 0x0000000400047311 */ /* 0x000e24000030d900 */
[----:B0-----:R-:W-:-:S05]  /*5710*/  IMAD.MOV.U32 R3, RZ, RZ, R4 ;  /* 0x000000ffff037224 */ /* 0x001fca00078e0004 */
[----:B------:R0:W-:Y:S01]  /*5720*/  STG.E.U8 [R18.64], R3 ;  /* 0x0000000312007986 */ /* 0x0001e2000c101124 */
[----:B------:R-:W-:Y:S05]  /*5730*/  BRA `(.L_x_15976) ;  /* 0x00000ed000007947 */ /* 0x000fea0003800000 */
.L_x_15973:
        /* <DEDUP_REMOVED lines=9> */
.L_x_15978:
[----:B------:R-:W0:Y:S02]  /*57d0*/  F2I.F64.TRUNC R5, R4 ;  /* 0x0000000400057311 */ /* 0x000e24000030d100 */
[----:B0-----:R0:W-:Y:S01]  /*57e0*/  STG.E [R18.64], R5 ;  /* 0x0000000512007986 */ /* 0x0011e2000c101924 */
[----:B------:R-:W-:Y:S05]  /*57f0*/  BRA `(.L_x_15976) ;  /* 0x00000e1000007947 */ /* 0x000fea0003800000 */
.L_x_15977:
[----:B------:R-:W0:Y:S02]  /*5800*/  F2I.F64.TRUNC R5, R4 ;  /* 0x0000000400057311 */ /* 0x000e24000030d100 */
[----:B0-----:R0:W-:Y:S01]  /*5810*/  STG.E.U16 [R18.64], R5 ;  /* 0x0000000512007986 */ /* 0x0011e2000c101524 */
[----:B------:R-:W-:Y:S05]  /*5820*/  BRA `(.L_x_15976) ;  /* 0x00000de000007947 */ /* 0x000fea0003800000 */
.L_x_15972:
        /* <DEDUP_REMOVED lines=11> */
.L_x_15980:
[----:B------:R-:W0:Y:S01]  /*58e0*/  F2F.F32.F64 R0, R4 ;  /* 0x0000000400007310 */ /* 0x000e220000301000 */
[----:B------:R-:W0:-:S14]  /*58f0*/  DSETP.GEU.AND P0, PT, |R4|, c[0x2][0xa0], PT ;  /* 0x008028000400762a */ /* 0x000e1c0003f0e200 */
[----:B0-----:R-:W-:-:S05]  /*5900*/  @!P0 FMUL R0, R0, 1.175494350822287508e-38 ;  /* 0x0080000000008820 */ /* 0x001fca0000400000 */
[----:B------:R-:W-:-:S05]  /*5910*/  F2FP.PACK_AB R0, RZ, R0 ;  /* 0x00000000ff00723e */ /* 0x000fca00000000ff */
[----:B------:R0:W-:Y:S01]  /*5920*/  STG.E.U16 [R18.64], R0 ;  /* 0x0000000012007986 */ /* 0x0001e2000c101524 */
[----:B------:R-:W-:Y:S05]  /*5930*/  BRA `(.L_x_15976) ;  /* 0x00000cd000007947 */ /* 0x000fea0003800000 */
.L_x_15979:
        /* <DEDUP_REMOVED lines=12> */
.L_x_15982:
[----:B------:R-:W0:Y:S01]  /*5a00*/  F2F.F32.F64 R0, R4 ;  /* 0x0000000400007310 */ /* 0x000e220000301000 */
[----:B------:R-:W0:-:S14]  /*5a10*/  DSETP.GEU.AND P0, PT, |R4|, c[0x2][0xa0], PT ;  /* 0x008028000400762a */ /* 0x000e1c0003f0e200 */
[----:B0-----:R-:W-:-:S05]  /*5a20*/  @!P0 FMUL R0, R0, 1.175494350822287508e-38 ;  /* 0x0080000000008820 */ /* 0x001fca0000400000 */
[----:B------:R-:W-:-:S04]  /*5a30*/  F2FP.PACK_AB R3, RZ, R0 ;  /* 0x00000000ff03723e */ /* 0x000fc800000000ff */
[----:B------:R-:W-:-:S05]  /*5a40*/  PRMT R3, R3, 0x5410, RZ ;  /* 0x0000541003037816 */ /* 0x000fca00000000ff */
[----:B------:R0:W-:Y:S01]  /*5a50*/  STG.E [R18.64], R3 ;  /* 0x0000000312007986 */ /* 0x0001e2000c101924 */
[----:B------:R-:W-:Y:S05]  /*5a60*/  BRA `(.L_x_15976) ;  /* 0x00000ba000007947 */ /* 0x000fea0003800000 */
.L_x_15981:
[----:B------:R0:W-:Y:S01]  /*5a70*/  STG.E.64 [R18.64], R4 ;  /* 0x0000000412007986 */ /* 0x0001e2000c101b24 */
[----:B------:R-:W-:Y:S05]  /*5a80*/  BRA `(.L_x_15976) ;  /* 0x00000b8000007947 */ /* 0x000fea0003800000 */
.L_x_15971:
        /* <DEDUP_REMOVED lines=12> */
.L_x_15985:
[----:B------:R-:W-:-:S05]  /*5b50*/  CS2R R6, SRZ ;  /* 0x0000000000067805 */ /* 0x000fca000001ff00 */
[----:B------:R0:W-:Y:S01]  /*5b60*/  STG.E.128 [R18.64], R4 ;  /* 0x0000000412007986 */ /* 0x0001e2000c101d24 */
[----:B------:R-:W-:Y:S05]  /*5b70*/  BRA `(.L_x_15976) ;  /* 0x00000a9000007947 */ /* 0x000fea0003800000 */
.L_x_15984:
        /* <DEDUP_REMOVED lines=23> */
.L_x_15989:
[----:B------:R-:W-:Y:S05]  /*5cf0*/  BSYNC B0 ;  /* 0x0000000000007941 */ /* 0x000fea0003800000 */
.L_x_15988:
[----:B------:R-:W-:-:S05]  /*5d00*/  LOP3.LUT R3, R0, R3, RZ, 0xfc, !PT ;  /* 0x0000000300037212 */ /* 0x000fca00078efcff */
[----:B------:R0:W-:Y:S01]  /*5d10*/  STG.E.U8 [R18.64], R3 ;  /* 0x0000000312007986 */ /* 0x0001e2000c101124 */
[----:B------:R-:W-:Y:S05]  /*5d20*/  BRA `(.L_x_15976) ;  /* 0x000008e000007947 */ /* 0x000fea0003800000 */
.L_x_15987:
        /* <DEDUP_REMOVED lines=15> */
.L_x_15991:
[----:B------:R-:W-:Y:S01]  /*5e20*/  IMAD.MOV.U32 R0, RZ, RZ, 0x7f ;  /* 0x0000007fff007424 */ /* 0x000fe200078e00ff */
[----:B------:R-:W-:-:S04]  /*5e30*/  ISETP.GT.U32.AND P0, PT, R2, 0x7f800000, PT ;  /* 0x7f8000000200780c */ /* 0x000fc80003f04070 */
[----:B------:R-:W-:-:S04]  /*5e40*/  SEL R0, R0, 0x7c, P0 ;  /* 0x0000007c00007807 */ /* 0x000fc80000000000 */
.L_x_15992:
[----:B------:R-:W-:Y:S05]  /*5e50*/  BSYNC B0 ;  /* 0x0000000000007941 */ /* 0x000fea0003800000 */
.L_x_15990:
[----:B------:R-:W-:-:S04]  /*5e60*/  LOP3.LUT R2, R3, 0x80000000, RZ, 0xc0, !PT ;  /* 0x8000000003027812 */ /* 0x000fc800078ec0ff */
[----:B------:R-:W-:-:S04]  /*5e70*/  SHF.R.U32.HI R3, RZ, 0x18, R2 ;  /* 0x00000018ff037819 */ /* 0x000fc80000011602 */
[----:B------:R-:W-:-:S05]  /*5e80*/  LOP3.LUT R3, R0, R3, RZ, 0xfc, !PT ;  /* 0x0000000300037212 */ /* 0x000fca00078efcff */
[----:B------:R0:W-:Y:S01]  /*5e90*/  STG.E.U8 [R18.64], R3 ;  /* 0x0000000312007986 */ /* 0x0001e2000c101124 */
[----:B------:R-:W-:Y:S05]  /*5ea0*/  BRA `(.L_x_15976) ;  /* 0x0000076000007947 */ /* 0x000fea0003800000 */
.L_x_15986:
[----:B------:R-:W0:Y:S01]  /*5eb0*/  F2F.F32.F64 R0, R4 ;  /* 0x0000000400007310 */ /* 0x000e220000301000 */
[----:B------:R-:W0:-:S14]  /*5ec0*/  DSETP.GEU.AND P0, PT, |R4|, c[0x2][0xa0], PT ;  /* 0x008028000400762a */ /* 0x000e1c0003f0e200 */
[----:B0-----:R-:W-:-:S05]  /*5ed0*/  @!P0 FMUL R0, R0, 1.175494350822287508e-38 ;  /* 0x0080000000008820 */ /* 0x001fca0000400000 */
[----:B------:R-:W-:-:S05]  /*5ee0*/  F2FP.BF16.PACK_AB R0, RZ, R0 ;  /* 0x00000000ff00723e */ /* 0x000fca00000010ff */
[----:B------:R0:W-:Y:S01]  /*5ef0*/  STG.E.U16 [R18.64], R0 ;  /* 0x0000000012007986 */ /* 0x0001e2000c101524 */
[----:B------:R-:W-:Y:S05]  /*5f00*/  BRA `(.L_x_15976) ;  /* 0x0000070000007947 */ /* 0x000fea0003800000 */
.L_x_15983:
        /* <DEDUP_REMOVED lines=11> */
.L_x_15995:
        /* <DEDUP_REMOVED lines=19> */
.L_x_15998:
[----:B------:R-:W-:-:S04]  /*60f0*/  LOP3.LUT R2, R3, 0x80000000, RZ, 0xc0, !PT ;  /* 0x8000000003027812 */ /* 0x000fc800078ec0ff */
[----:B------:R-:W-:-:S04]  /*6100*/  SHF.R.U32.HI R3, RZ, 0x18, R2 ;  /* 0x00000018ff037819 */ /* 0x000fc80000011602 */
[----:B------:R-:W-:-:S04]  /*6110*/  LOP3.LUT R0, R0, R3, RZ, 0xfc, !PT ;  /* 0x0000000300007212 */ /* 0x000fc800078efcff */
[----:B------:R-:W-:Y:S02]  /*6120*/  PRMT R9, R0, 0x7610, R9 ;  /* 0x0000761000097816 */ /* 0x000fe40000000009 */
.L_x_15997:
[----:B------:R-:W-:Y:S05]  /*6130*/  BSYNC B0 ;  /* 0x0000000000007941 */ /* 0x000fea0003800000 */
.L_x_15996:
[----:B------:R0:W-:Y:S01]  /*6140*/  STG.E.U8 [R18.64], R9 ;  /* 0x0000000912007986 */ /* 0x0001e2000c101124 */
[----:B------:R-:W-:Y:S05]  /*6150*/  BRA `(.L_x_15976) ;  /* 0x000004b000007947 */ /* 0x000fea0003800000 */
.L_x_15994:
        /* <DEDUP_REMOVED lines=19> */
.L_x_16001:
[----:B------:R-:W-:-:S04]  /*6290*/  LOP3.LUT R2, R3, 0x80000000, RZ, 0xc0, !PT ;  /* 0x8000000003027812 */ /* 0x000fc800078ec0ff */
[----:B------:R-:W-:-:S04]  /*62a0*/  SHF.R.U32.HI R3, RZ, 0x18, R2 ;  /* 0x00000018ff037819 */ /* 0x000fc80000011602 */
[----:B------:R-:W-:-:S04]  /*62b0*/  LOP3.LUT R0, R0, R3, RZ, 0xfc, !PT ;  /* 0x0000000300007212 */ /* 0x000fc800078efcff */
[----:B------:R-:W-:Y:S02]  /*62c0*/  PRMT R9, R0, 0x7610, R9 ;  /* 0x0000761000097816 */ /* 0x000fe40000000009 */
.L_x_16000:
[----:B------:R-:W-:Y:S05]  /*62d0*/  BSYNC B0 ;  /* 0x0000000000007941 */ /* 0x000fea0003800000 */
.L_x_15999:
[----:B------:R0:W-:Y:S01]  /*62e0*/  STG.E.U8 [R18.64], R9 ;  /* 0x0000000912007986 */ /* 0x0001e2000c101124 */
[----:B------:R-:W-:Y:S05]  /*62f0*/  BRA `(.L_x_15976) ;  /* 0x0000031000007947 */ /* 0x000fea0003800000 */
.L_x_15993:
        /* <DEDUP_REMOVED lines=24> */
.L_x_15975:
        /* <DEDUP_REMOVED lines=20> */
.L_x_16003:
[----:B------:R-:W0:Y:S02]  /*65c0*/  F2I.U64.F64.TRUNC R4, R4 ;  /* 0x0000000400047311 */ /* 0x000e24000030d800 */
[----:B0-----:R0:W-:Y:S01]  /*65d0*/  STG.E.64 [R18.64], R4 ;  /* 0x0000000412007986 */ /* 0x0011e2000c101b24 */
[----:B------:R-:W-:Y:S05]  /*65e0*/  BRA `(.L_x_15976) ;  /* 0x0000002000007947 */ /* 0x000fea0003800000 */
.L_x_16002:
[----:B------:R-:W0:Y:S02]  /*65f0*/  F2I.U32.F64.TRUNC R5, R4 ;  /* 0x0000000400057311 */ /* 0x000e24000030d000 */
[----:B0-----:R0:W-:Y:S02]  /*6600*/  STG.E [R18.64], R5 ;  /* 0x0000000512007986 */ /* 0x0011e4000c101924 */
.L_x_15976:
        /* <DEDUP_REMOVED lines=231> */
.L_x_16004:
        /* <DEDUP_REMOVED lines=19> */
.L_x_16008:
[----:B------:R-:W2:Y:S02]  /*75b0*/  LDG.E.U8 R2, [R2.64] ;  /* 0x0000002402027981 */ /* 0x000ea4000c1e1100 */
[----:B--2---:R0:W1:Y:S01]  /*75c0*/  I2F.F64.U16 R26, R2 ;  /* 0x00000002001a7312 */ /* 0x0040620000101800 */
[----:B------:R-:W-:Y:S05]  /*75d0*/  BRA `(.L_x_16010) ;  /* 0x00000df000007947 */ /* 0x000fea0003800000 */
.L_x_16007:
        /* <DEDUP_REMOVED lines=9> */
.L_x_16012:
[----:B------:R-:W2:Y:S02]  /*7670*/  LDG.E R2, [R2.64] ;  /* 0x0000002402027981 */ /* 0x000ea4000c1e1900 */
[----:B--2---:R0:W1:Y:S01]  /*7680*/  I2F.F64 R26, R2 ;  /* 0x00000002001a7312 */ /* 0x0040620000201c00 */
[----:B------:R-:W-:Y:S05]  /*7690*/  BRA `(.L_x_16010) ;  /* 0x00000d3000007947 */ /* 0x000fea0003800000 */
.L_x_16011:
[----:B------:R-:W2:Y:S02]  /*76a0*/  LDG.E.U16 R2, [R2.64] ;  /* 0x0000002402027981 */ /* 0x000ea4000c1e1500 */
[----:B--2---:R0:W1:Y:S01]  /*76b0*/  I2F.F64.S16 R26, R2 ;  /* 0x00000002001a7312 */ /* 0x0040620000101c00 */
[----:B------:R-:W-:Y:S05]  /*76c0*/  BRA `(.L_x_16010) ;  /* 0x00000d0000007947 */ /* 0x000fea0003800000 */
.L_x_16006:
        /* <DEDUP_REMOVED lines=10> */
.L_x_16014:
[----:B------:R-:W2:Y:S02]  /*7770*/  LDG.E.U16 R0, [R2.64] ;  /* 0x0000002402007981 */ /* 0x000ea4000c1e1500 */
[----:B--2---:R-:W-:-:S05]  /*7780*/  HADD2.F32 R0, -RZ, R0.H0_H0 ;  /* 0x20000000ff007230 */ /* 0x004fca0000004100 */
[----:B------:R-:W-:-:S04]  /*7790*/  FMUL.FTZ R0, R0, 1 ;  /* 0x3f80000000007820 */ /* 0x000fc80000410000 */
[----:B------:R0:W1:Y:S01]  /*77a0*/  F2F.F64.F32 R26, R0 ;  /* 0x00000000001a7310 */ /* 0x0000620000201800 */
[----:B------:R-:W-:Y:S05]  /*77b0*/  BRA `(.L_x_16010) ;  /* 0x00000c1000007947 */ /* 0x000fea0003800000 */
.L_x_16013:
        /* <DEDUP_REMOVED lines=10> */
.L_x_16016:
[----:B------:R-:W2:Y:S02]  /*7860*/  LDG.E.U16 R2, [R2.64] ;  /* 0x0000002402027981 */ /* 0x000ea4000c1e1500 */
[----:B--2---:R-:W-:-:S05]  /*7870*/  HADD2.F32 R0, -RZ, R2.H0_H0 ;  /* 0x20000002ff007230 */ /* 0x004fca0000004100 */
[----:B------:R-:W-:-:S04]  /*7880*/  FMUL.FTZ R0, R0, 1 ;  /* 0x3f80000000007820 */ /* 0x000fc80000410000 */
[----:B------:R0:W1:Y:S01]  /*7890*/  F2F.F64.F32 R26, R0 ;  /* 0x00000000001a7310 */ /* 0x0000620000201800 */
[----:B------:R-:W-:Y:S05]  /*78a0*/  BRA `(.L_x_16010) ;  /* 0x00000b2000007947 */ /* 0x000fea0003800000 */
.L_x_16015:
[----:B------:R0:W5:Y:S01]  /*78b0*/  LDG.E.64 R26, [R2.64] ;  /* 0x00000024021a7981 */ /* 0x000162000c1e1b00 */
[----:B------:R-:W-:Y:S05]  /*78c0*/  BRA `(.L_x_16010) ;  /* 0x00000b0000007947 */ /* 0x000fea0003800000 */
.L_x_16005:
        /* <DEDUP_REMOVED lines=13> */
.L_x_16019:
[----:B------:R0:W5:Y:S01]  /*79a0*/  LDG.E.64 R26, [R2.64] ;  /* 0x00000024021a7981 */ /* 0x000162000c1e1b00 */
[----:B------:R-:W-:Y:S05]  /*79b0*/  BRA `(.L_x_16010) ;  /* 0x00000a1000007947 */ /* 0x000fea0003800000 */
.L_x_16018:
        /* <DEDUP_REMOVED lines=28> */
.L_x_16021:
        /* <DEDUP_REMOVED lines=15> */
.L_x_16020:
[----:B------:R-:W2:Y:S02]  /*7c70*/  LDG.E.U16 R0, [R2.64] ;  /* 0x0000002402007981 */ /* 0x000ea4000c1e1500 */
[----:B--2---:R-:W-:-:S05]  /*7c80*/  PRMT R0, RZ, 0x5410, R0 ;  /* 0x00005410ff007816 */ /* 0x004fca0000000000 */
[----:B------:R-:W-:-:S04]  /*7c90*/  FMUL.FTZ R0, R0, 1 ;  /* 0x3f80000000007820 */ /* 0x000fc80000410000 */
[----:B------:R0:W1:Y:S01]  /*7ca0*/  F2F.F64.F32 R26, R0 ;  /* 0x00000000001a7310 */ /* 0x0000620000201800 */
[----:B------:R-:W-:Y:S05]  /*7cb0*/  BRA `(.L_x_16010) ;  /* 0x0000071000007947 */ /* 0x000fea0003800000 */
.L_x_16017:
        /* <DEDUP_REMOVED lines=11> */
.L_x_16024:
        /* <DEDUP_REMOVED lines=21> */
.L_x_16028:
[----:B------:R-:W-:Y:S05]  /*7ec0*/  BSYNC B1 ;  /* 0x0000000000017941 */ /* 0x000fea0003800000 */
.L_x_16027:
[----:B------:R-:W-:Y:S01]  /*7ed0*/  LEA R3, R0, 0x3b800000, 0x17 ;  /* 0x3b80000000037811 */ /* 0x000fe200078eb8ff */
[----:B------:R-:W-:-:S05]  /*7ee0*/  IMAD.SHL.U32 R0, R2, 0x100000, RZ ;  /* 0x0010000002007824 */ /* 0x000fca00078e00ff */
[----:B------:R-:W-:Y:S02]  /*7ef0*/  LOP3.LUT R0, R3, R0, R4, 0xfe, !PT ;  /* 0x0000000003007212 */ /* 0x000fe400078efe04 */
.L_x_16026:
[----:B------:R-:W-:Y:S05]  /*7f00*/  BSYNC B0 ;  /* 0x0000000000007941 */ /* 0x000fea0003800000 */
.L_x_16025:
[----:B------:R-:W-:-:S04]  /*7f10*/  FMUL.FTZ R0, R0, 1 ;  /* 0x3f80000000007820 */ /* 0x000fc80000410000 */
[----:B------:R0:W1:Y:S01]  /*7f20*/  F2F.F64.F32 R26, R0 ;  /* 0x00000000001a7310 */ /* 0x0000620000201800 */
[----:B------:R-:W-:Y:S05]  /*7f30*/  BRA `(.L_x_16010) ;  /* 0x0000049000007947 */ /* 0x000fea0003800000 */
.L_x_16023:
        /* <DEDUP_REMOVED lines=21> */
.L_x_16032:
[----:B------:R-:W-:Y:S05]  /*8090*/  BSYNC B1 ;  /* 0x0000000000017941 */ /* 0x000fea0003800000 */
.L_x_16031:
[----:B------:R-:W-:Y:S01]  /*80a0*/  LEA R3, R0, 0x37800000, 0x17 ;  /* 0x3780000000037811 */ /* 0x000fe200078eb8ff */
[----:B------:R-:W-:-:S05]  /*80b0*/  IMAD.SHL.U32 R0, R2, 0x200000, RZ ;  /* 0x0020000002007824 */ /* 0x000fca00078e00ff */
[----:B------:R-:W-:Y:S02]  /*80c0*/  LOP3.LUT R0, R3, R0, R4, 0xfe, !PT ;  /* 0x0000000003007212 */ /* 0x000fe400078efe04 */
.L_x_16030:
[----:B------:R-:W-:Y:S05]  /*80d0*/  BSYNC B0 ;  /* 0x0000000000007941 */ /* 0x000fea0003800000 */
.L_x_16029:
[----:B------:R-:W-:-:S04]  /*80e0*/  FMUL.FTZ R0, R0, 1 ;  /* 0x3f80000000007820 */ /* 0x000fc80000410000 */
[----:B------:R0:W1:Y:S01]  /*80f0*/  F2F.F64.F32 R26, R0 ;  /* 0x00000000001a7310 */ /* 0x0000620000201800 */
[----:B------:R-:W-:Y:S05]  /*8100*/  BRA `(.L_x_16010) ;  /* 0x000002c000007947 */ /* 0x000fea0003800000 */
.L_x_16022:
        /* <DEDUP_REMOVED lines=14> */
.L_x_16036:
[----:B------:R-:W-:Y:S05]  /*81f0*/  BSYNC B0 ;  /* 0x0000000000007941 */ /* 0x000fea0003800000 */
.L_x_16035:
[----:B------:R-:W-:-:S04]  /*8200*/  FMUL.FTZ R0, R0, 1 ;  /* 0x3f80000000007820 */ /* 0x000fc80000410000 */
[----:B------:R0:W1:Y:S01]  /*8210*/  F2F.F64.F32 R26, R0 ;  /* 0x00000000001a7310 */ /* 0x0000620000201800 */
[----:B------:R-:W-:Y:S05]  /*8220*/  BRA `(.L_x_16010) ;  /* 0x000001a000007947 */ /* 0x000fea0003800000 */
.L_x_16009:
        /* <DEDUP_REMOVED lines=21> */
.L_x_16034:
[----:B------:R-:W2:Y:S02]  /*8380*/  LDG.E.64 R26, [R2.64] ;  /* 0x00000024021a7981 */ /* 0x000ea4000c1e1b00 */
[----:B--2---:R-:W0:Y:S01]  /*8390*/  I2F.F64.U64 R26, R26 ;  /* 0x0000001a001a7312 */ /* 0x004e220000301800 */
[----:B------:R-:W-:Y:S05]  /*83a0*/  BRA `(.L_x_16010) ;  /* 0x0000002000007947 */ /* 0x000fea0003800000 */
.L_x_16033:
[----:B------:R-:W2:Y:S02]  /*83b0*/  LDG.E R2, [R2.64] ;  /* 0x0000002402027981 */ /* 0x000ea4000c1e1900 */
[----:B--2---:R0:W1:Y:S02]  /*83c0*/  I2F.F64.U32 R26, R2 ;  /* 0x00000002001a7312 */ /* 0x0040640000201800 */
.L_x_16010:
        /* <DEDUP_REMOVED lines=28> */
.L_x_16038:
[----:B------:R-:W-:Y:S05]  /*8590*/  BSYNC B0 ;  /* 0x0000000000007941 */ /* 0x000fea0003800000 */
.L_x_16037:
        /* <DEDUP_REMOVED lines=43> */
.L_x_16040:
[----:B------:R-:W-:Y:S02]  /*8850*/  FSEL R2, RZ, 3.37028055040000000000e+12, P1 ;  /* 0x54442d18ff027808 */ /* 0x000fe40000800000 */
[----:B------:R-:W-:Y:S02]  /*8860*/  FSEL R3, RZ, 2.1426990032196044922, P1 ;  /* 0x400921fbff037808 */ /* 0x000fe40000800000 */
.L_x_16041:
[----:B------:R-:W-:Y:S05]  /*8870*/  BSYNC B0 ;  /* 0x0000000000007941 */ /* 0x000fea0003800000 */
.L_x_16039:
        /* <DEDUP_REMOVED lines=20> */
.L_x_16045:
[----:B------:R-:W0:Y:S02]  /*89c0*/  F2I.S64.F64.TRUNC R4, R4 ;  /* 0x0000000400047311 */ /* 0x000e24000030d900 */
[----:B0-----:R-:W-:-:S05]  /*89d0*/  IMAD.MOV.U32 R3, RZ, RZ, R4 ;  /* 0x000000ffff037224 */ /* 0x001fca00078e0004 */
[----:B------:R0:W-:Y:S01]  /*89e0*/  STG.E.U8 [R18.64], R3 ;  /* 0x0000000312007986 */ /* 0x0001e2000c101124 */
[----:B------:R-:W-:Y:S05]  /*89f0*/  BRA `(.L_x_16047) ;  /* 0x00000ed000007947 */ /* 0x000fea0003800000 */
.L_x_16044:
        /* <DEDUP_REMOVED lines=9> */
.L_x_16049:
[----:B------:R-:W0:Y:S02]  /*8a90*/  F2I.F64.TRUNC R5, R4 ;  /* 0x0000000400057311 */ /* 0x000e24000030d100 */
[----:B0-----:R0:W-:Y:S01]  /*8aa0*/  STG.E [R18.64], R5 ;  /* 0x0000000512007986 */ /* 0x0011e2000c101924 */
[----:B------:R-:W-:Y:S05]  /*8ab0*/  BRA `(.L_x_16047) ;  /* 0x00000e1000007947 */ /* 0x000fea0003800000 */
.L_x_16048:
[----:B------:R-:W0:Y:S02]  /*8ac0*/  F2I.F64.TRUNC R5, R4 ;  /* 0x0000000400057311 */ /* 0x000e24000030d100 */
[----:B0-----:R0:W-:Y:S01]  /*8ad0*/  STG.E.U16 [R18.64], R5 ;  /* 0x0000000512007986 */ /* 0x0011e2000c101524 */
[----:B------:R-:W-:Y:S05]  /*8ae0*/  BRA `(.L_x_16047) ;  /* 0x00000de000007947 */ /* 0x000fea0003800000 */
.L_x_16043:
        /* <DEDUP_REMOVED lines=11> */
.L_x_16051:
[----:B------:R-:W0:Y:S01]  /*8ba0*/  F2F.F32.F64 R0, R4 ;  /* 0x0000000400007310 */ /* 0x000e220000301000 */
[----:B------:R-:W0:-:S14]  /*8bb0*/  DSETP.GEU.AND P0, PT, |R4|, c[0x2][0xa0], PT ;  /* 0x008028000400762a */ /* 0x000e1c0003f0e200 */
[----:B0-----:R-:W-:-:S05]  /*8bc0*/  @!P0 FMUL R0, R0, 1.175494350822287508e-38 ;  /* 0x0080000000008820 */ /* 0x001fca0000400000 */
[----:B------:R-:W-:-:S05]  /*8bd0*/  F2FP.PACK_AB R0, RZ, R0 ;  /* 0x00000000ff00723e */ /* 0x000fca00000000ff */
[----:B------:R0:W-:Y:S01]  /*8be0*/  STG.E.U16 [R18.64], R0 ;  /* 0x0000000012007986 */ /* 0x0001e2000c101524 */
[----:B------:R-:W-:Y:S05]  /*8bf0*/  BRA `(.L_x_16047) ;  /* 0x00000cd000007947 */ /* 0x000fea0003800000 */
.L_x_16050:
        /* <DEDUP_REMOVED lines=12> */
.L_x_16053:
[----:B------:R-:W0:Y:S01]  /*8cc0*/  F2F.F32.F64 R0, R4 ;  /* 0x0000000400007310 */ /* 0x000e220000301000 */
[----:B------:R-:W0:-:S14]  /*8cd0*/  DSETP.GEU.AND P0, PT, |R4|, c[0x2][0xa0], PT ;  /* 0x008028000400762a */ /* 0x000e1c0003f0e200 */
[----:B0-----:R-:W-:-:S05]  /*8ce0*/  @!P0 FMUL R0, R0, 1.175494350822287508e-38 ;  /* 0x0080000000008820 */ /* 0x001fca0000400000 */
[----:B------:R-:W-:-:S04]  /*8cf0*/  F2FP.PACK_AB R3, RZ, R0 ;  /* 0x00000000ff03723e */ /* 0x000fc800000000ff */
[----:B------:R-:W-:-:S05]  /*8d00*/  PRMT R3, R3, 0x5410, RZ ;  /* 0x0000541003037816 */ /* 0x000fca00000000ff */
[----:B------:R0:W-:Y:S01]  /*8d10*/  STG.E [R18.64], R3 ;  /* 0x0000000312007986 */ /* 0x0001e2000c101924 */
[----:B------:R-:W-:Y:S05]  /*8d20*/  BRA `(.L_x_16047) ;  /* 0x00000ba000007947 */ /* 0x000fea0003800000 */
.L_x_16052:
[----:B------:R0:W-:Y:S01]  /*8d30*/  STG.E.64 [R18.64], R4 ;  /* 0x0000000412007986 */ /* 0x0001e2000c101b24 */
[----:B------:R-:W-:Y:S05]  /*8d40*/  BRA `(.L_x_16047) ;  /* 0x00000b8000007947 */ /* 0x000fea0003800000 */
.L_x_16042:
        /* <DEDUP_REMOVED lines=12> */
.L_x_16056:
[----:B------:R-:W-:-:S05]  /*8e10*/  CS2R R6, SRZ ;  /* 0x0000000000067805 */ /* 0x000fca000001ff00 */
[----:B------:R0:W-:Y:S01]  /*8e20*/  STG.E.128 [R18.64], R4 ;  /* 0x0000000412007986 */ /* 0x0001e2000c101d24 */
[----:B------:R-:W-:Y:S05]  /*8e30*/  BRA `(.L_x_16047) ;  /* 0x00000a9000007947 */ /* 0x000fea0003800000 */
.L_x_16055:
        /* <DEDUP_REMOVED lines=23> */
.L_x_16060:
[----:B------:R-:W-:Y:S05]  /*8fb0*/  BSYNC B0 ;  /* 0x0000000000007941 */ /* 0x000fea0003800000 */
.L_x_16059:
[----:B------:R-:W-:-:S05]  /*8fc0*/  LOP3.LUT R3, R0, R3, RZ, 0xfc, !PT ;  /* 0x0000000300037212 */ /* 0x000fca00078efcff */
[----:B------:R0:W-:Y:S01]  /*8fd0*/  STG.E.U8 [R18.64], R3 ;  /* 0x0000000312007986 */ /* 0x0001e2000c101124 */
[----:B------:R-:W-:Y:S05]  /*8fe0*/  BRA `(.L_x_16047) ;  /* 0x000008e000007947 */ /* 0x000fea0003800000 */
.L_x_16058:
        /* <DEDUP_REMOVED lines=15> */
.L_x_16062:
[----:B------:R-:W-:Y:S01]  /*90e0*/  IMAD.MOV.U32 R0, RZ, RZ, 0x7f ;  /* 0x0000007fff007424 */ /* 0x000fe200078e00ff */
[----:B------:R-:W-:-:S04]  /*90f0*/  ISETP.GT.U32.AND P0, PT, R2, 0x7f800000, PT ;  /* 0x7f8000000200780c */ /* 0x000fc80003f04070 */
[----:B------:R-:W-:-:S04]  /*9100*/  SEL R0, R0, 0x7c, P0 ;  /* 0x0000007c00007807 */ /* 0x000fc80000000000 */
.L_x_16063:
[----:B------:R-:W-:Y:S05]  /*9110*/  BSYNC B0 ;  /* 0x0000000000007941 */ /* 0x000fea0003800000 */
.L_x_16061:
[----:B------:R-:W-:-:S04]  /*9120*/  LOP3.LUT R2, R3, 0x80000000, RZ, 0xc0, !PT ;  /* 0x8000000003027812 */ /* 0x000fc800078ec0ff */
[----:B------:R-:W-:-:S04]  /*9130*/  SHF.R.U32.HI R3, RZ, 0x18, R2 ;  /* 0x00000018ff037819 */ /* 0x000fc80000011602 */
[----:B------:R-:W-:-:S05]  /*9140*/  LOP3.LUT R3, R0, R3, RZ, 0xfc, !PT ;  /* 0x0000000300037212 */ /* 0x000fca00078efcff */
[----:B------:R0:W-:Y:S01]  /*9150*/  STG.E.U8 [R18.64], R3 ;  /* 0x0000000312007986 */ /* 0x0001e2000c101124 */
[----:B------:R-:W-:Y:S05]  /*9160*/  BRA `(.L_x_16047) ;  /* 0x0000076000007947 */ /* 0x000fea0003800000 */
.L_x_16057:
[----:B------:R-:W0:Y:S01]  /*9170*/  F2F.F32.F64 R0, R4 ;  /* 0x0000000400007310 */ /* 0x000e220000301000 */
[----:B------:R-:W0:-:S14]  /*9180*/  DSETP.GEU.AND P0, PT, |R4|, c[0x2][0xa0], PT ;  /* 0x008028000400762a */ /* 0x000e1c0003f0e200 */
[----:B0-----:R-:W-:-:S05]  /*9190*/  @!P0 FMUL R0, R0, 1.175494350822287508e-38 ;  /* 0x0080000000008820 */ /* 0x001fca0000400000 */
[----:B------:R-:W-:-:S05]  /*91a0*/  F2FP.BF16.PACK_AB R0, RZ, R0 ;  /* 0x00000000ff00723e */ /* 0x000fca00000010ff */
[----:B------:R0:W-:Y:S01]  /*91b0*/  STG.E.U16 [R18.64], R0 ;  /* 0x0000000012007986 */ /* 0x0001e2000c101524 */
[----:B------:R-:W-:Y:S05]  /*91c0*/  BRA `(.L_x_16047) ;  /* 0x0000070000007947 */ /* 0x000fea0003800000 */
.L_x_16054:
        /* <DEDUP_REMOVED lines=11> */
.L_x_16066:
        /* <DEDUP_REMOVED lines=19> */
.L_x_16069:
[----:B------:R-:W-:-:S04]  /*93b0*/  LOP3.LUT R2, R3, 0x80000000, RZ, 0xc0, !PT ;  /* 0x8000000003027812 */ /* 0x000fc800078ec0ff */
[----:B------:R-:W-:-:S04]  /*93c0*/  SHF.R.U32.HI R3, RZ, 0x18, R2 ;  /* 0x00000018ff037819 */ /* 0x000fc80000011602 */
[----:B------:R-:W-:-:S04]  /*93d0*/  LOP3.LUT R0, R0, R3, RZ, 0xfc, !PT ;  /* 0x0000000300007212 */ /* 0x000fc800078efcff */
[----:B------:R-:W-:Y:S02]  /*93e0*/  PRMT R9, R0, 0x7610, R9 ;  /* 0x0000761000097816 */ /* 0x000fe40000000009 */
.L_x_16068:
[----:B------:R-:W-:Y:S05]  /*93f0*/  BSYNC B0 ;  /* 0x0000000000007941 */ /* 0x000fea0003800000 */
.L_x_16067:
[----:B------:R0:W-:Y:S01]  /*9400*/  STG.E.U8 [R18.64], R9 ;  /* 0x0000000912007986 */ /* 0x0001e2000c101124 */
[----:B------:R-:W-:Y:S05]  /*9410*/  BRA `(.L_x_16047) ;  /* 0x000004b000007947 */ /* 0x000fea0003800000 */
.L_x_16065:
        /* <DEDUP_REMOVED lines=19> */
.L_x_16072:
[----:B------:R-:W-:-:S04]  /*9550*/  LOP3.LUT R2, R3, 0x80000000, RZ, 0xc0, !PT ;  /* 0x8000000003027812 */ /* 0x000fc800078ec0ff */
[----:B------:R-:W-:-:S04]  /*9560*/  SHF.R.U32.HI R3, RZ, 0x18, R2 ;  /* 0x00000018ff037819 */ /* 0x000fc80000011602 */
[----:B------:R-:W-:-:S04]  /*9570*/  LOP3.LUT R0, R0, R3, RZ, 0xfc, !PT ;  /* 0x0000000300007212 */ /* 0x000fc800078efcff */
[----:B------:R-:W-:Y:S02]  /*9580*/  PRMT R9, R0, 0x7610, R9 ;  /* 0x0000761000097816 */ /* 0x000fe40000000009 */
.L_x_16071:
[----:B------:R-:W-:Y:S05]  /*9590*/  BSYNC B0 ;  /* 0x0000000000007941 */ /* 0x000fea0003800000 */
.L_x_16070:
[----:B------:R0:W-:Y:S01]  /*95a0*/  STG.E.U8 [R18.64], R9 ;  /* 0x0000000912007986 */ /* 0x0001e2000c101124 */
[----:B------:R-:W-:Y:S05]  /*95b0*/  BRA `(.L_x_16047) ;  /* 0x0000031000007947 */ /* 0x000fea0003800000 */
.L_x_16064:
        /* <DEDUP_REMOVED lines=24> */
.L_x_16046:
        /* <DEDUP_REMOVED lines=20> */
.L_x_16074:
[----:B------:R-:W0:Y:S02]  /*9880*/  F2I.U64.F64.TRUNC R4, R4 ;  /* 0x0000000400047311 */ /* 0x000e24000030d800 */
[----:B0-----:R0:W-:Y:S01]  /*9890*/  STG.E.64 [R18.64], R4 ;  /* 0x0000000412007986 */ /* 0x0011e2000c101b24 */
[----:B------:R-:W-:Y:S05]  /*98a0*/  BRA `(.L_x_16047) ;  /* 0x0000002000007947 */ /* 0x000fea0003800000 */
.L_x_16073:
[----:B------:R-:W0:Y:S02]  /*98b0*/  F2I.U32.F64.TRUNC R5, R4 ;  /* 0x0000000400057311 */ /* 0x000e24000030d000 */
[----:B0-----:R0:W-:Y:S02]  /*98c0*/  STG.E [R18.64], R5 ;  /* 0x0000000512007986 */ /* 0x0011e4000c101924 */
.L_x_16047:
[----:B------:R-:W-:Y:S02]  /*98d0*/  IADD3 R17, R17, 0x80, RZ ;  /* 0x0000008011117810 */ /* 0x000fe40007ffe0ff */
.L_x_15932:
[----:B------:R-:W-:Y:S05]  /*98e0*/  BSYNC B6 ;  /* 0x0000000000067941 */ /* 0x000fea0003800000 */
.L_x_15931:
        /* <DEDUP_REMOVED lines=230> */
.L_x_16075:
        /* <DEDUP_REMOVED lines=19> */
.L_x_16079:
[----:B------:R-:W2:Y:S02]  /*a880*/  LDG.E.U8 R2, [R2.64] ;  /* 0x0000002402027981 */ /* 0x000ea4000c1e1100 */
[----:B--2---:R0:W1:Y:S01]  /*a890*/  I2F.F64.U16 R26, R2 ;  /* 0x00000002001a7312 */ /* 0x0040620000101800 */
[----:B------:R-:W-:Y:S05]  /*a8a0*/  BRA `(.L_x_16081) ;  /* 0x00000df000007947 */ /* 0x000fea0003800000 */
.L_x_16078:
        /* <DEDUP_REMOVED lines=9> */
.L_x_16083:
[----:B------:R-:W2:Y:S02]  /*a940*/  LDG.E R2, [R2.64] ;  /* 0x0000002402027981 */ /* 0x000ea4000c1e1900 */
[----:B--2---:R0:W1:Y:S01]  /*a950*/  I2F.F64 R26, R2 ;  /* 0x00000002001a7312 */ /* 0x0040620000201c00 */
[----:B------:R-:W-:Y:S05]  /*a960*/  BRA `(.L_x_16081) ;  /* 0x00000d3000007947 */ /* 0x000fea0003800000 */
.L_x_16082:
[----:B------:R-:W2:Y:S02]  /*a970*/  LDG.E.U16 R2, [R2.64] ;  /* 0x0000002402027981 */ /* 0x000ea4000c1e1500 */
[----:B--2---:R0:W1:Y:S01]  /*a980*/  I2F.F64.S16 R26, R2 ;  /* 0x00000002001a7312 */ /* 0x0040620000101c00 */
[----:B------:R-:W-:Y:S05]  /*a990*/  BRA `(.L_x_16081) ;  /* 0x00000d0000007947 */ /* 0x000fea0003800000 */
.L_x_16077:
        /* <DEDUP_REMOVED lines=10> */
.L_x_16085:
[----:B------:R-:W2:Y:S02]  /*aa40*/  LDG.E.U16 R0, [R2.64] ;  /* 0x0000002402007981 */ /* 0x000ea4000c1e1500 */
[----:B--2---:R-:W-:-:S05]  /*aa50*/  HADD2.F32 R0, -RZ, R0.H0_H0 ;  /* 0x20000000ff007230 */ /* 0x004fca0000004100 */
[----:B------:R-:W-:-:S04]  /*aa60*/  FMUL.FTZ R0, R0, 1 ;  /* 0x3f80000000007820 */ /* 0x000fc80000410000 */
[----:B------:R0:W1:Y:S01]  /*aa70*/  F2F.F64.F32 R26, R0 ;  /* 0x00000000001a7310 */ /* 0x0000620000201800 */
[----:B------:R-:W-:Y:S05]  /*aa80*/  BRA `(.L_x_16081) ;  /* 0x00000c1000007947 */ /* 0x000fea0003800000 */
.L_x_16084:
        /* <DEDUP_REMOVED lines=10> */
.L_x_16087:
[----:B------:R-:W2:Y:S02]  /*ab30*/  LDG.E.U16 R2, [R2.64] ;  /* 0x0000002402027981 */ /* 0x000ea4000c1e1500 */
[----:B--2---:R-:W-:-:S05]  /*ab40*/  HADD2.F32 R0, -RZ, R2.H0_H0 ;  /* 0x20000002ff007230 */ /* 0x004fca0000004100 */
[----:B------:R-:W-:-:S04]  /*ab50*/  FMUL.FTZ R0, R0, 1 ;  /* 0x3f80000000007820 */ /* 0x000fc80000410000 */
[----:B------:R0:W1:Y:S01]  /*ab60*/  F2F.F64.F32 R26, R0 ;  /* 0x00000000001a7310 */ /* 0x0000620000201800 */
[----:B------:R-:W-:Y:S05]  /*ab70*/  BRA `(.L_x_16081) ;  /* 0x00000b2000007947 */ /* 0x000fea0003800000 */
.L_x_16086:
[----:B------:R0:W5:Y:S01]  /*ab80*/  LDG.E.64 R26, [R2.64] ;  /* 0x00000024021a7981 */ /* 0x000162000c1e1b00 */
[----:B------:R-:W-:Y:S05]  /*ab90*/  BRA `(.L_x_16081) ;  /* 0x00000b0000007947 */ /* 0x000fea0003800000 */
.L_x_16076:
        /* <DEDUP_REMOVED lines=13> */
.L_x_16090:
[----:B------:R0:W5:Y:S01]  /*ac70*/  LDG.E.64 R26, [R2.64] ;  /* 0x00000024021a7981 */ /* 0x000162000c1e1b00 */
[----:B------:R-:W-:Y:S05]  /*ac80*/  BRA `(.L_x_16081) ;  /* 0x00000a1000007947 */ /* 0x000fea0003800000 */
.L_x_16089:
        /* <DEDUP_REMOVED lines=28> */
.L_x_16092:
        /* <DEDUP_REMOVED lines=15> */
.L_x_16091:
[----:B------:R-:W2:Y:S02]  /*af40*/  LDG.E.U16 R0, [R2.64] ;  /* 0x0000002402007981 */ /* 0x000ea4000c1e1500 */
[----:B--2---:R-:W-:-:S05]  /*af50*/  PRMT R0, RZ, 0x5410, R0 ;  /* 0x00005410ff007816 */ /* 0x004fca0000000000 */
[----:B------:R-:W-:-:S04]  /*af60*/  FMUL.FTZ R0, R0, 1 ;  /* 0x3f80000000007820 */ /* 0x000fc80000410000 */
[----:B------:R0:W1:Y:S01]  /*af70*/  F2F.F64.F32 R26, R0 ;  /* 0x00000000001a7310 */ /* 0x0000620000201800 */
[----:B------:R-:W-:Y:S05]  /*af80*/  BRA `(.L_x_16081) ;  /* 0x0000071000007947 */ /* 0x000fea0003800000 */
.L_x_16088:
        /* <DEDUP_REMOVED lines=11> */
.L_x_16095:
        /* <DEDUP_REMOVED lines=21> */
.L_x_16099:
[----:B------:R-:W-:Y:S05]  /*b190*/  BSYNC B1 ;  /* 0x0000000000017941 */ /* 0x000fea0003800000 */
.L_x_16098:
[----:B------:R-:W-:Y:S01]  /*b1a0*/  LEA R3, R0, 0x3b800000, 0x17 ;  /* 0x3b80000000037811 */ /* 0x000fe200078eb8ff */
[----:B------:R-:W-:-:S05]  /*b1b0*/  IMAD.SHL.U32 R0, R2, 0x100000, RZ ;  /* 0x0010000002007824 */ /* 0x000fca00078e00ff */
[----:B------:R-:W-:Y:S02]  /*b1c0*/  LOP3.LUT R0, R3, R0, R4, 0xfe, !PT ;  /* 0x0000000003007212 */ /* 0x000fe400078efe04 */
.L_x_16097:
[----:B------:R-:W-:Y:S05]  /*b1d0*/  BSYNC B0 ;  /* 0x0000000000007941 */ /* 0x000fea0003800000 */
.L_x_16096:
[----:B------:R-:W-:-:S04]  /*b1e0*/  FMUL.FTZ R0, R0, 1 ;  /* 0x3f80000000007820 */ /* 0x000fc80000410000 */
[----:B------:R0:W1:Y:S01]  /*b1f0*/  F2F.F64.F32 R26, R0 ;  /* 0x00000000001a7310 */ /* 0x0000620000201800 */
[----:B------:R-:W-:Y:S05]  /*b200*/  BRA `(.L_x_16081) ;  /* 0x0000049000007947 */ /* 0x000fea0003800000 */
.L_x_16094:
        /* <DEDUP_REMOVED lines=21> */
.L_x_16103:
[----:B------:R-:W-:Y:S05]  /*b360*/  BSYNC B1 ;  /* 0x0000000000017941 */ /* 0x000fea0003800000 */
.L_x_16102:
[----:B------:R-:W-:Y:S01]  /*b370*/  LEA R3, R0, 0x37800000, 0x17 ;  /* 0x3780000000037811 */ /* 0x000fe200078eb8ff */
[----:B------:R-:W-:-:S05]  /*b380*/  IMAD.SHL.U32 R0, R2, 0x200000, RZ ;  /* 0x0020000002007824 */ /* 0x000fca00078e00ff */
[----:B------:R-:W-:Y:S02]  /*b390*/  LOP3.LUT R0, R3, R0, R4, 0xfe, !PT ;  /* 0x0000000003007212 */ /* 0x000fe400078efe04 */
.L_x_16101:
[----:B------:R-:W-:Y:S05]  /*b3a0*/  BSYNC B0 ;  /* 0x0000000000007941 */ /* 0x000fea0003800000 */
.L_x_16100:
[----:B------:R-:W-:-:S04]  /*b3b0*/  FMUL.FTZ R0, R0, 1 ;  /* 0x3f80000000007820 */ /* 0x000fc80000410000 */
[----:B------:R0:W1:Y:S01]  /*b3c0*/  F2F.F64.F32 R26, R0 ;  /* 0x00000000001a7310 */ /* 0x0000620000201800 */
[----:B------:R-:W-:Y:S05]  /*b3d0*/  BRA `(.L_x_16081) ;  /* 0x000002c000007947 */ /* 0x000fea0003800000 */
.L_x_16093:
        /* <DEDUP_REMOVED lines=14> */
.L_x_16107:
[----:B------:R-:W-:Y:S05]  /*b4c0*/  BSYNC B0 ;  /* 0x0000000000007941 */ /* 0x000fea0003800000 */
.L_x_16106:
[----:B------:R-:W-:-:S04]  /*b4d0*/  FMUL.FTZ R0, R0, 1 ;  /* 0x3f80000000007820 */ /* 0x000fc80000410000 */
[----:B------:R0:W1:Y:S01]  /*b4e0*/  F2F.F64.F32 R26, R0 ;  /* 0x00000000001a7310 */ /* 0x0000620000201800 */
[----:B------:R-:W-:Y:S05]  /*b4f0*/  BRA `(.L_x_16081) ;  /* 0x000001a000007947 */ /* 0x000fea0003800000 */
.L_x_16080:
        /* <DEDUP_REMOVED lines=21> */
.L_x_16105:
[----:B------:R-:W2:Y:S02]  /*b650*/  LDG.E.64 R26, [R2.64] ;  /* 0x00000024021a7981 */ /* 0x000ea4000c1e1b00 */
[----:B--2---:R-:W0:Y:S01]  /*b660*/  I2F.F64.U64 R26, R26 ;  /* 0x0000001a001a7312 */ /* 0x004e220000301800 */
[----:B------:R-:W-:Y:S05]  /*b670*/  BRA `(.L_x_16081) ;  /* 0x0000002000007947 */ /* 0x000fea0003800000 */
.L_x_16104:
[----:B------:R-:W2:Y:S02]  /*b680*/  LDG.E R2, [R2.64] ;  /* 0x0000002402027981 */ /* 0x000ea4000c1e1900 */
[----:B--2---:R0:W1:Y:S02]  /*b690*/  I2F.F64.U32 R26, R2 ;  /* 0x00000002001a7312 */ /* 0x0040640000201800 */
.L_x_16081:
        /* <DEDUP_REMOVED lines=28> */
.L_x_16109:
[----:B------:R-:W-:Y:S05]  /*b860*/  BSYNC B0 ;  /* 0x0000000000007941 */ /* 0x000fea0003800000 */
.L_x_16108:
        /* <DEDUP_REMOVED lines=43> */
.L_x_16111:
[----:B------:R-:W-:Y:S02]  /*bb20*/  FSEL R2, RZ, 3.37028055040000000000e+12, P1 ;  /* 0x54442d18ff027808 */ /* 0x000fe40000800000 */
[----:B------:R-:W-:Y:S02]  /*bb30*/  FSEL R3, RZ, 2.1426990032196044922, P1 ;  /* 0x400921fbff037808 */ /* 0x000fe40000800000 */
.L_x_16112:
[----:B------:R-:W-:Y:S05]  /*bb40*/  BSYNC B0 ;  /* 0x0000000000007941 */ /* 0x000fea0003800000 */
.L_x_16110:
        /* <DEDUP_REMOVED lines=20> */
.L_x_16116:
[----:B------:R-:W0:Y:S02]  /*bc90*/  F2I.S64.F64.TRUNC R4, R4 ;  /* 0x0000000400047311 */ /* 0x000e24000030d900 */
[----:B0-----:R-:W-:-:S05]  /*bca0*/  IMAD.MOV.U32 R3, RZ, RZ, R4 ;  /* 0x000000ffff037224 */ /* 0x001fca00078e0004 */
[----:B------:R-:W-:Y:S01]  /*bcb0*/  STG.E.U8 [R16.64], R3 ;  /* 0x0000000310007986 */ /* 0x000fe2000c101124 */
[----:B------:R-:W-:Y:S05]  /*bcc0*/  EXIT ;  /* 0x000000000000794d */ /* 0x000fea0003800000 */
.L_x_16115:
        /* <DEDUP_REMOVED lines=9> */
.L_x_16119:
[----:B------:R-:W0:Y:S02]  /*bd60*/  F2I.F64.TRUNC R5, R4 ;  /* 0x0000000400057311 */ /* 0x000e24000030d100 */
[----:B0-----:R-:W-:Y:S01]  /*bd70*/  STG.E [R16.64], R5 ;  /* 0x0000000510007986 */ /* 0x001fe2000c101924 */
[----:B------:R-:W-:Y:S05]  /*bd80*/  EXIT ;  /* 0x000000000000794d */ /* 0x000fea0003800000 */
.L_x_16118:
[----:B------:R-:W0:Y:S02]  /*bd90*/  F2I.F64.TRUNC R5, R4 ;  /* 0x0000000400057311 */ /* 0x000e24000030d100 */
[----:B0-----:R-:W-:Y:S01]  /*bda0*/  STG.E.U16 [R16.64], R5 ;  /* 0x0000000510007986 */ /* 0x001fe2000c101524 */
[----:B------:R-:W-:Y:S05]  /*bdb0*/  EXIT ;  /* 0x000000000000794d */ /* 0x000fea0003800000 */
.L_x_16114:
        /* <DEDUP_REMOVED lines=11> */
.L_x_16121:
[----:B------:R-:W0:Y:S01]  /*be70*/  F2F.F32.F64 R0, R4 ;  /* 0x0000000400007310 */ /* 0x000e220000301000 */
[----:B------:R-:W0:-:S14]  /*be80*/  DSETP.GEU.AND P0, PT, |R4|, c[0x2][0xa0], PT ;  /* 0x008028000400762a */ /* 0x000e1c0003f0e200 */
[----:B0-----:R-:W-:-:S05]  /*be90*/  @!P0 FMUL R0, R0, 1.175494350822287508e-38 ;  /* 0x0080000000008820 */ /* 0x001fca0000400000 */
[----:B------:R-:W-:-:S05]  /*bea0*/  F2FP.PACK_AB R0, RZ, R0 ;  /* 0x00000000ff00723e */ /* 0x000fca00000000ff */
[----:B------:R-:W-:Y:S01]  /*beb0*/  STG.E.U16 [R16.64], R0 ;  /* 0x0000000010007986 */ /* 0x000fe2000c101524 */
[----:B------:R-:W-:Y:S05]  /*bec0*/  EXIT ;  /* 0x000000000000794d */ /* 0x000fea0003800000 */
.L_x_16120:
        /* <DEDUP_REMOVED lines=12> */
.L_x_16123:
[----:B------:R-:W0:Y:S01]  /*bf90*/  F2F.F32.F64 R0, R4 ;  /* 0x0000000400007310 */ /* 0x000e220000301000 */
[----:B------:R-:W0:-:S14]  /*bfa0*/  DSETP.GEU.AND P0, PT, |R4|, c[0x2][0xa0], PT ;  /* 0x008028000400762a */ /* 0x000e1c0003f0e200 */
[----:B0-----:R-:W-:-:S05]  /*bfb0*/  @!P0 FMUL R0, R0, 1.175494350822287508e-38 ;  /* 0x0080000000008820 */ /* 0x001fca0000400000 */
[----:B------:R-:W-:-:S04]  /*bfc0*/  F2FP.PACK_AB R3, RZ, R0 ;  /* 0x00000000ff03723e */ /* 0x000fc800000000ff */
[----:B------:R-:W-:-:S05]  /*bfd0*/  PRMT R3, R3, 0x5410, RZ ;  /* 0x0000541003037816 */ /* 0x000fca00000000ff */
[----:B------:R-:W-:Y:S01]  /*bfe0*/  STG.E [R16.64], R3 ;  /* 0x0000000310007986 */ /* 0x000fe2000c101924 */
[----:B------:R-:W-:Y:S05]  /*bff0*/  EXIT ;  /* 0x000000000000794d */ /* 0x000fea0003800000 */
.L_x_16122:
[----:B------:R-:W-:Y:S01]  /*c000*/  STG.E.64 [R16.64], R4 ;  /* 0x0000000410007986 */ /* 0x000fe2000c101b24 */
[----:B------:R-:W-:Y:S05]  /*c010*/  EXIT ;  /* 0x000000000000794d */ /* 0x000fea0003800000 */
.L_x_16113:
        /* <DEDUP_REMOVED lines=12> */
.L_x_16126:
[----:B------:R-:W-:-:S05]  /*c0e0*/  CS2R R6, SRZ ;  /* 0x0000000000067805 */ /* 0x000fca000001ff00 */
[----:B------:R-:W-:Y:S01]  /*c0f0*/  STG.E.128 [R16.64], R4 ;  /* 0x0000000410007986 */ /* 0x000fe2000c101d24 */
[----:B------:R-:W-:Y:S05]  /*c100*/  EXIT ;  /* 0x000000000000794d */ /* 0x000fea0003800000 */
.L_x_16125:
        /* <DEDUP_REMOVED lines=23> */
.L_x_16130:
[----:B------:R-:W-:Y:S05]  /*c280*/  BSYNC B0 ;  /* 0x0000000000007941 */ /* 0x000fea0003800000 */
.L_x_16129:
[----:B------:R-:W-:-:S05]  /*c290*/  LOP3.LUT R3, R0, R3, RZ, 0xfc, !PT ;  /* 0x0000000300037212 */ /* 0x000fca00078efcff */
[----:B------:R-:W-:Y:S01]  /*c2a0*/  STG.E.U8 [R16.64], R3 ;  /* 0x0000000310007986 */ /* 0x000fe2000c101124 */
[----:B------:R-:W-:Y:S05]  /*c2b0*/  EXIT ;  /* 0x000000000000794d */ /* 0x000fea0003800000 */
.L_x_16128:
        /* <DEDUP_REMOVED lines=15> */
.L_x_16132:
[----:B------:R-:W-:Y:S01]  /*c3b0*/  IMAD.MOV.U32 R0, RZ, RZ, 0x7f ;  /* 0x0000007fff007424 */ /* 0x000fe200078e00ff */
[----:B------:R-:W-:-:S04]  /*c3c0*/  ISETP.GT.U32.AND P0, PT, R2, 0x7f800000, PT ;  /* 0x7f8000000200780c */ /* 0x000fc80003f04070 */
[----:B------:R-:W-:-:S04]  /*c3d0*/  SEL R0, R0, 0x7c, P0 ;  /* 0x0000007c00007807 */ /* 0x000fc80000000000 */
.L_x_16133:
[----:B------:R-:W-:Y:S05]  /*c3e0*/  BSYNC B0 ;  /* 0x0000000000007941 */ /* 0x000fea0003800000 */
.L_x_16131:
[----:B------:R-:W-:-:S04]  /*c3f0*/  LOP3.LUT R2, R3, 0x80000000, RZ, 0xc0, !PT ;  /* 0x8000000003027812 */ /* 0x000fc800078ec0ff */
[----:B------:R-:W-:-:S04]  /*c400*/  SHF.R.U32.HI R3, RZ, 0x18, R2 ;  /* 0x00000018ff037819 */ /* 0x000fc80000011602 */
[----:B------:R-:W-:-:S05]  /*c410*/  LOP3.LUT R3, R0, R3, RZ, 0xfc, !PT ;  /* 0x0000000300037212 */ /* 0x000fca00078efcff */
[----:B------:R-:W-:Y:S01]  /*c420*/  STG.E.U8 [R16.64], R3 ;  /* 0x0000000310007986 */ /* 0x000fe2000c101124 */
[----:B------:R-:W-:Y:S05]  /*c430*/  EXIT ;  /* 0x000000000000794d */ /* 0x000fea0003800000 */
.L_x_16127:
[----:B------:R-:W0:Y:S01]  /*c440*/  F2F.F32.F64 R0, R4 ;  /* 0x0000000400007310 */ /* 0x000e220000301000 */
[----:B------:R-:W0:-:S14]  /*c450*/  DSETP.GEU.AND P0, PT, |R4|, c[0x2][0xa0], PT ;  /* 0x008028000400762a */ /* 0x000e1c0003f0e200 */
[----:B0-----:R-:W-:-:S05]  /*c460*/  @!P0 FMUL R0, R0, 1.175494350822287508e-38 ;  /* 0x0080000000008820 */ /* 0x001fca0000400000 */
[----:B------:R-:W-:-:S05]  /*c470*/  F2FP.BF16.PACK_AB R0, RZ, R0 ;  /* 0x00000000ff00723e */ /* 0x000fca00000010ff */
[----:B------:R-:W-:Y:S01]  /*c480*/  STG.E.U16 [R16.64], R0 ;  /* 0x0000000010007986 */ /* 0x000fe2000c101524 */
[----:B------:R-:W-:Y:S05]  /*c490*/  EXIT ;  /* 0x000000000000794d */ /* 0x000fea0003800000 */
.L_x_16124:
        /* <DEDUP_REMOVED lines=11> */
.L_x_16136:
        /* <DEDUP_REMOVED lines=19> */
.L_x_16139:
[----:B------:R-:W-:-:S04]  /*c680*/  LOP3.LUT R2, R3, 0x80000000, RZ, 0xc0, !PT ;  /* 0x8000000003027812 */ /* 0x000fc800078ec0ff */
[----:B------:R-:W-:-:S04]  /*c690*/  SHF.R.U32.HI R3, RZ, 0x18, R2 ;  /* 0x00000018ff037819 */ /* 0x000fc80000011602 */
[----:B------:R-:W-:-:S04]  /*c6a0*/  LOP3.LUT R0, R0, R3, RZ, 0xfc, !PT ;  /* 0x0000000300007212 */ /* 0x000fc800078efcff */
[----:B------:R-:W-:Y:S02]  /*c6b0*/  PRMT R8, R0, 0x7610, R8 ;  /* 0x0000761000087816 */ /* 0x000fe40000000008 */
.L_x_16138:
[----:B------:R-:W-:Y:S05]  /*c6c0*/  BSYNC B0 ;  /* 0x0000000000007941 */ /* 0x000fea0003800000 */
.L_x_16137:
[----:B------:R-:W-:Y:S01]  /*c6d0*/  STG.E.U8 [R16.64], R8 ;  /* 0x0000000810007986 */ /* 0x000fe2000c101124 */
[----:B------:R-:W-:Y:S05]  /*c6e0*/  EXIT ;  /* 0x000000000000794d */ /* 0x000fea0003800000 */
.L_x_16135:
        /* <DEDUP_REMOVED lines=19> */
.L_x_16142:
[----:B------:R-:W-:-:S04]  /*c820*/  LOP3.LUT R2, R3, 0x80000000, RZ, 0xc0, !PT ;  /* 0x8000000003027812 */ /* 0x000fc800078ec0ff */
[----:B------:R-:W-:-:S04]  /*c830*/  SHF.R.U32.HI R3, RZ, 0x18, R2 ;  /* 0x00000018ff037819 */ /* 0x000fc80000011602 */
[----:B------:R-:W-:-:S04]  /*c840*/  LOP3.LUT R0, R0, R3, RZ, 0xfc, !PT ;  /* 0x0000000300007212 */ /* 0x000fc800078efcff */
[----:B------:R-:W-:Y:S02]  /*c850*/  PRMT R8, R0, 0x7610, R8 ;  /* 0x0000761000087816 */ /* 0x000fe40000000008 */
.L_x_16141:
[----:B------:R-:W-:Y:S05]  /*c860*/  BSYNC B0 ;  /* 0x0000000000007941 */ /* 0x000fea0003800000 */
.L_x_16140:
[----:B------:R-:W-:Y:S01]  /*c870*/  STG.E.U8 [R16.64], R8 ;  /* 0x0000000810007986 */ /* 0x000fe2000c101124 */
[----:B------:R-:W-:Y:S05]  /*c880*/  EXIT ;  /* 0x000000000000794d */ /* 0x000fea0003800000 */
.L_x_16134:
        /* <DEDUP_REMOVED lines=24> */
.L_x_16117:
        /* <DEDUP_REMOVED lines=20> */
.L_x_16144:
[----:B------:R-:W0:Y:S02]  /*cb50*/  F2I.U64.F64.TRUNC R4, R4 ;  /* 0x0000000400047311 */ /* 0x000e24000030d800 */
[----:B0-----:R-:W-:Y:S01]  /*cb60*/  STG.E.64 [R16.64], R4 ;  /* 0x0000000410007986 */ /* 0x001fe2000c101b24 */
[----:B------:R-:W-:Y:S05]  /*cb70*/  EXIT ;  /* 0x000000000000794d */ /* 0x000fea0003800000 */
.L_x_16143:
[----:B------:R-:W0:Y:S02]  /*cb80*/  F2I.U32.F64.TRUNC R5, R4 ;  /* 0x0000000400057311 */ /* 0x000e24000030d000 */
[----:B0-----:R-:W-:Y:S01]  /*cb90*/  STG.E [R16.64], R5 ;  /* 0x0000000510007986 */ /* 0x001fe2000c101924 */
[----:B------:R-:W-:Y:S05]  /*cba0*/  EXIT ;  /* 0x000000000000794d */ /* 0x000fea0003800000 */
        .weak           $__internal_60_$__cuda_sm20_div_rn_f64_full
        .type           $__internal_60_$__cuda_sm20_div_rn_f64_full,@function
        .size           $__internal_60_$__cuda_sm20_div_rn_f64_full,(.L_x_17714 - $__internal_60_$__cuda_sm20_div_rn_f64_full)
$__internal_60_$__cuda_sm20_div_rn_f64_full:
[C---:B------:R-:W-:Y:S01]  /*cbb0*/  FSETP.GEU.AND P0, PT, |R11|.reuse, 1.469367938527859385e-39, PT ;  /* 0x001000000b00780b */ /* 0x040fe20003f0e200 */
[----:B------:R-:W-:Y:S01]  /*cbc0*/  IMAD.MOV.U32 R4, RZ, RZ, 0x1 ;  /* 0x00000001ff047424 */ /* 0x000fe200078e00ff */
[----:B------:R-:W-:Y:S01]  /*cbd0*/  LOP3.LUT R8, R11, 0x800fffff, RZ, 0xc0, !PT ;  /* 0x800fffff0b087812 */ /* 0x000fe200078ec0ff */
[----:B------:R-:W-:Y:S01]  /*cbe0*/  BSSY B1, `(.L_x_16145) ;  /* 0x0000056000017945 */ /* 0x000fe20003800000 */
[----:B------:R-:W-:-:S02]  /*cbf0*/  FSETP.GEU.AND P1, PT, |R13|, 1.469367938527859385e-39, PT ;  /* 0x001000000d00780b */ /* 0x000fc40003f2e200 */
        /* <DEDUP_REMOVED lines=10> */
[----:B------:R-:W-:-:S05]  /*cca0*/  IMAD.MOV.U32 R3, RZ, RZ, 0x1ca00000 ;  /* 0x1ca00000ff037424 */ /* 0x000fca00078e00ff */
        /* <DEDUP_REMOVED lines=9> */
[----:B0-----:R0:W1:Y:S02]  /*cd40*/  DFMA R6, R4, R6, R4 ;  /* 0x000000060406722b */ /* 0x0010640000000004 */
[----:B0-----:R-:W-:Y:S02]  /*cd50*/  IMAD.MOV.U32 R4, RZ, RZ, R2 ;  /* 0x000000ffff047224 */ /* 0x001fe400078e0002 */
[----:B------:R-:W-:Y:S01]  /*cd60*/  IMAD.MOV.U32 R5, RZ, RZ, R23 ;  /* 0x000000ffff057224 */ /* 0x000fe200078e0017 */
[----:B------:R-:W-:Y:S01]  /*cd70*/  @!P0 LOP3.LUT R5, R9, 0x7ff00000, RZ, 0xc0, !PT ;  /* 0x7ff0000009058812 */ /* 0x000fe200078ec0ff */
[----:B-1----:R-:W0:Y:S01]  /*cd80*/  DFMA R20, R6, -R8, 1 ;  /* 0x3ff000000614742b */ /* 0x002e220000000808 */
        /* <DEDUP_REMOVED lines=10> */
[----:B01----:R-:W-:Y:S01]  /*ce30*/  LOP3.LUT R5, R11, 0x7ff00000, RZ, 0xc0, !PT ;  /* 0x7ff000000b057812 */ /* 0x003fe200078ec0ff */
        /* <DEDUP_REMOVED lines=27> */
.L_x_16146:
        /* <DEDUP_REMOVED lines=16> */
.L_x_16149:
[----:B------:R-:W-:Y:S01]  /*d0f0*/  LOP3.LUT R3, R11, 0x80000, RZ, 0xfc, !PT ;  /* 0x000800000b037812 */ /* 0x000fe200078efcff */
[----:B------:R-:W-:Y:S01]  /*d100*/  IMAD.MOV.U32 R2, RZ, RZ, R10 ;  /* 0x000000ffff027224 */ /* 0x000fe200078e000a */
[----:B------:R-:W-:Y:S05]  /*d110*/  BRA `(.L_x_16147) ;  /* 0x0000002000007947 */ /* 0x000fea0003800000 */
.L_x_16148:
[----:B------:R-:W-:Y:S01]  /*d120*/  LOP3.LUT R3, R13, 0x80000, RZ, 0xfc, !PT ;  /* 0x000800000d037812 */ /* 0x000fe200078efcff */
[----:B------:R-:W-:Y:S02]  /*d130*/  IMAD.MOV.U32 R2, RZ, RZ, R12 ;  /* 0x000000ffff027224 */ /* 0x000fe400078e000c */
.L_x_16147:
[----:B------:R-:W-:Y:S05]  /*d140*/  BSYNC B1 ;  /* 0x0000000000017941 */ /* 0x000fea0003800000 */
.L_x_16145:
[----:B------:R-:W-:Y:S02]  /*d150*/  IMAD.MOV.U32 R4, RZ, RZ, R2 ;  /* 0x000000ffff047224 */ /* 0x000fe400078e0002 */
[----:B------:R-:W-:-:S02]  /*d160*/  IMAD.MOV.U32 R5, RZ, RZ, R3 ;  /* 0x000000ffff057224 */ /* 0x000fc400078e0003 */
[----:B------:R-:W-:Y:S02]  /*d170*/  IMAD.MOV.U32 R2, RZ, RZ, R0 ;  /* 0x000000ffff027224 */ /* 0x000fe400078e0000 */
[----:B------:R-:W-:-:S04]  /*d180*/  IMAD.MOV.U32 R3, RZ, RZ, 0x0 ;  /* 0x00000000ff037424 */ /* 0x000fc800078e00ff */
[----:B------:R-:W-:Y:S05]  /*d190*/  RET.REL.NODEC R2 `(_ZN2at6native18elementwise_kernelILi128ELi4EZNS0_15gpu_kernel_implINS0_13BUnaryFunctorIdddZZZNS0_17atan2_kernel_cudaERNS_18TensorIteratorBaseEENKUlvE_clEvENKUlvE_clEvEUlddE_EEEEvS5_RKT_EUliE_EEviT1_) ;  /* 0xffff2e6002007950 */ /* 0x000fea0003c3ffff */
.L_x_16150:
        /* <DEDUP_REMOVED lines=14> */
.L_x_17714:


//--------------------- .text._ZN2at6native27unrolled_elementwise_kernelINS0_13BUnaryFunctorIdddZZZNS0_17atan2_kernel_cudaERNS_18TensorIteratorBaseEENKUlvE_clEvENKUlvE_clEvEUlddE_EESt5arrayIPcLm2EELi4E23TrivialOffsetCalculatorILi1EjESD_NS0_6memory12LoadWithCastILi1EEENSE_13StoreWithCastILi1EEEEEviT_T0_T2_T3_T4_T5_ --------------------------
	.section	.text._ZN2at6native27unrolled_elementwise_kernelINS0_13BUnaryFunctorIdddZZZNS0_17atan2_kernel_cudaERNS_18TensorIteratorBaseEENKUlvE_clEvENKUlvE_clEvEUlddE_EESt5arrayIPcLm2EELi4E23TrivialOffsetCalculatorILi1EjESD_NS0_6memory12LoadWithCastILi1EEENSE_13StoreWithCastILi1EEEEEviT_T0_T2_T3_T4_T5_,"ax",@progbits
	.sectioninfo	@"SHI_REGISTERS=38"
	.align	128
        .global         _ZN2at6native27unrolled_elementwise_kernelINS0_13BUnaryFunctorIdddZZZNS0_17atan2_kernel_cudaERNS_18TensorIteratorBaseEENKUlvE_clEvENKUlvE_clEvEUlddE_EESt5arrayIPcLm2EELi4E23TrivialOffsetCalculatorILi1EjESD_NS0_6memory12LoadWithCastILi1EEENSE_13StoreWithCastILi1EEEEEviT_T0_T2_T3_T4_T5_
        .type           _ZN2at6native27unrolled_elementwise_kernelINS0_13BUnaryFunctorIdddZZZNS0_17atan2_kernel_cudaERNS_18TensorIteratorBaseEENKUlvE_clEvENKUlvE_clEvEUlddE_EESt5arrayIPcLm2EELi4E23TrivialOffsetCalculatorILi1EjESD_NS0_6memory12LoadWithCastILi1EEENSE_13StoreWithCastILi1EEEEEviT_T0_T2_T3_T4_T5_,@function
        .size           _ZN2at6native27unrolled_elementwise_kernelINS0_13BUnaryFunctorIdddZZZNS0_17atan2_kernel_cudaERNS_18TensorIteratorBaseEENKUlvE_clEvENKUlvE_clEvEUlddE_EESt5arrayIPcLm2EELi4E23TrivialOffsetCalculatorILi1EjESD_NS0_6memory12LoadWithCastILi1EEENSE_13StoreWithCastILi1EEEEEviT_T0_T2_T3_T4_T5_,(.L_x_17715 - _ZN2at6native27unrolled_elementwise_kernelINS0_13BUnaryFunctorIdddZZZNS0_17atan2_kernel_cudaERNS_18TensorIteratorBaseEENKUlvE_clEvENKUlvE_clEvEUlddE_EESt5arrayIPcLm2EELi4E23TrivialOffsetCalculatorILi1EjESD_NS0_6memory12LoadWithCastILi1EEENSE_13StoreWithCastILi1EEEEEviT_T0_T2_T3_T4_T5_)
        .other          _ZN2at6native27unrolled_elementwise_kernelINS0_13BUnaryFunctorIdddZZZNS0_17atan2_kernel_cudaERNS_18TensorIteratorBaseEENKUlvE_clEvENKUlvE_clEvEUlddE_EESt5arrayIPcLm2EELi4E23TrivialOffsetCalculatorILi1EjESD_NS0_6memory12LoadWithCastILi1EEENSE_13StoreWithCastILi1EEEEEviT_T0_T2_T3_T4_T5_,@"STO_CUDA_ENTRY STV_DEFAULT"
_ZN2at6native27unrolled_elementwise_kernelINS0_13BUnaryFunctorIdddZZZNS0_17atan2_kernel_cudaERNS_18TensorIteratorBaseEENKUlvE_clEvENKUlvE_clEvEUlddE_EESt5arrayIPcLm2EELi4E23TrivialOffsetCalculatorILi1EjESD_NS0_6memory12LoadWithCastILi1EEENSE_13StoreWithCastILi1EEEEEviT_T0_T2_T3_T4_T5_:
.text._ZN2at6native27unrolled_elementwise_kernelINS0_13BUnaryFunctorIdddZZZNS0_17atan2_kernel_cudaERNS_18TensorIteratorBaseEENKUlvE_clEvENKUlvE_clEvEUlddE_EESt5arrayIPcLm2EELi4E23TrivialOffsetCalculatorILi1EjESD_NS0_6memory12LoadWithCastILi1EEENSE_13StoreWithCastILi1EEEEEviT_T0_T2_T3_T4_T5_:
        /* <DEDUP_REMOVED lines=30> */
.L_x_16156:
[----:B------:R-:W2:Y:S02]  /*01e0*/  LDG.E.U8 R2, [R2.64] ;  /* 0x0000002402027981 */ /* 0x000ea4000c1e1100 */
[----:B--2---:R0:W1:Y:S01]  /*01f0*/  I2F.F64.U16 R22, R2 ;  /* 0x0000000200167312 */ /* 0x0040620000101800 */
[----:B------:R-:W-:Y:S05]  /*0200*/  BRA `(.L_x_16158) ;  /* 0x00000e0000007947 */ /* 0x000fea0003800000 */
.L_x_16155:
        /* <DEDUP_REMOVED lines=9> */
.L_x_16160:
[----:B------:R-:W2:Y:S02]  /*02a0*/  LDG.E R2, [R2.64] ;  /* 0x0000002402027981 */ /* 0x000ea4000c1e1900 */
[----:B--2---:R0:W1:Y:S01]  /*02b0*/  I2F.F64 R22, R2 ;  /* 0x0000000200167312 */ /* 0x0040620000201c00 */
[----:B------:R-:W-:Y:S05]  /*02c0*/  BRA `(.L_x_16158) ;  /* 0x00000d4000007947 */ /* 0x000fea0003800000 */
.L_x_16159:
[----:B------:R-:W2:Y:S02]  /*02d0*/  LDG.E.U16 R2, [R2.64] ;  /* 0x0000002402027981 */ /* 0x000ea4000c1e1500 */
[----:B--2---:R0:W1:Y:S01]  /*02e0*/  I2F.F64.S16 R22, R2 ;  /* 0x0000000200167312 */ /* 0x0040620000101c00 */
[----:B------:R-:W-:Y:S05]  /*02f0*/  BRA `(.L_x_16158) ;  /* 0x00000d1000007947 */ /* 0x000fea0003800000 */
.L_x_16154:
        /* <DEDUP_REMOVED lines=10> */
.L_x_16162:
[----:B------:R-:W2:Y:S02]  /*03a0*/  LDG.E.U16 R0, [R2.64] ;  /* 0x0000002402007981 */ /* 0x000ea4000c1e1500 */
[----:B--2---:R-:W-:-:S05]  /*03b0*/  HADD2.F32 R0, -RZ, R0.H0_H0 ;  /* 0x20000000ff007230 */ /* 0x004fca0000004100 */
[----:B------:R-:W-:-:S04]  /*03c0*/  FMUL.FTZ R0, R0, 1 ;  /* 0x3f80000000007820 */ /* 0x000fc80000410000 */
[----:B------:R0:W1:Y:S01]  /*03d0*/  F2F.F64.F32 R22, R0 ;  /* 0x0000000000167310 */ /* 0x0000620000201800 */
[----:B------:R-:W-:Y:S05]  /*03e0*/  BRA `(.L_x_16158) ;  /* 0x00000c2000007947 */ /* 0x000fea0003800000 */
.L_x_16161:
        /* <DEDUP_REMOVED lines=10> */
.L_x_16164:
[----:B------:R-:W2:Y:S02]  /*0490*/  LDG.E.U16 R2, [R2.64] ;  /* 0x0000002402027981 */ /* 0x000ea4000c1e1500 */
[----:B--2---:R-:W-:-:S05]  /*04a0*/  HADD2.F32 R0, -RZ, R2.H0_H0 ;  /* 0x20000002ff007230 */ /* 0x004fca0000004100 */
[----:B------:R-:W-:-:S04]  /*04b0*/  FMUL.FTZ R0, R0, 1 ;  /* 0x3f80000000007820 */ /* 0x000fc80000410000 */
[----:B------:R0:W1:Y:S01]  /*04c0*/  F2F.F64.F32 R22, R0 ;  /* 0x0000000000167310 */ /* 0x0000620000201800 */
[----:B------:R-:W-:Y:S05]  /*04d0*/  BRA `(.L_x_16158) ;  /* 0x00000b3000007947 */ /* 0x000fea0003800000 */
.L_x_16163:
[----:B------:R0:W5:Y:S01]  /*04e0*/  LDG.E.64 R22, [R2.64] ;  /* 0x0000002402167981 */ /* 0x000162000c1e1b00 */
[----:B------:R-:W-:Y:S05]  /*04f0*/  BRA `(.L_x_16158) ;  /* 0x00000b1000007947 */ /* 0x000fea0003800000 */
.L_x_16153:
        /* <DEDUP_REMOVED lines=13> */
.L_x_16167:
[----:B------:R0:W5:Y:S01]  /*05d0*/  LDG.E.64 R22, [R2.64] ;  /* 0x0000002402167981 */ /* 0x000162000c1e1b00 */
[----:B------:R-:W-:Y:S05]  /*05e0*/  BRA `(.L_x_16158) ;  /* 0x00000a2000007947 */ /* 0x000fea0003800000 */
.L_x_16166:
        /* <DEDUP_REMOVED lines=28> */
.L_x_16169:
        /* <DEDUP_REMOVED lines=16> */
.L_x_16168:
[----:B------:R-:W2:Y:S02]  /*08b0*/  LDG.E.U16 R0, [R2.64] ;  /* 0x0000002402007981 */ /* 0x000ea4000c1e1500 */
[----:B--2---:R-:W-:-:S05]  /*08c0*/  PRMT R0, RZ, 0x5410, R0 ;  /* 0x00005410ff007816 */ /* 0x004fca0000000000 */
[----:B------:R-:W-:-:S04]  /*08d0*/  FMUL.FTZ R0, R0, 1 ;  /* 0x3f80000000007820 */ /* 0x000fc80000410000 */
[----:B------:R0:W1:Y:S01]  /*08e0*/  F2F.F64.F32 R22, R0 ;  /* 0x0000000000167310 */ /* 0x0000620000201800 */
[----:B------:R-:W-:Y:S05]  /*08f0*/  BRA `(.L_x_16158) ;  /* 0x0000071000007947 */ /* 0x000fea0003800000 */
.L_x_16165:
        /* <DEDUP_REMOVED lines=11> */
.L_x_16172:
        /* <DEDUP_REMOVED lines=21> */
.L_x_16176:
[----:B------:R-:W-:Y:S05]  /*0b00*/  BSYNC B1 ;  /* 0x0000000000017941 */ /* 0x000fea0003800000 */
.L_x_16175:
[----:B------:R-:W-:Y:S01]  /*0b10*/  LEA R3, R0, 0x3b800000, 0x17 ;  /* 0x3b80000000037811 */ /* 0x000fe200078eb8ff */
[----:B------:R-:W-:-:S05]  /*0b20*/  IMAD.SHL.U32 R0, R2, 0x100000, RZ ;  /* 0x0010000002007824 */ /* 0x000fca00078e00ff */
[----:B------:R-:W-:Y:S02]  /*0b30*/  LOP3.LUT R0, R3, R0, R4, 0xfe, !PT ;  /* 0x0000000003007212 */ /* 0x000fe400078efe04 */
.L_x_16174:
[----:B------:R-:W-:Y:S05]  /*0b40*/  BSYNC B0 ;  /* 0x0000000000007941 */ /* 0x000fea0003800000 */
.L_x_16173:
[----:B------:R-:W-:-:S04]  /*0b50*/  FMUL.FTZ R0, R0, 1 ;  /* 0x3f80000000007820 */ /* 0x000fc80000410000 */
[----:B------:R0:W1:Y:S01]  /*0b60*/  F2F.F64.F32 R22, R0 ;  /* 0x0000000000167310 */ /* 0x0000620000201800 */
[----:B------:R-:W-:Y:S05]  /*0b70*/  BRA `(.L_x_16158) ;  /* 0x0000049000007947 */ /* 0x000fea0003800000 */
.L_x_16171:
        /* <DEDUP_REMOVED lines=21> */
.L_x_16180:
[----:B------:R-:W-:Y:S05]  /*0cd0*/  BSYNC B1 ;  /* 0x0000000000017941 */ /* 0x000fea0003800000 */
.L_x_16179:
[----:B------:R-:W-:Y:S01]  /*0ce0*/  LEA R3, R0, 0x37800000, 0x17 ;  /* 0x3780000000037811 */ /* 0x000fe200078eb8ff */
[----:B------:R-:W-:-:S05]  /*0cf0*/  IMAD.SHL.U32 R0, R2, 0x200000, RZ ;  /* 0x0020000002007824 */ /* 0x000fca00078e00ff */
[----:B------:R-:W-:Y:S02]  /*0d00*/  LOP3.LUT R0, R3, R0, R4, 0xfe, !PT ;  /* 0x0000000003007212 */ /* 0x000fe400078efe04 */
.L_x_16178:
[----:B------:R-:W-:Y:S05]  /*0d10*/  BSYNC B0 ;  /* 0x0000000000007941 */ /* 0x000fea0003800000 */
.L_x_16177:
[----:B------:R-:W-:-:S04]  /*0d20*/  FMUL.FTZ R0, R0, 1 ;  /* 0x3f80000000007820 */ /* 0x000fc80000410000 */
[----:B------:R0:W1:Y:S01]  /*0d30*/  F2F.F64.F32 R22, R0 ;  /* 0x0000000000167310 */ /* 0x0000620000201800 */
[----:B------:R-:W-:Y:S05]  /*0d40*/  BRA `(.L_x_16158) ;  /* 0x000002c000007947 */ /* 0x000fea0003800000 */
.L_x_16170:
        /* <DEDUP_REMOVED lines=14> */
.L_x_16184:
[----:B------:R-:W-:Y:S05]  /*0e30*/  BSYNC B0 ;  /* 0x0000000000007941 */ /* 0x000fea0003800000 */
.L_x_16183:
[----:B------:R-:W-:-:S04]  /*0e40*/  FMUL.FTZ R0, R0, 1 ;  /* 0x3f80000000007820 */ /* 0x000fc80000410000 */
[----:B------:R0:W1:Y:S01]  /*0e50*/  F2F.F64.F32 R22, R0 ;  /* 0x0000000000167310 */ /* 0x0000620000201800 */
[----:B------:R-:W-:Y:S05]  /*0e60*/  BRA `(.L_x_16158) ;  /* 0x000001a000007947 */ /* 0x000fea0003800000 */
.L_x_16157:
        /* <DEDUP_REMOVED lines=21> */
.L_x_16182:
[----:B------:R-:W2:Y:S02]  /*0fc0*/  LDG.E.64 R22, [R2.64] ;  /* 0x0000002402167981 */ /* 0x000ea4000c1e1b00 */
[----:B--2---:R-:W0:Y:S01]  /*0fd0*/  I2F.F64.U64 R22, R22 ;  /* 0x0000001600167312 */ /* 0x004e220000301800 */
[----:B------:R-:W-:Y:S05]  /*0fe0*/  BRA `(.L_x_16158) ;  /* 0x0000002000007947 */ /* 0x000fea0003800000 */
.L_x_16181:
[----:B------:R-:W2:Y:S02]  /*0ff0*/  LDG.E R2, [R2.64] ;  /* 0x0000002402027981 */ /* 0x000ea4000c1e1900 */
[----:B--2---:R0:W1:Y:S02]  /*1000*/  I2F.F64.U32 R22, R2 ;  /* 0x0000000200167312 */ /* 0x0040640000201800 */
.L_x_16158:
[----:B------:R-:W2:Y:S02]  /*1010*/  S2R R29, SR_TID.X ;  /* 0x00000000001d7919 */ /* 0x000ea40000002100 */
[----:B--2---:R-:W-:Y:S02]  /*1020*/  IADD3 R29, R29, 0x80, RZ ;  /* 0x000000801d1d7810 */ /* 0x004fe40007ffe0ff */
.L_x_16152:
[----:B-1----:R-:W-:Y:S05]  /*1030*/  BSYNC B6 ;  /* 0x0000000000067941 */ /* 0x002fea0003800000 */
.L_x_16151:
        /* <DEDUP_REMOVED lines=22> */
.L_x_16190:
[----:B------:R-:W2:Y:S02]  /*11a0*/  LDG.E.U8 R2, [R2.64] ;  /* 0x0000002402027981 */ /* 0x000ea4000c1e1100 */
[----:B--2---:R0:W1:Y:S01]  /*11b0*/  I2F.F64.U16 R24, R2 ;  /* 0x0000000200187312 */ /* 0x0040620000101800 */
[----:B------:R-:W-:Y:S05]  /*11c0*/  BRA `(.L_x_16192) ;  /* 0x00000df000007947 */ /* 0x000fea0003800000 */
.L_x_16189:
        /* <DEDUP_REMOVED lines=9> */
.L_x_16194:
[----:B------:R-:W2:Y:S02]  /*1260*/  LDG.E R2, [R2.64] ;  /* 0x0000002402027981 */ /* 0x000ea4000c1e1900 */
[----:B--2---:R0:W1:Y:S01]  /*1270*/  I2F.F64 R24, R2 ;  /* 0x0000000200187312 */ /* 0x0040620000201c00 */
[----:B------:R-:W-:Y:S05]  /*1280*/  BRA `(.L_x_16192) ;  /* 0x00000d3000007947 */ /* 0x000fea0003800000 */
.L_x_16193:
[----:B------:R-:W2:Y:S02]  /*1290*/  LDG.E.U16 R2, [R2.64] ;  /* 0x0000002402027981 */ /* 0x000ea4000c1e1500 */
[----:B--2---:R0:W1:Y:S01]  /*12a0*/  I2F.F64.S16 R24, R2 ;  /* 0x0000000200187312 */ /* 0x0040620000101c00 */
[----:B------:R-:W-:Y:S05]  /*12b0*/  BRA `(.L_x_16192) ;  /* 0x00000d0000007947 */ /* 0x000fea0003800000 */
.L_x_16188:
        /* <DEDUP_REMOVED lines=10> */
.L_x_16196:
[----:B------:R-:W2:Y:S02]  /*1360*/  LDG.E.U16 R0, [R2.64] ;  /* 0x0000002402007981 */ /* 0x000ea4000c1e1500 */
[----:B--2---:R-:W-:-:S05]  /*1370*/  HADD2.F32 R0, -RZ, R0.H0_H0 ;  /* 0x20000000ff007230 */ /* 0x004fca0000004100 */
[----:B------:R-:W-:-:S04]  /*1380*/  FMUL.FTZ R0, R0, 1 ;  /* 0x3f80000000007820 */ /* 0x000fc80000410000 */
[----:B------:R0:W1:Y:S01]  /*1390*/  F2F.F64.F32 R24, R0 ;  /* 0x0000000000187310 */ /* 0x0000620000201800 */
[----:B------:R-:W-:Y:S05]  /*13a0*/  BRA `(.L_x_16192) ;  /* 0x00000c1000007947 */ /* 0x000fea0003800000 */
.L_x_16195:
        /* <DEDUP_REMOVED lines=10> */
.L_x_16198:
[----:B------:R-:W2:Y:S02]  /*1450*/  LDG.E.U16 R2, [R2.64] ;  /* 0x0000002402027981 */ /* 0x000ea4000c1e1500 */
[----:B--2---:R-:W-:-:S05]  /*1460*/  HADD2.F32 R0, -RZ, R2.H0_H0 ;  /* 0x20000002ff007230 */ /* 0x004fca0000004100 */
[----:B------:R-:W-:-:S04]  /*1470*/  FMUL.FTZ R0, R0, 1 ;  /* 0x3f80000000007820 */ /* 0x000fc80000410000 */
[----:B------:R0:W1:Y:S01]  /*1480*/  F2F.F64.F32 R24, R0 ;  /* 0x0000000000187310 */ /* 0x0000620000201800 */
[----:B------:R-:W-:Y:S05]  /*1490*/  BRA `(.L_x_16192) ;  /* 0x00000b2000007947 */ /* 0x000fea0003800000 */
.L_x_16197:
[----:B------:R0:W5:Y:S01]  /*14a0*/  LDG.E.64 R24, [R2.64] ;  /* 0x0000002402187981 */ /* 0x000162000c1e1b00 */
[----:B------:R-:W-:Y:S05]  /*14b0*/  BRA `(.L_x_16192) ;  /* 0x00000b0000007947 */ /* 0x000fea0003800000 */
.L_x_16187:
        /* <DEDUP_REMOVED lines=13> */
.L_x_16201:
[----:B------:R0:W5:Y:S01]  /*1590*/  LDG.E.64 R24, [R2.64] ;  /* 0x0000002402187981 */ /* 0x000162000c1e1b00 */
[----:B------:R-:W-:Y:S05]  /*15a0*/  BRA `(.L_x_16192) ;  /* 0x00000a1000007947 */ /* 0x000fea0003800000 */
.L_x_16200:
        /* <DEDUP_REMOVED lines=28> */
.L_x_16203:
        /* <DEDUP_REMOVED lines=15> */
.L_x_16202:
[----:B------:R-:W2:Y:S02]  /*1860*/  LDG.E.U16 R0, [R2.64] ;  /* 0x0000002402007981 */ /* 0x000ea4000c1e1500 */
[----:B--2---:R-:W-:-:S05]  /*1870*/  PRMT R0, RZ, 0x5410, R0 ;  /* 0x00005410ff007816 */ /* 0x004fca0000000000 */
[----:B------:R-:W-:-:S04]  /*1880*/  FMUL.FTZ R0, R0, 1 ;  /* 0x3f80000000007820 */ /* 0x000fc80000410000 */
[----:B------:R0:W1:Y:S01]  /*1890*/  F2F.F64.F32 R24, R0 ;  /* 0x0000000000187310 */ /* 0x0000620000201800 */
[----:B------:R-:W-:Y:S05]  /*18a0*/  BRA `(.L_x_16192) ;  /* 0x0000071000007947 */ /* 0x000fea0003800000 */
.L_x_16199:
        /* <DEDUP_REMOVED lines=11> */
.L_x_16206:
        /* <DEDUP_REMOVED lines=21> */
.L_x_16210:
[----:B------:R-:W-:Y:S05]  /*1ab0*/  BSYNC B1 ;  /* 0x0000000000017941 */ /* 0x000fea0003800000 */
.L_x_16209:
[----:B------:R-:W-:Y:S01]  /*1ac0*/  LEA R3, R0, 0x3b800000, 0x17 ;  /* 0x3b80000000037811 */ /* 0x000fe200078eb8ff */
[----:B------:R-:W-:-:S05]  /*1ad0*/  IMAD.SHL.U32 R0, R2, 0x100000, RZ ;  /* 0x0010000002007824 */ /* 0x000fca00078e00ff */
[----:B------:R-:W-:Y:S02]  /*1ae0*/  LOP3.LUT R0, R3, R0, R4, 0xfe, !PT ;  /* 0x0000000003007212 */ /* 0x000fe400078efe04 */
.L_x_16208:
[----:B------:R-:W-:Y:S05]  /*1af0*/  BSYNC B0 ;  /* 0x0000000000007941 */ /* 0x000fea0003800000 */
.L_x_16207:
[----:B------:R-:W-:-:S04]  /*1b00*/  FMUL.FTZ R0, R0, 1 ;  /* 0x3f80000000007820 */ /* 0x000fc80000410000 */
[----:B------:R0:W1:Y:S01]  /*1b10*/  F2F.F64.F32 R24, R0 ;  /* 0x0000000000187310 */ /* 0x0000620000201800 */
[----:B------:R-:W-:Y:S05]  /*1b20*/  BRA `(.L_x_16192) ;  /* 0x0000049000007947 */ /* 0x000fea0003800000 */
.L_x_16205:
        /* <DEDUP_REMOVED lines=21> */
.L_x_16214:
[----:B------:R-:W-:Y:S05]  /*1c80*/  BSYNC B1 ;  /* 0x0000000000017941 */ /* 0x000fea0003800000 */
.L_x_16213:
[----:B------:R-:W-:Y:S01]  /*1c90*/  LEA R3, R0, 0x37800000, 0x17 ;  /* 0x3780000000037811 */ /* 0x000fe200078eb8ff */
[----:B------:R-:W-:-:S05]  /*1ca0*/  IMAD.SHL.U32 R0, R2, 0x200000, RZ ;  /* 0x0020000002007824 */ /* 0x000fca00078e00ff */
[----:B------:R-:W-:Y:S02]  /*1cb0*/  LOP3.LUT R0, R3, R0, R4, 0xfe, !PT ;  /* 0x0000000003007212 */ /* 0x000fe400078efe04 */
.L_x_16212:
[----:B------:R-:W-:Y:S05]  /*1cc0*/  BSYNC B0 ;  /* 0x0000000000007941 */ /* 0x000fea0003800000 */
.L_x_16211:
[----:B------:R-:W-:-:S04]  /*1cd0*/  FMUL.FTZ R0, R0, 1 ;  /* 0x3f80000000007820 */ /* 0x000fc80000410000 */
[----:B------:R0:W1:Y:S01]  /*1ce0*/  F2F.F64.F32 R24, R0 ;  /* 0x0000000000187310 */ /* 0x0000620000201800 */
[----:B------:R-:W-:Y:S05]  /*1cf0*/  BRA `(.L_x_16192) ;  /* 0x000002c000007947 */ /* 0x000fea0003800000 */
.L_x_16204:
        /* <DEDUP_REMOVED lines=14> */
.L_x_16218:
[----:B------:R-:W-:Y:S05]  /*1de0*/  BSYNC B0 ;  /* 0x0000000000007941 */ /* 0x000fea0003800000 */
.L_x_16217:
[----:B------:R-:W-:-:S04]  /*1df0*/  FMUL.FTZ R0, R0, 1 ;  /* 0x3f80000000007820 */ /* 0x000fc80000410000 */
[----:B------:R0:W1:Y:S01]  /*1e00*/  F2F.F64.F32 R24, R0 ;  /* 0x0000000000187310 */ /* 0x0000620000201800 */
[----:B------:R-:W-:Y:S05]  /*1e10*/  BRA `(.L_x_16192) ;  /* 0x000001a000007947 */ /* 0x000fea0003800000 */
.L_x_16191:
        /* <DEDUP_REMOVED lines=21> */
.L_x_16216:
[----:B------:R-:W2:Y:S02]  /*1f70*/  LDG.E.64 R24, [R2.64] ;  /* 0x0000002402187981 */ /* 0x000ea4000c1e1b00 */
[----:B--2---:R-:W0:Y:S01]  /*1f80*/  I2F.F64.U64 R24, R24 ;  /* 0x0000001800187312 */ /* 0x004e220000301800 */
[----:B------:R-:W-:Y:S05]  /*1f90*/  BRA `(.L_x_16192) ;  /* 0x0000002000007947 */ /* 0x000fea0003800000 */
.L_x_16215:
[----:B------:R-:W2:Y:S02]  /*1fa0*/  LDG.E R2, [R2.64] ;  /* 0x0000002402027981 */ /* 0x000ea4000c1e1900 */
[----:B--2---:R0:W1:Y:S02]  /*1fb0*/  I2F.F64.U32 R24, R2 ;  /* 0x0000000200187312 */ /* 0x0040640000201800 */
.L_x_16192:
[----:B------:R-:W-:-:S03]  /*1fc0*/  IADD3 R29, R29, 0x80, RZ ;  /* 0x000000801d1d7810 */ /* 0x000fc60007ffe0ff */
.L_x_16186:
[----:B------:R-:W-:Y:S05]  /*1fd0*/  BSYNC B6 ;  /* 0x0000000000067941 */ /* 0x000fea0003800000 */
.L_x_16185:
        /* <DEDUP_REMOVED lines=24> */
.L_x_16224:
[----:B------:R-:W2:Y:S02]  /*2160*/  LDG.E.U8 R2, [R2.64] ;  /* 0x0000002402027981 */ /* 0x000ea4000c1e1100 */
[----:B--2---:R0:W2:Y:S01]  /*2170*/  I2F.F64.U16 R18, R2 ;  /* 0x0000000200127312 */ /* 0x0040a20000101800 */
[----:B------:R-:W-:Y:S05]  /*2180*/  BRA `(.L_x_16226) ;  /* 0x00000df000007947 */ /* 0x000fea0003800000 */
.L_x_16223:
        /* <DEDUP_REMOVED lines=9> */
.L_x_16228:
[----:B------:R-:W2:Y:S02]  /*2220*/  LDG.E R2, [R2.64] ;  /* 0x0000002402027981 */ /* 0x000ea4000c1e1900 */
[----:B--2---:R0:W2:Y:S01]  /*2230*/  I2F.F64 R18, R2 ;  /* 0x0000000200127312 */ /* 0x0040a20000201c00 */
[----:B------:R-:W-:Y:S05]  /*2240*/  BRA `(.L_x_16226) ;  /* 0x00000d3000007947 */ /* 0x000fea0003800000 */
.L_x_16227:
[----:B------:R-:W2:Y:S02]  /*2250*/  LDG.E.U16 R2, [R2.64] ;  /* 0x0000002402027981 */ /* 0x000ea4000c1e1500 */
[----:B--2---:R0:W2:Y:S01]  /*2260*/  I2F.F64.S16 R18, R2 ;  /* 0x0000000200127312 */ /* 0x0040a20000101c00 */
[----:B------:R-:W-:Y:S05]  /*2270*/  BRA `(.L_x_16226) ;  /* 0x00000d0000007947 */ /* 0x000fea0003800000 */
.L_x_16222:
        /* <DEDUP_REMOVED lines=10> */
.L_x_16230:
[----:B------:R-:W2:Y:S02]  /*2320*/  LDG.E.U16 R0, [R2.64] ;  /* 0x0000002402007981 */ /* 0x000ea4000c1e1500 */
[----:B--2---:R-:W-:-:S05]  /*2330*/  HADD2.F32 R0, -RZ, R0.H0_H0 ;  /* 0x20000000ff007230 */ /* 0x004fca0000004100 */
[----:B------:R-:W-:-:S04]  /*2340*/  FMUL.FTZ R0, R0, 1 ;  /* 0x3f80000000007820 */ /* 0x000fc80000410000 */
[----:B------:R0:W2:Y:S01]  /*2350*/  F2F.F64.F32 R18, R0 ;  /* 0x0000000000127310 */ /* 0x0000a20000201800 */
[----:B------:R-:W-:Y:S05]  /*2360*/  BRA `(.L_x_16226) ;  /* 0x00000c1000007947 */ /* 0x000fea0003800000 */
.L_x_16229:
        /* <DEDUP_REMOVED lines=10> */
.L_x_16232:
[----:B------:R-:W2:Y:S02]  /*2410*/  LDG.E.U16 R2, [R2.64] ;  /* 0x0000002402027981 */ /* 0x000ea4000c1e1500 */
[----:B--2---:R-:W-:-:S05]  /*2420*/  HADD2.F32 R0, -RZ, R2.H0_H0 ;  /* 0x20000002ff007230 */ /* 0x004fca0000004100 */
[----:B------:R-:W-:-:S04]  /*2430*/  FMUL.FTZ R0, R0, 1 ;  /* 0x3f80000000007820 */ /* 0x000fc80000410000 */
[----:B------:R0:W2:Y:S01]  /*2440*/  F2F.F64.F32 R18, R0 ;  /* 0x0000000000127310 */ /* 0x0000a20000201800 */
[----:B------:R-:W-:Y:S05]  /*2450*/  BRA `(.L_x_16226) ;  /* 0x00000b2000007947 */ /* 0x000fea0003800000 */
.L_x_16231:
[----:B------:R0:W5:Y:S01]  /*2460*/  LDG.E.64 R18, [R2.64] ;  /* 0x0000002402127981 */ /* 0x000162000c1e1b00 */
[----:B------:R-:W-:Y:S05]  /*2470*/  BRA `(.L_x_16226) ;  /* 0x00000b0000007947 */ /* 0x000fea0003800000 */
.L_x_16221:
        /* <DEDUP_REMOVED lines=13> */
.L_x_16235:
[----:B------:R0:W5:Y:S01]  /*2550*/  LDG.E.64 R18, [R2.64] ;  /* 0x0000002402127981 */ /* 0x000162000c1e1b00 */
[----:B------:R-:W-:Y:S05]  /*2560*/  BRA `(.L_x_16226) ;  /* 0x00000a1000007947 */ /* 0x000fea0003800000 */
.L_x_16234:
        /* <DEDUP_REMOVED lines=28> */
.L_x_16237:
        /* <DEDUP_REMOVED lines=15> */
.L_x_16236:
[----:B------:R-:W2:Y:S02]  /*2820*/  LDG.E.U16 R0, [R2.64] ;  /* 0x0000002402007981 */ /* 0x000ea4000c1e1500 */
[----:B--2---:R-:W-:-:S05]  /*2830*/  PRMT R0, RZ, 0x5410, R0 ;  /* 0x00005410ff007816 */ /* 0x004fca0000000000 */
[----:B------:R-:W-:-:S04]  /*2840*/  FMUL.FTZ R0, R0, 1 ;  /* 0x3f80000000007820 */ /* 0x000fc80000410000 */
[----:B------:R0:W2:Y:S01]  /*2850*/  F2F.F64.F32 R18, R0 ;  /* 0x0000000000127310 */ /* 0x0000a20000201800 */
[----:B------:R-:W-:Y:S05]  /*2860*/  BRA `(.L_x_16226) ;  /* 0x0000071000007947 */ /* 0x000fea0003800000 */
.L_x_16233:
        /* <DEDUP_REMOVED lines=11> */
.L_x_16240:
        /* <DEDUP_REMOVED lines=21> */
.L_x_16244:
[----:B------:R-:W-:Y:S05]  /*2a70*/  BSYNC B1 ;  /* 0x0000000000017941 */ /* 0x000fea0003800000 */
.L_x_16243:
[----:B------:R-:W-:Y:S01]  /*2a80*/  LEA R3, R0, 0x3b800000, 0x17 ;  /* 0x3b80000000037811 */ /* 0x000fe200078eb8ff */
[----:B------:R-:W-:-:S05]  /*2a90*/  IMAD.SHL.U32 R0, R2, 0x100000, RZ ;  /* 0x0010000002007824 */ /* 0x000fca00078e00ff */
[----:B------:R-:W-:Y:S02]  /*2aa0*/  LOP3.LUT R0, R3, R0, R4, 0xfe, !PT ;  /* 0x0000000003007212 */ /* 0x000fe400078efe04 */
.L_x_16242:
[----:B------:R-:W-:Y:S05]  /*2ab0*/  BSYNC B0 ;  /* 0x0000000000007941 */ /* 0x000fea0003800000 */
.L_x_16241:
[----:B------:R-:W-:-:S04]  /*2ac0*/  FMUL.FTZ R0, R0, 1 ;  /* 0x3f80000000007820 */ /* 0x000fc80000410000 */
[----:B------:R0:W2:Y:S01]  /*2ad0*/  F2F.F64.F32 R18, R0 ;  /* 0x0000000000127310 */ /* 0x0000a20000201800 */
[----:B------:R-:W-:Y:S05]  /*2ae0*/  BRA `(.L_x_16226) ;  /* 0x0000049000007947 */ /* 0x000fea0003800000 */
.L_x_16239:
        /* <DEDUP_REMOVED lines=21> */
.L_x_16248:
[----:B------:R-:W-:Y:S05]  /*2c40*/  BSYNC B1 ;  /* 0x0000000000017941 */ /* 0x000fea0003800000 */
.L_x_16247:
[----:B------:R-:W-:Y:S01]  /*2c50*/  LEA R3, R0, 0x37800000, 0x17 ;  /* 0x3780000000037811 */ /* 0x000fe200078eb8ff */
[----:B------:R-:W-:-:S05]  /*2c60*/  IMAD.SHL.U32 R0, R2, 0x200000, RZ ;  /* 0x0020000002007824 */ /* 0x000fca00078e00ff */
[----:B------:R-:W-:Y:S02]  /*2c70*/  LOP3.LUT R0, R3, R0, R4, 0xfe, !PT ;  /* 0x0000000003007212 */ /* 0x000fe400078efe04 */
.L_x_16246:
[----:B------:R-:W-:Y:S05]  /*2c80*/  BSYNC B0 ;  /* 0x0000000000007941 */ /* 0x000fea0003800000 */
.L_x_16245:
[----:B------:R-:W-:-:S04]  /*2c90*/  FMUL.FTZ R0, R0, 1 ;  /* 0x3f80000000007820 */ /* 0x000fc80000410000 */
[----:B------:R0:W2:Y:S01]  /*2ca0*/  F2F.F64.F32 R18, R0 ;  /* 0x0000000000127310 */ /* 0x0000a20000201800 */
[----:B------:R-:W-:Y:S05]  /*2cb0*/  BRA `(.L_x_16226) ;  /* 0x000002c000007947 */ /* 0x000fea0003800000 */
.L_x_16238:
        /* <DEDUP_REMOVED lines=14> */
.L_x_16252:
[----:B------:R-:W-:Y:S05]  /*2da0*/  BSYNC B0 ;  /* 0x0000000000007941 */ /* 0x000fea0003800000 */
.L_x_16251:
[----:B------:R-:W-:-:S04]  /*2db0*/  FMUL.FTZ R0, R0, 1 ;  /* 0x3f80000000007820 */ /* 0x000fc80000410000 */
[----:B------:R0:W2:Y:S01]  /*2dc0*/  F2F.F64.F32 R18, R0 ;  /* 0x0000000000127310 */ /* 0x0000a20000201800 */
[----:B------:R-:W-:Y:S05]  /*2dd0*/  BRA `(.L_x_16226) ;  /* 0x000001a000007947 */ /* 0x000fea0003800000 */
.L_x_16225:
        /* <DEDUP_REMOVED lines=21> */
.L_x_16250:
[----:B------:R-:W2:Y:S02]  /*2f30*/  LDG.E.64 R18, [R2.64] ;  /* 0x0000002402127981 */ /* 0x000ea4000c1e1b00 */
[----:B--2---:R-:W0:Y:S01]  /*2f40*/  I2F.F64.U64 R18, R18 ;  /* 0x0000001200127312 */ /* 0x004e220000301800 */
[----:B------:R-:W-:Y:S05]  /*2f50*/  BRA `(.L_x_16226) ;  /* 0x0000002000007947 */ /* 0x000fea0003800000 */
.L_x_16249:
[----:B------:R-:W2:Y:S02]  /*2f60*/  LDG.E R2, [R2.64] ;  /* 0x0000002402027981 */ /* 0x000ea4000c1e1900 */
[----:B--2---:R0:W2:Y:S02]  /*2f70*/  I2F.F64.U32 R18, R2 ;  /* 0x0000000200127312 */ /* 0x0040a40000201800 */
.L_x_16226:
[----:B------:R-:W-:-:S03]  /*2f80*/  IADD3 R29, R29, 0x80, RZ ;  /* 0x000000801d1d7810 */ /* 0x000fc60007ffe0ff */
.L_x_16220:
[----:B------:R-:W-:Y:S05]  /*2f90*/  BSYNC B6 ;  /* 0x0000000000067941 */ /* 0x000fea0003800000 */
.L_x_16219:
        /* <DEDUP_REMOVED lines=21> */
.L_x_16258:
[----:B------:R-:W3:Y:S02]  /*30f0*/  LDG.E.U8 R2, [R2.64] ;  /* 0x0000002402027981 */ /* 0x000ee4000c1e1100 */
[----:B---3--:R0:W3:Y:S01]  /*3100*/  I2F.F64.U16 R16, R2 ;  /* 0x0000000200107312 */ /* 0x0080e20000101800 */
[----:B------:R-:W-:Y:S05]  /*3110*/  BRA `(.L_x_16254) ;  /* 0x00000de000007947 */ /* 0x000fea0003800000 */
.L_x_16257:
        /* <DEDUP_REMOVED lines=9> */
.L_x_16261:
[----:B------:R-:W3:Y:S02]  /*31b0*/  LDG.E R2, [R2.64] ;  /* 0x0000002402027981 */ /* 0x000ee4000c1e1900 */
[----:B---3--:R0:W3:Y:S01]  /*31c0*/  I2F.F64 R16, R2 ;  /* 0x0000000200107312 */ /* 0x0080e20000201c00 */
[----:B------:R-:W-:Y:S05]  /*31d0*/  BRA `(.L_x_16254) ;  /* 0x00000d2000007947 */ /* 0x000fea0003800000 */
.L_x_16260:
[----:B------:R-:W3:Y:S02]  /*31e0*/  LDG.E.U16 R2, [R2.64] ;  /* 0x0000002402027981 */ /* 0x000ee4000c1e1500 */
[----:B---3--:R0:W3:Y:S01]  /*31f0*/  I2F.F64.S16 R16, R2 ;  /* 0x0000000200107312 */ /* 0x0080e20000101c00 */
[----:B------:R-:W-:Y:S05]  /*3200*/  BRA `(.L_x_16254) ;  /* 0x00000cf000007947 */ /* 0x000fea0003800000 */
.L_x_16256:
        /* <DEDUP_REMOVED lines=10> */
.L_x_16263:
[----:B------:R-:W3:Y:S02]  /*32b0*/  LDG.E.U16 R0, [R2.64] ;  /* 0x0000002402007981 */ /* 0x000ee4000c1e1500 */
[----:B---3--:R-:W-:-:S05]  /*32c0*/  HADD2.F32 R0, -RZ, R0.H0_H0 ;  /* 0x20000000ff007230 */ /* 0x008fca0000004100 */
[----:B------:R-:W-:-:S04]  /*32d0*/  FMUL.FTZ R0, R0, 1 ;  /* 0x3f80000000007820 */ /* 0x000fc80000410000 */
[----:B------:R0:W3:Y:S01]  /*32e0*/  F2F.F64.F32 R16, R0 ;  /* 0x0000000000107310 */ /* 0x0000e20000201800 */
[----:B------:R-:W-:Y:S05]  /*32f0*/  BRA `(.L_x_16254) ;  /* 0x00000c0000007947 */ /* 0x000fea0003800000 */
.L_x_16262:
        /* <DEDUP_REMOVED lines=10> */
.L_x_16265:
[----:B------:R-:W3:Y:S02]  /*33a0*/  LDG.E.U16 R2, [R2.64] ;  /* 0x0000002402027981 */ /* 0x000ee4000c1e1500 */
[----:B---3--:R-:W-:-:S05]  /*33b0*/  HADD2.F32 R0, -RZ, R2.H0_H0 ;  /* 0x20000002ff007230 */ /* 0x008fca0000004100 */
[----:B------:R-:W-:-:S04]  /*33c0*/  FMUL.FTZ R0, R0, 1 ;  /* 0x3f80000000007820 */ /* 0x000fc80000410000 */
[----:B------:R0:W3:Y:S01]  /*33d0*/  F2F.F64.F32 R16, R0 ;  /* 0x0000000000107310 */ /* 0x0000e20000201800 */
[----:B------:R-:W-:Y:S05]  /*33e0*/  BRA `(.L_x_16254) ;  /* 0x00000b1000007947 */ /* 0x000fea0003800000 */
.L_x_16264:
[----:B------:R0:W5:Y:S01]  /*33f0*/  LDG.E.64 R16, [R2.64] ;  /* 0x0000002402107981 */ /* 0x000162000c1e1b00 */
[----:B------:R-:W-:Y:S05]  /*3400*/  BRA `(.L_x_16254) ;  /* 0x00000af000007947 */ /* 0x000fea0003800000 */
.L_x_16255:
        /* <DEDUP_REMOVED lines=13> */
.L_x_16268:
[----:B------:R0:W5:Y:S01]  /*34e0*/  LDG.E.64 R16, [R2.64] ;  /* 0x0000002402107981 */ /* 0x000162000c1e1b00 */
[----:B------:R-:W-:Y:S05]  /*34f0*/  BRA `(.L_x_16254) ;  /* 0x00000a0000007947 */ /* 0x000fea0003800000 */
.L_x_16267:
        /* <DEDUP_REMOVED lines=28> */
.L_x_16270:
        /* <DEDUP_REMOVED lines=15> */
.L_x_16269:
[----:B------:R-:W3:Y:S02]  /*37b0*/  LDG.E.U16 R0, [R2.64] ;  /* 0x0000002402007981 */ /* 0x000ee4000c1e1500 */
[----:B---3--:R-:W-:-:S05]  /*37c0*/  PRMT R0, RZ, 0x5410, R0 ;  /* 0x00005410ff007816 */ /* 0x008fca0000000000 */
[----:B------:R-:W-:-:S04]  /*37d0*/  FMUL.FTZ R0, R0, 1 ;  /* 0x3f80000000007820 */ /* 0x000fc80000410000 */
[----:B------:R0:W3:Y:S01]  /*37e0*/  F2F.F64.F32 R16, R0 ;  /* 0x0000000000107310 */ /* 0x0000e20000201800 */
[----:B------:R-:W-:Y:S05]  /*37f0*/  BRA `(.L_x_16254) ;  /* 0x0000070000007947 */ /* 0x000fea0003800000 */
.L_x_16266:
        /* <DEDUP_REMOVED lines=11> */
.L_x_16273:
        /* <DEDUP_REMOVED lines=21> */
.L_x_16277:
[----:B------:R-:W-:Y:S05]  /*3a00*/  BSYNC B1 ;  /* 0x0000000000017941 */ /* 0x000fea0003800000 */
.L_x_16276:
[----:B------:R-:W-:Y:S01]  /*3a10*/  LEA R3, R0, 0x3b800000, 0x17 ;  /* 0x3b80000000037811 */ /* 0x000fe200078eb8ff */
[----:B------:R-:W-:-:S05]  /*3a20*/  IMAD.SHL.U32 R0, R2, 0x100000, RZ ;  /* 0x0010000002007824 */ /* 0x000fca00078e00ff */
[----:B------:R-:W-:Y:S02]  /*3a30*/  LOP3.LUT R0, R3, R0, R4, 0xfe, !PT ;  /* 0x0000000003007212 */ /* 0x000fe400078efe04 */
.L_x_16275:
[----:B------:R-:W-:Y:S05]  /*3a40*/  BSYNC B0 ;  /* 0x0000000000007941 */ /* 0x000fea0003800000 */
.L_x_16274:
[----:B------:R-:W-:-:S04]  /*3a50*/  FMUL.FTZ R0, R0, 1 ;  /* 0x3f80000000007820 */ /* 0x000fc80000410000 */
[----:B------:R0:W3:Y:S01]  /*3a60*/  F2F.F64.F32 R16, R0 ;  /* 0x0000000000107310 */ /* 0x0000e20000201800 */
[----:B------:R-:W-:Y:S05]  /*3a70*/  BRA `(.L_x_16254) ;  /* 0x0000048000007947 */ /* 0x000fea0003800000 */
.L_x_16272:
        /* <DEDUP_REMOVED lines=21> */
.L_x_16281:
[----:B------:R-:W-:Y:S05]  /*3bd0*/  BSYNC B1 ;  /* 0x0000000000017941 */ /* 0x000fea0003800000 */
.L_x_16280:
[----:B------:R-:W-:Y:S01]  /*3be0*/  LEA R3, R0, 0x37800000, 0x17 ;  /* 0x3780000000037811 */ /* 0x000fe200078eb8ff */
[----:B------:R-:W-:-:S05]  /*3bf0*/  IMAD.SHL.U32 R0, R2, 0x200000, RZ ;  /* 0x0020000002007824 */ /* 0x000fca00078e00ff */
[----:B------:R-:W-:Y:S02]  /*3c00*/  LOP3.LUT R0, R3, R0, R4, 0xfe, !PT ;  /* 0x0000000003007212 */ /* 0x000fe400078efe04 */
.L_x_16279:
[----:B------:R-:W-:Y:S05]  /*3c10*/  BSYNC B0 ;  /* 0x0000000000007941 */ /* 0x000fea0003800000 */
.L_x_16278:
[----:B------:R-:W-:-:S04]  /*3c20*/  FMUL.FTZ R0, R0, 1 ;  /* 0x3f80000000007820 */ /* 0x000fc80000410000 */
[----:B------:R0:W3:Y:S01]  /*3c30*/  F2F.F64.F32 R16, R0 ;  /* 0x0000000000107310 */ /* 0x0000e20000201800 */
[----:B------:R-:W-:Y:S05]  /*3c40*/  BRA `(.L_x_16254) ;  /* 0x000002b000007947 */ /* 0x000fea0003800000 */
.L_x_16271:
        /* <DEDUP_REMOVED lines=14> */
.L_x_16285:
[----:B------:R-:W-:Y:S05]  /*3d30*/  BSYNC B0 ;  /* 0x0000000000007941 */ /* 0x000fea0003800000 */
.L_x_16284:
[----:B------:R-:W-:-:S04]  /*3d40*/  FMUL.FTZ R0, R0, 1 ;  /* 0x3f80000000007820 */ /* 0x000fc80000410000 */
[----:B------:R0:W3:Y:S01]  /*3d50*/  F2F.F64.F32 R16, R0 ;  /* 0x0000000000107310 */ /* 0x0000e20000201800 */
[----:B------:R-:W-:Y:S05]  /*3d60*/  BRA `(.L_x_16254) ;  /* 0x0000019000007947 */ /* 0x000fea0003800000 */
.L_x_16259:
        /* <DEDUP_REMOVED lines=20> */
.L_x_16283:
[----:B------:R-:W3:Y:S02]  /*3eb0*/  LDG.E.64 R16, [R2.64] ;  /* 0x0000002402107981 */ /* 0x000ee4000c1e1b00 */
[----:B---3--:R-:W0:Y:S01]  /*3ec0*/  I2F.F64.U64 R16, R16 ;  /* 0x0000001000107312 */ /* 0x008e220000301800 */
[----:B------:R-:W-:Y:S05]  /*3ed0*/  BRA `(.L_x_16254) ;  /* 0x0000002000007947 */ /* 0x000fea0003800000 */
.L_x_16282:
[----:B------:R-:W3:Y:S02]  /*3ee0*/  LDG.E R2, [R2.64] ;  /* 0x0000002402027981 */ /* 0x000ee4000c1e1900 */
[----:B---3--:R0:W3:Y:S02]  /*3ef0*/  I2F.F64.U32 R16, R2 ;  /* 0x0000000200107312 */ /* 0x0080e40000201800 */
.L_x_16254:
[----:B------:R-:W-:Y:S05]  /*3f00*/  BSYNC B6 ;  /* 0x0000000000067941 */ /* 0x000fea0003800000 */
.L_x_16253:
[----:B0-----:R-:W0:Y:S01]  /*3f10*/  S2R R0, SR_TID.X ;  /* 0x0000000000007919 */ /* 0x001e220000002100 */
[----:B------:R-:W-:Y:S01]  /*3f20*/  BSSY B0, `(.L_x_16286) ;  /* 0x0000053000007945 */ /* 0x000fe20003800000 */
[----:B0-----:R-:W-:-:S13]  /*3f30*/  ISETP.GE.AND P0, PT, R0, R27, PT ;  /* 0x0000001b0000720c */ /* 0x001fda0003f06270 */
[----:B------:R-:W-:Y:S05]  /*3f40*/  @P0 BRA `(.L_x_16287) ;  /* 0x0000050000000947 */ /* 0x000fea0003800000 */
[----:B-----5:R-:W-:Y:S01]  /*3f50*/  DADD R8, -RZ, |R22| ;  /* 0x00000000ff087229 */ /* 0x020fe20000000516 */
        /* <DEDUP_REMOVED lines=24> */
[----:B-123--:R-:W-:Y:S05]  /*40e0*/  CALL.REL.NOINC `($__internal_61_$__cuda_sm20_div_rn_f64_full) ;  /* 0x0000571000007944 */ /* 0x00efea0003c00000 */
[----:B------:R-:W-:Y:S02]  /*40f0*/  IMAD.MOV.U32 R2, RZ, RZ, R30 ;  /* 0x000000ffff027224 */ /* 0x000fe400078e001e */
[----:B------:R-:W-:Y:S02]  /*4100*/  IMAD.MOV.U32 R3, RZ, RZ, R31 ;  /* 0x000000ffff037224 */ /* 0x000fe400078e001f */
.L_x_16289:
[----:B------:R-:W-:Y:S05]  /*4110*/  BSYNC B1 ;  /* 0x0000000000017941 */ /* 0x000fea0003800000 */
.L_x_16288:
        /* <DEDUP_REMOVED lines=30> */
[----:B------:R-:W4:-:S05]  /*4300*/  DADD R6, R6, c[0x2][0x98] ;  /* 0x0080260006067629 */ /* 0x000f0a0000000000 */
[----:B0-----:R-:W-:Y:S02]  /*4310*/  FSEL R5, R2, R8, !P0 ;  /* 0x0000000802057208 */ /* 0x001fe40004000000 */
[----:B------:R-:W-:-:S03]  /*4320*/  FSEL R3, R3, R9, !P0 ;  /* 0x0000000903037208 */ /* 0x000fc60004000000 */
[----:B----4-:R-:W-:Y:S02]  /*4330*/  FSEL R2, R6, R5, P4 ;  /* 0x0000000506027208 */ /* 0x010fe40002000000 */
        /* <DEDUP_REMOVED lines=9> */
.L_x_16291:
[----:B------:R-:W-:Y:S02]  /*43d0*/  FSEL R2, RZ, 3.37028055040000000000e+12, P0 ;  /* 0x54442d18ff027808 */ /* 0x000fe40000000000 */
[----:B------:R-:W-:Y:S02]  /*43e0*/  FSEL R3, RZ, 2.1426990032196044922, P0 ;  /* 0x400921fbff037808 */ /* 0x000fe40000000000 */
.L_x_16292:
[----:B------:R-:W-:Y:S05]  /*43f0*/  BSYNC B1 ;  /* 0x0000000000017941 */ /* 0x000fea0003800000 */
.L_x_16290:
[----:B------:R0:W4:Y:S02]  /*4400*/  DADD R4, |R22|, |c[0x0][0x170]| ;  /* 0x40005c0016047629 */ /* 0x0001240000000200 */
[----:B0-----:R-:W-:-:S04]  /*4410*/  LOP3.LUT R23, R3, 0x80000000, R23, 0xb8, !PT ;  /* 0x8000000003177812 */ /* 0x001fc800078eb817 */
[----:B----4-:R-:W0:-:S06]  /*4420*/  DSETP.GTU.AND P0, PT, |R4|, +INF , PT ;  /* 0x7ff000000400742a */ /* 0x010e0c0003f0c200 */
[----:B0-----:R-:W-:Y:S02]  /*4430*/  FSEL R4, R4, R2, P0 ;  /* 0x0000000204047208 */ /* 0x001fe40000000000 */
[----:B------:R-:W-:Y:S02]  /*4440*/  FSEL R5, R5, R23, P0 ;  /* 0x0000001705057208 */ /* 0x000fe40000000000 */
.L_x_16287:
[----:B------:R-:W-:Y:S05]  /*4450*/  BSYNC B0 ;  /* 0x0000000000007941 */ /* 0x000fea0003800000 */
.L_x_16286:
[----:B------:R-:W0:Y:S01]  /*4460*/  S2R R32, SR_TID.X ;  /* 0x0000000000207919 */ /* 0x000e220000002100 */
[----:B------:R-:W-:Y:S01]  /*4470*/  BSSY B0, `(.L_x_16293) ;  /* 0x0000054000007945 */ /* 0x000fe20003800000 */
[----:B0-----:R-:W-:-:S04]  /*4480*/  IADD3 R2, R32, 0x80, RZ ;  /* 0x0000008020027810 */ /* 0x001fc80007ffe0ff */
[----:B------:R-:W-:-:S13]  /*4490*/  ISETP.GE.AND P0, PT, R2, R27, PT ;  /* 0x0000001b0200720c */ /* 0x000fda0003f06270 */
[----:B------:R-:W-:Y:S05]  /*44a0*/  @P0 BRA `(.L_x_16294) ;  /* 0x0000050000000947 */ /* 0x000fea0003800000 */
[----:B-1---5:R-:W-:Y:S01]  /*44b0*/  DADD R10, -RZ, |R24| ;  /* 0x00000000ff0a7229 */ /* 0x022fe20000000518 */
        /* <DEDUP_REMOVED lines=24> */
[----:B--23--:R-:W-:Y:S05]  /*4640*/  CALL.REL.NOINC `($__internal_61_$__cuda_sm20_div_rn_f64_full) ;  /* 0x000051b000007944 */ /* 0x00cfea0003c00000 */
[----:B------:R-:W-:Y:S02]  /*4650*/  IMAD.MOV.U32 R6, RZ, RZ, R30 ;  /* 0x000000ffff067224 */ /* 0x000fe400078e001e */
[----:B------:R-:W-:Y:S02]  /*4660*/  IMAD.MOV.U32 R7, RZ, RZ, R31 ;  /* 0x000000ffff077224 */ /* 0x000fe400078e001f */
.L_x_16296:
[----:B------:R-:W-:Y:S05]  /*4670*/  BSYNC B1 ;  /* 0x0000000000017941 */ /* 0x000fea0003800000 */
.L_x_16295:
        /* <DEDUP_REMOVED lines=43> */
.L_x_16298:
[----:B------:R-:W-:Y:S02]  /*4930*/  FSEL R6, RZ, 3.37028055040000000000e+12, P1 ;  /* 0x54442d18ff067808 */ /* 0x000fe40000800000 */
[----:B------:R-:W-:Y:S02]  /*4940*/  FSEL R7, RZ, 2.1426990032196044922, P1 ;  /* 0x400921fbff077808 */ /* 0x000fe40000800000 */
.L_x_16299:
[----:B------:R-:W-:Y:S05]  /*4950*/  BSYNC B1 ;  /* 0x0000000000017941 */ /* 0x000fea0003800000 */
.L_x_16297:
[----:B------:R0:W1:Y:S02]  /*4960*/  DADD R8, |R24|, |c[0x0][0x170]| ;  /* 0x40005c0018087629 */ /* 0x0000640000000200 */
[----:B0-----:R-:W-:-:S04]  /*4970*/  LOP3.LUT R25, R7, 0x80000000, R25, 0xb8, !PT ;  /* 0x8000000007197812 */ /* 0x001fc800078eb819 */
[----:B-1----:R-:W0:-:S06]  /*4980*/  DSETP.GTU.AND P0, PT, |R8|, +INF , PT ;  /* 0x7ff000000800742a */ /* 0x002e0c0003f0c200 */
[----:B0-----:R-:W-:Y:S02]  /*4990*/  FSEL R28, R8, R6, P0 ;  /* 0x00000006081c7208 */ /* 0x001fe40000000000 */
[----:B------:R-:W-:Y:S02]  /*49a0*/  FSEL R29, R9, R25, P0 ;  /* 0x00000019091d7208 */ /* 0x000fe40000000000 */
.L_x_16294:
[----:B------:R-:W-:Y:S05]  /*49b0*/  BSYNC B0 ;  /* 0x0000000000007941 */ /* 0x000fea0003800000 */
.L_x_16293:
[----:B------:R-:W-:Y:S01]  /*49c0*/  IADD3 R0, R32, 0x100, RZ ;  /* 0x0000010020007810 */ /* 0x000fe20007ffe0ff */
[----:B------:R-:W-:Y:S03]  /*49d0*/  BSSY B0, `(.L_x_16300) ;  /* 0x0000053000007945 */ /* 0x000fe60003800000 */
[----:B------:R-:W-:-:S13]  /*49e0*/  ISETP.GE.AND P0, PT, R0, R27, PT ;  /* 0x0000001b0000720c */ /* 0x000fda0003f06270 */
[----:B------:R-:W-:Y:S05]  /*49f0*/  @P0 BRA `(.L_x_16301) ;  /* 0x0000050000000947 */ /* 0x000fea0003800000 */
[----:B--2--5:R-:W-:Y:S01]  /*4a00*/  DADD R10, -RZ, |R18| ;  /* 0x00000000ff0a7229 */ /* 0x024fe20000000512 */
        /* <DEDUP_REMOVED lines=24> */
[----:B-1-3--:R-:W-:Y:S05]  /*4b90*/  CALL.REL.NOINC `($__internal_61_$__cuda_sm20_div_rn_f64_full) ;  /* 0x00004c6000007944 */ /* 0x00afea0003c00000 */
[----:B------:R-:W-:Y:S02]  /*4ba0*/  IMAD.MOV.U32 R6, RZ, RZ, R30 ;  /* 0x000000ffff067224 */ /* 0x000fe400078e001e */
[----:B------:R-:W-:Y:S02]  /*4bb0*/  IMAD.MOV.U32 R7, RZ, RZ, R31 ;  /* 0x000000ffff077224 */ /* 0x000fe400078e001f */
.L_x_16303:
[----:B------:R-:W-:Y:S05]  /*4bc0*/  BSYNC B1 ;  /* 0x0000000000017941 */ /* 0x000fea0003800000 */
.L_x_16302:
        /* <DEDUP_REMOVED lines=43> */
.L_x_16305:
[----:B------:R-:W-:Y:S02]  /*4e80*/  FSEL R6, RZ, 3.37028055040000000000e+12, P1 ;  /* 0x54442d18ff067808 */ /* 0x000fe40000800000 */
[----:B------:R-:W-:Y:S02]  /*4e90*/  FSEL R7, RZ, 2.1426990032196044922, P1 ;  /* 0x400921fbff077808 */ /* 0x000fe40000800000 */
.L_x_16306:
[----:B------:R-:W-:Y:S05]  /*4ea0*/  BSYNC B1 ;  /* 0x0000000000017941 */ /* 0x000fea0003800000 */
.L_x_16304:
[----:B------:R0:W2:Y:S02]  /*4eb0*/  DADD R8, |R18|, |c[0x0][0x170]| ;  /* 0x40005c0012087629 */ /* 0x0000a40000000200 */
[----:B0-----:R-:W-:-:S04]  /*4ec0*/  LOP3.LUT R19, R7, 0x80000000, R19, 0xb8, !PT ;  /* 0x8000000007137812 */ /* 0x001fc800078eb813 */
[----:B--2---:R-:W0:-:S06]  /*4ed0*/  DSETP.GTU.AND P0, PT, |R8|, +INF , PT ;  /* 0x7ff000000800742a */ /* 0x004e0c0003f0c200 */
[----:B01----:R-:W-:Y:S02]  /*4ee0*/  FSEL R24, R8, R6, P0 ;  /* 0x0000000608187208 */ /* 0x003fe40000000000 */
[----:B------:R-:W-:Y:S02]  /*4ef0*/  FSEL R25, R9, R19, P0 ;  /* 0x0000001309197208 */ /* 0x000fe40000000000 */
.L_x_16301:
[----:B------:R-:W-:Y:S05]  /*4f00*/  BSYNC B0 ;  /* 0x0000000000007941 */ /* 0x000fea0003800000 */
.L_x_16300:
[----:B------:R-:W-:Y:S01]  /*4f10*/  IADD3 R32, R32, 0x180, RZ ;  /* 0x0000018020207810 */ /* 0x000fe20007ffe0ff */
[----:B------:R-:W-:Y:S03]  /*4f20*/  BSSY B0, `(.L_x_16307) ;  /* 0x0000053000007945 */ /* 0x000fe60003800000 */
[----:B------:R-:W-:-:S13]  /*4f30*/  ISETP.GE.AND P0, PT, R32, R27, PT ;  /* 0x0000001b2000720c */ /* 0x000fda0003f06270 */
[----:B------:R-:W-:Y:S05]  /*4f40*/  @P0 BRA `(.L_x_16308) ;  /* 0x0000050000000947 */ /* 0x000fea0003800000 */
[----:B---3-5:R-:W-:Y:S01]  /*4f50*/  DADD R10, -RZ, |R16| ;  /* 0x00000000ff0a7229 */ /* 0x028fe20000000510 */
[----:B------:R-:W-:Y:S01]  /*4f60*/  IMAD.MOV.U32 R6, RZ, RZ, 0x1 ;  /* 0x00000001ff067424 */ /* 0x000fe200078e00ff */
[----:B------:R-:W-:Y:S02]  /*4f70*/  BSSY B1, `(.L_x_16309) ;  /* 0x000001a000017945 */ /* 0x000fe40003800000 */
[----:B------:R-:W-:-:S04]  /*4f80*/  DADD R12, -RZ, |c[0x0][0x170]| ;  /* 0x40005c00ff0c7629 */ /* 0x000fc80000000100 */
[----:B------:R-:W0:-:S06]  /*4f90*/  DSETP.GT.AND P4, PT, |R16|, |c[0x0][0x170]|, PT ;  /* 0x40005c001000762a */ /* 0x000e0c0003f84200 */
[CC--:B0-2---:R-:W-:Y:S02]  /*4fa0*/  FSEL R19, R11.reuse, R13.reuse, P4 ;  /* 0x0000000d0b137208 */ /* 0x0c5fe40002000000 */
        /* <DEDUP_REMOVED lines=19> */
[----:B-1----:R-:W-:Y:S05]  /*50e0*/  CALL.REL.NOINC `($__internal_61_$__cuda_sm20_div_rn_f64_full) ;  /* 0x0000471000007944 */ /* 0x002fea0003c00000 */
[----:B------:R-:W-:Y:S02]  /*50f0*/  IMAD.MOV.U32 R6, RZ, RZ, R30 ;  /* 0x000000ffff067224 */ /* 0x000fe400078e001e */
[----:B------:R-:W-:Y:S02]  /*5100*/  IMAD.MOV.U32 R7, RZ, RZ, R31 ;  /* 0x000000ffff077224 */ /* 0x000fe400078e001f */
.L_x_16310:
[----:B------:R-:W-:Y:S05]  /*5110*/  BSYNC B1 ;  /* 0x0000000000017941 */ /* 0x000fea0003800000 */
.L_x_16309:
        /* <DEDUP_REMOVED lines=43> */
.L_x_16312:
[----:B------:R-:W-:Y:S02]  /*53d0*/  FSEL R6, RZ, 3.37028055040000000000e+12, P1 ;  /* 0x54442d18ff067808 */ /* 0x000fe40000800000 */
[----:B------:R-:W-:Y:S02]  /*53e0*/  FSEL R7, RZ, 2.1426990032196044922, P1 ;  /* 0x400921fbff077808 */ /* 0x000fe40000800000 */
.L_x_16313:
[----:B------:R-:W-:Y:S05]  /*53f0*/  BSYNC B1 ;  /* 0x0000000000017941 */ /* 0x000fea0003800000 */
.L_x_16311:
[----:B------:R0:W2:Y:S02]  /*5400*/  DADD R8, |R16|, |c[0x0][0x170]| ;  /* 0x40005c0010087629 */ /* 0x0000a40000000200 */
[----:B0-----:R-:W-:-:S04]  /*5410*/  LOP3.LUT R17, R7, 0x80000000, R17, 0xb8, !PT ;  /* 0x8000000007117812 */ /* 0x001fc800078eb811 */
[----:B--2---:R-:W0:-:S06]  /*5420*/  DSETP.GTU.AND P0, PT, |R8|, +INF , PT ;  /* 0x7ff000000800742a */ /* 0x004e0c0003f0c200 */
[----:B0-----:R-:W-:Y:S02]  /*5430*/  FSEL R16, R8, R6, P0 ;  /* 0x0000000608107208 */ /* 0x001fe40000000000 */
[----:B------:R-:W-:Y:S02]  /*5440*/  FSEL R17, R9, R17, P0 ;  /* 0x0000001109117208 */ /* 0x000fe40000000000 */
.L_x_16308:
[----:B------:R-:W-:Y:S05]  /*5450*/  BSYNC B0 ;  /* 0x0000000000007941 */ /* 0x000fea0003800000 */
.L_x_16307:
[----:B------:R-:W0:Y:S01]  /*5460*/  S2R R0, SR_CTAID.X ;  /* 0x0000000000007919 */ /* 0x000e220000002500 */
[----:B------:R-:W-:Y:S01]  /*5470*/  IMAD.MOV.U32 R3, RZ, RZ, -0x200 ;  /* 0xfffffe00ff037424 */ /* 0x000fe200078e00ff */
[----:B-----5:R-:W4:Y:S01]  /*5480*/  LDC.U8 R23, c[0x0][0x194] ;  /* 0x00006500ff177b82 */ /* 0x020f220000000000 */
[----:B------:R-:W-:Y:S01]  /*5490*/  BSSY B6, `(.L_x_16314) ;  /* 0x000011d000067945 */ /* 0x000fe20003800000 */
[----:B--2---:R-:W2:Y:S01]  /*54a0*/  S2R R19, SR_TID.X ;  /* 0x0000000000137919 */ /* 0x004ea20000002100 */
[----:B0-----:R-:W-:-:S05]  /*54b0*/  IMAD R22, R0, R3, c[0x0][0x160] ;  /* 0x0000580000167624 */ /* 0x001fca00078e0203 */
[----:B--2---:R-:W-:-:S13]  /*54c0*/  ISETP.GE.AND P0, PT, R19, R22, PT ;  /* 0x000000161300720c */ /* 0x004fda0003f06270 */
[----:B------:R-:W-:Y:S05]  /*54d0*/  @P0 BRA `(.L_x_16315) ;  /* 0x0000118000000947 */ /* 0x000fea0003800000 */
[----:B----4-:R-:W-:Y:S01]  /*54e0*/  IMAD R0, R0, 0x200, R19 ;  /* 0x0000020000007824 */ /* 0x010fe200078e0213 */
        /* <DEDUP_REMOVED lines=19> */
.L_x_16319:
[----:B------:R-:W0:Y:S01]  /*5620*/  F2I.S64.F64.TRUNC R4, R4 ;  /* 0x0000000400047311 */ /* 0x000e22000030d900 */
[----:B------:R-:W-:Y:S02]  /*5630*/  IMAD.MOV.U32 R19, RZ, RZ, R2 ;  /* 0x000000ffff137224 */ /* 0x000fe400078e0002 */
[----:B0-----:R-:W-:-:S05]  /*5640*/  IMAD.MOV.U32 R3, RZ, RZ, R4 ;  /* 0x000000ffff037224 */ /* 0x001fca00078e0004 */
[----:B------:R0:W-:Y:S01]  /*5650*/  STG.E.U8 [R8.64], R3 ;  /* 0x0000000308007986 */ /* 0x0001e2000c101124 */
[----:B------:R-:W-:Y:S05]  /*5660*/  BRA `(.L_x_16315) ;  /* 0x00000ff000007947 */ /* 0x000fea0003800000 */
.L_x_16318:
        /* <DEDUP_REMOVED lines=10> */
.L_x_16322:
[----:B------:R-:W0:Y:S01]  /*5710*/  F2I.F64.TRUNC R5, R4 ;  /* 0x0000000400057311 */ /* 0x000e22000030d100 */
[----:B------:R-:W-:Y:S01]  /*5720*/  IMAD.MOV.U32 R19, RZ, RZ, R2 ;  /* 0x000000ffff137224 */ /* 0x000fe200078e0002 */
[----:B0-----:R0:W-:Y:S01]  /*5730*/  STG.E [R8.64], R5 ;  /* 0x0000000508007986 */ /* 0x0011e2000c101924 */
[----:B------:R-:W-:Y:S05]  /*5740*/  BRA `(.L_x_16315) ;  /* 0x00000f1000007947 */ /* 0x000fea0003800000 */
.L_x_16321:
[----:B------:R-:W0:Y:S01]  /*5750*/  F2I.F64.TRUNC R5, R4 ;  /* 0x0000000400057311 */ /* 0x000e22000030d100 */
[----:B------:R-:W-:Y:S01]  /*5760*/  IMAD.MOV.U32 R19, RZ, RZ, R2 ;  /* 0x000000ffff137224 */ /* 0x000fe200078e0002 */
[----:B0-----:R0:W-:Y:S01]  /*5770*/  STG.E.U16 [R8.64], R5 ;  /* 0x0000000508007986 */ /* 0x0011e2000c101524 */
[----:B------:R-:W-:Y:S05]  /*5780*/  BRA `(.L_x_16315) ;  /* 0x00000ed000007947 */ /* 0x000fea0003800000 */
.L_x_16317:
        /* <DEDUP_REMOVED lines=12> */
.L_x_16324:
[----:B------:R-:W0:Y:S01]  /*5850*/  F2F.F32.F64 R0, R4 ;  /* 0x0000000400007310 */ /* 0x000e220000301000 */
[----:B------:R-:W0:Y:S01]  /*5860*/  DSETP.GEU.AND P0, PT, |R4|, c[0x2][0xa0], PT ;  /* 0x008028000400762a */ /* 0x000e220003f0e200 */
[----:B------:R-:W-:-:S13]  /*5870*/  IMAD.MOV.U32 R19, RZ, RZ, R2 ;  /* 0x000000ffff137224 */ /* 0x000fda00078e0002 */
[----:B0-----:R-:W-:-:S05]  /*5880*/  @!P0 FMUL R0, R0, 1.175494350822287508e-38 ;  /* 0x0080000000008820 */ /* 0x001fca0000400000 */
[----:B------:R-:W-:-:S05]  /*5890*/  F2FP.PACK_AB R0, RZ, R0 ;  /* 0x00000000ff00723e */ /* 0x000fca00000000ff */
[----:B------:R0:W-:Y:S01]  /*58a0*/  STG.E.U16 [R8.64], R0 ;  /* 0x0000000008007986 */ /* 0x0001e2000c101524 */
[----:B------:R-:W-:Y:S05]  /*58b0*/  BRA `(.L_x_16315) ;  /* 0x00000da000007947 */ /* 0x000fea0003800000 */
.L_x_16323:
        /* <DEDUP_REMOVED lines=13> */
.L_x_16326:
        /* <DEDUP_REMOVED lines=8> */
.L_x_16325:
[----:B------:R0:W-:Y:S01]  /*5a10*/  STG.E.64 [R8.64], R4 ;  /* 0x0000000408007986 */ /* 0x0001e2000c101b24 */
[----:B------:R-:W-:Y:S01]  /*5a20*/  IMAD.MOV.U32 R19, RZ, RZ, R2 ;  /* 0x000000ffff137224 */ /* 0x000fe200078e0002 */
[----:B------:R-:W-:Y:S05]  /*5a30*/  BRA `(.L_x_16315) ;  /* 0x00000c2000007947 */ /* 0x000fea0003800000 */
.L_x_16316:
        /* <DEDUP_REMOVED lines=13> */
.L_x_16329:
[----:B------:R-:W-:Y:S01]  /*5b10*/  CS2R R6, SRZ ;  /* 0x0000000000067805 */ /* 0x000fe2000001ff00 */
[----:B------:R-:W-:-:S04]  /*5b20*/  IMAD.MOV.U32 R19, RZ, RZ, R2 ;  /* 0x000000ffff137224 */ /* 0x000fc800078e0002 */
[----:B------:R0:W-:Y:S01]  /*5b30*/  STG.E.128 [R8.64], R4 ;  /* 0x0000000408007986 */ /* 0x0001e2000c101d24 */
[----:B------:R-:W-:Y:S05]  /*5b40*/  BRA `(.L_x_16315) ;  /* 0x00000b1000007947 */ /* 0x000fea0003800000 */
.L_x_16328:
        /* <DEDUP_REMOVED lines=23> */
.L_x_16333:
[----:B------:R-:W-:Y:S05]  /*5cc0*/  BSYNC B0 ;  /* 0x0000000000007941 */ /* 0x000fea0003800000 */
.L_x_16332:
[----:B------:R-:W-:Y:S01]  /*5cd0*/  LOP3.LUT R7, R0, R7, RZ, 0xfc, !PT ;  /* 0x0000000700077212 */ /* 0x000fe200078efcff */
[----:B------:R-:W-:-:S04]  /*5ce0*/  IMAD.MOV.U32 R19, RZ, RZ, R2 ;  /* 0x000000ffff137224 */ /* 0x000fc800078e0002 */
[----:B------:R0:W-:Y:S01]  /*5cf0*/  STG.E.U8 [R8.64], R7 ;  /* 0x0000000708007986 */ /* 0x0001e2000c101124 */
[----:B------:R-:W-:Y:S05]  /*5d00*/  BRA `(.L_x_16315) ;  /* 0x0000095000007947 */ /* 0x000fea0003800000 */
.L_x_16331:
        /* <DEDUP_REMOVED lines=15> */
.L_x_16335:
[----:B------:R-:W-:Y:S01]  /*5e00*/  IMAD.MOV.U32 R0, RZ, RZ, 0x7f ;  /* 0x0000007fff007424 */ /* 0x000fe200078e00ff */
[----:B------:R-:W-:-:S04]  /*5e10*/  ISETP.GT.U32.AND P0, PT, R3, 0x7f800000, PT ;  /* 0x7f8000000300780c */ /* 0x000fc80003f04070 */
[----:B------:R-:W-:-:S04]  /*5e20*/  SEL R0, R0, 0x7c, P0 ;  /* 0x0000007c00007807 */ /* 0x000fc80000000000 */
.L_x_16336:
[----:B------:R-:W-:Y:S05]  /*5e30*/  BSYNC B0 ;  /* 0x0000000000007941 */ /* 0x000fea0003800000 */
.L_x_16334:
[----:B------:R-:W-:Y:S01]  /*5e40*/  LOP3.LUT R3, R7, 0x80000000, RZ, 0xc0, !PT ;  /* 0x8000000007037812 */ /* 0x000fe200078ec0ff */
[----:B------:R-:W-:-:S03]  /*5e50*/  IMAD.MOV.U32 R19, RZ, RZ, R2 ;  /* 0x000000ffff137224 */ /* 0x000fc600078e0002 */
[----:B------:R-:W-:-:S04]  /*5e60*/  SHF.R.U32.HI R3, RZ, 0x18, R3 ;  /* 0x00000018ff037819 */ /* 0x000fc80000011603 */
[----:B------:R-:W-:-:S05]  /*5e70*/  LOP3.LUT R3, R0, R3, RZ, 0xfc, !PT ;  /* 0x0000000300037212 */ /* 0x000fca00078efcff */
[----:B------:R0:W-:Y:S01]  /*5e80*/  STG.E.U8 [R8.64], R3 ;  /* 0x0000000308007986 */ /* 0x0001e2000c101124 */
[----:B------:R-:W-:Y:S05]  /*5e90*/  BRA `(.L_x_16315) ;  /* 0x000007c000007947 */ /* 0x000fea0003800000 */
.L_x_16330:
[----:B------:R-:W0:Y:S01]  /*5ea0*/  F2F.F32.F64 R0, R4 ;  /* 0x0000000400007310 */ /* 0x000e220000301000 */
[----:B------:R-:W0:Y:S01]  /*5eb0*/  DSETP.GEU.AND P0, PT, |R4|, c[0x2][0xa0], PT ;  /* 0x008028000400762a */ /* 0x000e220003f0e200 */
[----:B------:R-:W-:-:S13]  /*5ec0*/  IMAD.MOV.U32 R19, RZ, RZ, R2 ;  /* 0x000000ffff137224 */ /* 0x000fda00078e0002 */
[----:B0-----:R-:W-:-:S05]  /*5ed0*/  @!P0 FMUL R0, R0, 1.175494350822287508e-38 ;  /* 0x0080000000008820 */ /* 0x001fca0000400000 */
[----:B------:R-:W-:-:S05]  /*5ee0*/  F2FP.BF16.PACK_AB R0, RZ, R0 ;  /* 0x00000000ff00723e */ /* 0x000fca00000010ff */
[----:B------:R0:W-:Y:S01]  /*5ef0*/  STG.E.U16 [R8.64], R0 ;  /* 0x0000000008007986 */ /* 0x0001e2000c101524 */
[----:B------:R-:W-:Y:S05]  /*5f00*/  BRA `(.L_x_16315) ;  /* 0x0000075000007947 */ /* 0x000fea0003800000 */
.L_x_16327:
        /* <DEDUP_REMOVED lines=12> */
.L_x_16339:
        /* <DEDUP_REMOVED lines=19> */
.L_x_16342:
[----:B------:R-:W-:-:S04]  /*6100*/  LOP3.LUT R0, R7, 0x80000000, RZ, 0xc0, !PT ;  /* 0x8000000007007812 */ /* 0x000fc800078ec0ff */
[----:B------:R-:W-:-:S04]  /*6110*/  SHF.R.U32.HI R0, RZ, 0x18, R0 ;  /* 0x00000018ff007819 */ /* 0x000fc80000011600 */
[----:B------:R-:W-:Y:S02]  /*6120*/  LOP3.LUT R0, R3, R0, RZ, 0xfc, !PT ;  /* 0x0000000003007212 */ /* 0x000fe400078efcff */
.L_x_16341:
[----:B------:R-:W-:Y:S05]  /*6130*/  BSYNC B0 ;  /* 0x0000000000007941 */ /* 0x000fea0003800000 */
.L_x_16340:
[----:B------:R0:W-:Y:S01]  /*6140*/  STG.E.U8 [R8.64], R0 ;  /* 0x0000000008007986 */ /* 0x0001e2000c101124 */
[----:B------:R-:W-:Y:S01]  /*6150*/  IMAD.MOV.U32 R19, RZ, RZ, R2 ;  /* 0x000000ffff137224 */ /* 0x000fe200078e0002 */
[----:B------:R-:W-:Y:S05]  /*6160*/  BRA `(.L_x_16315) ;  /* 0x000004f000007947 */ /* 0x000fea0003800000 */
.L_x_16338:
        /* <DEDUP_REMOVED lines=19> */
.L_x_16345:
[----:B------:R-:W-:-:S04]  /*62a0*/  LOP3.LUT R0, R7, 0x80000000, RZ, 0xc0, !PT ;  /* 0x8000000007007812 */ /* 0x000fc800078ec0ff */
[----:B------:R-:W-:-:S04]  /*62b0*/  SHF.R.U32.HI R0, RZ, 0x18, R0 ;  /* 0x00000018ff007819 */ /* 0x000fc80000011600 */
[----:B------:R-:W-:Y:S02]  /*62c0*/  LOP3.LUT R0, R3, R0, RZ, 0xfc, !PT ;  /* 0x0000000003007212 */ /* 0x000fe400078efcff */
.L_x_16344:
[----:B------:R-:W-:Y:S05]  /*62d0*/  BSYNC B0 ;  /* 0x0000000000007941 */ /* 0x000fea0003800000 */
.L_x_16343:
[----:B------:R0:W-:Y:S01]  /*62e0*/  STG.E.U8 [R8.64], R0 ;  /* 0x0000000008007986 */ /* 0x0001e2000c101124 */
[----:B------:R-:W-:Y:S01]  /*62f0*/  IMAD.MOV.U32 R19, RZ, RZ, R2 ;  /* 0x000000ffff137224 */ /* 0x000fe200078e0002 */
[----:B------:R-:W-:Y:S05]  /*6300*/  BRA `(.L_x_16315) ;  /* 0x0000035000007947 */ /* 0x000fea0003800000 */
.L_x_16337:
        /* <DEDUP_REMOVED lines=25> */
.L_x_16320:
        /* <DEDUP_REMOVED lines=21> */
.L_x_16347:
[----:B------:R-:W0:Y:S01]  /*65f0*/  F2I.U64.F64.TRUNC R4, R4 ;  /* 0x0000000400047311 */ /* 0x000e22000030d800 */
[----:B------:R-:W-:Y:S01]  /*6600*/  IMAD.MOV.U32 R19, RZ, RZ, R2 ;  /* 0x000000ffff137224 */ /* 0x000fe200078e0002 */
[----:B0-----:R0:W-:Y:S01]  /*6610*/  STG.E.64 [R8.64], R4 ;  /* 0x0000000408007986 */ /* 0x0011e2000c101b24 */
[----:B------:R-:W-:Y:S05]  /*6620*/  BRA `(.L_x_16315) ;  /* 0x0000003000007947 */ /* 0x000fea0003800000 */
.L_x_16346:
[----:B------:R-:W0:Y:S01]  /*6630*/  F2I.U32.F64.TRUNC R5, R4 ;  /* 0x0000000400057311 */ /* 0x000e22000030d000 */
[----:B------:R-:W-:Y:S01]  /*6640*/  IMAD.MOV.U32 R19, RZ, RZ, R2 ;  /* 0x000000ffff137224 */ /* 0x000fe200078e0002 */
[----:B0-----:R0:W-:Y:S06]  /*6650*/  STG.E [R8.64], R5 ;  /* 0x0000000508007986 */ /* 0x0011ec000c101924 */
.L_x_16315:
[----:B----4-:R-:W-:Y:S05]  /*6660*/  BSYNC B6 ;  /* 0x0000000000067941 */ /* 0x010fea0003800000 */
.L_x_16314:
        /* <DEDUP_REMOVED lines=23> */
.L_x_16353:
[----:B------:R-:W0:Y:S02]  /*67e0*/  F2I.S64.F64.TRUNC R28, R28 ;  /* 0x0000001c001c7311 */ /* 0x000e24000030d900 */
[----:B0-----:R-:W-:-:S05]  /*67f0*/  IMAD.MOV.U32 R5, RZ, RZ, R28 ;  /* 0x000000ffff057224 */ /* 0x001fca00078e001c */
[----:B------:R0:W-:Y:S01]  /*6800*/  STG.E.U8 [R2.64], R5 ;  /* 0x0000000502007986 */ /* 0x0001e2000c101124 */
[----:B------:R-:W-:Y:S05]  /*6810*/  BRA `(.L_x_16355) ;  /* 0x00000ed000007947 */ /* 0x000fea0003800000 */
.L_x_16352:
        /* <DEDUP_REMOVED lines=9> */
.L_x_16357:
[----:B------:R-:W0:Y:S02]  /*68b0*/  F2I.F64.TRUNC R29, R28 ;  /* 0x0000001c001d7311 */ /* 0x000e24000030d100 */
[----:B0-----:R0:W-:Y:S01]  /*68c0*/  STG.E [R2.64], R29 ;  /* 0x0000001d02007986 */ /* 0x0011e2000c101924 */
[----:B------:R-:W-:Y:S05]  /*68d0*/  BRA `(.L_x_16355) ;  /* 0x00000e1000007947 */ /* 0x000fea0003800000 */
.L_x_16356:
[----:B------:R-:W0:Y:S02]  /*68e0*/  F2I.F64.TRUNC R29, R28 ;  /* 0x0000001c001d7311 */ /* 0x000e24000030d100 */
[----:B0-----:R0:W-:Y:S01]  /*68f0*/  STG.E.U16 [R2.64], R29 ;  /* 0x0000001d02007986 */ /* 0x0011e2000c101524 */
[----:B------:R-:W-:Y:S05]  /*6900*/  BRA `(.L_x_16355) ;  /* 0x00000de000007947 */ /* 0x000fea0003800000 */
.L_x_16351:
        /* <DEDUP_REMOVED lines=11> */
.L_x_16359:
[----:B------:R-:W0:Y:S01]  /*69c0*/  F2F.F32.F64 R0, R28 ;  /* 0x0000001c00007310 */ /* 0x000e220000301000 */
[----:B------:R-:W0:-:S14]  /*69d0*/  DSETP.GEU.AND P0, PT, |R28|, c[0x2][0xa0], PT ;  /* 0x008028001c00762a */ /* 0x000e1c0003f0e200 */
[----:B0-----:R-:W-:-:S05]  /*69e0*/  @!P0 FMUL R0, R0, 1.175494350822287508e-38 ;  /* 0x0080000000008820 */ /* 0x001fca0000400000 */
[----:B------:R-:W-:-:S05]  /*69f0*/  F2FP.PACK_AB R0, RZ, R0 ;  /* 0x00000000ff00723e */ /* 0x000fca00000000ff */
[----:B------:R0:W-:Y:S01]  /*6a00*/  STG.E.U16 [R2.64], R0 ;  /* 0x0000000002007986 */ /* 0x0001e2000c101524 */
[----:B------:R-:W-:Y:S05]  /*6a10*/  BRA `(.L_x_16355) ;  /* 0x00000cd000007947 */ /* 0x000fea0003800000 */
.L_x_16358:
        /* <DEDUP_REMOVED lines=12> */
.L_x_16361:
[----:B------:R-:W0:Y:S01]  /*6ae0*/  F2F.F32.F64 R0, R28 ;  /* 0x0000001c00007310 */ /* 0x000e220000301000 */
[----:B------:R-:W0:-:S14]  /*6af0*/  DSETP.GEU.AND P0, PT, |R28|, c[0x2][0xa0], PT ;  /* 0x008028001c00762a */ /* 0x000e1c0003f0e200 */
[----:B0-----:R-:W-:-:S05]  /*6b00*/  @!P0 FMUL R0, R0, 1.175494350822287508e-38 ;  /* 0x0080000000008820 */ /* 0x001fca0000400000 */
[----:B------:R-:W-:-:S04]  /*6b10*/  F2FP.PACK_AB R5, RZ, R0 ;  /* 0x00000000ff05723e */ /* 0x000fc800000000ff */
[----:B------:R-:W-:-:S05]  /*6b20*/  PRMT R5, R5, 0x5410, RZ ;  /* 0x0000541005057816 */ /* 0x000fca00000000ff */
[----:B------:R0:W-:Y:S01]  /*6b30*/  STG.E [R2.64], R5 ;  /* 0x0000000502007986 */ /* 0x0001e2000c101924 */
[----:B------:R-:W-:Y:S05]  /*6b40*/  BRA `(.L_x_16355) ;  /* 0x00000ba000007947 */ /* 0x000fea0003800000 */
.L_x_16360:
[----:B------:R0:W-:Y:S01]  /*6b50*/  STG.E.64 [R2.64], R28 ;  /* 0x0000001c02007986 */ /* 0x0001e2000c101b24 */
[----:B------:R-:W-:Y:S05]  /*6b60*/  BRA `(.L_x_16355) ;  /* 0x00000b8000007947 */ /* 0x000fea0003800000 */
.L_x_16350:
        /* <DEDUP_REMOVED lines=12> */
.L_x_16364:
[----:B------:R-:W-:-:S05]  /*6c30*/  CS2R R30, SRZ ;  /* 0x00000000001e7805 */ /* 0x000fca000001ff00 */
[----:B------:R0:W-:Y:S01]  /*6c40*/  STG.E.128 [R2.64], R28 ;  /* 0x0000001c02007986 */ /* 0x0001e2000c101d24 */
[----:B------:R-:W-:Y:S05]  /*6c50*/  BRA `(.L_x_16355) ;  /* 0x00000a9000007947 */ /* 0x000fea0003800000 */
.L_x_16363:
        /* <DEDUP_REMOVED lines=23> */
.L_x_16368:
[----:B------:R-:W-:Y:S05]  /*6dd0*/  BSYNC B0 ;  /* 0x0000000000007941 */ /* 0x000fea0003800000 */
.L_x_16367:
[----:B------:R-:W-:-:S05]  /*6de0*/  LOP3.LUT R5, R0, R5, RZ, 0xfc, !PT ;  /* 0x0000000500057212 */ /* 0x000fca00078efcff */
[----:B------:R0:W-:Y:S01]  /*6df0*/  STG.E.U8 [R2.64], R5 ;  /* 0x0000000502007986 */ /* 0x0001e2000c101124 */
[----:B------:R-:W-:Y:S05]  /*6e00*/  BRA `(.L_x_16355) ;  /* 0x000008e000007947 */ /* 0x000fea0003800000 */
.L_x_16366:
        /* <DEDUP_REMOVED lines=15> */
.L_x_16370:
[----:B------:R-:W-:Y:S01]  /*6f00*/  IMAD.MOV.U32 R0, RZ, RZ, 0x7f ;  /* 0x0000007fff007424 */ /* 0x000fe200078e00ff */
[----:B------:R-:W-:-:S04]  /*6f10*/  ISETP.GT.U32.AND P0, PT, R4, 0x7f800000, PT ;  /* 0x7f8000000400780c */ /* 0x000fc80003f04070 */
[----:B------:R-:W-:-:S04]  /*6f20*/  SEL R0, R0, 0x7c, P0 ;  /* 0x0000007c00007807 */ /* 0x000fc80000000000 */
.L_x_16371:
[----:B------:R-:W-:Y:S05]  /*6f30*/  BSYNC B0 ;  /* 0x0000000000007941 */ /* 0x000fea0003800000 */
.L_x_16369:
[----:B------:R-:W-:-:S04]  /*6f40*/  LOP3.LUT R4, R5, 0x80000000, RZ, 0xc0, !PT ;  /* 0x8000000005047812 */ /* 0x000fc800078ec0ff */
[----:B------:R-:W-:-:S04]  /*6f50*/  SHF.R.U32.HI R5, RZ, 0x18, R4 ;  /* 0x00000018ff057819 */ /* 0x000fc80000011604 */
[----:B------:R-:W-:-:S05]  /*6f60*/  LOP3.LUT R5, R0, R5, RZ, 0xfc, !PT ;  /* 0x0000000500057212 */ /* 0x000fca00078efcff */
[----:B------:R0:W-:Y:S01]  /*6f70*/  STG.E.U8 [R2.64], R5 ;  /* 0x0000000502007986 */ /* 0x0001e2000c101124 */
[----:B------:R-:W-:Y:S05]  /*6f80*/  BRA `(.L_x_16355) ;  /* 0x0000076000007947 */ /* 0x000fea0003800000 */
.L_x_16365:
[----:B------:R-:W0:Y:S01]  /*6f90*/  F2F.F32.F64 R0, R28 ;  /* 0x0000001c00007310 */ /* 0x000e220000301000 */
[----:B------:R-:W0:-:S14]  /*6fa0*/  DSETP.GEU.AND P0, PT, |R28|, c[0x2][0xa0], PT ;  /* 0x008028001c00762a */ /* 0x000e1c0003f0e200 */
[----:B0-----:R-:W-:-:S05]  /*6fb0*/  @!P0 FMUL R0, R0, 1.175494350822287508e-38 ;  /* 0x0080000000008820 */ /* 0x001fca0000400000 */
[----:B------:R-:W-:-:S05]  /*6fc0*/  F2FP.BF16.PACK_AB R0, RZ, R0 ;  /* 0x00000000ff00723e */ /* 0x000fca00000010ff */
[----:B------:R0:W-:Y:S01]  /*6fd0*/  STG.E.U16 [R2.64], R0 ;  /* 0x0000000002007986 */ /* 0x0001e2000c101524 */
[----:B------:R-:W-:Y:S05]  /*6fe0*/  BRA `(.L_x_16355) ;  /* 0x0000070000007947 */ /* 0x000fea0003800000 */
.L_x_16362:
        /* <DEDUP_REMOVED lines=11> */
.L_x_16374:
        /* <DEDUP_REMOVED lines=19> */
.L_x_16377:
[----:B------:R-:W-:-:S04]  /*71d0*/  LOP3.LUT R0, R7, 0x80000000, RZ, 0xc0, !PT ;  /* 0x8000000007007812 */ /* 0x000fc800078ec0ff */
[----:B------:R-:W-:-:S04]  /*71e0*/  SHF.R.U32.HI R5, RZ, 0x18, R0 ;  /* 0x00000018ff057819 */ /* 0x000fc80000011600 */
[----:B------:R-:W-:-:S04]  /*71f0*/  LOP3.LUT R4, R4, R5, RZ, 0xfc, !PT ;  /* 0x0000000504047212 */ /* 0x000fc800078efcff */
[----:B------:R-:W-:Y:S02]  /*7200*/  PRMT R0, R4, 0x7610, R0 ;  /* 0x0000761004007816 */ /* 0x000fe40000000000 */
.L_x_16376:
[----:B------:R-:W-:Y:S05]  /*7210*/  BSYNC B0 ;  /* 0x0000000000007941 */ /* 0x000fea0003800000 */
.L_x_16375:
[----:B------:R0:W-:Y:S01]  /*7220*/  STG.E.U8 [R2.64], R0 ;  /* 0x0000000002007986 */ /* 0x0001e2000c101124 */
[----:B------:R-:W-:Y:S05]  /*7230*/  BRA `(.L_x_16355) ;  /* 0x000004b000007947 */ /* 0x000fea0003800000 */
.L_x_16373:
        /* <DEDUP_REMOVED lines=19> */
.L_x_16380:
[----:B------:R-:W-:-:S04]  /*7370*/  LOP3.LUT R0, R7, 0x80000000, RZ, 0xc0, !PT ;  /* 0x8000000007007812 */ /* 0x000fc800078ec0ff */
[----:B------:R-:W-:-:S04]  /*7380*/  SHF.R.U32.HI R5, RZ, 0x18, R0 ;  /* 0x00000018ff057819 */ /* 0x000fc80000011600 */
[----:B------:R-:W-:-:S04]  /*7390*/  LOP3.LUT R4, R4, R5, RZ, 0xfc, !PT ;  /* 0x0000000504047212 */ /* 0x000fc800078efcff */
[----:B------:R-:W-:Y:S02]  /*73a0*/  PRMT R0, R4, 0x7610, R0 ;  /* 0x0000761004007816 */ /* 0x000fe40000000000 */
.L_x_16379:
[----:B------:R-:W-:Y:S05]  /*73b0*/  BSYNC B0 ;  /* 0x0000000000007941 */ /* 0x000fea0003800000 */
.L_x_16378:
[----:B------:R0:W-:Y:S01]  /*73c0*/  STG.E.U8 [R2.64], R0 ;  /* 0x0000000002007986 */ /* 0x0001e2000c101124 */
[----:B------:R-:W-:Y:S05]  /*73d0*/  BRA `(.L_x_16355) ;  /* 0x0000031000007947 */ /* 0x000fea0003800000 */
.L_x_16372:
        /* <DEDUP_REMOVED lines=24> */
.L_x_16354:
        /* <DEDUP_REMOVED lines=20> */
.L_x_16382:
[----:B------:R-:W0:Y:S02]  /*76a0*/  F2I.U64.F64.TRUNC R28, R28 ;  /* 0x0000001c001c7311 */ /* 0x000e24000030d800 */
[----:B0-----:R0:W-:Y:S01]  /*76b0*/  STG.E.64 [R2.64], R28 ;  /* 0x0000001c02007986 */ /* 0x0011e2000c101b24 */
[----:B------:R-:W-:Y:S05]  /*76c0*/  BRA `(.L_x_16355) ;  /* 0x0000002000007947 */ /* 0x000fea0003800000 */
.L_x_16381:
[----:B------:R-:W0:Y:S02]  /*76d0*/  F2I.U32.F64.TRUNC R29, R28 ;  /* 0x0000001c001d7311 */ /* 0x000e24000030d000 */
[----:B0-----:R0:W-:Y:S02]  /*76e0*/  STG.E [R2.64], R29 ;  /* 0x0000001d02007986 */ /* 0x0011e4000c101924 */
.L_x_16355:
        /* <DEDUP_REMOVED lines=23> */
.L_x_16386:
[----:B-1----:R-:W0:Y:S02]  /*7860*/  F2I.S64.F64.TRUNC R24, R24 ;  /* 0x0000001800187311 */ /* 0x002e24000030d900 */
[----:B0-----:R-:W-:-:S05]  /*7870*/  IMAD.MOV.U32 R5, RZ, RZ, R24 ;  /* 0x000000ffff057224 */ /* 0x001fca00078e0018 */
[----:B------:R0:W-:Y:S01]  /*7880*/  STG.E.U8 [R2.64], R5 ;  /* 0x0000000502007986 */ /* 0x0001e2000c101124 */
[----:B------:R-:W-:Y:S05]  /*7890*/  BRA `(.L_x_16388) ;  /* 0x00000ed000007947 */ /* 0x000fea0003800000 */
.L_x_16385:
        /* <DEDUP_REMOVED lines=9> */
.L_x_16390:
[----:B-1----:R-:W0:Y:S02]  /*7930*/  F2I.F64.TRUNC R25, R24 ;  /* 0x0000001800197311 */ /* 0x002e24000030d100 */
[----:B0-----:R0:W-:Y:S01]  /*7940*/  STG.E [R2.64], R25 ;  /* 0x0000001902007986 */ /* 0x0011e2000c101924 */
[----:B------:R-:W-:Y:S05]  /*7950*/  BRA `(.L_x_16388) ;  /* 0x00000e1000007947 */ /* 0x000fea0003800000 */
.L_x_16389:
[----:B-1----:R-:W0:Y:S02]  /*7960*/  F2I.F64.TRUNC R25, R24 ;  /* 0x0000001800197311 */ /* 0x002e24000030d100 */
[----:B0-----:R0:W-:Y:S01]  /*7970*/  STG.E.U16 [R2.64], R25 ;  /* 0x0000001902007986 */ /* 0x0011e2000c101524 */
[----:B------:R-:W-:Y:S05]  /*7980*/  BRA `(.L_x_16388) ;  /* 0x00000de000007947 */ /* 0x000fea0003800000 */
.L_x_16384:
        /* <DEDUP_REMOVED lines=11> */
.L_x_16392:
[----:B-1----:R-:W0:Y:S01]  /*7a40*/  F2F.F32.F64 R0, R24 ;  /* 0x0000001800007310 */ /* 0x002e220000301000 */
[----:B------:R-:W0:-:S14]  /*7a50*/  DSETP.GEU.AND P0, PT, |R24|, c[0x2][0xa0], PT ;  /* 0x008028001800762a */ /* 0x000e1c0003f0e200 */
[----:B0-----:R-:W-:-:S05]  /*7a60*/  @!P0 FMUL R0, R0, 1.175494350822287508e-38 ;  /* 0x0080000000008820 */ /* 0x001fca0000400000 */
[----:B------:R-:W-:-:S05]  /*7a70*/  F2FP.PACK_AB R0, RZ, R0 ;  /* 0x00000000ff00723e */ /* 0x000fca00000000ff */
[----:B------:R0:W-:Y:S01]  /*7a80*/  STG.E.U16 [R2.64], R0 ;  /* 0x0000000002007986 */ /* 0x0001e2000c101524 */
[----:B------:R-:W-:Y:S05]  /*7a90*/  BRA `(.L_x_16388) ;  /* 0x00000cd000007947 */ /* 0x000fea0003800000 */
.L_x_16391:
        /* <DEDUP_REMOVED lines=12> */
.L_x_16394:
[----:B-1----:R-:W0:Y:S01]  /*7b60*/  F2F.F32.F64 R0, R24 ;  /* 0x0000001800007310 */ /* 0x002e220000301000 */
[----:B------:R-:W0:-:S14]  /*7b70*/  DSETP.GEU.AND P0, PT, |R24|, c[0x2][0xa0], PT ;  /* 0x008028001800762a */ /* 0x000e1c0003f0e200 */
[----:B0-----:R-:W-:-:S05]  /*7b80*/  @!P0 FMUL R0, R0, 1.175494350822287508e-38 ;  /* 0x0080000000008820 */ /* 0x001fca0000400000 */
[----:B------:R-:W-:-:S04]  /*7b90*/  F2FP.PACK_AB R5, RZ, R0 ;  /* 0x00000000ff05723e */ /* 0x000fc800000000ff */
[----:B------:R-:W-:-:S05]  /*7ba0*/  PRMT R5, R5, 0x5410, RZ ;  /* 0x0000541005057816 */ /* 0x000fca00000000ff */
[----:B------:R0:W-:Y:S01]  /*7bb0*/  STG.E [R2.64], R5 ;  /* 0x0000000502007986 */ /* 0x0001e2000c101924 */
[----:B------:R-:W-:Y:S05]  /*7bc0*/  BRA `(.L_x_16388) ;  /* 0x00000ba000007947 */ /* 0x000fea0003800000 */
.L_x_16393:
[----:B-1----:R0:W-:Y:S01]  /*7bd0*/  STG.E.64 [R2.64], R24 ;  /* 0x0000001802007986 */ /* 0x0021e2000c101b24 */
[----:B------:R-:W-:Y:S05]  /*7be0*/  BRA `(.L_x_16388) ;  /* 0x00000b8000007947 */ /* 0x000fea0003800000 */
.L_x_16383:
        /* <DEDUP_REMOVED lines=12> */
.L_x_16397:
[----:B------:R-:W-:-:S05]  /*7cb0*/  CS2R R26, SRZ ;  /* 0x00000000001a7805 */ /* 0x000fca000001ff00 */
[----:B-1----:R0:W-:Y:S01]  /*7cc0*/  STG.E.128 [R2.64], R24 ;  /* 0x0000001802007986 */ /* 0x0021e2000c101d24 */
[----:B------:R-:W-:Y:S05]  /*7cd0*/  BRA `(.L_x_16388) ;  /* 0x00000a9000007947 */ /* 0x000fea0003800000 */
.L_x_16396:
        /* <DEDUP_REMOVED lines=23> */
.L_x_16401:
[----:B------:R-:W-:Y:S05]  /*7e50*/  BSYNC B0 ;  /* 0x0000000000007941 */ /* 0x000fea0003800000 */
.L_x_16400:
[----:B------:R-:W-:-:S05]  /*7e60*/  LOP3.LUT R5, R0, R5, RZ, 0xfc, !PT ;  /* 0x0000000500057212 */ /* 0x000fca00078efcff */
[----:B------:R0:W-:Y:S01]  /*7e70*/  STG.E.U8 [R2.64], R5 ;  /* 0x0000000502007986 */ /* 0x0001e2000c101124 */
[----:B------:R-:W-:Y:S05]  /*7e80*/  BRA `(.L_x_16388) ;  /* 0x000008e000007947 */ /* 0x000fea0003800000 */
.L_x_16399:
        /* <DEDUP_REMOVED lines=15> */
.L_x_16403:
[----:B------:R-:W-:Y:S01]  /*7f80*/  IMAD.MOV.U32 R0, RZ, RZ, 0x7f ;  /* 0x0000007fff007424 */ /* 0x000fe200078e00ff */
[----:B------:R-:W-:-:S04]  /*7f90*/  ISETP.GT.U32.AND P0, PT, R4, 0x7f800000, PT ;  /* 0x7f8000000400780c */ /* 0x000fc80003f04070 */
[----:B------:R-:W-:-:S04]  /*7fa0*/  SEL R0, R0, 0x7c, P0 ;  /* 0x0000007c00007807 */ /* 0x000fc80000000000 */
.L_x_16404:
[----:B------:R-:W-:Y:S05]  /*7fb0*/  BSYNC B0 ;  /* 0x0000000000007941 */ /* 0x000fea0003800000 */
.L_x_16402:
[----:B------:R-:W-:-:S04]  /*7fc0*/  LOP3.LUT R4, R5, 0x80000000, RZ, 0xc0, !PT ;  /* 0x8000000005047812 */ /* 0x000fc800078ec0ff */
[----:B------:R-:W-:-:S04]  /*7fd0*/  SHF.R.U32.HI R5, RZ, 0x18, R4 ;  /* 0x00000018ff057819 */ /* 0x000fc80000011604 */
[----:B------:R-:W-:-:S05]  /*7fe0*/  LOP3.LUT R5, R0, R5, RZ, 0xfc, !PT ;  /* 0x0000000500057212 */ /* 0x000fca00078efcff */
[----:B------:R0:W-:Y:S01]  /*7ff0*/  STG.E.U8 [R2.64], R5 ;  /* 0x0000000502007986 */ /* 0x0001e2000c101124 */
[----:B------:R-:W-:Y:S05]  /*8000*/  BRA `(.L_x_16388) ;  /* 0x0000076000007947 */ /* 0x000fea0003800000 */
.L_x_16398:
[----:B-1----:R-:W0:Y:S01]  /*8010*/  F2F.F32.F64 R0, R24 ;  /* 0x0000001800007310 */ /* 0x002e220000301000 */
[----:B------:R-:W0:-:S14]  /*8020*/  DSETP.GEU.AND P0, PT, |R24|, c[0x2][0xa0], PT ;  /* 0x008028001800762a */ /* 0x000e1c0003f0e200 */
[----:B0-----:R-:W-:-:S05]  /*8030*/  @!P0 FMUL R0, R0, 1.175494350822287508e-38 ;  /* 0x0080000000008820 */ /* 0x001fca0000400000 */
[----:B------:R-:W-:-:S05]  /*8040*/  F2FP.BF16.PACK_AB R0, RZ, R0 ;  /* 0x00000000ff00723e */ /* 0x000fca00000010ff */
[----:B------:R0:W-:Y:S01]  /*8050*/  STG.E.U16 [R2.64], R0 ;  /* 0x0000000002007986 */ /* 0x0001e2000c101524 */
[----:B------:R-:W-:Y:S05]  /*8060*/  BRA `(.L_x_16388) ;  /* 0x0000070000007947 */ /* 0x000fea0003800000 */
.L_x_16395:
        /* <DEDUP_REMOVED lines=11> */
.L_x_16407:
        /* <DEDUP_REMOVED lines=19> */
.L_x_16410:
[----:B------:R-:W-:-:S04]  /*8250*/  LOP3.LUT R0, R7, 0x80000000, RZ, 0xc0, !PT ;  /* 0x8000000007007812 */ /* 0x000fc800078ec0ff */
[----:B------:R-:W-:-:S04]  /*8260*/  SHF.R.U32.HI R5, RZ, 0x18, R0 ;  /* 0x00000018ff057819 */ /* 0x000fc80000011600 */
[----:B------:R-:W-:-:S04]  /*8270*/  LOP3.LUT R4, R4, R5, RZ, 0xfc, !PT ;  /* 0x0000000504047212 */ /* 0x000fc800078efcff */
[----:B------:R-:W-:Y:S02]  /*8280*/  PRMT R0, R4, 0x7610, R0 ;  /* 0x0000761004007816 */ /* 0x000fe40000000000 */
.L_x_16409:
[----:B------:R-:W-:Y:S05]  /*8290*/  BSYNC B0 ;  /* 0x0000000000007941 */ /* 0x000fea0003800000 */
.L_x_16408:
[----:B------:R0:W-:Y:S01]  /*82a0*/  STG.E.U8 [R2.64], R0 ;  /* 0x0000000002007986 */ /* 0x0001e2000c101124 */
[----:B------:R-:W-:Y:S05]  /*82b0*/  BRA `(.L_x_16388) ;  /* 0x000004b000007947 */ /* 0x000fea0003800000 */
.L_x_16406:
        /* <DEDUP_REMOVED lines=19> */
.L_x_16413:
[----:B------:R-:W-:-:S04]  /*83f0*/  LOP3.LUT R0, R7, 0x80000000, RZ, 0xc0, !PT ;  /* 0x8000000007007812 */ /* 0x000fc800078ec0ff */
[----:B------:R-:W-:-:S04]  /*8400*/  SHF.R.U32.HI R5, RZ, 0x18, R0 ;  /* 0x00000018ff057819 */ /* 0x000fc80000011600 */
[----:B------:R-:W-:-:S04]  /*8410*/  LOP3.LUT R4, R4, R5, RZ, 0xfc, !PT ;  /* 0x0000000504047212 */ /* 0x000fc800078efcff */
[----:B------:R-:W-:Y:S02]  /*8420*/  PRMT R0, R4, 0x7610, R0 ;  /* 0x0000761004007816 */ /* 0x000fe40000000000 */
.L_x_16412:
[----:B------:R-:W-:Y:S05]  /*8430*/  BSYNC B0 ;  /* 0x0000000000007941 */ /* 0x000fea0003800000 */
.L_x_16411:
[----:B------:R0:W-:Y:S01]  /*8440*/  STG.E.U8 [R2.64], R0 ;  /* 0x0000000002007986 */ /* 0x0001e2000c101124 */
[----:B------:R-:W-:Y:S05]  /*8450*/  BRA `(.L_x_16388) ;  /* 0x0000031000007947 */ /* 0x000fea0003800000 */
.L_x_16405:
        /* <DEDUP_REMOVED lines=24> */
.L_x_16387:
        /* <DEDUP_REMOVED lines=20> */
.L_x_16415:
[----:B-1----:R-:W0:Y:S02]  /*8720*/  F2I.U64.F64.TRUNC R24, R24 ;  /* 0x0000001800187311 */ /* 0x002e24000030d800 */
[----:B0-----:R0:W-:Y:S01]  /*8730*/  STG.E.64 [R2.64], R24 ;  /* 0x0000001802007986 */ /* 0x0011e2000c101b24 */
[----:B------:R-:W-:Y:S05]  /*8740*/  BRA `(.L_x_16388) ;  /* 0x0000002000007947 */ /* 0x000fea0003800000 */
.L_x_16414:
[----:B-1----:R-:W0:Y:S02]  /*8750*/  F2I.U32.F64.TRUNC R25, R24 ;  /* 0x0000001800197311 */ /* 0x002e24000030d000 */
[----:B0-----:R0:W-:Y:S02]  /*8760*/  STG.E [R2.64], R25 ;  /* 0x0000001902007986 */ /* 0x0011e4000c101924 */
.L_x_16388:
[----:B------:R-:W-:Y:S02]  /*8770*/  IADD3 R19, R19, 0x80, RZ ;  /* 0x0000008013137810 */ /* 0x000fe40007ffe0ff */
.L_x_16349:
[----:B------:R-:W-:Y:S05]  /*8780*/  BSYNC B6 ;  /* 0x0000000000067941 */ /* 0x000fea0003800000 */
.L_x_16348:
        /* <DEDUP_REMOVED lines=21> */
.L_x_16419:
[----:B---3--:R-:W0:Y:S02]  /*88e0*/  F2I.S64.F64.TRUNC R16, R16 ;  /* 0x0000001000107311 */ /* 0x008e24000030d900 */
[----:B0-----:R-:W-:-:S05]  /*88f0*/  IMAD.MOV.U32 R5, RZ, RZ, R16 ;  /* 0x000000ffff057224 */ /* 0x001fca00078e0010 */
[----:B------:R-:W-:Y:S01]  /*8900*/  STG.E.U8 [R2.64], R5 ;  /* 0x0000000502007986 */ /* 0x000fe2000c101124 */
[----:B------:R-:W-:Y:S05]  /*8910*/  EXIT ;  /* 0x000000000000794d */ /* 0x000fea0003800000 */
.L_x_16418:
        /* <DEDUP_REMOVED lines=9> */
.L_x_16422:
[----:B---3--:R-:W0:Y:S02]  /*89b0*/  F2I.F64.TRUNC R17, R16 ;  /* 0x0000001000117311 */ /* 0x008e24000030d100 */
[----:B0-----:R-:W-:Y:S01]  /*89c0*/  STG.E [R2.64], R17 ;  /* 0x0000001102007986 */ /* 0x001fe2000c101924 */
[----:B------:R-:W-:Y:S05]  /*89d0*/  EXIT ;  /* 0x000000000000794d */ /* 0x000fea0003800000 */
.L_x_16421:
[----:B---3--:R-:W0:Y:S02]  /*89e0*/  F2I.F64.TRUNC R17, R16 ;  /* 0x0000001000117311 */ /* 0x008e24000030d100 */
[----:B0-----:R-:W-:Y:S01]  /*89f0*/  STG.E.U16 [R2.64], R17 ;  /* 0x0000001102007986 */ /* 0x001fe2000c101524 */
[----:B------:R-:W-:Y:S05]  /*8a00*/  EXIT ;  /* 0x000000000000794d */ /* 0x000fea0003800000 */
.L_x_16417:
        /* <DEDUP_REMOVED lines=11> */
.L_x_16424:
[----:B---3--:R-:W0:Y:S01]  /*8ac0*/  F2F.F32.F64 R0, R16 ;  /* 0x0000001000007310 */ /* 0x008e220000301000 */
[----:B------:R-:W0:-:S14]  /*8ad0*/  DSETP.GEU.AND P0, PT, |R16|, c[0x2][0xa0], PT ;  /* 0x008028001000762a */ /* 0x000e1c0003f0e200 */
[----:B0-----:R-:W-:-:S05]  /*8ae0*/  @!P0 FMUL R0, R0, 1.175494350822287508e-38 ;  /* 0x0080000000008820 */ /* 0x001fca0000400000 */
[----:B------:R-:W-:-:S05]  /*8af0*/  F2FP.PACK_AB R0, RZ, R0 ;  /* 0x00000000ff00723e */ /* 0x000fca00000000ff */
[----:B------:R-:W-:Y:S01]  /*8b00*/  STG.E.U16 [R2.64], R0 ;  /* 0x0000000002007986 */ /* 0x000fe2000c101524 */
[----:B------:R-:W-:Y:S05]  /*8b10*/  EXIT ;  /* 0x000000000000794d */ /* 0x000fea0003800000 */
.L_x_16423:
        /* <DEDUP_REMOVED lines=12> */
.L_x_16426:
[----:B---3--:R-:W0:Y:S01]  /*8be0*/  F2F.F32.F64 R0, R16 ;  /* 0x0000001000007310 */ /* 0x008e220000301000 */
[----:B------:R-:W0:-:S14]  /*8bf0*/  DSETP.GEU.AND P0, PT, |R16|, c[0x2][0xa0], PT ;  /* 0x008028001000762a */ /* 0x000e1c0003f0e200 */
[----:B0-----:R-:W-:-:S05]  /*8c00*/  @!P0 FMUL R0, R0, 1.175494350822287508e-38 ;  /* 0x0080000000008820 */ /* 0x001fca0000400000 */
[----:B------:R-:W-:-:S04]  /*8c10*/  F2FP.PACK_AB R5, RZ, R0 ;  /* 0x00000000ff05723e */ /* 0x000fc800000000ff */
[----:B------:R-:W-:-:S05]  /*8c20*/  PRMT R5, R5, 0x5410, RZ ;  /* 0x0000541005057816 */ /* 0x000fca00000000ff */
[----:B------:R-:W-:Y:S01]  /*8c30*/  STG.E [R2.64], R5 ;  /* 0x0000000502007986 */ /* 0x000fe2000c101924 */
[----:B------:R-:W-:Y:S05]  /*8c40*/  EXIT ;  /* 0x000000000000794d */ /* 0x000fea0003800000 */
.L_x_16425:
[----:B---3--:R-:W-:Y:S01]  /*8c50*/  STG.E.64 [R2.64], R16 ;  /* 0x0000001002007986 */ /* 0x008fe2000c101b24 */
[----:B------:R-:W-:Y:S05]  /*8c60*/  EXIT ;  /* 0x000000000000794d */ /* 0x000fea0003800000 */
.L_x_16416:
        /* <DEDUP_REMOVED lines=12> */
.L_x_16429:
[----:B------:R-:W-:-:S05]  /*8d30*/  CS2R R18, SRZ ;  /* 0x0000000000127805 */ /* 0x000fca000001ff00 */
[----:B---3--:R-:W-:Y:S01]  /*8d40*/  STG.E.128 [R2.64], R16 ;  /* 0x0000001002007986 */ /* 0x008fe2000c101d24 */
[----:B------:R-:W-:Y:S05]  /*8d50*/  EXIT ;  /* 0x000000000000794d */ /* 0x000fea0003800000 */
.L_x_16428:
        /* <DEDUP_REMOVED lines=23> */
.L_x_16433:
[----:B------:R-:W-:Y:S05]  /*8ed0*/  BSYNC B0 ;  /* 0x0000000000007941 */ /* 0x000fea0003800000 */
.L_x_16432:
[----:B------:R-:W-:-:S05]  /*8ee0*/  LOP3.LUT R5, R0, R5, RZ, 0xfc, !PT ;  /* 0x0000000500057212 */ /* 0x000fca00078efcff */
[----:B------:R-:W-:Y:S01]  /*8ef0*/  STG.E.U8 [R2.64], R5 ;  /* 0x0000000502007986 */ /* 0x000fe2000c101124 */
[----:B------:R-:W-:Y:S05]  /*8f00*/  EXIT ;  /* 0x000000000000794d */ /* 0x000fea0003800000 */
.L_x_16431:
        /* <DEDUP_REMOVED lines=15> */
.L_x_16435:
[----:B------:R-:W-:Y:S01]  /*9000*/  IMAD.MOV.U32 R0, RZ, RZ, 0x7f ;  /* 0x0000007fff007424 */ /* 0x000fe200078e00ff */
[----:B------:R-:W-:-:S04]  /*9010*/  ISETP.GT.U32.AND P0, PT, R4, 0x7f800000, PT ;  /* 0x7f8000000400780c */ /* 0x000fc80003f04070 */
[----:B------:R-:W-:-:S04]  /*9020*/  SEL R0, R0, 0x7c, P0 ;  /* 0x0000007c00007807 */ /* 0x000fc80000000000 */
.L_x_16436:
[----:B------:R-:W-:Y:S05]  /*9030*/  BSYNC B0 ;  /* 0x0000000000007941 */ /* 0x000fea0003800000 */
.L_x_16434:
[----:B------:R-:W-:-:S04]  /*9040*/  LOP3.LUT R4, R5, 0x80000000, RZ, 0xc0, !PT ;  /* 0x8000000005047812 */ /* 0x000fc800078ec0ff */
[----:B------:R-:W-:-:S04]  /*9050*/  SHF.R.U32.HI R5, RZ, 0x18, R4 ;  /* 0x00000018ff057819 */ /* 0x000fc80000011604 */
[----:B------:R-:W-:-:S05]  /*9060*/  LOP3.LUT R5, R0, R5, RZ, 0xfc, !PT ;  /* 0x0000000500057212 */ /* 0x000fca00078efcff */
[----:B------:R-:W-:Y:S01]  /*9070*/  STG.E.U8 [R2.64], R5 ;  /* 0x0000000502007986 */ /* 0x000fe2000c101124 */
[----:B------:R-:W-:Y:S05]  /*9080*/  EXIT ;  /* 0x000000000000794d */ /* 0x000fea0003800000 */
.L_x_16430:
[----:B---3--:R-:W0:Y:S01]  /*9090*/  F2F.F32.F64 R0, R16 ;  /* 0x0000001000007310 */ /* 0x008e220000301000 */
[----:B------:R-:W0:-:S14]  /*90a0*/  DSETP.GEU.AND P0, PT, |R16|, c[0x2][0xa0], PT ;  /* 0x008028001000762a */ /* 0x000e1c0003f0e200 */
[----:B0-----:R-:W-:-:S05]  /*90b0*/  @!P0 FMUL R0, R0, 1.175494350822287508e-38 ;  /* 0x0080000000008820 */ /* 0x001fca0000400000 */
[----:B------:R-:W-:-:S05]  /*90c0*/  F2FP.BF16.PACK_AB R0, RZ, R0 ;  /* 0x00000000ff00723e */ /* 0x000fca00000010ff */
[----:B------:R-:W-:Y:S01]  /*90d0*/  STG.E.U16 [R2.64], R0 ;  /* 0x0000000002007986 */ /* 0x000fe2000c101524 */
[----:B------:R-:W-:Y:S05]  /*90e0*/  EXIT ;  /* 0x000000000000794d */ /* 0x000fea0003800000 */
.L_x_16427:
        /* <DEDUP_REMOVED lines=11> */
.L_x_16439:
        /* <DEDUP_REMOVED lines=19> */
.L_x_16442:
[----:B------:R-:W-:-:S04]  /*92d0*/  LOP3.LUT R0, R7, 0x80000000, RZ, 0xc0, !PT ;  /* 0x8000000007007812 */ /* 0x000fc800078ec0ff */
[----:B------:R-:W-:-:S04]  /*92e0*/  SHF.R.U32.HI R5, RZ, 0x18, R0 ;  /* 0x00000018ff057819 */ /* 0x000fc80000011600 */
[----:B------:R-:W-:-:S04]  /*92f0*/  LOP3.LUT R4, R4, R5, RZ, 0xfc, !PT ;  /* 0x0000000504047212 */ /* 0x000fc800078efcff */
[----:B------:R-:W-:Y:S02]  /*9300*/  PRMT R0, R4, 0x7610, R0 ;  /* 0x0000761004007816 */ /* 0x000fe40000000000 */
.L_x_16441:
[----:B------:R-:W-:Y:S05]  /*9310*/  BSYNC B0 ;  /* 0x0000000000007941 */ /* 0x000fea0003800000 */
.L_x_16440:
[----:B------:R-:W-:Y:S01]  /*9320*/  STG.E.U8 [R2.64], R0 ;  /* 0x0000000002007986 */ /* 0x000fe2000c101124 */
[----:B------:R-:W-:Y:S05]  /*9330*/  EXIT ;  /* 0x000000000000794d */ /* 0x000fea0003800000 */
.L_x_16438:
        /* <DEDUP_REMOVED lines=19> */
.L_x_16445:
[----:B------:R-:W-:-:S04]  /*9470*/  LOP3.LUT R0, R7, 0x80000000, RZ, 0xc0, !PT ;  /* 0x8000000007007812 */ /* 0x000fc800078ec0ff */
[----:B------:R-:W-:-:S04]  /*9480*/  SHF.R.U32.HI R5, RZ, 0x18, R0 ;  /* 0x00000018ff057819 */ /* 0x000fc80000011600 */
[----:B------:R-:W-:-:S04]  /*9490*/  LOP3.LUT R4, R4, R5, RZ, 0xfc, !PT ;  /* 0x0000000504047212 */ /* 0x000fc800078efcff */
[----:B------:R-:W-:Y:S02]  /*94a0*/  PRMT R0, R4, 0x7610, R0 ;  /* 0x0000761004007816 */ /* 0x000fe40000000000 */
.L_x_16444:
[----:B------:R-:W-:Y:S05]  /*94b0*/  BSYNC B0 ;  /* 0x0000000000007941 */ /* 0x000fea0003800000 */
.L_x_16443:
[----:B------:R-:W-:Y:S01]  /*94c0*/  STG.E.U8 [R2.64], R0 ;  /* 0x0000000002007986 */ /* 0x000fe2000c101124 */
[----:B------:R-:W-:Y:S05]  /*94d0*/  EXIT ;  /* 0x000000000000794d */ /* 0x000fea0003800000 */
.L_x_16437:
        /* <DEDUP_REMOVED lines=24> */
.L_x_16420:
        /* <DEDUP_REMOVED lines=20> */
.L_x_16447:
[----:B---3--:R-:W0:Y:S02]  /*97a0*/  F2I.U64.F64.TRUNC R16, R16 ;  /* 0x0000001000107311 */ /* 0x008e24000030d800 */
[----:B0-----:R-:W-:Y:S01]  /*97b0*/  STG.E.64 [R2.64], R16 ;  /* 0x0000001002007986 */ /* 0x001fe2000c101b24 */
[----:B------:R-:W-:Y:S05]  /*97c0*/  EXIT ;  /* 0x000000000000794d */ /* 0x000fea0003800000 */
.L_x_16446:
[----:B---3--:R-:W0:Y:S02]  /*97d0*/  F2I.U32.F64.TRUNC R17, R16 ;  /* 0x0000001000117311 */ /* 0x008e24000030d000 */
[----:B0-----:R-:W-:Y:S01]  /*97e0*/  STG.E [R2.64], R17 ;  /* 0x0000001102007986 */ /* 0x001fe2000c101924 */
[----:B------:R-:W-:Y:S05]  /*97f0*/  EXIT ;  /* 0x000000000000794d */ /* 0x000fea0003800000 */
        .weak           $__internal_61_$__cuda_sm20_div_rn_f64_full
        .type           $__internal_61_$__cuda_sm20_div_rn_f64_full,@function
        .size           $__internal_61_$__cuda_sm20_div_rn_f64_full,(.L_x_17715 - $__internal_61_$__cuda_sm20_div_rn_f64_full)
$__internal_61_$__cuda_sm20_div_rn_f64_full:
        /* <DEDUP_REMOVED lines=12> */
[----:B------:R-:W-:Y:S02]  /*98c0*/  @!P1 LOP3.LUT R6, R15, 0x7ff00000, RZ, 0xc0, !PT ;  /* 0x7ff000000f069812 */ /* 0x000fe400078ec0ff */
        /* <DEDUP_REMOVED lines=8> */
[----:B0-----:R-:W0:-:S06]  /*9950*/  DFMA R8, R30, -R20, 1 ;  /* 0x3ff000001e08742b */ /* 0x001e0c0000000814 */
[----:B0-----:R-:W0:-:S06]  /*9960*/  DFMA R8, R8, R8, R8 ;  /* 0x000000080808722b */ /* 0x001e0c0000000008 */
[----:B0-----:R0:W1:Y:S02]  /*9970*/  DFMA R8, R30, R8, R30 ;  /* 0x000000081e08722b */ /* 0x001064000000001e */
[----:B0-----:R-:W-:Y:S01]  /*9980*/  @!P1 LOP3.LUT R31, R7, 0x100000, RZ, 0xfc, !PT ;  /* 0x00100000071f9812 */ /* 0x001fe200078efcff */
[----:B------:R-:W-:Y:S02]  /*9990*/  @!P1 IMAD.MOV.U32 R30, RZ, RZ, RZ ;  /* 0x000000ffff1e9224 */ /* 0x000fe400078e00ff */
[----:B------:R-:W-:Y:S01]  /*99a0*/  IMAD.MOV.U32 R7, RZ, RZ, R3 ;  /* 0x000000ffff077224 */ /* 0x000fe200078e0003 */
[----:B-1----:R-:W0:-:S04]  /*99b0*/  DFMA R34, R8, -R20, 1 ;  /* 0x3ff000000822742b */ /* 0x002e080000000814 */
[----:B------:R-:W-:-:S04]  /*99c0*/  @!P1 DFMA R10, R10, 2, -R30 ;  /* 0x400000000a0a982b */ /* 0x000fc8000000081e */
[----:B0-----:R-:W0:-:S06]  /*99d0*/  DFMA R34, R8, R34, R8 ;  /* 0x000000220822722b */ /* 0x001e0c0000000008 */
[----:B0-----:R-:W0:Y:S01]  /*99e0*/  DMUL R30, R34, R10 ;  /* 0x0000000a221e7228 */ /* 0x001e220000000000 */
[----:B------:R-:W-:-:S05]  /*99f0*/  @!P1 LOP3.LUT R7, R11, 0x7ff00000, RZ, 0xc0, !PT ;  /* 0x7ff000000b079812 */ /* 0x000fca00078ec0ff */
        /* <DEDUP_REMOVED lines=31> */
[----:B-1----:R-:W-:Y:S02]  /*9bf0*/  LOP3.LUT R15, R9, R15, RZ, 0x3c, !PT ;  /* 0x0000000f090f7212 */ /* 0x002fe400078e3cff */
[----:B------:R-:W-:Y:S02]  /*9c00*/  FSEL R30, R8, R30, !P0 ;  /* 0x0000001e081e7208 */ /* 0x000fe40004000000 */
[----:B------:R-:W-:Y:S01]  /*9c10*/  FSEL R31, R15, R31, !P0 ;  /* 0x0000001f0f1f7208 */ /* 0x000fe20004000000 */
[----:B------:R-:W-:Y:S05]  /*9c20*/  BRA `(.L_x_16450) ;  /* 0x0000015000007947 */ /* 0x000fea0003800000 */
.L_x_16449:
        /* <DEDUP_REMOVED lines=16> */
.L_x_16452:
[----:B------:R-:W-:Y:S01]  /*9d30*/  LOP3.LUT R31, R15, 0x80000, RZ, 0xfc, !PT ;  /* 0x000800000f1f7812 */ /* 0x000fe200078efcff */
[----:B------:R-:W-:Y:S01]  /*9d40*/  IMAD.MOV.U32 R30, RZ, RZ, R14 ;  /* 0x000000ffff1e7224 */ /* 0x000fe200078e000e */
[----:B------:R-:W-:Y:S05]  /*9d50*/  BRA `(.L_x_16450) ;  /* 0x0000002000007947 */ /* 0x000fea0003800000 */
.L_x_16451:
[----:B------:R-:W-:Y:S01]  /*9d60*/  LOP3.LUT R31, R13, 0x80000, RZ, 0xfc, !PT ;  /* 0x000800000d1f7812 */ /* 0x000fe200078efcff */
[----:B------:R-:W-:Y:S02]  /*9d70*/  IMAD.MOV.U32 R30, RZ, RZ, R12 ;  /* 0x000000ffff1e7224 */ /* 0x000fe400078e000c */
.L_x_16450:
[----:B------:R-:W-:Y:S05]  /*9d80*/  BSYNC B2 ;  /* 0x0000000000027941 */ /* 0x000fea0003800000 */
.L_x_16448:
[----:B------:R-:W-:Y:S02]  /*9d90*/  IMAD.MOV.U32 R6, RZ, RZ, R0 ;  /* 0x000000ffff067224 */ /* 0x000fe400078e0000 */
[----:B------:R-:W-:-:S04]  /*9da0*/  IMAD.MOV.U32 R7, RZ, RZ, 0x0 ;  /* 0x00000000ff077424 */ /* 0x000fc800078e00ff */
[----:B------:R-:W-:Y:S05]  /*9db0*/  RET.REL.NODEC R6 `(_ZN2at6native27unrolled_elementwise_kernelINS0_13BUnaryFunctorIdddZZZNS0_17atan2_kernel_cudaERNS_18TensorIteratorBaseEENKUlvE_clEvENKUlvE_clEvEUlddE_EESt5arrayIPcLm2EELi4E23TrivialOffsetCalculatorILi1EjESD_NS0_6memory12LoadWithCastILi1EEENSE_13StoreWithCastILi1EEEEEviT_T0_T2_T3_T4_T5_) ;  /* 0xffff624006007950 */ /* 0x000fea0003c3ffff */
.L_x_16453:
        /* <DEDUP_REMOVED lines=12> */
.L_x_17715:


//--------------------- .text._ZN2at6native18elementwise_kernelILi128ELi2EZNS0_22gpu_kernel_impl_nocastINS0_13BUnaryFunctorIdddZZZNS0_17atan2_kernel_cudaERNS_18TensorIteratorBaseEENKUlvE_clEvENKUlvE_clEvEUlddE_EEEEvS5_RKT_EUliE_EEviT1_ --------------------------
	.section	.text._ZN2at6native18elementwise_kernelILi128ELi2EZNS0_22gpu_kernel_impl_nocastINS0_13BUnaryFunctorIdddZZZNS0_17atan2_kernel_cudaERNS_18TensorIteratorBaseEENKUlvE_clEvENKUlvE_clEvEUlddE_EEEEvS5_RKT_EUliE_EEviT1_,"ax",@progbits
	.sectioninfo	@"SHI_REGISTERS=29"
	.align	128
        .global         _ZN2at6native18elementwise_kernelILi128ELi2EZNS0_22gpu_kernel_impl_nocastINS0_13BUnaryFunctorIdddZZZNS0_17atan2_kernel_cudaERNS_18TensorIteratorBaseEENKUlvE_clEvENKUlvE_clEvEUlddE_EEEEvS5_RKT_EUliE_EEviT1_
        .type           _ZN2at6native18elementwise_kernelILi128ELi2EZNS0_22gpu_kernel_impl_nocastINS0_13BUnaryFunctorIdddZZZNS0_17atan2_kernel_cudaERNS_18TensorIteratorBaseEENKUlvE_clEvENKUlvE_clEvEUlddE_EEEEvS5_RKT_EUliE_EEviT1_,@function
        .size           _ZN2at6native18elementwise_kernelILi128ELi2EZNS0_22gpu_kernel_impl_nocastINS0_13BUnaryFunctorIdddZZZNS0_17atan2_kernel_cudaERNS_18TensorIteratorBaseEENKUlvE_clEvENKUlvE_clEvEUlddE_EEEEvS5_RKT_EUliE_EEviT1_,(.L_x_17716 - _ZN2at6native18elementwise_kernelILi128ELi2EZNS0_22gpu_kernel_impl_nocastINS0_13BUnaryFunctorIdddZZZNS0_17atan2_kernel_cudaERNS_18TensorIteratorBaseEENKUlvE_clEvENKUlvE_clEvEUlddE_EEEEvS5_RKT_EUliE_EEviT1_)
        .other          _ZN2at6native18elementwise_kernelILi128ELi2EZNS0_22gpu_kernel_impl_nocastINS0_13BUnaryFunctorIdddZZZNS0_17atan2_kernel_cudaERNS_18TensorIteratorBaseEENKUlvE_clEvENKUlvE_clEvEUlddE_EEEEvS5_RKT_EUliE_EEviT1_,@"STO_CUDA_ENTRY STV_DEFAULT"
_ZN2at6native18elementwise_kernelILi128ELi2EZNS0_22gpu_kernel_impl_nocastINS0_13BUnaryFunctorIdddZZZNS0_17atan2_kernel_cudaERNS_18TensorIteratorBaseEENKUlvE_clEvENKUlvE_clEvEUlddE_EEEEvS5_RKT_EUliE_EEviT1_:
.text._ZN2at6native18elementwise_kernelILi128ELi2EZNS0_22gpu_kernel_impl_nocastINS0_13BUnaryFunctorIdddZZZNS0_17atan2_kernel_cudaERNS_18TensorIteratorBaseEENKUlvE_clEvENKUlvE_clEvEUlddE_EEEEvS5_RKT_EUliE_EEviT1_:
[----:B------:R-:W-:Y:S02]  /*0000*/  MOV R1, c[0x0][0x28] ;  /* 0x00000a0000017a02 */ /* 0x000fe40000000f00 */
        /* <DEDUP_REMOVED lines=8> */
[----:B------:R-:W-:Y:S01]  /*0090*/  HFMA2.MMA R0, -RZ, RZ, 0, 0 ;  /* 0x00000000ff007435 */ /* 0x000fe200000001ff */
[----:B------:R-:W-:-:S11]  /*00a0*/  IMAD.MOV.U32 R18, RZ, RZ, RZ ;  /* 0x000000ffff127224 */ /* 0x000fd600078e00ff */
[----:B------:R-:W-:Y:S05]  /*00b0*/  @!P0 BRA `(.L_x_16456) ;  /* 0x00000e0000008947 */ /* 0x000fea0003800000 */
[----:B------:R-:W-:Y:S01]  /*00c0*/  MOV R2, RZ ;  /* 0x000000ff00027202 */ /* 0x000fe20000000f00 */
[----:B------:R-:W-:Y:S01]  /*00d0*/  IMAD.MOV.U32 R3, RZ, RZ, R5 ;  /* 0x000000ffff037224 */ /* 0x000fe200078e0005 */
        /* <DEDUP_REMOVED lines=222> */
.L_x_16456:
[----:B------:R-:W-:-:S04]  /*0ec0*/  IADD3 R16, P0, R0, c[0x0][0x368], RZ ;  /* 0x0000da0000107a10 */ /* 0x000fc80007f1e0ff */
[----:B------:R-:W-:-:S06]  /*0ed0*/  IADD3.X R17, RZ, c[0x0][0x36c], RZ, P0, !PT ;  /* 0x0000db00ff117a10 */ /* 0x000fcc00007fe4ff */
[----:B------:R-:W2:Y:S01]  /*0ee0*/  LDG.E.64 R16, [R16.64] ;  /* 0x0000000410107981 */ /* 0x000ea2000c1e1b00 */
[----:B------:R-:W-:Y:S01]  /*0ef0*/  DADD R8, -RZ, |c[0x0][0x378]| ;  /* 0x4000de00ff087629 */ /* 0x000fe20000000100 */
[----:B------:R-:W-:Y:S01]  /*0f00*/  IMAD.MOV.U32 R2, RZ, RZ, 0x1 ;  /* 0x00000001ff027424 */ /* 0x000fe200078e00ff */
[----:B------:R-:W-:Y:S01]  /*0f10*/  IADD3 R18, P2, R18, c[0x0][0x360], RZ ;  /* 0x0000d80012127a10 */ /* 0x000fe20007f5e0ff */
[----:B------:R-:W-:Y:S03]  /*0f20*/  BSSY B1, `(.L_x_16457) ;  /* 0x000001b000017945 */ /* 0x000fe60003800000 */
[----:B------:R-:W-:Y:S01]  /*0f30*/  IADD3.X R19, RZ, c[0x0][0x364], RZ, P2, !PT ;  /* 0x0000d900ff137a10 */ /* 0x000fe200017fe4ff */
[----:B--2---:R-:W-:-:S04]  /*0f40*/  DADD R6, -RZ, |R16| ;  /* 0x00000000ff067229 */ /* 0x004fc80000000510 */
        /* <DEDUP_REMOVED lines=19> */
[----:B------:R-:W-:Y:S02]  /*1080*/  MOV R11, R15 ;  /* 0x0000000f000b7202 */ /* 0x000fe40000000f00 */
[----:B------:R-:W-:Y:S02]  /*1090*/  MOV R0, 0x10b0 ;  /* 0x000010b000007802 */ /* 0x000fe40000000f00 */
[----:B------:R-:W-:Y:S05]  /*10a0*/  CALL.REL.NOINC `($__internal_62_$__cuda_sm20_div_rn_f64_full) ;  /* 0x0000179000007944 */ /* 0x000fea0003c00000 */
[----:B------:R-:W-:Y:S01]  /*10b0*/  IMAD.MOV.U32 R2, RZ, RZ, R4 ;  /* 0x000000ffff027224 */ /* 0x000fe200078e0004 */
[----:B------:R-:W-:Y:S02]  /*10c0*/  MOV R3, R5 ;  /* 0x0000000500037202 */ /* 0x000fe40000000f00 */
.L_x_16458:
[----:B------:R-:W-:Y:S05]  /*10d0*/  BSYNC B1 ;  /* 0x0000000000017941 */ /* 0x000fea0003800000 */
.L_x_16457:
[----:B------:R-:W2:Y:S01]  /*10e0*/  DMUL R4, R2, R2 ;  /* 0x0000000202047228 */ /* 0x000ea20000000000 */
[----:B------:R-:W-:Y:S01]  /*10f0*/  IMAD.MOV.U32 R6, RZ, RZ, 0x2a25ff7e ;  /* 0x2a25ff7eff067424 */ /* 0x000fe200078e00ff */
[----:B------:R-:W-:Y:S01]  /*1100*/  MOV R7, 0x3ef53e1d ;  /* 0x3ef53e1d00077802 */ /* 0x000fe20000000f00 */
[----:B------:R-:W-:Y:S01]  /*1110*/  BSSY B1, `(.L_x_16459) ;  /* 0x000002a000017945 */ /* 0x000fe20003800000 */
[----:B------:R-:W-:Y:S01]  /*1120*/  ISETP.LE.AND P0, PT, RZ, c[0x0][0x37c], PT ;  /* 0x0000df00ff007a0c */ /* 0x000fe20003f03270 */
        /* <DEDUP_REMOVED lines=31> */
[----:B------:R-:W2:-:S14]  /*1320*/  DSETP.NEU.AND P1, PT, |R16|, |c[0x0][0x378]|, PT ;  /* 0x4000de001000762a */ /* 0x000e9c0003f2d200 */
[----:B--2---:R-:W-:Y:S05]  /*1330*/  @P1 BRA `(.L_x_16461) ;  /* 0x0000007000001947 */ /* 0x004fea0003800000 */
[----:B------:R-:W-:Y:S01]  /*1340*/  IMAD.MOV.U32 R2, RZ, RZ, 0x7f3321d2 ;  /* 0x7f3321d2ff027424 */ /* 0x000fe200078e00ff */
[----:B------:R-:W-:-:S04]  /*1350*/  MOV R0, 0x4002d97c ;  /* 0x4002d97c00007802 */ /* 0x000fc80000000f00 */
[----:B------:R-:W-:Y:S02]  /*1360*/  FSEL R2, R2, 3.37028055040000000000e+12, !P0 ;  /* 0x54442d1802027808 */ /* 0x000fe40004000000 */
[----:B------:R-:W-:Y:S01]  /*1370*/  FSEL R3, R0, 1.8213495016098022461, !P0 ;  /* 0x3fe921fb00037808 */ /* 0x000fe20004000000 */
[----:B------:R-:W-:Y:S05]  /*1380*/  BRA `(.L_x_16461) ;  /* 0x0000002000007947 */ /* 0x000fea0003800000 */
.L_x_16460:
[----:B------:R-:W-:Y:S02]  /*1390*/  FSEL R2, RZ, 3.37028055040000000000e+12, P0 ;  /* 0x54442d18ff027808 */ /* 0x000fe40000000000 */
[----:B------:R-:W-:Y:S02]  /*13a0*/  FSEL R3, RZ, 2.1426990032196044922, P0 ;  /* 0x400921fbff037808 */ /* 0x000fe40000000000 */
.L_x_16461:
[----:B------:R-:W-:Y:S05]  /*13b0*/  BSYNC B1 ;  /* 0x0000000000017941 */ /* 0x000fea0003800000 */
.L_x_16459:
[----:B------:R2:W3:Y:S01]  /*13c0*/  DADD R4, |R16|, |c[0x0][0x378]| ;  /* 0x4000de0010047629 */ /* 0x0004e20000000200 */
[----:B------:R-:W4:Y:S01]  /*13d0*/  S2R R0, SR_CTAID.X ;  /* 0x0000000000007919 */ /* 0x000f220000002500 */
[----:B--2---:R-:W-:-:S03]  /*13e0*/  LOP3.LUT R17, R3, 0x80000000, R17, 0xb8, !PT ;  /* 0x8000000003117812 */ /* 0x004fc600078eb811 */
[----:B------:R-:W4:Y:S01]  /*13f0*/  S2R R7, SR_TID.X ;  /* 0x0000000000077919 */ /* 0x000f220000002100 */
[----:B---3--:R-:W2:-:S06]  /*1400*/  DSETP.GTU.AND P0, PT, |R4|, +INF , PT ;  /* 0x7ff000000400742a */ /* 0x008e8c0003f0c200 */
[----:B--2---:R-:W-:Y:S02]  /*1410*/  FSEL R2, R4, R2, P0 ;  /* 0x0000000204027208 */ /* 0x004fe40000000000 */
[----:B------:R-:W-:-:S05]  /*1420*/  FSEL R3, R5, R17, P0 ;  /* 0x0000001105037208 */ /* 0x000fca0000000000 */
[----:B------:R2:W-:Y:S01]  /*1430*/  STG.E.64 [R18.64], R2 ;  /* 0x0000000212007986 */ /* 0x0005e2000c101b04 */
[----:B----4-:R-:W-:-:S05]  /*1440*/  IMAD R0, R0, 0x100, R7 ;  /* 0x0000010000007824 */ /* 0x010fca00078e0207 */
[----:B------:R-:W-:Y:S02]  /*1450*/  IADD3 R5, R0, 0x80, RZ ;  /* 0x0000008000057810 */ /* 0x000fe40007ffe0ff */
.L_x_16455:
[----:B--2---:R-:W-:Y:S05]  /*1460*/  BSYNC B0 ;  /* 0x0000000000007941 */ /* 0x004fea0003800000 */
.L_x_16454:
[----:B------:R-:W-:-:S13]  /*1470*/  ISETP.GE.AND P0, PT, R5, c[0x0][0x160], PT ;  /* 0x0000580005007a0c */ /* 0x000fda0003f06270 */
[----:B------:R-:W-:Y:S05]  /*1480*/  @P0 EXIT ;  /* 0x000000000000094d */ /* 0x000fea0003800000 */
[----:B------:R-:W-:Y:S01]  /*1490*/  ISETP.NE.AND P0, PT, RZ, c[0x0][0x168], PT ;  /* 0x00005a00ff007a0c */ /* 0x000fe20003f05270 */
[----:B------:R-:W-:Y:S01]  /*14a0*/  IMAD.MOV.U32 R14, RZ, RZ, RZ ;  /* 0x000000ffff0e7224 */ /* 0x000fe200078e00ff */
[----:B------:R-:W-:-:S11]  /*14b0*/  MOV R0, RZ ;  /* 0x000000ff00007202 */ /* 0x000fd60000000f00 */
[----:B------:R-:W-:Y:S05]  /*14c0*/  @!P0 BRA `(.L_x_16462) ;  /* 0x00000e0000008947 */ /* 0x000fea0003800000 */
[----:B------:R-:W-:Y:S01]  /*14d0*/  HFMA2.MMA R2, -RZ, RZ, 0, 0 ;  /* 0x00000000ff027435 */ /* 0x000fe200000001ff */
[----:B------:R-:W-:Y:S01]  /*14e0*/  IMAD.MOV.U32 R3, RZ, RZ, R5 ;  /* 0x000000ffff037224 */ /* 0x000fe200078e0005 */
[----:B------:R-:W-:-:S04]  /*14f0*/  MOV R6, c[0x0][0x168] ;  /* 0x00005a0000067a02 */ /* 0x000fc80000000f00 */
[----:B------:R-:W-:-:S04]  /*1500*/  ISETP.NE.AND P0, PT, R6, 0x1, PT ;  /* 0x000000010600780c */ /* 0x000fc80003f05270 */
        /* <DEDUP_REMOVED lines=220> */
.L_x_16462:
        /* <DEDUP_REMOVED lines=9> */
[----:B------:R-:W2:-:S06]  /*2360*/  DSETP.GT.AND P1, PT, |R18|, |c[0x0][0x378]|, PT ;  /* 0x4000de001200762a */ /* 0x000e8c0003f24200 */
[CC--:B--2---:R-:W-:Y:S02]  /*2370*/  FSEL R17, R7.reuse, R9.reuse, P1 ;  /* 0x0000000907117208 */ /* 0x0c4fe40000800000 */
[CC--:B------:R-:W-:Y:S02]  /*2380*/  FSEL R16, R6.reuse, R8.reuse, P1 ;  /* 0x0000000806107208 */ /* 0x0c0fe40000800000 */
[----:B------:R-:W2:Y:S01]  /*2390*/  MUFU.RCP64H R3, R17 ;  /* 0x0000001100037308 */ /* 0x000ea20000001800 */
[----:B------:R-:W-:Y:S02]  /*23a0*/  FSEL R8, R6, R8, !P1 ;  /* 0x0000000806087208 */ /* 0x000fe40004800000 */
[----:B------:R-:W-:-:S04]  /*23b0*/  FSEL R9, R7, R9, !P1 ;  /* 0x0000000907097208 */ /* 0x000fc80004800000 */
[----:B------:R-:W-:Y:S01]  /*23c0*/  FSETP.GEU.AND P3, PT, |R9|, 6.5827683646048100446e-37, PT ;  /* 0x036000000900780b */ /* 0x000fe20003f6e200 */
[----:B--2---:R-:W2:-:S06]  /*23d0*/  DFMA R4, -R16, R2, 1 ;  /* 0x3ff000001004742b */ /* 0x004e8c0000000102 */
[----:B--2---:R-:W2:-:S06]  /*23e0*/  DFMA R4, R4, R4, R4 ;  /* 0x000000040404722b */ /* 0x004e8c0000000004 */
[----:B--2---:R-:W2:-:S06]  /*23f0*/  DFMA R4, R2, R4, R2 ;  /* 0x000000040204722b */ /* 0x004e8c0000000002 */
[----:B--2---:R-:W2:-:S06]  /*2400*/  DFMA R2, -R16, R4, 1 ;  /* 0x3ff000001002742b */ /* 0x004e8c0000000104 */
[----:B--2---:R-:W2:-:S06]  /*2410*/  DFMA R2, R4, R2, R4 ;  /* 0x000000020402722b */ /* 0x004e8c0000000004 */
[----:B--2---:R-:W2:-:S06]  /*2420*/  DMUL R4, R2, R8 ;  /* 0x0000000802047228 */ /* 0x004e8c0000000000 */
[----:B--2---:R-:W2:-:S06]  /*2430*/  DFMA R6, -R16, R4, R8 ;  /* 0x000000041006722b */ /* 0x004e8c0000000108 */
[----:B--2---:R-:W2:-:S10]  /*2440*/  DFMA R2, R2, R6, R4 ;  /* 0x000000060202722b */ /* 0x004e940000000004 */
[----:B--2---:R-:W-:-:S05]  /*2450*/  FFMA R0, RZ, R17, R3 ;  /* 0x00000011ff007223 */ /* 0x004fca0000000003 */
[----:B------:R-:W-:-:S13]  /*2460*/  FSETP.GT.AND P0, PT, |R0|, 1.469367938527859385e-39, PT ;  /* 0x001000000000780b */ /* 0x000fda0003f04200 */
[----:B------:R-:W-:Y:S05]  /*2470*/  @P0 BRA P3, `(.L_x_16464) ;  /* 0x0000006000000947 */ /* 0x000fea0001800000 */
[----:B------:R-:W-:Y:S01]  /*2480*/  MOV R10, R16 ;  /* 0x00000010000a7202 */ /* 0x000fe20000000f00 */
[----:B------:R-:W-:Y:S01]  /*2490*/  IMAD.MOV.U32 R11, RZ, RZ, R17 ;  /* 0x000000ffff0b7224 */ /* 0x000fe200078e0011 */
[----:B------:R-:W-:Y:S02]  /*24a0*/  MOV R0, 0x24c0 ;  /* 0x000024c000007802 */ /* 0x000fe40000000f00 */
[----:B01----:R-:W-:Y:S05]  /*24b0*/  CALL.REL.NOINC `($__internal_62_$__cuda_sm20_div_rn_f64_full) ;  /* 0x0000038000007944 */ /* 0x003fea0003c00000 */
[----:B------:R-:W-:Y:S02]  /*24c0*/  MOV R2, R4 ;  /* 0x0000000400027202 */ /* 0x000fe40000000f00 */
[----:B------:R-:W-:Y:S02]  /*24d0*/  MOV R3, R5 ;  /* 0x0000000500037202 */ /* 0x000fe40000000f00 */
.L_x_16464:
[----:B------:R-:W-:Y:S05]  /*24e0*/  BSYNC B0 ;  /* 0x0000000000007941 */ /* 0x000fea0003800000 */
.L_x_16463:
        /* <DEDUP_REMOVED lines=43> */
.L_x_16466:
[----:B------:R-:W-:Y:S02]  /*27a0*/  FSEL R2, RZ, 3.37028055040000000000e+12, P2 ;  /* 0x54442d18ff027808 */ /* 0x000fe40001000000 */
[----:B------:R-:W-:Y:S02]  /*27b0*/  FSEL R3, RZ, 2.1426990032196044922, P2 ;  /* 0x400921fbff037808 */ /* 0x000fe40001000000 */
.L_x_16467:
[----:B------:R-:W-:Y:S05]  /*27c0*/  BSYNC B0 ;  /* 0x0000000000007941 */ /* 0x000fea0003800000 */
.L_x_16465:
[----:B------:R2:W3:Y:S02]  /*27d0*/  DADD R4, |R18|, |c[0x0][0x378]| ;  /* 0x4000de0012047629 */ /* 0x0004e40000000200 */
[----:B--2---:R-:W-:-:S04]  /*27e0*/  LOP3.LUT R19, R3, 0x80000000, R19, 0xb8, !PT ;  /* 0x8000000003137812 */ /* 0x004fc800078eb813 */
[----:B---3--:R-:W2:-:S06]  /*27f0*/  DSETP.GTU.AND P0, PT, |R4|, +INF , PT ;  /* 0x7ff000000400742a */ /* 0x008e8c0003f0c200 */
[----:B--2---:R-:W-:Y:S02]  /*2800*/  FSEL R2, R4, R2, P0 ;  /* 0x0000000204027208 */ /* 0x004fe40000000000 */
[----:B------:R-:W-:-:S05]  /*2810*/  FSEL R3, R5, R19, P0 ;  /* 0x0000001305037208 */ /* 0x000fca0000000000 */
[----:B------:R-:W-:Y:S01]  /*2820*/  STG.E.64 [R14.64], R2 ;  /* 0x000000020e007986 */ /* 0x000fe2000c101b04 */
[----:B------:R-:W-:Y:S05]  /*2830*/  EXIT ;  /* 0x000000000000794d */ /* 0x000fea0003800000 */
        .weak           $__internal_62_$__cuda_sm20_div_rn_f64_full
        .type           $__internal_62_$__cuda_sm20_div_rn_f64_full,@function
        .size           $__internal_62_$__cuda_sm20_div_rn_f64_full,(.L_x_17716 - $__internal_62_$__cuda_sm20_div_rn_f64_full)
$__internal_62_$__cuda_sm20_div_rn_f64_full:
[----:B------:R-:W-:Y:S01]  /*2840*/  FSETP.GEU.AND P0, PT, |R11|, 1.469367938527859385e-39, PT ;  /* 0x001000000b00780b */ /* 0x000fe20003f0e200 */
[----:B------:R-:W-:Y:S01]  /*2850*/  IMAD.MOV.U32 R24, RZ, RZ, 0x1 ;  /* 0x00000001ff187424 */ /* 0x000fe200078e00ff */
[----:B------:R-:W-:Y:S01]  /*2860*/  FSETP.GEU.AND P3, PT, |R9|, 1.469367938527859385e-39, PT ;  /* 0x001000000900780b */ /* 0x000fe20003f6e200 */
[----:B------:R-:W-:Y:S01]  /*2870*/  BSSY B2, `(.L_x_16468) ;  /* 0x0000055000027945 */ /* 0x000fe20003800000 */
[----:B------:R-:W-:Y:S02]  /*2880*/  LOP3.LUT R12, R11, 0x800fffff, RZ, 0xc0, !PT ;  /* 0x800fffff0b0c7812 */ /* 0x000fe400078ec0ff */
[----:B------:R-:W-:Y:S02]  /*2890*/  LOP3.LUT R2, R9, 0x7ff00000, RZ, 0xc0, !PT ;  /* 0x7ff0000009027812 */ /* 0x000fe400078ec0ff */
[----:B------:R-:W-:Y:S02]  /*28a0*/  LOP3.LUT R13, R12, 0x3ff00000, RZ, 0xfc, !PT ;  /* 0x3ff000000c0d7812 */ /* 0x000fe400078efcff */
[----:B------:R-:W-:Y:S01]  /*28b0*/  MOV R12, R10 ;  /* 0x0000000a000c7202 */ /* 0x000fe20000000f00 */
[----:B------:R-:W-:Y:S01]  /*28c0*/  IMAD.MOV.U32 R4, RZ, RZ, R2 ;  /* 0x000000ffff047224 */ /* 0x000fe200078e0002 */
[----:B------:R-:W-:Y:S01]  /*28d0*/  LOP3.LUT R5, R11, 0x7ff00000, RZ, 0xc0, !PT ;  /* 0x7ff000000b057812 */ /* 0x000fe200078ec0ff */
[----:B------:R-:W0:Y:S01]  /*28e0*/  @!P0 DMUL R12, R10, 8.98846567431157953865e+307 ;  /* 0x7fe000000a0c8828 */ /* 0x000e220000000000 */
[----:B------:R-:W-:-:S02]  /*28f0*/  MOV R6, R8 ;  /* 0x0000000800067202 */ /* 0x000fc40000000f00 */
[----:B------:R-:W-:Y:S02]  /*2900*/  @!P3 LOP3.LUT R3, R11, 0x7ff00000, RZ, 0xc0, !PT ;  /* 0x7ff000000b03b812 */ /* 0x000fe400078ec0ff */
[C---:B------:R-:W-:Y:S01]  /*2910*/  ISETP.GE.U32.AND P2, PT, R2.reuse, R5, PT ;  /* 0x000000050200720c */ /* 0x040fe20003f46070 */
[----:B0-----:R-:W0:Y:S01]  /*2920*/  MUFU.RCP64H R25, R13 ;  /* 0x0000000d00197308 */ /* 0x001e220000001800 */
[----:B------:R-:W-:Y:S02]  /*2930*/  @!P3 ISETP.GE.U32.AND P4, PT, R2, R3, PT ;  /* 0x000000030200b20c */ /* 0x000fe40003f86070 */
[----:B------:R-:W-:Y:S02]  /*2940*/  MOV R3, 0x1ca00000 ;  /* 0x1ca0000000037802 */ /* 0x000fe40000000f00 */
[----:B------:R-:W-:Y:S02]  /*2950*/  @!P0 LOP3.LUT R5, R13, 0x7ff00000, RZ, 0xc0, !PT ;  /* 0x7ff000000d058812 */ /* 0x000fe400078ec0ff */
[----:B------:R-:W-:-:S02]  /*2960*/  @!P3 SEL R21, R3, 0x63400000, !P4 ;  /* 0x634000000315b807 */ /* 0x000fc40006000000 */
[----:B------:R-:W-:Y:S02]  /*2970*/  SEL R7, R3, 0x63400000, !P2 ;  /* 0x6340000003077807 */ /* 0x000fe40005000000 */
[--C-:B------:R-:W-:Y:S02]  /*2980*/  @!P3 LOP3.LUT R20, R21, 0x80000000, R9.reuse, 0xf8, !PT ;  /* 0x800000001514b812 */ /* 0x100fe400078ef809 */
[----:B------:R-:W-:Y:S02]  /*2990*/  LOP3.LUT R7, R7, 0x800fffff, R9, 0xf8, !PT ;  /* 0x800fffff07077812 */ /* 0x000fe400078ef809 */
[----:B------:R-:W-:Y:S01]  /*29a0*/  @!P3 LOP3.LUT R21, R20, 0x100000, RZ, 0xfc, !PT ;  /* 0x001000001415b812 */ /* 0x000fe200078efcff */
[----:B0-----:R-:W0:Y:S01]  /*29b0*/  DFMA R22, R24, -R12, 1 ;  /* 0x3ff000001816742b */ /* 0x001e22000000080c */
[----:B------:R-:W-:Y:S02]  /*29c0*/  @!P3 MOV R20, RZ ;  /* 0x000000ff0014b202 */ /* 0x000fe40000000f00 */
[----:B------:R-:W-:-:S03]  /*29d0*/  IADD3 R26, R5, -0x1, RZ ;  /* 0xffffffff051a7810 */ /* 0x000fc60007ffe0ff */
[----:B0-----:R-:W0:-:S04]  /*29e0*/  DFMA R22, R22, R22, R22 ;  /* 0x000000161616722b */ /* 0x001e080000000016 */
        /* <DEDUP_REMOVED lines=12> */
[----:B------:R-:W-:-:S04]  /*2ab0*/  LOP3.LUT R5, R11, 0x7ff00000, RZ, 0xc0, !PT ;  /* 0x7ff000000b057812 */ /* 0x000fc800078ec0ff */
[CC--:B------:R-:W-:Y:S02]  /*2ac0*/  IADD3 R4, R2.reuse, -R5.reuse, RZ ;  /* 0x8000000502047210 */ /* 0x0c0fe40007ffe0ff */
[----:B------:R-:W-:Y:S02]  /*2ad0*/  ISETP.GE.U32.AND P0, PT, R2, R5, PT ;  /* 0x000000050200720c */ /* 0x000fe40003f06070 */
[----:B------:R-:W-:Y:S02]  /*2ae0*/  IMNMX R4, R4, -0x46a00000, !PT ;  /* 0xb960000004047817 */ /* 0x000fe40007800200 */
[----:B------:R-:W-:Y:S02]  /*2af0*/  SEL R3, R3, 0x63400000, !P0 ;  /* 0x6340000003037807 */ /* 0x000fe40004000000 */
[----:B------:R-:W-:-:S04]  /*2b00*/  IMNMX R4, R4, 0x46a00000, PT ;  /* 0x46a0000004047817 */ /* 0x000fc80003800200 */
[----:B------:R-:W-:Y:S01]  /*2b10*/  IADD3 R8, -R3, R4, RZ ;  /* 0x0000000403087210 */ /* 0x000fe20007ffe1ff */
[----:B------:R-:W-:-:S03]  /*2b20*/  IMAD.MOV.U32 R4, RZ, RZ, RZ ;  /* 0x000000ffff047224 */ /* 0x000fc600078e00ff */
[----:B------:R-:W-:-:S06]  /*2b30*/  IADD3 R5, R8, 0x7fe00000, RZ ;  /* 0x7fe0000008057810 */ /* 0x000fcc0007ffe0ff */
[----:B-1----:R-:W1:-:S10]  /*2b40*/  DMUL R2, R24, R4 ;  /* 0x0000000418027228 */ /* 0x002e540000000000 */
[----:B-1----:R-:W-:-:S13]  /*2b50*/  FSETP.GTU.AND P0, PT, |R3|, 1.469367938527859385e-39, PT ;  /* 0x001000000300780b */ /* 0x002fda0003f0c200 */
[----:B------:R-:W-:Y:S05]  /*2b60*/  @P0 BRA `(.L_x_16470) ;  /* 0x0000025000000947 */ /* 0x000fea0003800000 */
[----:B------:R-:W1:-:S06]  /*2b70*/  DFMA R6, R24, -R12, R6 ;  /* 0x8000000c1806722b */ /* 0x000e4c0000000006 */
[----:B-1----:R-:W-:-:S04]  /*2b80*/  MOV R6, RZ ;  /* 0x000000ff00067202 */ /* 0x002fc80000000f00 */
[C---:B------:R-:W-:Y:S02]  /*2b90*/  FSETP.NEU.AND P0, PT, R7.reuse, RZ, PT ;  /* 0x000000ff0700720b */ /* 0x040fe40003f0d000 */
[----:B------:R-:W-:-:S04]  /*2ba0*/  LOP3.LUT R11, R7, 0x80000000, R11, 0x48, !PT ;  /* 0x80000000070b7812 */ /* 0x000fc800078e480b */
[----:B------:R-:W-:-:S07]  /*2bb0*/  LOP3.LUT R7, R11, R5, RZ, 0xfc, !PT ;  /* 0x000000050b077212 */ /* 0x000fce00078efcff */
[----:B------:R-:W-:Y:S05]  /*2bc0*/  @!P0 BRA `(.L_x_16470) ;  /* 0x000001f000008947 */ /* 0x000fea0003800000 */
[----:B------:R-:W-:Y:S01]  /*2bd0*/  IADD3 R5, -R8, RZ, RZ ;  /* 0x000000ff08057210 */ /* 0x000fe20007ffe1ff */
[----:B------:R-:W-:Y:S01]  /*2be0*/  IMAD.MOV.U32 R4, RZ, RZ, RZ ;  /* 0x000000ffff047224 */ /* 0x000fe200078e00ff */
[----:B------:R-:W1:-:S05]  /*2bf0*/  DMUL.RP R6, R24, R6 ;  /* 0x0000000618067228 */ /* 0x000e4a0000008000 */
[----:B------:R-:W2:-:S05]  /*2c00*/  DFMA R4, R2, -R4, R24 ;  /* 0x800000040204722b */ /* 0x000e8a0000000018 */
[----:B-1----:R-:W-:Y:S02]  /*2c10*/  LOP3.LUT R11, R7, R11, RZ, 0x3c, !PT ;  /* 0x0000000b070b7212 */ /* 0x002fe400078e3cff */
[----:B--2---:R-:W-:-:S04]  /*2c20*/  IADD3 R4, -R8, -0x43300000, RZ ;  /* 0xbcd0000008047810 */ /* 0x004fc80007ffe1ff */
[----:B------:R-:W-:-:S04]  /*2c30*/  FSETP.NEU.AND P0, PT, |R5|, R4, PT ;  /* 0x000000040500720b */ /* 0x000fc80003f0d200 */
[----:B------:R-:W-:Y:S02]  /*2c40*/  FSEL R2, R6, R2, !P0 ;  /* 0x0000000206027208 */ /* 0x000fe40004000000 */
[----:B------:R-:W-:Y:S01]  /*2c50*/  FSEL R3, R11, R3, !P0 ;  /* 0x000000030b037208 */ /* 0x000fe20004000000 */
[----:B------:R-:W-:Y:S05]  /*2c60*/  BRA `(.L_x_16470) ;  /* 0x0000015000007947 */ /* 0x000fea0003800000 */
.L_x_16469:
        /* <DEDUP_REMOVED lines=11> */
[----:B------:R-:W-:Y:S01]  /*2d20*/  @P0 LOP3.LUT R4, R3, 0x7ff00000, RZ, 0xfc, !PT ;  /* 0x7ff0000003040812 */ /* 0x000fe200078efcff */
[----:B------:R-:W-:Y:S01]  /*2d30*/  @!P0 IMAD.MOV.U32 R2, RZ, RZ, RZ ;  /* 0x000000ffff028224 */ /* 0x000fe200078e00ff */
[----:B------:R-:W-:Y:S02]  /*2d40*/  @P0 MOV R2, RZ ;  /* 0x000000ff00020202 */ /* 0x000fe40000000f00 */
[----:B------:R-:W-:Y:S01]  /*2d50*/  @P0 MOV R3, R4 ;  /* 0x0000000400030202 */ /* 0x000fe20000000f00 */
[----:B------:R-:W-:Y:S05]  /*2d60*/  BRA `(.L_x_16470) ;  /* 0x0000005000007947 */ /* 0x000fea0003800000 */
.L_x_16472:
[----:B------:R-:W-:Y:S01]  /*2d70*/  LOP3.LUT R3, R11, 0x80000, RZ, 0xfc, !PT ;  /* 0x000800000b037812 */ /* 0x000fe200078efcff */
[----:B------:R-:W-:Y:S01]  /*2d80*/  IMAD.MOV.U32 R2, RZ, RZ, R10 ;  /* 0x000000ffff027224 */ /* 0x000fe200078e000a */
[----:B------:R-:W-:Y:S05]  /*2d90*/  BRA `(.L_x_16470) ;  /* 0x0000002000007947 */ /* 0x000fea0003800000 */
.L_x_16471:
[----:B------:R-:W-:Y:S02]  /*2da0*/  LOP3.LUT R3, R9, 0x80000, RZ, 0xfc, !PT ;  /* 0x0008000009037812 */ /* 0x000fe400078efcff */
[----:B------:R-:W-:Y:S02]  /*2db0*/  MOV R2, R8 ;  /* 0x0000000800027202 */ /* 0x000fe40000000f00 */
.L_x_16470:
[----:B------:R-:W-:Y:S05]  /*2dc0*/  BSYNC B2 ;  /* 0x0000000000027941 */ /* 0x000fea0003800000 */
.L_x_16468:
[----:B------:R-:W-:Y:S01]  /*2dd0*/  IMAD.MOV.U32 R5, RZ, RZ, R3 ;  /* 0x000000ffff057224 */ /* 0x000fe200078e0003 */
[----:B------:R-:W-:Y:S01]  /*2de0*/  HFMA2.MMA R3, -RZ, RZ, 0, 0 ;  /* 0x00000000ff037435 */ /* 0x000fe200000001ff */
[----:B------:R-:W-:-:S02]  /*2df0*/  MOV R4, R2 ;  /* 0x0000000200047202 */ /* 0x000fc40000000f00 */
[----:B------:R-:W-:-:S04]  /*2e00*/  MOV R2, R0 ;  /* 0x0000000000027202 */ /* 0x000fc80000000f00 */
[----:B------:R-:W-:Y:S05]  /*2e10*/  RET.REL.NODEC R2 `(_ZN2at6native18elementwise_kernelILi128ELi2EZNS0_22gpu_kernel_impl_nocastINS0_13BUnaryFunctorIdddZZZNS0_17atan2_kernel_cudaERNS_18TensorIteratorBaseEENKUlvE_clEvENKUlvE_clEvEUlddE_EEEEvS5_RKT_EUliE_EEviT1_) ;  /* 0xffffd1e002007950 */ /* 0x000fea0003c3ffff */
.L_x_16473:
        /* <DEDUP_REMOVED lines=14> */
.L_x_17716:


//--------------------- .text._ZN2at6native27unrolled_elementwise_kernelINS0_13BUnaryFunctorIdddZZZNS0_17atan2_kernel_cudaERNS_18TensorIteratorBaseEENKUlvE_clEvENKUlvE_clEvEUlddE_EESt5arrayIPcLm2EELi4E23TrivialOffsetCalculatorILi1EjESD_NS0_6memory15LoadWithoutCastENSE_16StoreWithoutCastEEEviT_T0_T2_T3_T4_T5_ --------------------------
	.section	.text._ZN2at6native27unrolled_elementwise_kernelINS0_13BUnaryFunctorIdddZZZNS0_17atan2_kernel_cudaERNS_18TensorIteratorBaseEENKUlvE_clEvENKUlvE_clEvEUlddE_EESt5arrayIPcLm2EELi4E23TrivialOffsetCalculatorILi1EjESD_NS0_6memory15LoadWithoutCastENSE_16StoreWithoutCastEEEviT_T0_T2_T3_T4_T5_,"ax",@progbits
	.sectioninfo	@"SHI_REGISTERS=34"
	.align	128
        .global         _ZN2at6native27unrolled_elementwise_kernelINS0_13BUnaryFunctorIdddZZZNS0_17atan2_kernel_cudaERNS_18TensorIteratorBaseEENKUlvE_clEvENKUlvE_clEvEUlddE_EESt5arrayIPcLm2EELi4E23TrivialOffsetCalculatorILi1EjESD_NS0_6memory15LoadWithoutCastENSE_16StoreWithoutCastEEEviT_T0_T2_T3_T4_T5_
        .type           _ZN2at6native27unrolled_elementwise_kernelINS0_13BUnaryFunctorIdddZZZNS0_17atan2_kernel_cudaERNS_18TensorIteratorBaseEENKUlvE_clEvENKUlvE_clEvEUlddE_EESt5arrayIPcLm2EELi4E23TrivialOffsetCalculatorILi1EjESD_NS0_6memory15LoadWithoutCastENSE_16StoreWithoutCastEEEviT_T0_T2_T3_T4_T5_,@function
        .size           _ZN2at6native27unrolled_elementwise_kernelINS0_13BUnaryFunctorIdddZZZNS0_17atan2_kernel_cudaERNS_18TensorIteratorBaseEENKUlvE_clEvENKUlvE_clEvEUlddE_EESt5arrayIPcLm2EELi4E23TrivialOffsetCalculatorILi1EjESD_NS0_6memory15LoadWithoutCastENSE_16StoreWithoutCastEEEviT_T0_T2_T3_T4_T5_,(.L_x_17717 - _ZN2at6native27unrolled_elementwise_kernelINS0_13BUnaryFunctorIdddZZZNS0_17atan2_kernel_cudaERNS_18TensorIteratorBaseEENKUlvE_clEvENKUlvE_clEvEUlddE_EESt5arrayIPcLm2EELi4E23TrivialOffsetCalculatorILi1EjESD_NS0_6memory15LoadWithoutCastENSE_16StoreWithoutCastEEEviT_T0_T2_T3_T4_T5_)
        .other          _ZN2at6native27unrolled_elementwise_kernelINS0_13BUnaryFunctorIdddZZZNS0_17atan2_kernel_cudaERNS_18TensorIteratorBaseEENKUlvE_clEvENKUlvE_clEvEUlddE_EESt5arrayIPcLm2EELi4E23TrivialOffsetCalculatorILi1EjESD_NS0_6memory15LoadWithoutCastENSE_16StoreWithoutCastEEEviT_T0_T2_T3_T4_T5_,@"STO_CUDA_ENTRY STV_DEFAULT"
_ZN2at6native27unrolled_elementwise_kernelINS0_13BUnaryFunctorIdddZZZNS0_17atan2_kernel_cudaERNS_18TensorIteratorBaseEENKUlvE_clEvENKUlvE_clEvEUlddE_EESt5arrayIPcLm2EELi4E23TrivialOffsetCalculatorILi1EjESD_NS0_6memory15LoadWithoutCastENSE_16StoreWithoutCastEEEviT_T0_T2_T3_T4_T5_:
.text._ZN2at6native27unrolled_elementwise_kernelINS0_13BUnaryFunctorIdddZZZNS0_17atan2_kernel_cudaERNS_18TensorIteratorBaseEENKUlvE_clEvENKUlvE_clEvEUlddE_EESt5arrayIPcLm2EELi4E23TrivialOffsetCalculatorILi1EjESD_NS0_6memory15LoadWithoutCastENSE_16StoreWithoutCastEEEviT_T0_T2_T3_T4_T5_:
[----:B------:R-:W-:Y:S02]  /*0000*/  IMAD.MOV.U32 R1, RZ, RZ, c[0x0][0x28] ;  /* 0x00000a00ff017624 */ /* 0x000fe400078e00ff */
[----:B------:R-:W0:Y:S01]  /*0010*/  S2R R4, SR_CTAID.X ;  /* 0x0000000000047919 */ /* 0x000e220000002500 */
[----:B------:R-:W-:Y:S01]  /*0020*/  IMAD.MOV.U32 R5, RZ, RZ, -0x200 ;  /* 0xfffffe00ff057424 */ /* 0x000fe200078e00ff */
[----:B------:R-:W-:Y:S01]  /*0030*/  CS2R R30, SRZ ;  /* 0x00000000001e7805 */ /* 0x000fe2000001ff00 */
[----:B------:R-:W-:Y:S01]  /*0040*/  CS2R R12, SRZ ;  /* 0x00000000000c7805 */ /* 0x000fe2000001ff00 */
[----:B------:R-:W1:Y:S01]  /*0050*/  S2R R3, SR_TID.X ;  /* 0x0000000000037919 */ /* 0x000e620000002100 */
[----:B------:R-:W-:Y:S01]  /*0060*/  CS2R R28, SRZ ;  /* 0x00000000001c7805 */ /* 0x000fe2000001ff00 */
[----:B------:R-:W-:Y:S01]  /*0070*/  CS2R R10, SRZ ;  /* 0x00000000000a7805 */ /* 0x000fe2000001ff00 */
[----:B------:R-:W-:Y:S01]  /*0080*/  ULDC.64 UR4, c[0x0][0x118] ;  /* 0x0000460000047ab9 */ /* 0x000fe20000000a00 */
[----:B0-----:R-:W-:-:S05]  /*0090*/  IMAD R0, R4, R5, c[0x0][0x160] ;  /* 0x0000580004007624 */ /* 0x001fca00078e0205 */
[----:B-1----:R-:W-:-:S13]  /*00a0*/  ISETP.GE.AND P2, PT, R3, R0, PT ;  /* 0x000000000300720c */ /* 0x002fda0003f46270 */
[----:B------:R-:W-:Y:S01]  /*00b0*/  @!P2 IMAD R2, R4, 0x200, R3 ;  /* 0x000002000402a824 */ /* 0x000fe200078e0203 */
[----:B------:R-:W-:-:S04]  /*00c0*/  @!P2 IADD3 R3, R3, 0x80, RZ ;  /* 0x000000800303a810 */ /* 0x000fc80007ffe0ff */
[----:B------:R-:W-:-:S13]  /*00d0*/  ISETP.GE.AND P0, PT, R3, R0, PT ;  /* 0x000000000300720c */ /* 0x000fda0003f06270 */
[----:B------:R-:W-:Y:S01]  /*00e0*/  @!P0 IMAD R6, R4, 0x200, R3 ;  /* 0x0000020004068824 */ /* 0x000fe200078e0203 */
[----:B------:R-:W-:Y:S01]  /*00f0*/  @!P0 IADD3 R3, R3, 0x80, RZ ;  /* 0x0000008003038810 */ /* 0x000fe20007ffe0ff */
[----:B------:R-:W-:-:S03]  /*0100*/  @!P0 IMAD.MOV.U32 R7, RZ, RZ, 0x8 ;  /* 0x00000008ff078424 */ /* 0x000fc600078e00ff */
[----:B------:R-:W-:Y:S01]  /*0110*/  ISETP.GE.AND P3, PT, R3, R0, PT ;  /* 0x000000000300720c */ /* 0x000fe20003f66270 */
[----:B------:R-:W-:-:S05]  /*0120*/  @!P0 IMAD.WIDE.U32 R6, R6, R7, c[0x0][0x180] ;  /* 0x0000600006068625 */ /* 0x000fca00078e0007 */
[----:B------:R0:W5:Y:S07]  /*0130*/  @!P0 LDG.E.64 R30, [R6.64] ;  /* 0x00000004061e8981 */ /* 0x00016e000c1e1b00 */
[----:B------:R-:W-:Y:S01]  /*0140*/  @!P3 IMAD R8, R4, 0x200, R3 ;  /* 0x000002000408b824 */ /* 0x000fe200078e0203 */
[----:B------:R-:W-:Y:S01]  /*0150*/  @!P3 IADD3 R3, R3, 0x80, RZ ;  /* 0x000000800303b810 */ /* 0x000fe20007ffe0ff */
[----:B------:R-:W-:-:S03]  /*0160*/  @!P3 IMAD.MOV.U32 R9, RZ, RZ, 0x8 ;  /* 0x00000008ff09b424 */ /* 0x000fc600078e00ff */
[----:B------:R-:W-:Y:S01]  /*0170*/  ISETP.GE.AND P1, PT, R3, R0, PT ;  /* 0x000000000300720c */ /* 0x000fe20003f26270 */
[----:B------:R-:W-:-:S05]  /*0180*/  @!P3 IMAD.WIDE.U32 R8, R8, R9, c[0x0][0x180] ;  /* 0x000060000808b625 */ /* 0x000fca00078e0009 */
[----:B------:R0:W5:Y:S07]  /*0190*/  @!P3 LDG.E.64 R12, [R8.64] ;  /* 0x00000004080cb981 */ /* 0x00016e000c1e1b00 */
[----:B------:R-:W-:Y:S02]  /*01a0*/  @!P1 IMAD R4, R4, 0x200, R3 ;  /* 0x0000020004049824 */ /* 0x000fe400078e0203 */
[----:B------:R-:W-:Y:S02]  /*01b0*/  @!P2 IMAD.MOV.U32 R3, RZ, RZ, 0x8 ;  /* 0x00000008ff03a424 */ /* 0x000fe400078e00ff */
[----:B------:R-:W-:-:S02]  /*01c0*/  @!P1 IMAD.MOV.U32 R5, RZ, RZ, 0x8 ;  /* 0x00000008ff059424 */ /* 0x000fc400078e00ff */
[----:B------:R-:W-:-:S04]  /*01d0*/  @!P2 IMAD.WIDE.U32 R2, R2, R3, c[0x0][0x180] ;  /* 0x000060000202a625 */ /* 0x000fc800078e0003 */
[----:B------:R-:W-:Y:S01]  /*01e0*/  @!P1 IMAD.WIDE.U32 R4, R4, R5, c[0x0][0x180] ;  /* 0x0000600004049625 */ /* 0x000fe200078e0005 */
[----:B------:R0:W5:Y:S04]  /*01f0*/  @!P2 LDG.E.64 R28, [R2.64] ;  /* 0x00000004021ca981 */ /* 0x000168000c1e1b00 */
[----:B------:R0:W5:Y:S01]  /*0200*/  @!P1 LDG.E.64 R10, [R4.64] ;  /* 0x00000004040a9981 */ /* 0x000162000c1e1b00 */
[----:B------:R-:W-:Y:S01]  /*0210*/  BSSY B0, `(.L_x_16474) ;  /* 0x0000052000007945 */ /* 0x000fe20003800000 */
[----:B------:R-:W-:Y:S05]  /*0220*/  @P2 BRA `(.L_x_16475) ;  /* 0x0000050000002947 */ /* 0x000fea0003800000 */
[----:B0----5:R-:W-:Y:S01]  /*0230*/  DADD R8, -RZ, |R28| ;  /* 0x00000000ff087229 */ /* 0x021fe2000000051c */
        /* <DEDUP_REMOVED lines=24> */
[----:B------:R-:W-:Y:S05]  /*03c0*/  CALL.REL.NOINC `($__internal_63_$__cuda_sm20_div_rn_f64_full) ;  /* 0x000015a000007944 */ /* 0x000fea0003c00000 */
[----:B------:R-:W-:Y:S02]  /*03d0*/  IMAD.MOV.U32 R4, RZ, RZ, R22 ;  /* 0x000000ffff047224 */ /* 0x000fe400078e0016 */
[----:B------:R-:W-:Y:S02]  /*03e0*/  IMAD.MOV.U32 R5, RZ, RZ, R23 ;  /* 0x000000ffff057224 */ /* 0x000fe400078e0017 */
.L_x_16477:
[----:B------:R-:W-:Y:S05]  /*03f0*/  BSYNC B1 ;  /* 0x0000000000017941 */ /* 0x000fea0003800000 */
.L_x_16476:
        /* <DEDUP_REMOVED lines=43> */
.L_x_16479:
[----:B------:R-:W-:Y:S02]  /*06b0*/  FSEL R2, RZ, 3.37028055040000000000e+12, P0 ;  /* 0x54442d18ff027808 */ /* 0x000fe40000000000 */
[----:B------:R-:W-:Y:S02]  /*06c0*/  FSEL R3, RZ, 2.1426990032196044922, P0 ;  /* 0x400921fbff037808 */ /* 0x000fe40000000000 */
.L_x_16480:
[----:B------:R-:W-:Y:S05]  /*06d0*/  BSYNC B1 ;  /* 0x0000000000017941 */ /* 0x000fea0003800000 */
.L_x_16478:
[----:B------:R-:W0:Y:S01]  /*06e0*/  DADD R4, |R28|, |c[0x0][0x170]| ;  /* 0x40005c001c047629 */ /* 0x000e220000000200 */
[----:B------:R-:W-:-:S05]  /*06f0*/  LOP3.LUT R3, R3, 0x80000000, R29, 0xb8, !PT ;  /* 0x8000000003037812 */ /* 0x000fca00078eb81d */
[----:B0-----:R-:W0:-:S06]  /*0700*/  DSETP.GTU.AND P0, PT, |R4|, +INF , PT ;  /* 0x7ff000000400742a */ /* 0x001e0c0003f0c200 */
[----:B0-----:R-:W-:Y:S02]  /*0710*/  FSEL R2, R4, R2, P0 ;  /* 0x0000000204027208 */ /* 0x001fe40000000000 */
[----:B------:R-:W-:Y:S02]  /*0720*/  FSEL R3, R5, R3, P0 ;  /* 0x0000000305037208 */ /* 0x000fe40000000000 */
.L_x_16475:
[----:B------:R-:W-:Y:S05]  /*0730*/  BSYNC B0 ;  /* 0x0000000000007941 */ /* 0x000fea0003800000 */
.L_x_16474:
        /* <DEDUP_REMOVED lines=33> */
.L_x_16484:
[----:B------:R-:W-:Y:S05]  /*0950*/  BSYNC B1 ;  /* 0x0000000000017941 */ /* 0x000fea0003800000 */
.L_x_16483:
        /* <DEDUP_REMOVED lines=43> */
.L_x_16486:
[----:B------:R-:W-:Y:S02]  /*0c10*/  FSEL R4, RZ, 3.37028055040000000000e+12, P1 ;  /* 0x54442d18ff047808 */ /* 0x000fe40000800000 */
[----:B------:R-:W-:Y:S02]  /*0c20*/  FSEL R5, RZ, 2.1426990032196044922, P1 ;  /* 0x400921fbff057808 */ /* 0x000fe40000800000 */
.L_x_16487:
[----:B------:R-:W-:Y:S05]  /*0c30*/  BSYNC B1 ;  /* 0x0000000000017941 */ /* 0x000fea0003800000 */
.L_x_16485:
[----:B------:R0:W1:Y:S02]  /*0c40*/  DADD R6, |R30|, |c[0x0][0x170]| ;  /* 0x40005c001e067629 */ /* 0x0000640000000200 */
[----:B0-----:R-:W-:-:S04]  /*0c50*/  LOP3.LUT R31, R5, 0x80000000, R31, 0xb8, !PT ;  /* 0x80000000051f7812 */ /* 0x001fc800078eb81f */
[----:B-1----:R-:W0:-:S06]  /*0c60*/  DSETP.GTU.AND P0, PT, |R6|, +INF , PT ;  /* 0x7ff000000600742a */ /* 0x002e0c0003f0c200 */
[----:B0-----:R-:W-:Y:S02]  /*0c70*/  FSEL R30, R6, R4, P0 ;  /* 0x00000004061e7208 */ /* 0x001fe40000000000 */
[----:B------:R-:W-:Y:S02]  /*0c80*/  FSEL R31, R7, R31, P0 ;  /* 0x0000001f071f7208 */ /* 0x000fe40000000000 */
.L_x_16482:
[----:B------:R-:W-:Y:S05]  /*0c90*/  BSYNC B0 ;  /* 0x0000000000007941 */ /* 0x000fea0003800000 */
.L_x_16481:
        /* <DEDUP_REMOVED lines=33> */
.L_x_16491:
[----:B------:R-:W-:Y:S05]  /*0eb0*/  BSYNC B1 ;  /* 0x0000000000017941 */ /* 0x000fea0003800000 */
.L_x_16490:
        /* <DEDUP_REMOVED lines=43> */
.L_x_16493:
[----:B------:R-:W-:Y:S02]  /*1170*/  FSEL R28, RZ, 3.37028055040000000000e+12, P1 ;  /* 0x54442d18ff1c7808 */ /* 0x000fe40000800000 */
[----:B------:R-:W-:Y:S02]  /*1180*/  FSEL R29, RZ, 2.1426990032196044922, P1 ;  /* 0x400921fbff1d7808 */ /* 0x000fe40000800000 */
.L_x_16494:
[----:B------:R-:W-:Y:S05]  /*1190*/  BSYNC B1 ;  /* 0x0000000000017941 */ /* 0x000fea0003800000 */
.L_x_16492:
[----:B------:R-:W0:Y:S01]  /*11a0*/  DADD R4, |R12|, |c[0x0][0x170]| ;  /* 0x40005c000c047629 */ /* 0x000e220000000200 */
[----:B------:R-:W-:-:S05]  /*11b0*/  LOP3.LUT R29, R29, 0x80000000, R13, 0xb8, !PT ;  /* 0x800000001d1d7812 */ /* 0x000fca00078eb80d */
[----:B0-----:R-:W0:-:S06]  /*11c0*/  DSETP.GTU.AND P0, PT, |R4|, +INF , PT ;  /* 0x7ff000000400742a */ /* 0x001e0c0003f0c200 */
[----:B0-----:R-:W-:Y:S02]  /*11d0*/  FSEL R28, R4, R28, P0 ;  /* 0x0000001c041c7208 */ /* 0x001fe40000000000 */
[----:B------:R-:W-:Y:S02]  /*11e0*/  FSEL R29, R5, R29, P0 ;  /* 0x0000001d051d7208 */ /* 0x000fe40000000000 */
.L_x_16489:
[----:B------:R-:W-:Y:S05]  /*11f0*/  BSYNC B0 ;  /* 0x0000000000007941 */ /* 0x000fea0003800000 */
.L_x_16488:
        /* <DEDUP_REMOVED lines=33> */
.L_x_16498:
[----:B------:R-:W-:Y:S05]  /*1410*/  BSYNC B1 ;  /* 0x0000000000017941 */ /* 0x000fea0003800000 */
.L_x_16497:
        /* <DEDUP_REMOVED lines=43> */
.L_x_16500:
[----:B------:R-:W-:Y:S02]  /*16d0*/  FSEL R4, RZ, 3.37028055040000000000e+12, P1 ;  /* 0x54442d18ff047808 */ /* 0x000fe40000800000 */
[----:B------:R-:W-:Y:S02]  /*16e0*/  FSEL R5, RZ, 2.1426990032196044922, P1 ;  /* 0x400921fbff057808 */ /* 0x000fe40000800000 */
.L_x_16501:
[----:B------:R-:W-:Y:S05]  /*16f0*/  BSYNC B1 ;  /* 0x0000000000017941 */ /* 0x000fea0003800000 */
.L_x_16499:
[----:B------:R0:W1:Y:S02]  /*1700*/  DADD R6, |R10|, |c[0x0][0x170]| ;  /* 0x40005c000a067629 */ /* 0x0000640000000200 */
[----:B0-----:R-:W-:-:S04]  /*1710*/  LOP3.LUT R11, R5, 0x80000000, R11, 0xb8, !PT ;  /* 0x80000000050b7812 */ /* 0x001fc800078eb80b */
[----:B-1----:R-:W0:-:S06]  /*1720*/  DSETP.GTU.AND P0, PT, |R6|, +INF , PT ;  /* 0x7ff000000600742a */ /* 0x002e0c0003f0c200 */
[----:B0-----:R-:W-:Y:S02]  /*1730*/  FSEL R4, R6, R4, P0 ;  /* 0x0000000406047208 */ /* 0x001fe40000000000 */
[----:B------:R-:W-:Y:S02]  /*1740*/  FSEL R11, R7, R11, P0 ;  /* 0x0000000b070b7208 */ /* 0x000fe40000000000 */
.L_x_16496:
[----:B------:R-:W-:Y:S05]  /*1750*/  BSYNC B0 ;  /* 0x0000000000007941 */ /* 0x000fea0003800000 */
.L_x_16495:
[----:B------:R-:W0:Y:S01]  /*1760*/  S2R R7, SR_TID.X ;  /* 0x0000000000077919 */ /* 0x000e220000002100 */
        /* <DEDUP_REMOVED lines=8> */
[----:B------:R-:W-:-:S05]  /*17f0*/  @!P1 IMAD.WIDE.U32 R6, R6, R9, c[0x0][0x178] ;  /* 0x00005e0006069625 */ /* 0x000fca00078e0009 */
[----:B------:R0:W-:Y:S03]  /*1800*/  @!P1 STG.E.64 [R6.64], R2 ;  /* 0x0000000206009986 */ /* 0x0001e6000c101b04 */
        /* <DEDUP_REMOVED lines=12> */
.L_x_16503:
[----:B------:R-:W-:Y:S05]  /*18d0*/  BSYNC B0 ;  /* 0x0000000000007941 */ /* 0x000fea0003800000 */
.L_x_16502:
[----:B------:R-:W-:-:S13]  /*18e0*/  ISETP.GE.AND P0, PT, R5, R0, PT ;  /* 0x000000000500720c */ /* 0x000fda0003f06270 */
[----:B------:R-:W-:Y:S05]  /*18f0*/  @P0 EXIT ;  /* 0x000000000000094d */ /* 0x000fea0003800000 */
[----:B0-----:R-:W0:Y:S01]  /*1900*/  S2R R2, SR_CTAID.X ;  /* 0x0000000000027919 */ /* 0x001e220000002500 */
[----:B------:R-:W-:Y:S02]  /*1910*/  IMAD.MOV.U32 R3, RZ, RZ, 0x8 ;  /* 0x00000008ff037424 */ /* 0x000fe400078e00ff */
[----:B0-----:R-:W-:Y:S02]  /*1920*/  IMAD R2, R2, 0x200, R5 ;  /* 0x0000020002027824 */ /* 0x001fe400078e0205 */
[----:B-----5:R-:W-:Y:S02]  /*1930*/  IMAD.MOV.U32 R5, RZ, RZ, R11 ;  /* 0x000000ffff057224 */ /* 0x020fe400078e000b */
[----:B------:R-:W-:-:S05]  /*1940*/  IMAD.WIDE.U32 R2, R2, R3, c[0x0][0x178] ;  /* 0x00005e0002027625 */ /* 0x000fca00078e0003 */
[----:B------:R-:W-:Y:S01]  /*1950*/  STG.E.64 [R2.64], R4 ;  /* 0x0000000402007986 */ /* 0x000fe2000c101b04 */
[----:B------:R-:W-:Y:S05]  /*1960*/  EXIT ;  /* 0x000000000000794d */ /* 0x000fea0003800000 */
        .weak           $__internal_63_$__cuda_sm20_div_rn_f64_full
        .type           $__internal_63_$__cuda_sm20_div_rn_f64_full,@function
        .size           $__internal_63_$__cuda_sm20_div_rn_f64_full,(.L_x_17717 - $__internal_63_$__cuda_sm20_div_rn_f64_full)
$__internal_63_$__cuda_sm20_div_rn_f64_full:
        /* <DEDUP_REMOVED lines=29> */
[----:B------:R-:W-:-:S04]  /*1b40*/  @!P1 LOP3.LUT R7, R21, 0x7ff00000, RZ, 0xc0, !PT ;  /* 0x7ff0000015079812 */ /* 0x000fc800078ec0ff */
[----:B------:R-:W-:Y:S01]  /*1b50*/  IADD3 R9, R7, -0x1, RZ ;  /* 0xffffffff07097810 */ /* 0x000fe20007ffe0ff */
[----:B0-----:R-:W0:-:S03]  /*1b60*/  DFMA R22, R22, R24, R22 ;  /* 0x000000181616722b */ /* 0x001e060000000016 */
[----:B------:R-:W-:-:S03]  /*1b70*/  ISETP.GT.U32.AND P0, PT, R9, 0x7feffffe, PT ;  /* 0x7feffffe0900780c */ /* 0x000fc60003f04070 */
[----:B0-----:R-:W0:-:S06]  /*1b80*/  DMUL R24, R22, R20 ;  /* 0x0000001416187228 */ /* 0x001e0c0000000000 */
[----:B0-----:R-:W0:-:S06]  /*1b90*/  DFMA R26, R24, -R14, R20 ;  /* 0x8000000e181a722b */ /* 0x001e0c0000000014 */
[----:B0-----:R0:W1:Y:S02]  /*1ba0*/  DFMA R26, R22, R26, R24 ;  /* 0x0000001a161a722b */ /* 0x0010640000000018 */
[----:B0-----:R-:W-:-:S04]  /*1bb0*/  IADD3 R22, R8, -0x1, RZ ;  /* 0xffffffff08167810 */ /* 0x001fc80007ffe0ff */
        /* <DEDUP_REMOVED lines=30> */
.L_x_16505:
        /* <DEDUP_REMOVED lines=16> */
.L_x_16508:
[----:B------:R-:W-:Y:S01]  /*1ea0*/  LOP3.LUT R23, R17, 0x80000, RZ, 0xfc, !PT ;  /* 0x0008000011177812 */ /* 0x000fe200078efcff */
[----:B------:R-:W-:Y:S01]  /*1eb0*/  IMAD.MOV.U32 R22, RZ, RZ, R16 ;  /* 0x000000ffff167224 */ /* 0x000fe200078e0010 */
[----:B------:R-:W-:Y:S05]  /*1ec0*/  BRA `(.L_x_16506) ;  /* 0x0000002000007947 */ /* 0x000fea0003800000 */
.L_x_16507:
[----:B------:R-:W-:Y:S01]  /*1ed0*/  LOP3.LUT R23, R19, 0x80000, RZ, 0xfc, !PT ;  /* 0x0008000013177812 */ /* 0x000fe200078efcff */
[----:B------:R-:W-:Y:S02]  /*1ee0*/  IMAD.MOV.U32 R22, RZ, RZ, R18 ;  /* 0x000000ffff167224 */ /* 0x000fe400078e0012 */
.L_x_16506:
[----:B------:R-:W-:Y:S05]  /*1ef0*/  BSYNC B2 ;  /* 0x0000000000027941 */ /* 0x000fea0003800000 */
.L_x_16504:
[----:B------:R-:W-:-:S04]  /*1f00*/  IMAD.MOV.U32 R5, RZ, RZ, 0x0 ;  /* 0x00000000ff057424 */ /* 0x000fc800078e00ff */
[----:B------:R-:W-:Y:S05]  /*1f10*/  RET.REL.NODEC R4 `(_ZN2at6native27unrolled_elementwise_kernelINS0_13BUnaryFunctorIdddZZZNS0_17atan2_kernel_cudaERNS_18TensorIteratorBaseEENKUlvE_clEvENKUlvE_clEvEUlddE_EESt5arrayIPcLm2EELi4E23TrivialOffsetCalculatorILi1EjESD_NS0_6memory15LoadWithoutCastENSE_16StoreWithoutCastEEEviT_T0_T2_T3_T4_T5_) ;  /* 0xffffe0e004007950 */ /* 0x000fea0003c3ffff */
.L_x_16509:
        /* <DEDUP_REMOVED lines=14> */
.L_x_17717:


//--------------------- .text._ZN2at6native29vectorized_elementwise_kernelILi2ENS0_13BUnaryFunctorIdddZZZNS0_17atan2_kernel_cudaERNS_18TensorIteratorBaseEENKUlvE_clEvENKUlvE_clEvEUlddE_EESt5arrayIPcLm2EEEEviT0_T1_ --------------------------
	.section	.text._ZN2at6native29vectorized_elementwise_kernelILi2ENS0_13BUnaryFunctorIdddZZZNS0_17atan2_kernel_cudaERNS_18TensorIteratorBaseEENKUlvE_clEvENKUlvE_clEvEUlddE_EESt5arrayIPcLm2EEEEviT0_T1_,"ax",@progbits
	.sectioninfo	@"SHI_REGISTERS=46"
	.align	128
        .global         _ZN2at6native29vectorized_elementwise_kernelILi2ENS0_13BUnaryFunctorIdddZZZNS0_17atan2_kernel_cudaERNS_18TensorIteratorBaseEENKUlvE_clEvENKUlvE_clEvEUlddE_EESt5arrayIPcLm2EEEEviT0_T1_
        .type           _ZN2at6native29vectorized_elementwise_kernelILi2ENS0_13BUnaryFunctorIdddZZZNS0_17atan2_kernel_cudaERNS_18TensorIteratorBaseEENKUlvE_clEvENKUlvE_clEvEUlddE_EESt5arrayIPcLm2EEEEviT0_T1_,@function
        .size           _ZN2at6native29vectorized_elementwise_kernelILi2ENS0_13BUnaryFunctorIdddZZZNS0_17atan2_kernel_cudaERNS_18TensorIteratorBaseEENKUlvE_clEvENKUlvE_clEvEUlddE_EESt5arrayIPcLm2EEEEviT0_T1_,(.L_x_17718 - _ZN2at6native29vectorized_elementwise_kernelILi2ENS0_13BUnaryFunctorIdddZZZNS0_17atan2_kernel_cudaERNS_18TensorIteratorBaseEENKUlvE_clEvENKUlvE_clEvEUlddE_EESt5arrayIPcLm2EEEEviT0_T1_)
        .other          _ZN2at6native29vectorized_elementwise_kernelILi2ENS0_13BUnaryFunctorIdddZZZNS0_17atan2_kernel_cudaERNS_18TensorIteratorBaseEENKUlvE_clEvENKUlvE_clEvEUlddE_EESt5arrayIPcLm2EEEEviT0_T1_,@"STO_CUDA_ENTRY STV_DEFAULT"
_ZN2at6native29vectorized_elementwise_kernelILi2ENS0_13BUnaryFunctorIdddZZZNS0_17atan2_kernel_cudaERNS_18TensorIteratorBaseEENKUlvE_clEvENKUlvE_clEvEUlddE_EESt5arrayIPcLm2EEEEviT0_T1_:
.text._ZN2at6native29vectorized_elementwise_kernelILi2ENS0_13BUnaryFunctorIdddZZZNS0_17atan2_kernel_cudaERNS_18TensorIteratorBaseEENKUlvE_clEvENKUlvE_clEvEUlddE_EESt5arrayIPcLm2EEEEviT0_T1_:
        /* <DEDUP_REMOVED lines=13> */
[----:B------:R-:W-:Y:S02]  /*00d0*/  IMAD.MOV.U32 R4, RZ, RZ, 0x1 ;  /* 0x00000001ff047424 */ /* 0x000fe400078e00ff */
[----:B------:R0:W5:Y:S04]  /*00e0*/  LDG.E.128 R8, [R2.64+0x800] ;  /* 0x0008000402087981 */ /* 0x000168000c1e1d00 */
[----:B------:R0:W5:Y:S04]  /*00f0*/  LDG.E.128 R20, [R2.64+0x1000] ;  /* 0x0010000402147981 */ /* 0x000168000c1e1d00 */
[----:B------:R0:W5:Y:S01]  /*0100*/  LDG.E.128 R16, [R2.64+0x1800] ;  /* 0x0018000402107981 */ /* 0x000162000c1e1d00 */
[----:B------:R-:W-:Y:S01]  /*0110*/  BSSY B1, `(.L_x_16511) ;  /* 0x000001a000017945 */ /* 0x000fe20003800000 */
[----:B--2---:R-:W-:-:S04]  /*0120*/  DADD R24, -RZ, |R12| ;  /* 0x00000000ff187229 */ /* 0x004fc8000000050c */
[----:B------:R-:W1:-:S06]  /*0130*/  DSETP.GT.AND P1, PT, |R12|, |c[0x0][0x170]|, PT ;  /* 0x40005c000c00762a */ /* 0x000e4c0003f24200 */
[CC--:B-1----:R-:W-:Y:S02]  /*0140*/  FSEL R31, R25.reuse, R27.reuse, P1 ;  /* 0x0000001b191f7208 */ /* 0x0c2fe40000800000 */
[CC--:B------:R-:W-:Y:S02]  /*0150*/  FSEL R30, R24.reuse, R26.reuse, P1 ;  /* 0x0000001a181e7208 */ /* 0x0c0fe40000800000 */
[----:B------:R-:W1:Y:S01]  /*0160*/  MUFU.RCP64H R5, R31 ;  /* 0x0000001f00057308 */ /* 0x000e620000001800 */
[----:B------:R-:W-:Y:S02]  /*0170*/  FSEL R24, R24, R26, !P1 ;  /* 0x0000001a18187208 */ /* 0x000fe40004800000 */
[----:B------:R-:W-:-:S04]  /*0180*/  FSEL R25, R25, R27, !P1 ;  /* 0x0000001b19197208 */ /* 0x000fc80004800000 */
[----:B------:R-:W-:Y:S01]  /*0190*/  FSETP.GEU.AND P2, PT, |R25|, 6.5827683646048100446e-37, PT ;  /* 0x036000001900780b */ /* 0x000fe20003f4e200 */
[----:B-1----:R-:W1:-:S06]  /*01a0*/  DFMA R6, -R30, R4, 1 ;  /* 0x3ff000001e06742b */ /* 0x002e4c0000000104 */
[----:B-1----:R-:W1:-:S06]  /*01b0*/  DFMA R6, R6, R6, R6 ;  /* 0x000000060606722b */ /* 0x002e4c0000000006 */
[----:B-1----:R-:W0:-:S06]  /*01c0*/  DFMA R6, R4, R6, R4 ;  /* 0x000000060406722b */ /* 0x002e0c0000000004 */
        /* <DEDUP_REMOVED lines=13> */
[----:B-----5:R-:W-:Y:S05]  /*02a0*/  CALL.REL.NOINC `($__internal_64_$__cuda_sm20_div_rn_f64_full) ;  /* 0x0000758000007944 */ /* 0x020fea0003c00000 */
.L_x_16512:
[----:B------:R-:W-:Y:S05]  /*02b0*/  BSYNC B1 ;  /* 0x0000000000017941 */ /* 0x000fea0003800000 */
.L_x_16511:
[----:B------:R-:W0:Y:S01]  /*02c0*/  DMUL R4, R2, R2 ;  /* 0x0000000202047228 */ /* 0x000e220000000000 */
[----:B------:R-:W-:Y:S01]  /*02d0*/  IMAD.MOV.U32 R6, RZ, RZ, 0x2a25ff7e ;  /* 0x2a25ff7eff067424 */ /* 0x000fe200078e00ff */
[----:B------:R-:W-:Y:S01]  /*02e0*/  ISETP.LE.AND P0, PT, RZ, c[0x0][0x174], PT ;  /* 0x00005d00ff007a0c */ /* 0x000fe20003f03270 */
[----:B------:R-:W-:-:S06]  /*02f0*/  IMAD.MOV.U32 R7, RZ, RZ, 0x3ef53e1d ;  /* 0x3ef53e1dff077424 */ /* 0x000fcc00078e00ff */
        /* <DEDUP_REMOVED lines=19> */
[----:B0-----:R0:W1:Y:S01]  /*0430*/  DFMA R2, R6, R2, R2 ;  /* 0x000000020602722b */ /* 0x0010620000000002 */
[----:B------:R-:W-:Y:S05]  /*0440*/  @!P0 BRA `(.L_x_16513) ;  /* 0x0000203000008947 */ /* 0x000fea0003800000 */
[----:B------:R-:W-:Y:S01]  /*0450*/  DADD R26, -RZ, |R14| ;  /* 0x00000000ff1a7229 */ /* 0x000fe2000000050e */
[----:B------:R-:W-:Y:S01]  /*0460*/  IMAD.MOV.U32 R4, RZ, RZ, 0x1 ;  /* 0x00000001ff047424 */ /* 0x000fe200078e00ff */
[----:B------:R-:W-:Y:S02]  /*0470*/  BSSY B0, `(.L_x_16514) ;  /* 0x000001c000007945 */ /* 0x000fe40003800000 */
[----:B------:R-:W-:-:S04]  /*0480*/  DADD R32, -RZ, |c[0x0][0x170]| ;  /* 0x40005c00ff207629 */ /* 0x000fc80000000100 */
[----:B------:R-:W2:-:S04]  /*0490*/  DSETP.GT.AND P2, PT, |R14|, |c[0x0][0x170]|, PT ;  /* 0x40005c000e00762a */ /* 0x000e880003f44200 */
[----:B------:R-:W-:Y:S02]  /*04a0*/  DSETP.NEU.AND P3, PT, R30, RZ, PT ;  /* 0x000000ff1e00722a */ /* 0x000fe40003f6d000 */
[----:B--2---:R-:W-:Y:S02]  /*04b0*/  FSEL R29, R27, R33, P2 ;  /* 0x000000211b1d7208 */ /* 0x004fe40001000000 */
[----:B------:R-:W-:Y:S02]  /*04c0*/  FSEL R28, R26, R32, P2 ;  /* 0x000000201a1c7208 */ /* 0x000fe40001000000 */
[----:B------:R-:W2:Y:S04]  /*04d0*/  MUFU.RCP64H R5, R29 ;  /* 0x0000001d00057308 */ /* 0x000ea80000001800 */
[----:B0-2---:R-:W0:-:S06]  /*04e0*/  DFMA R6, -R28, R4, 1 ;  /* 0x3ff000001c06742b */ /* 0x005e0c0000000104 */
[----:B0-----:R-:W0:-:S06]  /*04f0*/  DFMA R6, R6, R6, R6 ;  /* 0x000000060606722b */ /* 0x001e0c0000000006 */
[----:B0-----:R0:W2:Y:S02]  /*0500*/  DFMA R4, R4, R6, R4 ;  /* 0x000000060404722b */ /* 0x0010a40000000004 */
[----:B0-----:R-:W-:Y:S02]  /*0510*/  FSEL R6, R26, R32, !P2 ;  /* 0x000000201a067208 */ /* 0x001fe40005000000 */
[----:B------:R-:W-:Y:S01]  /*0520*/  FSEL R7, R27, R33, !P2 ;  /* 0x000000211b077208 */ /* 0x000fe20005000000 */
[----:B------:R-:W0:-:S04]  /*0530*/  DADD R26, |R12|, |c[0x0][0x170]| ;  /* 0x40005c000c1a7629 */ /* 0x000e080000000200 */
[----:B--2---:R-:W2:-:S04]  /*0540*/  DFMA R24, -R28, R4, 1 ;  /* 0x3ff000001c18742b */ /* 0x004e880000000104 */
[----:B0-----:R-:W-:-:S04]  /*0550*/  DSETP.GTU.AND P0, PT, |R26|, +INF , PT ;  /* 0x7ff000001a00742a */ /* 0x001fc80003f0c200 */
[----:B--2---:R-:W0:-:S06]  /*0560*/  DFMA R4, R4, R24, R4 ;  /* 0x000000180404722b */ /* 0x004e0c0000000004 */
[----:B0-----:R-:W0:-:S06]  /*0570*/  DMUL R24, R4, R6 ;  /* 0x0000000604187228 */ /* 0x001e0c0000000000 */
[----:B0-----:R-:W0:-:S06]  /*0580*/  DFMA R30, -R28, R24, R6 ;  /* 0x000000181c1e722b */ /* 0x001e0c0000000106 */
[----:B0-----:R0:W2:Y:S02]  /*0590*/  DFMA R4, R4, R30, R24 ;  /* 0x0000001e0404722b */ /* 0x0010a40000000018 */
[----:B0-----:R-:W-:-:S08]  /*05a0*/  CS2R R24, SRZ ;  /* 0x0000000000187805 */ /* 0x001fd0000001ff00 */
[----:B--2---:R-:W-:Y:S01]  /*05b0*/  FFMA R0, RZ, R29, R5 ;  /* 0x0000001dff007223 */ /* 0x004fe20000000005 */
[----:B------:R-:W-:Y:S05]  /*05c0*/  @!P3 BRA `(.L_x_16515) ;  /* 0x000000600000b947 */ /* 0x000fea0003800000 */
[----:B------:R-:W-:-:S04]  /*05d0*/  DSETP.NEU.AND P3, PT, |R12|, |c[0x0][0x170]|, PT ;  /* 0x40005c000c00762a */ /* 0x000fc80003f6d200 */
[----:B-1----:R-:W0:-:S10]  /*05e0*/  DADD R24, -R2, c[0x2][0x90] ;  /* 0x0080240002187629 */ /* 0x002e140000000100 */
[----:B0-----:R-:W-:Y:S01]  /*05f0*/  FSEL R24, R24, R2, P1 ;  /* 0x0000000218187208 */ /* 0x001fe20000800000 */
[----:B------:R-:W-:Y:S01]  /*0600*/  @!P3 IMAD.MOV.U32 R24, RZ, RZ, 0x54442d18 ;  /* 0x54442d18ff18b424 */ /* 0x000fe200078e00ff */
[----:B------:R-:W-:Y:S01]  /*0610*/  FSEL R25, R25, R3, P1 ;  /* 0x0000000319197208 */ /* 0x000fe20000800000 */
[----:B------:R-:W-:Y:S02]  /*0620*/  @!P3 IMAD.MOV.U32 R25, RZ, RZ, 0x3fe921fb ;  /* 0x3fe921fbff19b424 */ /* 0x000fe400078e00ff */
.L_x_16515:
[----:B------:R-:W-:Y:S05]  /*0630*/  BSYNC B0 ;  /* 0x0000000000007941 */ /* 0x000fea0003800000 */
.L_x_16514:
[----:B------:R-:W-:Y:S01]  /*0640*/  FSETP.GT.AND P1, PT, |R0|, 1.469367938527859385e-39, PT ;  /* 0x001000000000780b */ /* 0x000fe20003f24200 */
[----:B------:R-:W-:Y:S01]  /*0650*/  BSSY B1, `(.L_x_16516) ;  /* 0x000000f000017945 */ /* 0x000fe20003800000 */
[----:B------:R-:W-:Y:S01]  /*0660*/  FSETP.GEU.AND P3, PT, |R7|, 6.5827683646048100446e-37, PT ;  /* 0x036000000700780b */ /* 0x000fe20003f6e200 */
[----:B------:R-:W-:Y:S01]  /*0670*/  CS2R R42, SRZ ;  /* 0x00000000002a7805 */ /* 0x000fe2000001ff00 */
[----:B------:R-:W-:Y:S02]  /*0680*/  LOP3.LUT R13, R25, 0x80000000, R13, 0xb8, !PT ;  /* 0x80000000190d7812 */ /* 0x000fe400078eb80d */
[----:B------:R-:W-:Y:S02]  /*0690*/  FSEL R12, R26, R24, P0 ;  /* 0x000000181a0c7208 */ /* 0x000fe40000000000 */
[----:B------:R-:W-:-:S07]  /*06a0*/  FSEL R13, R27, R13, P0 ;  /* 0x0000000d1b0d7208 */ /* 0x000fce0000000000 */
[----:B------:R-:W-:Y:S05]  /*06b0*/  @P1 BRA P3, `(.L_x_16517) ;  /* 0x0000008000001947 */ /* 0x000fea0001800000 */
[----:B-1----:R-:W-:Y:S01]  /*06c0*/  IMAD.MOV.U32 R2, RZ, RZ, R6 ;  /* 0x000000ffff027224 */ /* 0x002fe200078e0006 */
[----:B------:R-:W-:Y:S01]  /*06d0*/  MOV R0, 0x720 ;  /* 0x0000072000007802 */ /* 0x000fe20000000f00 */
[----:B------:R-:W-:Y:S02]  /*06e0*/  IMAD.MOV.U32 R3, RZ, RZ, R7 ;  /* 0x000000ffff037224 */ /* 0x000fe400078e0007 */
[----:B------:R-:W-:Y:S02]  /*06f0*/  IMAD.MOV.U32 R26, RZ, RZ, R28 ;  /* 0x000000ffff1a7224 */ /* 0x000fe400078e001c */
[----:B------:R-:W-:Y:S02]  /*0700*/  IMAD.MOV.U32 R27, RZ, RZ, R29 ;  /* 0x000000ffff1b7224 */ /* 0x000fe400078e001d */
[----:B-----5:R-:W-:Y:S05]  /*0710*/  CALL.REL.NOINC `($__internal_64_$__cuda_sm20_div_rn_f64_full) ;  /* 0x0000711000007944 */ /* 0x020fea0003c00000 */
[----:B------:R-:W-:Y:S02]  /*0720*/  IMAD.MOV.U32 R4, RZ, RZ, R2 ;  /* 0x000000ffff047224 */ /* 0x000fe400078e0002 */
[----:B------:R-:W-:Y:S02]  /*0730*/  IMAD.MOV.U32 R5, RZ, RZ, R3 ;  /* 0x000000ffff057224 */ /* 0x000fe400078e0003 */
.L_x_16517:
[----:B------:R-:W-:Y:S05]  /*0740*/  BSYNC B1 ;  /* 0x0000000000017941 */ /* 0x000fea0003800000 */
.L_x_16516:
[----:B-1----:R-:W0:Y:S01]  /*0750*/  DMUL R2, R4, R4 ;  /* 0x0000000404027228 */ /* 0x002e220000000000 */
[----:B------:R-:W-:Y:S01]  /*0760*/  IMAD.MOV.U32 R6, RZ, RZ, 0x2a25ff7e ;  /* 0x2a25ff7eff067424 */ /* 0x000fe200078e00ff */
[----:B------:R-:W-:Y:S01]  /*0770*/  BSSY B0, `(.L_x_16518) ;  /* 0x0000035000007945 */ /* 0x000fe20003800000 */
[----:B------:R-:W-:Y:S01]  /*0780*/  IMAD.MOV.U32 R7, RZ, RZ, 0x3ef53e1d ;  /* 0x3ef53e1dff077424 */ /* 0x000fe200078e00ff */
[----:B-----5:R-:W-:Y:S01]  /*0790*/  DSETP.GT.AND P1, PT, |R8|, |c[0x0][0x170]|, PT ;  /* 0x40005c000800762a */ /* 0x020fe20003f24200 */
[----:B------:R-:W-:-:S03]  /*07a0*/  IMAD.MOV.U32 R32, RZ, RZ, 0x1 ;  /* 0x00000001ff207424 */ /* 0x000fc600078e00ff */
[----:B------:R-:W-:-:S04]  /*07b0*/  DSETP.NEU.AND P3, PT, R28, RZ, PT ;  /* 0x000000ff1c00722a */ /* 0x000fc80003f6d000 */
[----:B0-----:R-:W0:-:S06]  /*07c0*/  DFMA R6, R2, -R6, c[0x2][0x0] ;  /* 0x008000000206762b */ /* 0x001e0c0000000806 */
[----:B0-----:R-:W0:-:S06]  /*07d0*/  DFMA R6, R2, R6, c[0x2][0x8] ;  /* 0x008002000206762b */ /* 0x001e0c0000000006 */
[----:B0-----:R-:W0:-:S06]  /*07e0*/  DFMA R6, R2, R6, c[0x2][0x10] ;  /* 0x008004000206762b */ /* 0x001e0c0000000006 */
[----:B0-----:R-:W0:-:S06]  /*07f0*/  DFMA R6, R2, R6, c[0x2][0x18] ;  /* 0x008006000206762b */ /* 0x001e0c0000000006 */
[----:B0-----:R-:W0:-:S06]  /*0800*/  DFMA R6, R2, R6, c[0x2][0x20] ;  /* 0x008008000206762b */ /* 0x001e0c0000000006 */
[----:B0-----:R-:W0:-:S04]  /*0810*/  DFMA R24, R2, R6, c[0x2][0x28] ;  /* 0x00800a000218762b */ /* 0x001e080000000006 */
[----:B------:R-:W-:-:S04]  /*0820*/  DADD R6, -RZ, |R8| ;  /* 0x00000000ff067229 */ /* 0x000fc80000000508 */
[----:B0-----:R-:W0:-:S04]  /*0830*/  DFMA R26, R2, R24, c[0x2][0x30] ;  /* 0x00800c00021a762b */ /* 0x001e080000000018 */
[----:B------:R-:W-:-:S04]  /*0840*/  DADD R24, -RZ, |c[0x0][0x170]| ;  /* 0x40005c00ff187629 */ /* 0x000fc80000000100 */
[----:B0-----:R-:W0:-:S06]  /*0850*/  DFMA R26, R2, R26, c[0x2][0x38] ;  /* 0x00800e00021a762b */ /* 0x001e0c000000001a */
[C---:B0-----:R-:W0:Y:S01]  /*0860*/  DFMA R26, R2.reuse, R26, c[0x2][0x40] ;  /* 0x00801000021a762b */ /* 0x041e22000000001a */
[CC--:B------:R-:W-:Y:S02]  /*0870*/  FSEL R31, R7.reuse, R25.reuse, P1 ;  /* 0x00000019071f7208 */ /* 0x0c0fe40000800000 */
[CC--:B------:R-:W-:Y:S02]  /*0880*/  FSEL R30, R6.reuse, R24.reuse, P1 ;  /* 0x00000018061e7208 */ /* 0x0c0fe40000800000 */
[----:B------:R-:W1:Y:S01]  /*0890*/  MUFU.RCP64H R33, R31 ;  /* 0x0000001f00217308 */ /* 0x000e620000001800 */
[----:B0-----:R-:W0:Y:S01]  /*08a0*/  DFMA R26, R2, R26, c[0x2][0x48] ;  /* 0x00801200021a762b */ /* 0x001e22000000001a */
[----:B------:R-:W-:Y:S02]  /*08b0*/  FSEL R6, R6, R24, !P1 ;  /* 0x0000001806067208 */ /* 0x000fe40004800000 */
[----:B------:R-:W-:-:S03]  /*08c0*/  FSEL R7, R7, R25, !P1 ;  /* 0x0000001907077208 */ /* 0x000fc60004800000 */
[----:B0-----:R-:W0:-:S06]  /*08d0*/  DFMA R26, R2, R26, c[0x2][0x50] ;  /* 0x00801400021a762b */ /* 0x001e0c000000001a */
[----:B0-----:R-:W0:-:S04]  /*08e0*/  DFMA R26, R2, R26, c[0x2][0x58] ;  /* 0x00801600021a762b */ /* 0x001e08000000001a */
[----:B-1----:R-:W1:-:S04]  /*08f0*/  DFMA R34, -R30, R32, 1 ;  /* 0x3ff000001e22742b */ /* 0x002e480000000120 */
[----:B0-----:R-:W0:-:S04]  /*0900*/  DFMA R26, R2, R26, c[0x2][0x60] ;  /* 0x00801800021a762b */ /* 0x001e08000000001a */
[----:B-1----:R-:W1:-:S04]  /*0910*/  DFMA R34, R34, R34, R34 ;  /* 0x000000222222722b */ /* 0x002e480000000022 */
[----:B0-----:R-:W0:-:S04]  /*0920*/  DFMA R26, R2, R26, c[0x2][0x68] ;  /* 0x00801a00021a762b */ /* 0x001e08000000001a */
[----:B-1----:R-:W1:-:S04]  /*0930*/  DFMA R34, R32, R34, R32 ;  /* 0x000000222022722b */ /* 0x002e480000000020 */
[----:B0-----:R-:W0:-:S04]  /*0940*/  DFMA R26, R2, R26, c[0x2][0x70] ;  /* 0x00801c00021a762b */ /* 0x001e08000000001a */
[----:B-1----:R-:W1:-:S04]  /*0950*/  DFMA R32, -R30, R34, 1 ;  /* 0x3ff000001e20742b */ /* 0x002e480000000122 */
[----:B0-----:R-:W0:-:S04]  /*0960*/  DFMA R26, R2, R26, c[0x2][0x78] ;  /* 0x00801e00021a762b */ /* 0x001e08000000001a */
[----:B-1----:R-:W1:-:S04]  /*0970*/  DFMA R32, R34, R32, R34 ;  /* 0x000000202220722b */ /* 0x002e480000000022 */
[----:B0-----:R-:W0:-:S04]  /*0980*/  DFMA R26, R2, R26, c[0x2][0x80] ;  /* 0x00802000021a762b */ /* 0x001e08000000001a */
[----:B-1----:R-:W1:-:S04]  /*0990*/  DMUL R24, R32, R6 ;  /* 0x0000000620187228 */ /* 0x002e480000000000 */
[----:B0-----:R-:W0:-:S04]  /*09a0*/  DFMA R26, R2, R26, c[0x2][0x88] ;  /* 0x00802200021a762b */ /* 0x001e08000000001a */
[----:B-1----:R-:W1:-:S04]  /*09b0*/  DFMA R34, -R30, R24, R6 ;  /* 0x000000181e22722b */ /* 0x002e480000000106 */
[----:B0-----:R-:W0:-:S04]  /*09c0*/  DMUL R26, R2, R26 ;  /* 0x0000001a021a7228 */ /* 0x001e080000000000 */
[----:B-1----:R-:W1:-:S04]  /*09d0*/  DFMA R2, R32, R34, R24 ;  /* 0x000000222002722b */ /* 0x002e480000000018 */
[----:B0-----:R-:W0:-:S04]  /*09e0*/  DFMA R26, R26, R4, R4 ;  /* 0x000000041a1a722b */ /* 0x001e080000000004 */
[----:B------:R-:W2:Y:S02]  /*09f0*/  DADD R24, |R14|, |c[0x0][0x170]| ;  /* 0x40005c000e187629 */ /* 0x000ea40000000200 */
[----:B-1----:R-:W-:Y:S02]  /*0a00*/  FFMA R0, RZ, R31, R3 ;  /* 0x0000001fff007223 */ /* 0x002fe40000000003 */
[----:B0-----:R-:W0:-:S03]  /*0a10*/  DADD R4, -R26, c[0x2][0x90] ;  /* 0x008024001a047629 */ /* 0x001e060000000100 */
[----:B------:R-:W-:Y:S01]  /*0a20*/  FSETP.GT.AND P4, PT, |R0|, 1.469367938527859385e-39, PT ;  /* 0x001000000000780b */ /* 0x000fe20003f84200 */
[----:B--2---:R1:W2:-:S06]  /*0a30*/  DSETP.GTU.AND P0, PT, |R24|, +INF , PT ;  /* 0x7ff000001800742a */ /* 0x00428c0003f0c200 */
[----:B0-----:R-:W-:Y:S02]  /*0a40*/  FSEL R0, R4, R26, P2 ;  /* 0x0000001a04007208 */ /* 0x001fe40001000000 */
[----:B------:R-:W-:Y:S01]  /*0a50*/  FSEL R5, R5, R27, P2 ;  /* 0x0000001b05057208 */ /* 0x000fe20001000000 */
[----:B------:R-:W-:Y:S05]  /*0a60*/  @!P3 BRA `(.L_x_16519) ;  /* 0x000000500000b947 */ /* 0x000fea0003800000 */
[----:B-12---:R-:W0:Y:S01]  /*0a70*/  DSETP.NEU.AND P2, PT, |R14|, |c[0x0][0x170]|, PT ;  /* 0x40005c000e00762a */ /* 0x006e220003f4d200 */
[----:B------:R-:W-:Y:S02]  /*0a80*/  IMAD.MOV.U32 R42, RZ, RZ, R0 ;  /* 0x000000ffff2a7224 */ /* 0x000fe400078e0000 */
[----:B------:R-:W-:-:S11]  /*0a90*/  IMAD.MOV.U32 R43, RZ, RZ, R5 ;  /* 0x000000ffff2b7224 */ /* 0x000fd600078e0005 */
[----:B0-----:R-:W-:Y:S02]  /*0aa0*/  @!P2 IMAD.MOV.U32 R42, RZ, RZ, 0x54442d18 ;  /* 0x54442d18ff2aa424 */ /* 0x001fe400078e00ff */
[----:B------:R-:W-:Y:S02]  /*0ab0*/  @!P2 IMAD.MOV.U32 R43, RZ, RZ, 0x3fe921fb ;  /* 0x3fe921fbff2ba424 */ /* 0x000fe400078e00ff */
.L_x_16519:
[----:B-12---:R-:W-:Y:S05]  /*0ac0*/  BSYNC B0 ;  /* 0x0000000000007941 */ /* 0x006fea0003800000 */
.L_x_16518:
[----:B------:R-:W-:Y:S01]  /*0ad0*/  FSETP.GEU.AND P2, PT, |R7|, 6.5827683646048100446e-37, PT ;  /* 0x036000000700780b */ /* 0x000fe20003f4e200 */
[----:B------:R-:W-:Y:S01]  /*0ae0*/  BSSY B1, `(.L_x_16520) ;  /* 0x000000b000017945 */ /* 0x000fe20003800000 */
[----:B------:R-:W-:Y:S02]  /*0af0*/  LOP3.LUT R15, R43, 0x80000000, R15, 0xb8, !PT ;  /* 0x800000002b0f7812 */ /* 0x000fe400078eb80f */
[----:B------:R-:W-:Y:S02]  /*0b00*/  FSEL R14, R24, R42, P0 ;  /* 0x0000002a180e7208 */ /* 0x000fe40000000000 */
[----:B------:R-:W-:-:S07]  /*0b10*/  FSEL R15, R25, R15, P0 ;  /* 0x0000000f190f7208 */ /* 0x000fce0000000000 */
[----:B------:R-:W-:Y:S05]  /*0b20*/  @P4 BRA P2, `(.L_x_16521) ;  /* 0x0000006000004947 */ /* 0x000fea0001000000 */
[----:B------:R-:W-:Y:S01]  /*0b30*/  IMAD.MOV.U32 R2, RZ, RZ, R6 ;  /* 0x000000ffff027224 */ /* 0x000fe200078e0006 */
[----:B------:R-:W-:Y:S01]  /*0b40*/  MOV R0, 0xb90 ;  /* 0x00000b9000007802 */ /* 0x000fe20000000f00 */
[----:B------:R-:W-:Y:S02]  /*0b50*/  IMAD.MOV.U32 R3, RZ, RZ, R7 ;  /* 0x000000ffff037224 */ /* 0x000fe400078e0007 */
[----:B------:R-:W-:Y:S02]  /*0b60*/  IMAD.MOV.U32 R26, RZ, RZ, R30 ;  /* 0x000000ffff1a7224 */ /* 0x000fe400078e001e */
[----:B------:R-:W-:Y:S02]  /*0b70*/  IMAD.MOV.U32 R27, RZ, RZ, R31 ;  /* 0x000000ffff1b7224 */ /* 0x000fe400078e001f */
[----:B------:R-:W-:Y:S05]  /*0b80*/  CALL.REL.NOINC `($__internal_64_$__cuda_sm20_div_rn_f64_full) ;  /* 0x00006ca000007944 */ /* 0x000fea0003c00000 */
.L_x_16521:
[----:B------:R-:W-:Y:S05]  /*0b90*/  BSYNC B1 ;  /* 0x0000000000017941 */ /* 0x000fea0003800000 */
.L_x_16520:
[----:B------:R-:W0:Y:S01]  /*0ba0*/  DMUL R4, R2, R2 ;  /* 0x0000000202047228 */ /* 0x000e220000000000 */
[----:B------:R-:W-:Y:S01]  /*0bb0*/  IMAD.MOV.U32 R6, RZ, RZ, 0x2a25ff7e ;  /* 0x2a25ff7eff067424 */ /* 0x000fe200078e00ff */
[----:B------:R-:W-:Y:S01]  /*0bc0*/  BSSY B0, `(.L_x_16522) ;  /* 0x0000036000007945 */ /* 0x000fe20003800000 */
[----:B------:R-:W-:Y:S01]  /*0bd0*/  IMAD.MOV.U32 R7, RZ, RZ, 0x3ef53e1d ;  /* 0x3ef53e1dff077424 */ /* 0x000fe200078e00ff */
[----:B------:R-:W-:Y:S01]  /*0be0*/  DSETP.GT.AND P2, PT, |R10|, |c[0x0][0x170]|, PT ;  /* 0x40005c000a00762a */ /* 0x000fe20003f44200 */
        /* <DEDUP_REMOVED lines=43> */
[----:B------:R-:W-:Y:S02]  /*0ea0*/  FSEL R27, R3, R27, P1 ;  /* 0x0000001b031b7208 */ /* 0x000fe40000800000 */
[----:B------:R-:W-:Y:S01]  /*0eb0*/  CS2R R2, SRZ ;  /* 0x0000000000027805 */ /* 0x000fe2000001ff00 */
[----:B------:R-:W-:Y:S05]  /*0ec0*/  @!P3 BRA `(.L_x_16523) ;  /* 0x000000500000b947 */ /* 0x000fea0003800000 */
[----:B-12---:R-:W0:Y:S01]  /*0ed0*/  DSETP.NEU.AND P1, PT, |R8|, |c[0x0][0x170]|, PT ;  /* 0x40005c000800762a */ /* 0x006e220003f2d200 */
[----:B------:R-:W-:Y:S02]  /*0ee0*/  IMAD.MOV.U32 R2, RZ, RZ, R0 ;  /* 0x000000ffff027224 */ /* 0x000fe400078e0000 */
[----:B------:R-:W-:-:S11]  /*0ef0*/  IMAD.MOV.U32 R3, RZ, RZ, R27 ;  /* 0x000000ffff037224 */ /* 0x000fd600078e001b */
[----:B0-----:R-:W-:Y:S02]  /*0f00*/  @!P1 IMAD.MOV.U32 R2, RZ, RZ, 0x54442d18 ;  /* 0x54442d18ff029424 */ /* 0x001fe400078e00ff */
[----:B------:R-:W-:Y:S02]  /*0f10*/  @!P1 IMAD.MOV.U32 R3, RZ, RZ, 0x3fe921fb ;  /* 0x3fe921fbff039424 */ /* 0x000fe400078e00ff */
.L_x_16523:
[----:B-12---:R-:W-:Y:S05]  /*0f20*/  BSYNC B0 ;  /* 0x0000000000007941 */ /* 0x006fea0003800000 */
.L_x_16522:
[----:B------:R-:W-:Y:S01]  /*0f30*/  FSETP.GEU.AND P1, PT, |R7|, 6.5827683646048100446e-37, PT ;  /* 0x036000000700780b */ /* 0x000fe20003f2e200 */
[----:B------:R-:W-:Y:S01]  /*0f40*/  BSSY B1, `(.L_x_16524) ;  /* 0x000000e000017945 */ /* 0x000fe20003800000 */
[----:B------:R-:W-:Y:S01]  /*0f50*/  LOP3.LUT R9, R3, 0x80000000, R9, 0xb8, !PT ;  /* 0x8000000003097812 */ /* 0x000fe200078eb809 */
[----:B------:R-:W-:Y:S01]  /*0f60*/  CS2R R42, SRZ ;  /* 0x00000000002a7805 */ /* 0x000fe2000001ff00 */
        /* <DEDUP_REMOVED lines=9> */
[----:B------:R-:W-:Y:S02]  /*1000*/  IMAD.MOV.U32 R4, RZ, RZ, R2 ;  /* 0x000000ffff047224 */ /* 0x000fe400078e0002 */
[----:B------:R-:W-:Y:S02]  /*1010*/  IMAD.MOV.U32 R5, RZ, RZ, R3 ;  /* 0x000000ffff057224 */ /* 0x000fe400078e0003 */
.L_x_16525:
[----:B------:R-:W-:Y:S05]  /*1020*/  BSYNC B1 ;  /* 0x0000000000017941 */ /* 0x000fea0003800000 */
.L_x_16524:
        /* <DEDUP_REMOVED lines=55> */
.L_x_16527:
[----:B-12---:R-:W-:Y:S05]  /*13a0*/  BSYNC B0 ;  /* 0x0000000000007941 */ /* 0x006fea0003800000 */
.L_x_16526:
        /* <DEDUP_REMOVED lines=12> */
.L_x_16529:
[----:B------:R-:W-:Y:S05]  /*1470*/  BSYNC B1 ;  /* 0x0000000000017941 */ /* 0x000fea0003800000 */
.L_x_16528:
        /* <DEDUP_REMOVED lines=56> */
.L_x_16531:
[----:B-12---:R-:W-:Y:S05]  /*1800*/  BSYNC B0 ;  /* 0x0000000000007941 */ /* 0x006fea0003800000 */
.L_x_16530:
        /* <DEDUP_REMOVED lines=15> */
.L_x_16533:
[----:B------:R-:W-:Y:S05]  /*1900*/  BSYNC B1 ;  /* 0x0000000000017941 */ /* 0x000fea0003800000 */
.L_x_16532:
        /* <DEDUP_REMOVED lines=55> */
.L_x_16535:
[----:B-12---:R-:W-:Y:S05]  /*1c80*/  BSYNC B0 ;  /* 0x0000000000007941 */ /* 0x006fea0003800000 */
.L_x_16534:
        /* <DEDUP_REMOVED lines=12> */
.L_x_16537:
[----:B------:R-:W-:Y:S05]  /*1d50*/  BSYNC B1 ;  /* 0x0000000000017941 */ /* 0x000fea0003800000 */
.L_x_16536:
        /* <DEDUP_REMOVED lines=56> */
.L_x_16539:
[----:B-12---:R-:W-:Y:S05]  /*20e0*/  BSYNC B0 ;  /* 0x0000000000007941 */ /* 0x006fea0003800000 */
.L_x_16538:
        /* <DEDUP_REMOVED lines=15> */
.L_x_16541:
[----:B------:R-:W-:Y:S05]  /*21e0*/  BSYNC B1 ;  /* 0x0000000000017941 */ /* 0x000fea0003800000 */
.L_x_16540:
[----:B------:R-:W0:Y:S01]  /*21f0*/  DMUL R2, R4, R4 ;  /* 0x0000000404027228 */ /* 0x000e220000000000 */
[----:B------:R-:W-:Y:S01]  /*2200*/  IMAD.MOV.U32 R6, RZ, RZ, 0x2a25ff7e ;  /* 0x2a25ff7eff067424 */ /* 0x000fe200078e00ff */
[----:B------:R-:W-:Y:S01]  /*2210*/  BSSY B0, `(.L_x_16542) ;  /* 0x0000022000007945 */ /* 0x000fe20003800000 */
[----:B------:R-:W-:Y:S01]  /*2220*/  IMAD.MOV.U32 R7, RZ, RZ, 0x3ef53e1d ;  /* 0x3ef53e1dff077424 */ /* 0x000fe200078e00ff */
[----:B------:R-:W-:-:S05]  /*2230*/  DSETP.NEU.AND P2, PT, R28, RZ, PT ;  /* 0x000000ff1c00722a */ /* 0x000fca0003f4d000 */
        /* <DEDUP_REMOVED lines=19> */
[----:B0-----:R-:W0:-:S04]  /*2370*/  DFMA R6, R6, R4, R4 ;  /* 0x000000040606722b */ /* 0x001e080000000004 */
[----:B------:R-:W1:-:S04]  /*2380*/  DADD R4, |R18|, |c[0x0][0x170]| ;  /* 0x40005c0012047629 */ /* 0x000e480000000200 */
[----:B0-----:R-:W0:-:S04]  /*2390*/  DADD R2, -R6, c[0x2][0x90] ;  /* 0x0080240006027629 */ /* 0x001e080000000100 */
[----:B-1----:R1:W2:-:S06]  /*23a0*/  DSETP.GTU.AND P0, PT, |R4|, +INF , PT ;  /* 0x7ff000000400742a */ /* 0x00228c0003f0c200 */
        /* <DEDUP_REMOVED lines=8> */
.L_x_16543:
[----:B-12---:R-:W-:Y:S05]  /*2430*/  BSYNC B0 ;  /* 0x0000000000007941 */ /* 0x006fea0003800000 */
.L_x_16542:
[----:B------:R-:W-:Y:S02]  /*2440*/  LOP3.LUT R19, R31, 0x80000000, R19, 0xb8, !PT ;  /* 0x800000001f137812 */ /* 0x000fe400078eb813 */
[----:B------:R-:W-:Y:S02]  /*2450*/  FSEL R18, R4, R30, P0 ;  /* 0x0000001e04127208 */ /* 0x000fe40000000000 */
[----:B------:R-:W-:Y:S01]  /*2460*/  FSEL R19, R5, R19, P0 ;  /* 0x0000001305137208 */ /* 0x000fe20000000000 */
[----:B------:R-:W-:Y:S05]  /*2470*/  BRA `(.L_x_16544) ;  /* 0x0000212000007947 */ /* 0x000fea0003800000 */
.L_x_16513:
[----:B------:R-:W-:Y:S01]  /*2480*/  DADD R4, -RZ, |R14| ;  /* 0x00000000ff047229 */ /* 0x000fe2000000050e */
[----:B------:R-:W-:Y:S01]  /*2490*/  IMAD.MOV.U32 R24, RZ, RZ, 0x1 ;  /* 0x00000001ff187424 */ /* 0x000fe200078e00ff */
[----:B------:R-:W-:Y:S02]  /*24a0*/  BSSY B0, `(.L_x_16545) ;  /* 0x000001e000007945 */ /* 0x000fe40003800000 */
[----:B0-----:R-:W-:-:S04]  /*24b0*/  DADD R6, -RZ, |c[0x0][0x170]| ;  /* 0x40005c00ff067629 */ /* 0x001fc80000000100 */
[----:B------:R-:W0:-:S04]  /*24c0*/  DSETP.GT.AND P2, PT, |R14|, |c[0x0][0x170]|, PT ;  /* 0x40005c000e00762a */ /* 0x000e080003f44200 */
[----:B------:R-:W-:Y:S02]  /*24d0*/  DSETP.NEU.AND P0, PT, R30, RZ, PT ;  /* 0x000000ff1e00722a */ /* 0x000fe40003f0d000 */
[CC--:B0-----:R-:W-:Y:S02]  /*24e0*/  FSEL R29, R5.reuse, R7.reuse, P2 ;  /* 0x00000007051d7208 */ /* 0x0c1fe40001000000 */
[CC--:B------:R-:W-:Y:S02]  /*24f0*/  FSEL R28, R4.reuse, R6.reuse, P2 ;  /* 0x00000006041c7208 */ /* 0x0c0fe40001000000 */
[----:B------:R-:W0:Y:S01]  /*2500*/  MUFU.RCP64H R25, R29 ;  /* 0x0000001d00197308 */ /* 0x000e220000001800 */
[----:B------:R-:W-:Y:S02]  /*2510*/  FSEL R6, R4, R6, !P2 ;  /* 0x0000000604067208 */ /* 0x000fe40005000000 */
[----:B------:R-:W-:Y:S01]  /*2520*/  FSEL R7, R5, R7, !P2 ;  /* 0x0000000705077208 */ /* 0x000fe20005000000 */
[----:B0-----:R-:W0:-:S06]  /*2530*/  DFMA R26, -R28, R24, 1 ;  /* 0x3ff000001c1a742b */ /* 0x001e0c0000000118 */
[----:B0-----:R-:W0:-:S06]  /*2540*/  DFMA R26, R26, R26, R26 ;  /* 0x0000001a1a1a722b */ /* 0x001e0c000000001a */
[----:B0-----:R-:W0:-:S06]  /*2550*/  DFMA R26, R24, R26, R24 ;  /* 0x0000001a181a722b */ /* 0x001e0c0000000018 */
[----:B0-----:R-:W0:-:S06]  /*2560*/  DFMA R24, -R28, R26, 1 ;  /* 0x3ff000001c18742b */ /* 0x001e0c000000011a */
[----:B0-----:R-:W0:-:S04]  /*2570*/  DFMA R24, R26, R24, R26 ;  /* 0x000000181a18722b */ /* 0x001e08000000001a */
[----:B------:R-:W2:-:S04]  /*2580*/  DADD R26, |R12|, |c[0x0][0x170]| ;  /* 0x40005c000c1a7629 */ /* 0x000e880000000200 */
[----:B0-----:R-:W0:-:S04]  /*2590*/  DMUL R4, R24, R6 ;  /* 0x0000000618047228 */ /* 0x001e080000000000 */
[----:B--2---:R-:W-:-:S04]  /*25a0*/  DSETP.GTU.AND P3, PT, |R26|, +INF , PT ;  /* 0x7ff000001a00742a */ /* 0x004fc80003f6c200 */
[----:B0-----:R-:W0:-:S06]  /*25b0*/  DFMA R30, -R28, R4, R6 ;  /* 0x000000041c1e722b */ /* 0x001e0c0000000106 */
[----:B0-----:R0:W2:Y:S02]  /*25c0*/  DFMA R4, R24, R30, R4 ;  /* 0x0000001e1804722b */ /* 0x0010a40000000004 */
[----:B0-----:R-:W-:Y:S02]  /*25d0*/  IMAD.MOV.U32 R24, RZ, RZ, 0x54442d18 ;  /* 0x54442d18ff187424 */ /* 0x001fe400078e00ff */
[----:B------:R-:W-:-:S06]  /*25e0*/  IMAD.MOV.U32 R25, RZ, RZ, 0x400921fb ;  /* 0x400921fbff197424 */ /* 0x000fcc00078e00ff */
[----:B--2---:R-:W-:Y:S01]  /*25f0*/  FFMA R0, RZ, R29, R5 ;  /* 0x0000001dff007223 */ /* 0x004fe20000000005 */
[----:B------:R-:W-:Y:S05]  /*2600*/  @!P0 BRA `(.L_x_16546) ;  /* 0x0000007000008947 */ /* 0x000fea0003800000 */
[----:B------:R-:W-:-:S04]  /*2610*/  DSETP.NEU.AND P0, PT, |R12|, |c[0x0][0x170]|, PT ;  /* 0x40005c000c00762a */ /* 0x000fc80003f0d200 */
[----:B-1----:R-:W-:-:S04]  /*2620*/  DADD R24, -R2, c[0x2][0x98] ;  /* 0x0080260002187629 */ /* 0x002fc80000000100 */
[----:B------:R-:W0:-:S10]  /*2630*/  DADD R2, R2, c[0x2][0x90] ;  /* 0x0080240002027629 */ /* 0x000e140000000000 */
[----:B0-----:R-:W-:Y:S01]  /*2640*/  FSEL R24, R2, R24, P1 ;  /* 0x0000001802187208 */ /* 0x001fe20000800000 */
[----:B------:R-:W-:Y:S01]  /*2650*/  @!P0 IMAD.MOV.U32 R24, RZ, RZ, 0x7f3321d2 ;  /* 0x7f3321d2ff188424 */ /* 0x000fe200078e00ff */
[----:B------:R-:W-:Y:S01]  /*2660*/  FSEL R25, R3, R25, P1 ;  /* 0x0000001903197208 */ /* 0x000fe20000800000 */
[----:B------:R-:W-:Y:S02]  /*2670*/  @!P0 IMAD.MOV.U32 R25, RZ, RZ, 0x4002d97c ;  /* 0x4002d97cff198424 */ /* 0x000fe400078e00ff */
.L_x_16546:
[----:B------:R-:W-:Y:S05]  /*2680*/  BSYNC B0 ;  /* 0x0000000000007941 */ /* 0x000fea0003800000 */
.L_x_16545:
[----:B------:R-:W-:Y:S01]  /*2690*/  FSETP.GT.AND P0, PT, |R0|, 1.469367938527859385e-39, PT ;  /* 0x001000000000780b */ /* 0x000fe20003f04200 */
[----:B------:R-:W-:Y:S01]  /*26a0*/  BSSY B1, `(.L_x_16547) ;  /* 0x0000010000017945 */ /* 0x000fe20003800000 */
[----:B------:R-:W-:Y:S01]  /*26b0*/  FSETP.GEU.AND P1, PT, |R7|, 6.5827683646048100446e-37, PT ;  /* 0x036000000700780b */ /* 0x000fe20003f2e200 */
[----:B------:R-:W-:Y:S01]  /*26c0*/  IMAD.MOV.U32 R42, RZ, RZ, 0x54442d18 ;  /* 0x54442d18ff2a7424 */ /* 0x000fe200078e00ff */
[----:B------:R-:W-:Y:S01]  /*26d0*/  LOP3.LUT R13, R25, 0x80000000, R13, 0xb8, !PT ;  /* 0x80000000190d7812 */ /* 0x000fe200078eb80d */
[----:B------:R-:W-:Y:S01]  /*26e0*/  IMAD.MOV.U32 R43, RZ, RZ, 0x400921fb ;  /* 0x400921fbff2b7424 */ /* 0x000fe200078e00ff */
        /* <DEDUP_REMOVED lines=11> */
.L_x_16548:
[----:B------:R-:W-:Y:S05]  /*27a0*/  BSYNC B1 ;  /* 0x0000000000017941 */ /* 0x000fea0003800000 */
.L_x_16547:
        /* <DEDUP_REMOVED lines=44> */
[----:B0-----:R-:W-:-:S03]  /*2a70*/  DADD R4, -R26, c[0x2][0x98] ;  /* 0x008026001a047629 */ /* 0x001fc60000000100 */
[----:B------:R-:W-:Y:S01]  /*2a80*/  FSETP.GT.AND P4, PT, |R0|, 1.469367938527859385e-39, PT ;  /* 0x001000000000780b */ /* 0x000fe20003f84200 */
[----:B------:R-:W0:-:S04]  /*2a90*/  DADD R26, R26, c[0x2][0x90] ;  /* 0x008024001a1a7629 */ /* 0x000e080000000000 */
        /* <DEDUP_REMOVED lines=9> */
.L_x_16550:
[----:B-12---:R-:W-:Y:S05]  /*2b30*/  BSYNC B0 ;  /* 0x0000000000007941 */ /* 0x006fea0003800000 */
.L_x_16549:
        /* <DEDUP_REMOVED lines=12> */
.L_x_16552:
[----:B------:R-:W-:Y:S05]  /*2c00*/  BSYNC B1 ;  /* 0x0000000000017941 */ /* 0x000fea0003800000 */
.L_x_16551:
        /* <DEDUP_REMOVED lines=48> */
[----:B0-----:R-:W-:Y:S01]  /*2f10*/  FSEL R0, R26, R2, P1 ;  /* 0x000000021a007208 */ /* 0x001fe20000800000 */
[----:B------:R-:W-:Y:S01]  /*2f20*/  IMAD.MOV.U32 R2, RZ, RZ, 0x54442d18 ;  /* 0x54442d18ff027424 */ /* 0x000fe200078e00ff */
[----:B------:R-:W-:Y:S01]  /*2f30*/  FSEL R27, R27, R3, P1 ;  /* 0x000000031b1b7208 */ /* 0x000fe20000800000 */
[----:B------:R-:W-:Y:S01]  /*2f40*/  IMAD.MOV.U32 R3, RZ, RZ, 0x400921fb ;  /* 0x400921fbff037424 */ /* 0x000fe200078e00ff */
[----:B------:R-:W-:Y:S05]  /*2f50*/  @!P0 BRA `(.L_x_16554) ;  /* 0x0000005000008947 */ /* 0x000fea0003800000 */
[----:B-12---:R-:W0:Y:S01]  /*2f60*/  DSETP.NEU.AND P0, PT, |R8|, |c[0x0][0x170]|, PT ;  /* 0x40005c000800762a */ /* 0x006e220003f0d200 */
[----:B------:R-:W-:Y:S02]  /*2f70*/  IMAD.MOV.U32 R2, RZ, RZ, R0 ;  /* 0x000000ffff027224 */ /* 0x000fe400078e0000 */
[----:B------:R-:W-:-:S11]  /*2f80*/  IMAD.MOV.U32 R3, RZ, RZ, R27 ;  /* 0x000000ffff037224 */ /* 0x000fd600078e001b */
[----:B0-----:R-:W-:Y:S02]  /*2f90*/  @!P0 IMAD.MOV.U32 R2, RZ, RZ, 0x7f3321d2 ;  /* 0x7f3321d2ff028424 */ /* 0x001fe400078e00ff */
[----:B------:R-:W-:Y:S02]  /*2fa0*/  @!P0 IMAD.MOV.U32 R3, RZ, RZ, 0x4002d97c ;  /* 0x4002d97cff038424 */ /* 0x000fe400078e00ff */
.L_x_16554:
[----:B-12---:R-:W-:Y:S05]  /*2fb0*/  BSYNC B0 ;  /* 0x0000000000007941 */ /* 0x006fea0003800000 */
.L_x_16553:
[----:B------:R-:W-:Y:S01]  /*2fc0*/  FSETP.GEU.AND P0, PT, |R7|, 6.5827683646048100446e-37, PT ;  /* 0x036000000700780b */ /* 0x000fe20003f0e200 */
[----:B------:R-:W-:Y:S01]  /*2fd0*/  BSSY B1, `(.L_x_16555) ;  /* 0x000000f000017945 */ /* 0x000fe20003800000 */
[----:B------:R-:W-:Y:S01]  /*2fe0*/  LOP3.LUT R9, R3, 0x80000000, R9, 0xb8, !PT ;  /* 0x8000000003097812 */ /* 0x000fe200078eb809 */
[----:B------:R-:W-:Y:S01]  /*2ff0*/  IMAD.MOV.U32 R42, RZ, RZ, 0x54442d18 ;  /* 0x54442d18ff2a7424 */ /* 0x000fe200078e00ff */
[----:B------:R-:W-:Y:S01]  /*3000*/  FSEL R8, R24, R2, P3 ;  /* 0x0000000218087208 */ /* 0x000fe20001800000 */
[----:B------:R-:W-:Y:S01]  /*3010*/  IMAD.MOV.U32 R43, RZ, RZ, 0x400921fb ;  /* 0x400921fbff2b7424 */ /* 0x000fe200078e00ff */
        /* <DEDUP_REMOVED lines=10> */
.L_x_16556:
[----:B------:R-:W-:Y:S05]  /*30c0*/  BSYNC B1 ;  /* 0x0000000000017941 */ /* 0x000fea0003800000 */
.L_x_16555:
        /* <DEDUP_REMOVED lines=56> */
.L_x_16558:
[----:B-12---:R-:W-:Y:S05]  /*3450*/  BSYNC B0 ;  /* 0x0000000000007941 */ /* 0x006fea0003800000 */
.L_x_16557:
        /* <DEDUP_REMOVED lines=12> */
.L_x_16560:
[----:B------:R-:W-:Y:S05]  /*3520*/  BSYNC B1 ;  /* 0x0000000000017941 */ /* 0x000fea0003800000 */
.L_x_16559:
        /* <DEDUP_REMOVED lines=58> */
.L_x_16562:
[----:B-12---:R-:W-:Y:S05]  /*38d0*/  BSYNC B0 ;  /* 0x0000000000007941 */ /* 0x006fea0003800000 */
.L_x_16561:
        /* <DEDUP_REMOVED lines=16> */
.L_x_16564:
[----:B------:R-:W-:Y:S05]  /*39e0*/  BSYNC B1 ;  /* 0x0000000000017941 */ /* 0x000fea0003800000 */
.L_x_16563:
        /* <DEDUP_REMOVED lines=56> */
.L_x_16566:
[----:B-12---:R-:W-:Y:S05]  /*3d70*/  BSYNC B0 ;  /* 0x0000000000007941 */ /* 0x006fea0003800000 */
.L_x_16565:
        /* <DEDUP_REMOVED lines=12> */
.L_x_16568:
[----:B------:R-:W-:Y:S05]  /*3e40*/  BSYNC B1 ;  /* 0x0000000000017941 */ /* 0x000fea0003800000 */
.L_x_16567:
        /* <DEDUP_REMOVED lines=58> */
.L_x_16570:
[----:B-12---:R-:W-:Y:S05]  /*41f0*/  BSYNC B0 ;  /* 0x0000000000007941 */ /* 0x006fea0003800000 */
.L_x_16569:
        /* <DEDUP_REMOVED lines=16> */
.L_x_16572:
[----:B------:R-:W-:Y:S05]  /*4300*/  BSYNC B1 ;  /* 0x0000000000017941 */ /* 0x000fea0003800000 */
.L_x_16571:
        /* <DEDUP_REMOVED lines=26> */
[----:B0-----:R-:W-:-:S04]  /*44b0*/  DADD R2, -R6, c[0x2][0x98] ;  /* 0x0080260006027629 */ /* 0x001fc80000000100 */
[----:B------:R-:W0:-:S04]  /*44c0*/  DADD R6, R6, c[0x2][0x90] ;  /* 0x0080240006067629 */ /* 0x000e080000000000 */
        /* <DEDUP_REMOVED lines=9> */
.L_x_16574:
[----:B-12---:R-:W-:Y:S05]  /*4560*/  BSYNC B0 ;  /* 0x0000000000007941 */ /* 0x006fea0003800000 */
.L_x_16573:
[----:B------:R-:W-:Y:S02]  /*4570*/  LOP3.LUT R19, R31, 0x80000000, R19, 0xb8, !PT ;  /* 0x800000001f137812 */ /* 0x000fe400078eb813 */
[----:B------:R-:W-:Y:S02]  /*4580*/  FSEL R18, R4, R30, P2 ;  /* 0x0000001e04127208 */ /* 0x000fe40001000000 */
[----:B------:R-:W-:Y:S02]  /*4590*/  FSEL R19, R5, R19, P2 ;  /* 0x0000001305137208 */ /* 0x000fe40001000000 */
.L_x_16544:
[----:B------:R-:W0:Y:S01]  /*45a0*/  S2R R0, SR_CTAID.X ;  /* 0x0000000000007919 */ /* 0x000e220000002500 */
[----:B------:R-:W-:-:S03]  /*45b0*/  IMAD.MOV.U32 R3, RZ, RZ, 0x8 ;  /* 0x00000008ff037424 */ /* 0x000fc600078e00ff */
[----:B------:R-:W1:Y:S01]  /*45c0*/  S2R R5, SR_TID.X ;  /* 0x0000000000057919 */ /* 0x000e620000002100 */
[----:B0-----:R-:W-:-:S04]  /*45d0*/  IMAD.SHL.U32 R0, R0, 0x400, RZ ;  /* 0x0000040000007824 */ /* 0x001fc800078e00ff */
[----:B------:R-:W-:-:S06]  /*45e0*/  IMAD.WIDE.U32 R2, R0, R3, c[0x0][0x178] ;  /* 0x00005e0000027625 */ /* 0x000fcc00078e0003 */
[----:B-1----:R-:W-:-:S05]  /*45f0*/  IMAD.WIDE R2, R5, 0x10, R2 ;  /* 0x0000001005027825 */ /* 0x002fca00078e0202 */
[----:B------:R-:W-:Y:S04]  /*4600*/  STG.E.128 [R2.64], R12 ;  /* 0x0000000c02007986 */ /* 0x000fe8000c101d04 */
[----:B------:R-:W-:Y:S04]  /*4610*/  STG.E.128 [R2.64+0x800], R8 ;  /* 0x0008000802007986 */ /* 0x000fe8000c101d04 */
[----:B------:R-:W-:Y:S04]  /*4620*/  STG.E.128 [R2.64+0x1000], R20 ;  /* 0x0010001402007986 */ /* 0x000fe8000c101d04 */
[----:B------:R-:W-:Y:S01]  /*4630*/  STG.E.128 [R2.64+0x1800], R16 ;  /* 0x0018001002007986 */ /* 0x000fe2000c101d04 */
[----:B------:R-:W-:Y:S05]  /*4640*/  EXIT ;  /* 0x000000000000794d */ /* 0x000fea0003800000 */
.L_x_16510:
[----:B------:R-:W0:Y:S01]  /*4650*/  S2R R0, SR_TID.X ;  /* 0x0000000000007919 */ /* 0x000e220000002100 */
[----:B------:R-:W-:Y:S01]  /*4660*/  CS2R R14, SRZ ;  /* 0x00000000000e7805 */ /* 0x000fe2000001ff00 */
[----:B------:R-:W-:Y:S01]  /*4670*/  CS2R R12, SRZ ;  /* 0x00000000000c7805 */ /* 0x000fe2000001ff00 */
[----:B------:R-:W-:Y:S01]  /*4680*/  CS2R R16, SRZ ;  /* 0x0000000000107805 */ /* 0x000fe2000001ff00 */
[----:B0-----:R-:W-:-:S13]  /*4690*/  ISETP.GE.AND P0, PT, R0, R10, PT ;  /* 0x0000000a0000720c */ /* 0x001fda0003f06270 */
[----:B------:R-:W-:Y:S01]  /*46a0*/  @!P0 IMAD.IADD R2, R7, 0x1, R0 ;  /* 0x0000000107028824 */ /* 0x000fe200078e0200 */
[----:B------:R-:W-:Y:S01]  /*46b0*/  @!P0 IADD3 R0, R0, 0x80, RZ ;  /* 0x0000008000008810 */ /* 0x000fe20007ffe0ff */
[----:B------:R-:W-:-:S03]  /*46c0*/  @!P0 IMAD.MOV.U32 R3, RZ, RZ, 0x8 ;  /* 0x00000008ff038424 */ /* 0x000fc600078e00ff */
[----:B------:R-:W-:Y:S01]  /*46d0*/  ISETP.GE.AND P6, PT, R0, R10, PT ;  /* 0x0000000a0000720c */ /* 0x000fe20003fc6270 */
[----:B------:R-:W-:Y:S01]  /*46e0*/  @!P0 IMAD.WIDE.U32 R2, R2, R3, c[0x0][0x180] ;  /* 0x0000600002028625 */ /* 0x000fe200078e0003 */
[----:B------:R-:W-:-:S04]  /*46f0*/  CS2R R18, SRZ ;  /* 0x0000000000127805 */ /* 0x000fc8000001ff00 */
[----:B------:R0:W5:Y:S07]  /*4700*/  @!P0 LDG.E.64 R12, [R2.64] ;  /* 0x00000004020c8981 */ /* 0x00016e000c1e1b00 */
        /* <DEDUP_REMOVED lines=8> */
[----:B------:R-:W-:-:S03]  /*4790*/  @!P5 IMAD.MOV.U32 R9, RZ, RZ, 0x8 ;  /* 0x00000008ff09d424 */ /* 0x000fc600078e00ff */
[----:B------:R-:W-:Y:S01]  /*47a0*/  ISETP.GE.AND P4, PT, R0, R10, PT ;  /* 0x0000000a0000720c */ /* 0x000fe20003f86270 */
[----:B------:R-:W-:Y:S01]  /*47b0*/  @!P5 IMAD.WIDE.U32 R8, R8, R9, c[0x0][0x180] ;  /* 0x000060000808d625 */ /* 0x000fe200078e0009 */
[----:B------:R-:W-:Y:S01]  /*47c0*/  CS2R R20, SRZ ;  /* 0x0000000000147805 */ /* 0x000fe2000001ff00 */
[----:B------:R-:W-:Y:S01]  /*47d0*/  CS2R R22, SRZ ;  /* 0x0000000000167805 */ /* 0x000fe2000001ff00 */
[----:B------:R-:W-:Y:S02]  /*47e0*/  CS2R R28, SRZ ;  /* 0x00000000001c7805 */ /* 0x000fe4000001ff00 */
[----:B------:R2:W5:Y:S07]  /*47f0*/  @!P5 LDG.E.64 R16, [R8.64] ;  /* 0x000000040810d981 */ /* 0x00056e000c1e1b00 */
        /* <DEDUP_REMOVED lines=14> */
[----:B------:R-:W-:Y:S02]  /*48e0*/  @!P4 IMAD.MOV.U32 R11, RZ, RZ, 0x8 ;  /* 0x00000008ff0bc424 */ /* 0x000fe400078e00ff */
[----:B------:R-:W-:Y:S01]  /*48f0*/  @!P1 IMAD.MOV.U32 R33, RZ, RZ, 0x8 ;  /* 0x00000008ff219424 */ /* 0x000fe200078e00ff */
[----:B------:R-:W-:Y:S01]  /*4900*/  CS2R R30, SRZ ;  /* 0x00000000001e7805 */ /* 0x000fe2000001ff00 */
[----:B--2---:R-:W-:-:S04]  /*4910*/  @!P3 IMAD.WIDE.U32 R8, R24, R25, c[0x0][0x180] ;  /* 0x000060001808b625 */ /* 0x004fc800078e0019 */
[----:B0-----:R-:W-:Y:S01]  /*4920*/  @!P6 IMAD.IADD R2, R7, 0x1, R0 ;  /* 0x000000010702e824 */ /* 0x001fe200078e0200 */
[----:B------:R0:W5:Y:S01]  /*4930*/  @!P3 LDG.E.64 R20, [R8.64] ;  /* 0x000000040814b981 */ /* 0x000162000c1e1b00 */
[----:B------:R-:W-:Y:S02]  /*4940*/  @!P6 IMAD.MOV.U32 R3, RZ, RZ, 0x8 ;  /* 0x00000008ff03e424 */ /* 0x000fe400078e00ff */
[----:B------:R-:W-:-:S04]  /*4950*/  @!P2 IMAD.WIDE.U32 R24, R26, R27, c[0x0][0x180] ;  /* 0x000060001a18a625 */ /* 0x000fc800078e001b */
[----:B-1----:R-:W-:Y:S01]  /*4960*/  @!P4 IMAD.WIDE.U32 R4, R6, R11, c[0x0][0x180] ;  /* 0x000060000604c625 */ /* 0x002fe200078e000b */
        /* <DEDUP_REMOVED lines=35> */
[----:B------:R-:W-:Y:S05]  /*4ba0*/  CALL.REL.NOINC `($__internal_64_$__cuda_sm20_div_rn_f64_full) ;  /* 0x00002c8000007944 */ /* 0x000fea0003c00000 */
.L_x_16578:
[----:B------:R-:W-:Y:S05]  /*4bb0*/  BSYNC B2 ;  /* 0x0000000000027941 */ /* 0x000fea0003800000 */
.L_x_16577:
        /* <DEDUP_REMOVED lines=43> */
.L_x_16580:
[----:B------:R-:W-:Y:S02]  /*4e70*/  FSEL R2, RZ, 3.37028055040000000000e+12, P2 ;  /* 0x54442d18ff027808 */ /* 0x000fe40001000000 */
[----:B------:R-:W-:Y:S02]  /*4e80*/  FSEL R3, RZ, 2.1426990032196044922, P2 ;  /* 0x400921fbff037808 */ /* 0x000fe40001000000 */
.L_x_16581:
[----:B------:R-:W-:Y:S05]  /*4e90*/  BSYNC B0 ;  /* 0x0000000000007941 */ /* 0x000fea0003800000 */
.L_x_16579:
[----:B------:R0:W1:Y:S02]  /*4ea0*/  DADD R4, |R12|, |c[0x0][0x170]| ;  /* 0x40005c000c047629 */ /* 0x0000640000000200 */
[----:B0-----:R-:W-:-:S04]  /*4eb0*/  LOP3.LUT R13, R3, 0x80000000, R13, 0xb8, !PT ;  /* 0x80000000030d7812 */ /* 0x001fc800078eb80d */
[----:B-1----:R-:W0:-:S06]  /*4ec0*/  DSETP.GTU.AND P0, PT, |R4|, +INF , PT ;  /* 0x7ff000000400742a */ /* 0x002e0c0003f0c200 */
[----:B0-----:R-:W-:Y:S02]  /*4ed0*/  FSEL R12, R4, R2, P0 ;  /* 0x00000002040c7208 */ /* 0x001fe40000000000 */
[----:B------:R-:W-:Y:S02]  /*4ee0*/  FSEL R13, R5, R13, P0 ;  /* 0x0000000d050d7208 */ /* 0x000fe40000000000 */
.L_x_16576:
[----:B------:R-:W-:Y:S05]  /*4ef0*/  BSYNC B1 ;  /* 0x0000000000017941 */ /* 0x000fea0003800000 */
.L_x_16575:
[----:B------:R-:W1:Y:S01]  /*4f00*/  S2R R11, SR_TID.X ;  /* 0x00000000000b7919 */ /* 0x000e620000002100 */
[----:B------:R-:W-:Y:S01]  /*4f10*/  BSSY B1, `(.L_x_16582) ;  /* 0x0000054000017945 */ /* 0x000fe20003800000 */
[----:B01----:R-:W-:-:S04]  /*4f20*/  IADD3 R3, R11, 0x80, RZ ;  /* 0x000000800b037810 */ /* 0x003fc80007ffe0ff */
        /* <DEDUP_REMOVED lines=30> */
.L_x_16585:
[----:B------:R-:W-:Y:S05]  /*5110*/  BSYNC B2 ;  /* 0x0000000000027941 */ /* 0x000fea0003800000 */
.L_x_16584:
        /* <DEDUP_REMOVED lines=43> */
.L_x_16587:
[----:B------:R-:W-:Y:S02]  /*53d0*/  FSEL R2, RZ, 3.37028055040000000000e+12, P2 ;  /* 0x54442d18ff027808 */ /* 0x000fe40001000000 */
[----:B------:R-:W-:Y:S02]  /*53e0*/  FSEL R3, RZ, 2.1426990032196044922, P2 ;  /* 0x400921fbff037808 */ /* 0x000fe40001000000 */
.L_x_16588:
[----:B------:R-:W-:Y:S05]  /*53f0*/  BSYNC B0 ;  /* 0x0000000000007941 */ /* 0x000fea0003800000 */
.L_x_16586:
[----:B------:R0:W1:Y:S02]  /*5400*/  DADD R4, |R14|, |c[0x0][0x170]| ;  /* 0x40005c000e047629 */ /* 0x0000640000000200 */
[----:B0-----:R-:W-:-:S04]  /*5410*/  LOP3.LUT R15, R3, 0x80000000, R15, 0xb8, !PT ;  /* 0x80000000030f7812 */ /* 0x001fc800078eb80f */
[----:B-1----:R-:W0:-:S06]  /*5420*/  DSETP.GTU.AND P0, PT, |R4|, +INF , PT ;  /* 0x7ff000000400742a */ /* 0x002e0c0003f0c200 */
[----:B0-----:R-:W-:Y:S02]  /*5430*/  FSEL R14, R4, R2, P0 ;  /* 0x00000002040e7208 */ /* 0x001fe40000000000 */
[----:B------:R-:W-:Y:S02]  /*5440*/  FSEL R15, R5, R15, P0 ;  /* 0x0000000f050f7208 */ /* 0x000fe40000000000 */
.L_x_16583:
[----:B------:R-:W-:Y:S05]  /*5450*/  BSYNC B1 ;  /* 0x0000000000017941 */ /* 0x000fea0003800000 */
.L_x_16582:
[----:B------:R-:W-:Y:S01]  /*5460*/  IADD3 R3, R11, 0x100, RZ ;  /* 0x000001000b037810 */ /* 0x000fe20007ffe0ff */
[----:B------:R-:W-:Y:S03]  /*5470*/  BSSY B1, `(.L_x_16589) ;  /* 0x0000053000017945 */ /* 0x000fe60003800000 */
        /* <DEDUP_REMOVED lines=30> */
.L_x_16592:
[----:B------:R-:W-:Y:S05]  /*5660*/  BSYNC B2 ;  /* 0x0000000000027941 */ /* 0x000fea0003800000 */
.L_x_16591:
        /* <DEDUP_REMOVED lines=43> */
.L_x_16594:
[----:B------:R-:W-:Y:S02]  /*5920*/  FSEL R2, RZ, 3.37028055040000000000e+12, P2 ;  /* 0x54442d18ff027808 */ /* 0x000fe40001000000 */
[----:B------:R-:W-:Y:S02]  /*5930*/  FSEL R3, RZ, 2.1426990032196044922, P2 ;  /* 0x400921fbff037808 */ /* 0x000fe40001000000 */
.L_x_16595:
[----:B------:R-:W-:Y:S05]  /*5940*/  BSYNC B0 ;  /* 0x0000000000007941 */ /* 0x000fea0003800000 */
.L_x_16593:
[----:B------:R0:W1:Y:S02]  /*5950*/  DADD R4, |R16|, |c[0x0][0x170]| ;  /* 0x40005c0010047629 */ /* 0x0000640000000200 */
[----:B0-----:R-:W-:-:S04]  /*5960*/  LOP3.LUT R17, R3, 0x80000000, R17, 0xb8, !PT ;  /* 0x8000000003117812 */ /* 0x001fc800078eb811 */
[----:B-1----:R-:W0:-:S06]  /*5970*/  DSETP.GTU.AND P0, PT, |R4|, +INF , PT ;  /* 0x7ff000000400742a */ /* 0x002e0c0003f0c200 */
[----:B0-----:R-:W-:Y:S02]  /*5980*/  FSEL R16, R4, R2, P0 ;  /* 0x0000000204107208 */ /* 0x001fe40000000000 */
[----:B------:R-:W-:Y:S02]  /*5990*/  FSEL R17, R5, R17, P0 ;  /* 0x0000001105117208 */ /* 0x000fe40000000000 */
.L_x_16590:
[----:B------:R-:W-:Y:S05]  /*59a0*/  BSYNC B1 ;  /* 0x0000000000017941 */ /* 0x000fea0003800000 */
.L_x_16589:
        /* <DEDUP_REMOVED lines=32> */
.L_x_16599:
[----:B------:R-:W-:Y:S05]  /*5bb0*/  BSYNC B2 ;  /* 0x0000000000027941 */ /* 0x000fea0003800000 */
.L_x_16598:
        /* <DEDUP_REMOVED lines=43> */
.L_x_16601:
[----:B------:R-:W-:Y:S02]  /*5e70*/  FSEL R2, RZ, 3.37028055040000000000e+12, P2 ;  /* 0x54442d18ff027808 */ /* 0x000fe40001000000 */
[----:B------:R-:W-:Y:S02]  /*5e80*/  FSEL R3, RZ, 2.1426990032196044922, P2 ;  /* 0x400921fbff037808 */ /* 0x000fe40001000000 */
.L_x_16602:
[----:B------:R-:W-:Y:S05]  /*5e90*/  BSYNC B0 ;  /* 0x0000000000007941 */ /* 0x000fea0003800000 */
.L_x_16600:
[----:B------:R0:W1:Y:S02]  /*5ea0*/  DADD R4, |R18|, |c[0x0][0x170]| ;  /* 0x40005c0012047629 */ /* 0x0000640000000200 */
[----:B0-----:R-:W-:-:S04]  /*5eb0*/  LOP3.LUT R19, R3, 0x80000000, R19, 0xb8, !PT ;  /* 0x8000000003137812 */ /* 0x001fc800078eb813 */
[----:B-1----:R-:W0:-:S06]  /*5ec0*/  DSETP.GTU.AND P0, PT, |R4|, +INF , PT ;  /* 0x7ff000000400742a */ /* 0x002e0c0003f0c200 */
[----:B0-----:R-:W-:Y:S02]  /*5ed0*/  FSEL R18, R4, R2, P0 ;  /* 0x0000000204127208 */ /* 0x001fe40000000000 */
[----:B------:R-:W-:Y:S02]  /*5ee0*/  FSEL R19, R5, R19, P0 ;  /* 0x0000001305137208 */ /* 0x000fe40000000000 */
.L_x_16597:
[----:B------:R-:W-:Y:S05]  /*5ef0*/  BSYNC B1 ;  /* 0x0000000000017941 */ /* 0x000fea0003800000 */
.L_x_16596:
        /* <DEDUP_REMOVED lines=32> */
.L_x_16606:
[----:B------:R-:W-:Y:S05]  /*6100*/  BSYNC B2 ;  /* 0x0000000000027941 */ /* 0x000fea0003800000 */
.L_x_16605:
        /* <DEDUP_REMOVED lines=43> */
.L_x_16608:
[----:B------:R-:W-:Y:S02]  /*63c0*/  FSEL R2, RZ, 3.37028055040000000000e+12, P2 ;  /* 0x54442d18ff027808 */ /* 0x000fe40001000000 */
[----:B------:R-:W-:Y:S02]  /*63d0*/  FSEL R3, RZ, 2.1426990032196044922, P2 ;  /* 0x400921fbff037808 */ /* 0x000fe40001000000 */
.L_x_16609:
[----:B------:R-:W-:Y:S05]  /*63e0*/  BSYNC B0 ;  /* 0x0000000000007941 */ /* 0x000fea0003800000 */
.L_x_16607:
[----:B------:R0:W1:Y:S02]  /*63f0*/  DADD R4, |R20|, |c[0x0][0x170]| ;  /* 0x40005c0014047629 */ /* 0x0000640000000200 */
[----:B0-----:R-:W-:-:S04]  /*6400*/  LOP3.LUT R21, R3, 0x80000000, R21, 0xb8, !PT ;  /* 0x8000000003157812 */ /* 0x001fc800078eb815 */
[----:B-1----:R-:W0:-:S06]  /*6410*/  DSETP.GTU.AND P0, PT, |R4|, +INF , PT ;  /* 0x7ff000000400742a */ /* 0x002e0c0003f0c200 */
[----:B0-----:R-:W-:Y:S02]  /*6420*/  FSEL R20, R4, R2, P0 ;  /* 0x0000000204147208 */ /* 0x001fe40000000000 */
[----:B------:R-:W-:Y:S02]  /*6430*/  FSEL R21, R5, R21, P0 ;  /* 0x0000001505157208 */ /* 0x000fe40000000000 */
.L_x_16604:
[----:B------:R-:W-:Y:S05]  /*6440*/  BSYNC B1 ;  /* 0x0000000000017941 */ /* 0x000fea0003800000 */
.L_x_16603:
        /* <DEDUP_REMOVED lines=32> */
.L_x_16613:
[----:B------:R-:W-:Y:S05]  /*6650*/  BSYNC B2 ;  /* 0x0000000000027941 */ /* 0x000fea0003800000 */
.L_x_16612:
        /* <DEDUP_REMOVED lines=43> */
.L_x_16615:
[----:B------:R-:W-:Y:S02]  /*6910*/  FSEL R2, RZ, 3.37028055040000000000e+12, P2 ;  /* 0x54442d18ff027808 */ /* 0x000fe40001000000 */
[----:B------:R-:W-:Y:S02]  /*6920*/  FSEL R3, RZ, 2.1426990032196044922, P2 ;  /* 0x400921fbff037808 */ /* 0x000fe40001000000 */
.L_x_16616:
[----:B------:R-:W-:Y:S05]  /*6930*/  BSYNC B0 ;  /* 0x0000000000007941 */ /* 0x000fea0003800000 */
.L_x_16614:
[----:B------:R0:W1:Y:S02]  /*6940*/  DADD R4, |R22|, |c[0x0][0x170]| ;  /* 0x40005c0016047629 */ /* 0x0000640000000200 */
[----:B0-----:R-:W-:-:S04]  /*6950*/  LOP3.LUT R23, R3, 0x80000000, R23, 0xb8, !PT ;  /* 0x8000000003177812 */ /* 0x001fc800078eb817 */
[----:B-1----:R-:W0:-:S06]  /*6960*/  DSETP.GTU.AND P0, PT, |R4|, +INF , PT ;  /* 0x7ff000000400742a */ /* 0x002e0c0003f0c200 */
[----:B0-----:R-:W-:Y:S02]  /*6970*/  FSEL R22, R4, R2, P0 ;  /* 0x0000000204167208 */ /* 0x001fe40000000000 */
[----:B------:R-:W-:Y:S02]  /*6980*/  FSEL R23, R5, R23, P0 ;  /* 0x0000001705177208 */ /* 0x000fe40000000000 */
.L_x_16611:
[----:B------:R-:W-:Y:S05]  /*6990*/  BSYNC B1 ;  /* 0x0000000000017941 */ /* 0x000fea0003800000 */
.L_x_16610:
        /* <DEDUP_REMOVED lines=9> */
[----:B0-----:R-:W-:Y:S02]  /*6a30*/  FSEL R9, R27, R33, P1 ;  /* 0x000000211b097208 */ /* 0x001fe40000800000 */
[----:B------:R-:W-:Y:S02]  /*6a40*/  FSEL R8, R26, R32, P1 ;  /* 0x000000201a087208 */ /* 0x000fe40000800000 */
[----:B------:R-:W0:Y:S04]  /*6a50*/  MUFU.RCP64H R3, R9 ;  /* 0x0000000900037308 */ /* 0x000e280000001800 */
[----:B0-----:R-:W0:-:S06]  /*6a60*/  DFMA R4, -R8, R2, 1 ;  /* 0x3ff000000804742b */ /* 0x001e0c0000000102 */
[----:B0-----:R-:W0:-:S06]  /*6a70*/  DFMA R4, R4, R4, R4 ;  /* 0x000000040404722b */ /* 0x001e0c0000000004 */
[----:B0-----:R0:W1:Y:S02]  /*6a80*/  DFMA R2, R2, R4, R2 ;  /* 0x000000040202722b */ /* 0x0010640000000002 */
[----:B0-----:R-:W-:Y:S02]  /*6a90*/  FSEL R4, R26, R32, !P1 ;  /* 0x000000201a047208 */ /* 0x001fe40004800000 */
[----:B------:R-:W-:Y:S02]  /*6aa0*/  FSEL R5, R27, R33, !P1 ;  /* 0x000000211b057208 */ /* 0x000fe40004800000 */
        /* <DEDUP_REMOVED lines=15> */
.L_x_16620:
[----:B------:R-:W-:Y:S05]  /*6ba0*/  BSYNC B2 ;  /* 0x0000000000027941 */ /* 0x000fea0003800000 */
.L_x_16619:
        /* <DEDUP_REMOVED lines=43> */
.L_x_16622:
[----:B------:R-:W-:Y:S02]  /*6e60*/  FSEL R2, RZ, 3.37028055040000000000e+12, P2 ;  /* 0x54442d18ff027808 */ /* 0x000fe40001000000 */
[----:B------:R-:W-:Y:S02]  /*6e70*/  FSEL R3, RZ, 2.1426990032196044922, P2 ;  /* 0x400921fbff037808 */ /* 0x000fe40001000000 */
.L_x_16623:
[----:B------:R-:W-:Y:S05]  /*6e80*/  BSYNC B0 ;  /* 0x0000000000007941 */ /* 0x000fea0003800000 */
.L_x_16621:
[----:B------:R0:W1:Y:S02]  /*6e90*/  DADD R4, |R28|, |c[0x0][0x170]| ;  /* 0x40005c001c047629 */ /* 0x0000640000000200 */
[----:B0-----:R-:W-:-:S04]  /*6ea0*/  LOP3.LUT R29, R3, 0x80000000, R29, 0xb8, !PT ;  /* 0x80000000031d7812 */ /* 0x001fc800078eb81d */
[----:B-1----:R-:W0:-:S06]  /*6eb0*/  DSETP.GTU.AND P0, PT, |R4|, +INF , PT ;  /* 0x7ff000000400742a */ /* 0x002e0c0003f0c200 */
[----:B0-----:R-:W-:Y:S02]  /*6ec0*/  FSEL R28, R4, R2, P0 ;  /* 0x00000002041c7208 */ /* 0x001fe40000000000 */
[----:B------:R-:W-:Y:S02]  /*6ed0*/  FSEL R29, R5, R29, P0 ;  /* 0x0000001d051d7208 */ /* 0x000fe40000000000 */
.L_x_16618:
[----:B------:R-:W-:Y:S05]  /*6ee0*/  BSYNC B1 ;  /* 0x0000000000017941 */ /* 0x000fea0003800000 */
.L_x_16617:
        /* <DEDUP_REMOVED lines=29> */
[----:B------:R-:W-:Y:S05]  /*70c0*/  CALL.REL.NOINC `($__internal_64_$__cuda_sm20_div_rn_f64_full) ;  /* 0x0000076000007944 */ /* 0x000fea0003c00000 */
[----:B------:R-:W-:Y:S02]  /*70d0*/  IMAD.MOV.U32 R4, RZ, RZ, R2 ;  /* 0x000000ffff047224 */ /* 0x000fe400078e0002 */
[----:B------:R-:W-:Y:S02]  /*70e0*/  IMAD.MOV.U32 R5, RZ, RZ, R3 ;  /* 0x000000ffff057224 */ /* 0x000fe400078e0003 */
.L_x_16627:
[----:B------:R-:W-:Y:S05]  /*70f0*/  BSYNC B2 ;  /* 0x0000000000027941 */ /* 0x000fea0003800000 */
.L_x_16626:
        /* <DEDUP_REMOVED lines=43> */
.L_x_16629:
[----:B------:R-:W-:Y:S02]  /*73b0*/  FSEL R2, RZ, 3.37028055040000000000e+12, P2 ;  /* 0x54442d18ff027808 */ /* 0x000fe40001000000 */
[----:B------:R-:W-:Y:S02]  /*73c0*/  FSEL R3, RZ, 2.1426990032196044922, P2 ;  /* 0x400921fbff037808 */ /* 0x000fe40001000000 */
.L_x_16630:
[----:B------:R-:W-:Y:S05]  /*73d0*/  BSYNC B0 ;  /* 0x0000000000007941 */ /* 0x000fea0003800000 */
.L_x_16628:
[----:B------:R-:W0:Y:S01]  /*73e0*/  DADD R4, |R30|, |c[0x0][0x170]| ;  /* 0x40005c001e047629 */ /* 0x000e220000000200 */
[----:B------:R-:W-:-:S05]  /*73f0*/  LOP3.LUT R3, R3, 0x80000000, R31, 0xb8, !PT ;  /* 0x8000000003037812 */ /* 0x000fca00078eb81f */
[----:B0-----:R-:W0:-:S06]  /*7400*/  DSETP.GTU.AND P0, PT, |R4|, +INF , PT ;  /* 0x7ff000000400742a */ /* 0x001e0c0003f0c200 */
[----:B0-----:R-:W-:Y:S02]  /*7410*/  FSEL R0, R4, R2, P0 ;  /* 0x0000000204007208 */ /* 0x001fe40000000000 */
[----:B------:R-:W-:Y:S02]  /*7420*/  FSEL R3, R5, R3, P0 ;  /* 0x0000000305037208 */ /* 0x000fe40000000000 */
.L_x_16625:
[----:B------:R-:W-:Y:S05]  /*7430*/  BSYNC B1 ;  /* 0x0000000000017941 */ /* 0x000fea0003800000 */
.L_x_16624:
[----:B------:R-:W-:Y:S01]  /*7440*/  ISETP.GE.AND P0, PT, R11, R10, PT ;  /* 0x0000000a0b00720c */ /* 0x000fe20003f06270 */
[----:B------:R-:W-:Y:S01]  /*7450*/  BSSY B0, `(.L_x_16631) ;  /* 0x0000034000007945 */ /* 0x000fe20003800000 */
[----:B------:R-:W-:Y:S11]  /*7460*/  BSSY B1, `(.L_x_16632) ;  /* 0x000002c000017945 */ /* 0x000ff60003800000 */
[----:B------:R-:W-:Y:S05]  /*7470*/  @P0 BRA `(.L_x_16633) ;  /* 0x000000d000000947 */ /* 0x000fea0003800000 */
[----:B------:R-:W0:Y:S01]  /*7480*/  S2R R2, SR_TID.X ;  /* 0x0000000000027919 */ /* 0x000e220000002100 */
[----:B------:R-:W-:-:S02]  /*7490*/  IMAD.MOV.U32 R5, RZ, RZ, 0x8 ;  /* 0x00000008ff057424 */ /* 0x000fc400078e00ff */
[----:B0-----:R-:W-:Y:S01]  /*74a0*/  IMAD.IADD R4, R7, 0x1, R2 ;  /* 0x0000000107047824 */ /* 0x001fe200078e0202 */
[----:B------:R-:W-:-:S03]  /*74b0*/  IADD3 R11, R2, 0x80, RZ ;  /* 0x00000080020b7810 */ /* 0x000fc60007ffe0ff */
[----:B------:R-:W-:Y:S01]  /*74c0*/  IMAD.WIDE.U32 R4, R4, R5, c[0x0][0x178] ;  /* 0x00005e0004047625 */ /* 0x000fe200078e0005 */
[----:B------:R-:W-:-:S04]  /*74d0*/  ISETP.GE.AND P0, PT, R11, R10, PT ;  /* 0x0000000a0b00720c */ /* 0x000fc80003f06270 */
[----:B-----5:R0:W-:Y:S09]  /*74e0*/  STG.E.64 [R4.64], R12 ;  /* 0x0000000c04007986 */ /* 0x0201f2000c101b04 */
[----:B------:R-:W-:Y:S05]  /*74f0*/  @P0 BRA `(.L_x_16634) ;  /* 0x000000c000000947 */ /* 0x000fea0003800000 */
[----:B0-----:R-:W-:Y:S01]  /*7500*/  IMAD.IADD R4, R7, 0x1, R11 ;  /* 0x0000000107047824 */ /* 0x001fe200078e020b */
[----:B------:R-:W-:Y:S01]  /*7510*/  IADD3 R11, R11, 0x80, RZ ;  /* 0x000000800b0b7810 */ /* 0x000fe20007ffe0ff */
[----:B------:R-:W-:-:S04]  /*7520*/  IMAD.MOV.U32 R5, RZ, RZ, 0x8 ;  /* 0x00000008ff057424 */ /* 0x000fc800078e00ff */
[----:B------:R-:W-:-:S05]  /*7530*/  IMAD.WIDE.U32 R4, R4, R5, c[0x0][0x178] ;  /* 0x00005e0004047625 */ /* 0x000fca00078e0005 */
[----:B------:R0:W-:Y:S02]  /*7540*/  STG.E.64 [R4.64], R14 ;  /* 0x0000000e04007986 */ /* 0x0001e4000c101b04 */
.L_x_16633:
[----:B------:R-:W-:-:S13]  /*7550*/  ISETP.GE.AND P0, PT, R11, R10, PT ;  /* 0x0000000a0b00720c */ /* 0x000fda0003f06270 */
[----:B------:R-:W-:Y:S05]  /*7560*/  @P0 BRA `(.L_x_16635) ;  /* 0x000000c000000947 */ /* 0x000fea0003800000 */
[----:B0-----:R-:W-:Y:S01]  /*7570*/  IMAD.IADD R4, R7, 0x1, R11 ;  /* 0x0000000107047824 */ /* 0x001fe200078e020b */
[----:B------:R-:W-:Y:S01]  /*7580*/  IADD3 R11, R11, 0x80, RZ ;  /* 0x000000800b0b7810 */ /* 0x000fe20007ffe0ff */
[----:B------:R-:W-:-:S04]  /*7590*/  IMAD.MOV.U32 R5, RZ, RZ, 0x8 ;  /* 0x00000008ff057424 */ /* 0x000fc800078e00ff */
[----:B------:R-:W-:-:S05]  /*75a0*/  IMAD.WIDE.U32 R4, R4, R5, c[0x0][0x178] ;  /* 0x00005e0004047625 */ /* 0x000fca00078e0005 */
[----:B-----5:R0:W-:Y:S02]  /*75b0*/  STG.E.64 [R4.64], R16 ;  /* 0x0000001004007986 */ /* 0x0201e4000c101b04 */
.L_x_16634:
[----:B------:R-:W-:-:S13]  /*75c0*/  ISETP.GE.AND P0, PT, R11, R10, PT ;  /* 0x0000000a0b00720c */ /* 0x000fda0003f06270 */
[----:B------:R-:W-:Y:S05]  /*75d0*/  @P0 BRA `(.L_x_16636) ;  /* 0x000000c000000947 */ /* 0x000fea0003800000 */
[----:B0-----:R-:W-:Y:S01]  /*75e0*/  IMAD.IADD R4, R7, 0x1, R11 ;  /* 0x0000000107047824 */ /* 0x001fe200078e020b */
[----:B------:R-:W-:Y:S01]  /*75f0*/  IADD3 R11, R11, 0x80, RZ ;  /* 0x000000800b0b7810 */ /* 0x000fe20007ffe0ff */
[----:B------:R-:W-:-:S04]  /*7600*/  IMAD.MOV.U32 R5, RZ, RZ, 0x8 ;  /* 0x00000008ff057424 */ /* 0x000fc800078e00ff */
[----:B------:R-:W-:-:S05]  /*7610*/  IMAD.WIDE.U32 R4, R4, R5, c[0x0][0x178] ;  /* 0x00005e0004047625 */ /* 0x000fca00078e0005 */
[----:B------:R0:W-:Y:S02]  /*7620*/  STG.E.64 [R4.64], R18 ;  /* 0x0000001204007986 */ /* 0x0001e4000c101b04 */
.L_x_16635:
[----:B------:R-:W-:-:S13]  /*7630*/  ISETP.GE.AND P0, PT, R11, R10, PT ;  /* 0x0000000a0b00720c */ /* 0x000fda0003f06270 */
[----:B------:R-:W-:Y:S05]  /*7640*/  @P0 BRA `(.L_x_16637) ;  /* 0x000000d000000947 */ /* 0x000fea0003800000 */
[----:B0-----:R-:W-:Y:S01]  /*7650*/  IMAD.IADD R4, R7, 0x1, R11 ;  /* 0x0000000107047824 */ /* 0x001fe200078e020b */
[----:B------:R-:W-:Y:S01]  /*7660*/  IADD3 R11, R11, 0x80, RZ ;  /* 0x000000800b0b7810 */ /* 0x000fe20007ffe0ff */
[----:B------:R-:W-:-:S04]  /*7670*/  IMAD.MOV.U32 R5, RZ, RZ, 0x8 ;  /* 0x00000008ff057424 */ /* 0x000fc800078e00ff */
[----:B------:R-:W-:-:S05]  /*7680*/  IMAD.WIDE.U32 R4, R4, R5, c[0x0][0x178] ;  /* 0x00005e0004047625 */ /* 0x000fca00078e0005 */
[----:B-----5:R0:W-:Y:S02]  /*7690*/  STG.E.64 [R4.64], R20 ;  /* 0x0000001404007986 */ /* 0x0201e4000c101b04 */
.L_x_16636:
        /* <DEDUP_REMOVED lines=8> */
.L_x_16637:
[----:B------:R-:W-:Y:S05]  /*7720*/  BSYNC B1 ;  /* 0x0000000000017941 */ /* 0x000fea0003800000 */
.L_x_16632:
[----:B------:R-:W-:-:S13]  /*7730*/  ISETP.GE.AND P0, PT, R11, R10, PT ;  /* 0x0000000a0b00720c */ /* 0x000fda0003f06270 */
[----:B0-----:R-:W-:Y:S01]  /*7740*/  @!P0 IMAD.IADD R4, R7, 0x1, R11 ;  /* 0x0000000107048824 */ /* 0x001fe200078e020b */
[----:B------:R-:W-:Y:S01]  /*7750*/  @!P0 IADD3 R11, R11, 0x80, RZ ;  /* 0x000000800b0b8810 */ /* 0x000fe20007ffe0ff */
[----:B------:R-:W-:-:S04]  /*7760*/  @!P0 IMAD.MOV.U32 R5, RZ, RZ, 0x8 ;  /* 0x00000008ff058424 */ /* 0x000fc800078e00ff */
[----:B------:R-:W-:-:S05]  /*7770*/  @!P0 IMAD.WIDE.U32 R4, R4, R5, c[0x0][0x178] ;  /* 0x00005e0004048625 */ /* 0x000fca00078e0005 */
[----:B-----5:R0:W-:Y:S02]  /*7780*/  @!P0 STG.E.64 [R4.64], R28 ;  /* 0x0000001c04008986 */ /* 0x0201e4000c101b04 */
.L_x_16638:
[----:B------:R-:W-:Y:S05]  /*7790*/  BSYNC B0 ;  /* 0x0000000000007941 */ /* 0x000fea0003800000 */
.L_x_16631:
        /* <DEDUP_REMOVED lines=9> */
        .weak           $__internal_64_$__cuda_sm20_div_rn_f64_full
        .type           $__internal_64_$__cuda_sm20_div_rn_f64_full,@function
        .size           $__internal_64_$__cuda_sm20_div_rn_f64_full,(.L_x_17718 - $__internal_64_$__cuda_sm20_div_rn_f64_full)
$__internal_64_$__cuda_sm20_div_rn_f64_full:
[C---:B------:R-:W-:Y:S01]  /*7830*/  FSETP.GEU.AND P4, PT, |R27|.reuse, 1.469367938527859385e-39, PT ;  /* 0x001000001b00780b */ /* 0x040fe20003f8e200 */
[----:B------:R-:W-:Y:S01]  /*7840*/  IMAD.MOV.U32 R37, RZ, RZ, R3 ;  /* 0x000000ffff257224 */ /* 0x000fe200078e0003 */
[C---:B------:R-:W-:Y:S01]  /*7850*/  LOP3.LUT R24, R27.reuse, 0x800fffff, RZ, 0xc0, !PT ;  /* 0x800fffff1b187812 */ /* 0x040fe200078ec0ff */
[----:B------:R-:W-:Y:S01]  /*7860*/  IMAD.MOV.U32 R36, RZ, RZ, R2 ;  /* 0x000000ffff247224 */ /* 0x000fe200078e0002 */
[----:B------:R-:W-:Y:S01]  /*7870*/  LOP3.LUT R5, R27, 0x7ff00000, RZ, 0xc0, !PT ;  /* 0x7ff000001b057812 */ /* 0x000fe200078ec0ff */
[----:B------:R-:W-:Y:S01]  /*7880*/  IMAD.MOV.U32 R32, RZ, RZ, 0x1 ;  /* 0x00000001ff207424 */ /* 0x000fe200078e00ff */
[----:B------:R-:W-:Y:S01]  /*7890*/  LOP3.LUT R25, R24, 0x3ff00000, RZ, 0xfc, !PT ;  /* 0x3ff0000018197812 */ /* 0x000fe200078efcff */
[----:B------:R-:W-:Y:S01]  /*78a0*/  IMAD.MOV.U32 R24, RZ, RZ, R26 ;  /* 0x000000ffff187224 */ /* 0x000fe200078e001a */
[C---:B------:R-:W-:Y:S01]  /*78b0*/  FSETP.GEU.AND P0, PT, |R37|.reuse, 1.469367938527859385e-39, PT ;  /* 0x001000002500780b */ /* 0x040fe20003f0e200 */
[----:B------:R-:W-:Y:S01]  /*78c0*/  BSSY B0, `(.L_x_16639) ;  /* 0x0000056000007945 */ /* 0x000fe20003800000 */
[----:B------:R-:W-:-:S03]  /*78d0*/  LOP3.LUT R2, R37, 0x7ff00000, RZ, 0xc0, !PT ;  /* 0x7ff0000025027812 */ /* 0x000fc600078ec0ff */
[----:B------:R-:W0:Y:S01]  /*78e0*/  @!P4 DMUL R24, R26, 8.98846567431157953865e+307 ;  /* 0x7fe000001a18c828 */ /* 0x000e220000000000 */
[----:B------:R-:W-:-:S05]  /*78f0*/  ISETP.GE.U32.AND P6, PT, R2, R5, PT ;  /* 0x000000050200720c */ /* 0x000fca0003fc6070 */
[----:B0-----:R-:W0:Y:S02]  /*7900*/  MUFU.RCP64H R33, R25 ;  /* 0x0000001900217308 */ /* 0x001e240000001800 */
[----:B------:R-:W-:Y:S01]  /*7910*/  @!P0 LOP3.LUT R3, R27, 0x7ff00000, RZ, 0xc0, !PT ;  /* 0x7ff000001b038812 */ /* 0x000fe200078ec0ff */
[----:B------:R-:W-:Y:S01]  /*7920*/  @!P0 IMAD.MOV.U32 R38, RZ, RZ, RZ ;  /* 0x000000ffff268224 */ /* 0x000fe200078e00ff */
[----:B------:R-:W-:Y:S02]  /*7930*/  @!P4 LOP3.LUT R5, R25, 0x7ff00000, RZ, 0xc0, !PT ;  /* 0x7ff000001905c812 */ /* 0x000fe400078ec0ff */
[----:B------:R-:W-:Y:S01]  /*7940*/  @!P0 ISETP.GE.U32.AND P5, PT, R2, R3, PT ;  /* 0x000000030200820c */ /* 0x000fe20003fa6070 */
[----:B------:R-:W-:-:S05]  /*7950*/  IMAD.MOV.U32 R3, RZ, RZ, 0x1ca00000 ;  /* 0x1ca00000ff037424 */ /* 0x000fca00078e00ff */
[C---:B------:R-:W-:Y:S02]  /*7960*/  @!P0 SEL R6, R3.reuse, 0x63400000, !P5 ;  /* 0x6340000003068807 */ /* 0x040fe40006800000 */
[----:B------:R-:W-:Y:S01]  /*7970*/  SEL R4, R3, 0x63400000, !P6 ;  /* 0x6340000003047807 */ /* 0x000fe20007000000 */
[----:B0-----:R-:W0:Y:S01]  /*7980*/  DFMA R34, R32, -R24, 1 ;  /* 0x3ff000002022742b */ /* 0x001e220000000818 */
[----:B------:R-:W-:-:S04]  /*7990*/  @!P0 LOP3.LUT R6, R6, 0x80000000, R37, 0xf8, !PT ;  /* 0x8000000006068812 */ /* 0x000fc800078ef825 */
[----:B------:R-:W-:Y:S01]  /*79a0*/  @!P0 LOP3.LUT R39, R6, 0x100000, RZ, 0xfc, !PT ;  /* 0x0010000006278812 */ /* 0x000fe200078efcff */
[----:B0-----:R-:W0:-:S06]  /*79b0*/  DFMA R34, R34, R34, R34 ;  /* 0x000000222222722b */ /* 0x001e0c0000000022 */
[----:B0-----:R0:W1:Y:S02]  /*79c0*/  DFMA R32, R32, R34, R32 ;  /* 0x000000222020722b */ /* 0x0010640000000020 */
[----:B0-----:R-:W-:Y:S01]  /*79d0*/  LOP3.LUT R35, R4, 0x800fffff, R37, 0xf8, !PT ;  /* 0x800fffff04237812 */ /* 0x001fe200078ef825 */
[----:B------:R-:W-:Y:S02]  /*79e0*/  IMAD.MOV.U32 R34, RZ, RZ, R36 ;  /* 0x000000ffff227224 */ /* 0x000fe400078e0024 */
[----:B------:R-:W-:Y:S01]  /*79f0*/  IMAD.MOV.U32 R4, RZ, RZ, R2 ;  /* 0x000000ffff047224 */ /* 0x000fe200078e0002 */
[----:B-1----:R-:W0:-:S04]  /*7a00*/  DFMA R40, R32, -R24, 1 ;  /* 0x3ff000002028742b */ /* 0x002e080000000818 */
[----:B------:R-:W1:-:S04]  /*7a10*/  @!P0 DFMA R34, R34, 2, -R38 ;  /* 0x400000002222882b */ /* 0x000e480000000826 */
[----:B0-----:R-:W0:-:S06]  /*7a20*/  DFMA R40, R32, R40, R32 ;  /* 0x000000282028722b */ /* 0x001e0c0000000020 */
[----:B-1----:R-:W-:Y:S01]  /*7a30*/  @!P0 LOP3.LUT R4, R35, 0x7ff00000, RZ, 0xc0, !PT ;  /* 0x7ff0000023048812 */ /* 0x002fe200078ec0ff */
[----:B0-----:R-:W0:-:S03]  /*7a40*/  DMUL R38, R40, R34 ;  /* 0x0000002228267228 */ /* 0x001e060000000000 */
[----:B------:R-:W-:-:S03]  /*7a50*/  IADD3 R6, R4, -0x1, RZ ;  /* 0xffffffff04067810 */ /* 0x000fc60007ffe0ff */
[----:B0-----:R-:W0:Y:S01]  /*7a60*/  DFMA R32, R38, -R24, R34 ;  /* 0x800000182620722b */ /* 0x001e220000000022 */
[----:B------:R-:W-:Y:S02]  /*7a70*/  ISETP.GT.U32.AND P0, PT, R6, 0x7feffffe, PT ;  /* 0x7feffffe0600780c */ /* 0x000fe40003f04070 */
[----:B------:R-:W-:-:S03]  /*7a80*/  IADD3 R6, R5, -0x1, RZ ;  /* 0xffffffff05067810 */ /* 0x000fc60007ffe0ff */
[----:B0-----:R0:W1:Y:S01]  /*7a90*/  DFMA R32, R40, R32, R38 ;  /* 0x000000202820722b */ /* 0x0010620000000026 */
[----:B------:R-:W-:-:S13]  /*7aa0*/  ISETP.GT.U32.OR P0, PT, R6, 0x7feffffe, P0 ;  /* 0x7feffffe0600780c */ /* 0x000fda0000704470 */
        /* <DEDUP_REMOVED lines=27> */
[----:B------:R-:W-:-:S03]  /*7c60*/  FSEL R3, R26, R39, !P0 ;  /* 0x000000271a037208 */ /* 0x000fc60004000000 */
[----:B------:R-:W-:Y:S02]  /*7c70*/  IMAD.MOV.U32 R38, RZ, RZ, R2 ;  /* 0x000000ffff267224 */ /* 0x000fe400078e0002 */
[----:B------:R-:W-:Y:S01]  /*7c80*/  IMAD.MOV.U32 R39, RZ, RZ, R3 ;  /* 0x000000ffff277224 */ /* 0x000fe200078e0003 */
[----:B------:R-:W-:Y:S05]  /*7c90*/  BRA `(.L_x_16641) ;  /* 0x0000018000007947 */ /* 0x000fea0003800000 */
.L_x_16640:
        /* <DEDUP_REMOVED lines=13> */
[----:B------:R-:W-:Y:S02]  /*7d70*/  @!P0 IMAD.MOV.U32 R39, RZ, RZ, R27 ;  /* 0x000000ffff278224 */ /* 0x000fe400078e001b */
[----:B------:R-:W-:Y:S02]  /*7d80*/  @P0 IMAD.MOV.U32 R38, RZ, RZ, RZ ;  /* 0x000000ffff260224 */ /* 0x000fe400078e00ff */
[----:B------:R-:W-:Y:S01]  /*7d90*/  @P0 IMAD.MOV.U32 R39, RZ, RZ, R2 ;  /* 0x000000ffff270224 */ /* 0x000fe200078e0002 */
[----:B------:R-:W-:Y:S05]  /*7da0*/  BRA `(.L_x_16641) ;  /* 0x0000007000007947 */ /* 0x000fea0003800000 */
.L_x_16643:
[----:B------:R-:W-:Y:S01]  /*7db0*/  LOP3.LUT R3, R27, 0x80000, RZ, 0xfc, !PT ;  /* 0x000800001b037812 */ /* 0x000fe200078efcff */
[----:B------:R-:W-:-:S04]  /*7dc0*/  IMAD.MOV.U32 R38, RZ, RZ, R26 ;  /* 0x000000ffff267224 */ /* 0x000fc800078e001a */
[----:B------:R-:W-:Y:S01]  /*7dd0*/  IMAD.MOV.U32 R39, RZ, RZ, R3 ;  /* 0x000000ffff277224 */ /* 0x000fe200078e0003 */
[----:B------:R-:W-:Y:S05]  /*7de0*/  BRA `(.L_x_16641) ;  /* 0x0000003000007947 */ /* 0x000fea0003800000 */
.L_x_16642:
[----:B------:R-:W-:Y:S01]  /*7df0*/  LOP3.LUT R3, R37, 0x80000, RZ, 0xfc, !PT ;  /* 0x0008000025037812 */ /* 0x000fe200078efcff */
[----:B------:R-:W-:-:S04]  /*7e00*/  IMAD.MOV.U32 R38, RZ, RZ, R36 ;  /* 0x000000ffff267224 */ /* 0x000fc800078e0024 */
[----:B------:R-:W-:Y:S02]  /*7e10*/  IMAD.MOV.U32 R39, RZ, RZ, R3 ;  /* 0x000000ffff277224 */ /* 0x000fe400078e0003 */
.L_x_16641:
[----:B------:R-:W-:Y:S05]  /*7e20*/  BSYNC B0 ;  /* 0x0000000000007941 */ /* 0x000fea0003800000 */
.L_x_16639:
[----:B------:R-:W-:Y:S02]  /*7e30*/  IMAD.MOV.U32 R4, RZ, RZ, R0 ;  /* 0x000000ffff047224 */ /* 0x000fe400078e0000 */
[----:B------:R-:W-:Y:S02]  /*7e40*/  IMAD.MOV.U32 R5, RZ, RZ, 0x0 ;  /* 0x00000000ff057424 */ /* 0x000fe400078e00ff */
[----:B------:R-:W-:Y:S02]  /*7e50*/  IMAD.MOV.U32 R2, RZ, RZ, R38 ;  /* 0x000000ffff027224 */ /* 0x000fe400078e0026 */
[----:B------:R-:W-:Y:S01]  /*7e60*/  IMAD.MOV.U32 R3, RZ, RZ, R39 ;  /* 0x000000ffff037224 */ /* 0x000fe200078e0027 */
[----:B------:R-:W-:Y:S06]  /*7e70*/  RET.REL.NODEC R4 `(_ZN2at6native29vectorized_elementwise_kernelILi2ENS0_13BUnaryFunctorIdddZZZNS0_17atan2_kernel_cudaERNS_18TensorIteratorBaseEENKUlvE_clEvENKUlvE_clEvEUlddE_EESt5arrayIPcLm2EEEEviT0_T1_) ;  /* 0xffff818004007950 */ /* 0x000fec0003c3ffff */
.L_x_16644:
        /* <DEDUP_REMOVED lines=16> */
.L_x_17718:


//--------------------- .text._ZN2at6native29vectorized_elementwise_kernelILi4ENS0_13BUnaryFunctorIdddZZZNS0_17atan2_kernel_cudaERNS_18TensorIteratorBaseEENKUlvE_clEvENKUlvE_clEvEUlddE_EESt5arrayIPcLm2EEEEviT0_T1_ --------------------------
	.section	.text._ZN2at6native29vectorized_elementwise_kernelILi4ENS0_13BUnaryFunctorIdddZZZNS0_17atan2_kernel_cudaERNS_18TensorIteratorBaseEENKUlvE_clEvENKUlvE_clEvEUlddE_EESt5arrayIPcLm2EEEEviT0_T1_,"ax",@progbits
	.sectioninfo	@"SHI_REGISTERS=46"
	.align	128
        .global         _ZN2at6native29vectorized_elementwise_kernelILi4ENS0_13BUnaryFunctorIdddZZZNS0_17atan2_kernel_cudaERNS_18TensorIteratorBaseEENKUlvE_clEvENKUlvE_clEvEUlddE_EESt5arrayIPcLm2EEEEviT0_T1_
        .type           _ZN2at6native29vectorized_elementwise_kernelILi4ENS0_13BUnaryFunctorIdddZZZNS0_17atan2_kernel_cudaERNS_18TensorIteratorBaseEENKUlvE_clEvENKUlvE_clEvEUlddE_EESt5arrayIPcLm2EEEEviT0_T1_,@function
        .size           _ZN2at6native29vectorized_elementwise_kernelILi4ENS0_13BUnaryFunctorIdddZZZNS0_17atan2_kernel_cudaERNS_18TensorIteratorBaseEENKUlvE_clEvENKUlvE_clEvEUlddE_EESt5arrayIPcLm2EEEEviT0_T1_,(.L_x_17719 - _ZN2at6native29vectorized_elementwise_kernelILi4ENS0_13BUnaryFunctorIdddZZZNS0_17atan2_kernel_cudaERNS_18TensorIteratorBaseEENKUlvE_clEvENKUlvE_clEvEUlddE_EESt5arrayIPcLm2EEEEviT0_T1_)
        .other          _ZN2at6native29vectorized_elementwise_kernelILi4ENS0_13BUnaryFunctorIdddZZZNS0_17atan2_kernel_cudaERNS_18TensorIteratorBaseEENKUlvE_clEvENKUlvE_clEvEUlddE_EESt5arrayIPcLm2EEEEviT0_T1_,@"STO_CUDA_ENTRY STV_DEFAULT"
_ZN2at6native29vectorized_elementwise_kernelILi4ENS0_13BUnaryFunctorIdddZZZNS0_17atan2_kernel_cudaERNS_18TensorIteratorBaseEENKUlvE_clEvENKUlvE_clEvEUlddE_EESt5arrayIPcLm2EEEEviT0_T1_:
.text._ZN2at6native29vectorized_elementwise_kernelILi4ENS0_13BUnaryFunctorIdddZZZNS0_17atan2_kernel_cudaERNS_18TensorIteratorBaseEENKUlvE_clEvENKUlvE_clEvEUlddE_EESt5arrayIPcLm2EEEEviT0_T1_:
        /* <DEDUP_REMOVED lines=42> */
[----:B-----5:R-:W-:Y:S05]  /*02a0*/  CALL.REL.NOINC `($__internal_65_$__cuda_sm20_div_rn_f64_full) ;  /* 0x0000758000007944 */ /* 0x020fea0003c00000 */
.L_x_16647:
[----:B------:R-:W-:Y:S05]  /*02b0*/  BSYNC B1 ;  /* 0x0000000000017941 */ /* 0x000fea0003800000 */
.L_x_16646:
        /* <DEDUP_REMOVED lines=55> */
.L_x_16650:
[----:B------:R-:W-:Y:S05]  /*0630*/  BSYNC B0 ;  /* 0x0000000000007941 */ /* 0x000fea0003800000 */
.L_x_16649:
        /* <DEDUP_REMOVED lines=13> */
[----:B-----5:R-:W-:Y:S05]  /*0710*/  CALL.REL.NOINC `($__internal_65_$__cuda_sm20_div_rn_f64_full) ;  /* 0x0000711000007944 */ /* 0x020fea0003c00000 */
[----:B------:R-:W-:Y:S02]  /*0720*/  IMAD.MOV.U32 R4, RZ, RZ, R2 ;  /* 0x000000ffff047224 */ /* 0x000fe400078e0002 */
[----:B------:R-:W-:Y:S02]  /*0730*/  IMAD.MOV.U32 R5, RZ, RZ, R3 ;  /* 0x000000ffff057224 */ /* 0x000fe400078e0003 */
.L_x_16652:
[----:B------:R-:W-:Y:S05]  /*0740*/  BSYNC B1 ;  /* 0x0000000000017941 */ /* 0x000fea0003800000 */
.L_x_16651:
        /* <DEDUP_REMOVED lines=55> */
.L_x_16654:
[----:B-12---:R-:W-:Y:S05]  /*0ac0*/  BSYNC B0 ;  /* 0x0000000000007941 */ /* 0x006fea0003800000 */
.L_x_16653:
        /* <DEDUP_REMOVED lines=11> */
[----:B------:R-:W-:Y:S05]  /*0b80*/  CALL.REL.NOINC `($__internal_65_$__cuda_sm20_div_rn_f64_full) ;  /* 0x00006ca000007944 */ /* 0x000fea0003c00000 */
.L_x_16656:
[----:B------:R-:W-:Y:S05]  /*0b90*/  BSYNC B1 ;  /* 0x0000000000017941 */ /* 0x000fea0003800000 */
.L_x_16655:
        /* <DEDUP_REMOVED lines=56> */
.L_x_16658:
[----:B-12---:R-:W-:Y:S05]  /*0f20*/  BSYNC B0 ;  /* 0x0000000000007941 */ /* 0x006fea0003800000 */
.L_x_16657:
        /* <DEDUP_REMOVED lines=13> */
[----:B------:R-:W-:Y:S02]  /*1000*/  IMAD.MOV.U32 R4, RZ, RZ, R2 ;  /* 0x000000ffff047224 */ /* 0x000fe400078e0002 */
[----:B------:R-:W-:Y:S02]  /*1010*/  IMAD.MOV.U32 R5, RZ, RZ, R3 ;  /* 0x000000ffff057224 */ /* 0x000fe400078e0003 */
.L_x_16660:
[----:B------:R-:W-:Y:S05]  /*1020*/  BSYNC B1 ;  /* 0x0000000000017941 */ /* 0x000fea0003800000 */
.L_x_16659:
        /* <DEDUP_REMOVED lines=55> */
.L_x_16662:
[----:B-12---:R-:W-:Y:S05]  /*13a0*/  BSYNC B0 ;  /* 0x0000000000007941 */ /* 0x006fea0003800000 */
.L_x_16661:
        /* <DEDUP_REMOVED lines=12> */
.L_x_16664:
[----:B------:R-:W-:Y:S05]  /*1470*/  BSYNC B1 ;  /* 0x0000000000017941 */ /* 0x000fea0003800000 */
.L_x_16663:
        /* <DEDUP_REMOVED lines=56> */
.L_x_16666:
[----:B-12---:R-:W-:Y:S05]  /*1800*/  BSYNC B0 ;  /* 0x0000000000007941 */ /* 0x006fea0003800000 */
.L_x_16665:
        /* <DEDUP_REMOVED lines=15> */
.L_x_16668:
[----:B------:R-:W-:Y:S05]  /*1900*/  BSYNC B1 ;  /* 0x0000000000017941 */ /* 0x000fea0003800000 */
.L_x_16667:
        /* <DEDUP_REMOVED lines=55> */
.L_x_16670:
[----:B-12---:R-:W-:Y:S05]  /*1c80*/  BSYNC B0 ;  /* 0x0000000000007941 */ /* 0x006fea0003800000 */
.L_x_16669:
        /* <DEDUP_REMOVED lines=12> */
.L_x_16672:
[----:B------:R-:W-:Y:S05]  /*1d50*/  BSYNC B1 ;  /* 0x0000000000017941 */ /* 0x000fea0003800000 */
.L_x_16671:
        /* <DEDUP_REMOVED lines=56> */
.L_x_16674:
[----:B-12---:R-:W-:Y:S05]  /*20e0*/  BSYNC B0 ;  /* 0x0000000000007941 */ /* 0x006fea0003800000 */
.L_x_16673:
        /* <DEDUP_REMOVED lines=15> */
.L_x_16676:
[----:B------:R-:W-:Y:S05]  /*21e0*/  BSYNC B1 ;  /* 0x0000000000017941 */ /* 0x000fea0003800000 */
.L_x_16675:
        /* <DEDUP_REMOVED lines=36> */
.L_x_16678:
[----:B-12---:R-:W-:Y:S05]  /*2430*/  BSYNC B0 ;  /* 0x0000000000007941 */ /* 0x006fea0003800000 */
.L_x_16677:
[----:B------:R-:W-:Y:S02]  /*2440*/  LOP3.LUT R19, R31, 0x80000000, R19, 0xb8, !PT ;  /* 0x800000001f137812 */ /* 0x000fe400078eb813 */
[----:B------:R-:W-:Y:S02]  /*2450*/  FSEL R18, R4, R30, P0 ;  /* 0x0000001e04127208 */ /* 0x000fe40000000000 */
[----:B------:R-:W-:Y:S01]  /*2460*/  FSEL R19, R5, R19, P0 ;  /* 0x0000001305137208 */ /* 0x000fe20000000000 */
[----:B------:R-:W-:Y:S05]  /*2470*/  BRA `(.L_x_16679) ;  /* 0x0000212000007947 */ /* 0x000fea0003800000 */
.L_x_16648:
        /* <DEDUP_REMOVED lines=32> */
.L_x_16681:
[----:B------:R-:W-:Y:S05]  /*2680*/  BSYNC B0 ;  /* 0x0000000000007941 */ /* 0x000fea0003800000 */
.L_x_16680:
        /* <DEDUP_REMOVED lines=17> */
.L_x_16683:
[----:B------:R-:W-:Y:S05]  /*27a0*/  BSYNC B1 ;  /* 0x0000000000017941 */ /* 0x000fea0003800000 */
.L_x_16682:
        /* <DEDUP_REMOVED lines=56> */
.L_x_16685:
[----:B-12---:R-:W-:Y:S05]  /*2b30*/  BSYNC B0 ;  /* 0x0000000000007941 */ /* 0x006fea0003800000 */
.L_x_16684:
        /* <DEDUP_REMOVED lines=12> */
.L_x_16687:
[----:B------:R-:W-:Y:S05]  /*2c00*/  BSYNC B1 ;  /* 0x0000000000017941 */ /* 0x000fea0003800000 */
.L_x_16686:
        /* <DEDUP_REMOVED lines=58> */
.L_x_16689:
[----:B-12---:R-:W-:Y:S05]  /*2fb0*/  BSYNC B0 ;  /* 0x0000000000007941 */ /* 0x006fea0003800000 */
.L_x_16688:
        /* <DEDUP_REMOVED lines=16> */
.L_x_16691:
[----:B------:R-:W-:Y:S05]  /*30c0*/  BSYNC B1 ;  /* 0x0000000000017941 */ /* 0x000fea0003800000 */
.L_x_16690:
        /* <DEDUP_REMOVED lines=56> */
.L_x_16693:
[----:B-12---:R-:W-:Y:S05]  /*3450*/  BSYNC B0 ;  /* 0x0000000000007941 */ /* 0x006fea0003800000 */
.L_x_16692:
        /* <DEDUP_REMOVED lines=12> */
.L_x_16695:
[----:B------:R-:W-:Y:S05]  /*3520*/  BSYNC B1 ;  /* 0x0000000000017941 */ /* 0x000fea0003800000 */
.L_x_16694:
        /* <DEDUP_REMOVED lines=58> */
.L_x_16697:
[----:B-12---:R-:W-:Y:S05]  /*38d0*/  BSYNC B0 ;  /* 0x0000000000007941 */ /* 0x006fea0003800000 */
.L_x_16696:
        /* <DEDUP_REMOVED lines=16> */
.L_x_16699:
[----:B------:R-:W-:Y:S05]  /*39e0*/  BSYNC B1 ;  /* 0x0000000000017941 */ /* 0x000fea0003800000 */
.L_x_16698:
        /* <DEDUP_REMOVED lines=56> */
.L_x_16701:
[----:B-12---:R-:W-:Y:S05]  /*3d70*/  BSYNC B0 ;  /* 0x0000000000007941 */ /* 0x006fea0003800000 */
.L_x_16700:
        /* <DEDUP_REMOVED lines=12> */
.L_x_16703:
[----:B------:R-:W-:Y:S05]  /*3e40*/  BSYNC B1 ;  /* 0x0000000000017941 */ /* 0x000fea0003800000 */
.L_x_16702:
        /* <DEDUP_REMOVED lines=58> */
.L_x_16705:
[----:B-12---:R-:W-:Y:S05]  /*41f0*/  BSYNC B0 ;  /* 0x0000000000007941 */ /* 0x006fea0003800000 */
.L_x_16704:
        /* <DEDUP_REMOVED lines=16> */
.L_x_16707:
[----:B------:R-:W-:Y:S05]  /*4300*/  BSYNC B1 ;  /* 0x0000000000017941 */ /* 0x000fea0003800000 */
.L_x_16706:
        /* <DEDUP_REMOVED lines=37> */
.L_x_16709:
[----:B-12---:R-:W-:Y:S05]  /*4560*/  BSYNC B0 ;  /* 0x0000000000007941 */ /* 0x006fea0003800000 */
.L_x_16708:
[----:B------:R-:W-:Y:S02]  /*4570*/  LOP3.LUT R19, R31, 0x80000000, R19, 0xb8, !PT ;  /* 0x800000001f137812 */ /* 0x000fe400078eb813 */
[----:B------:R-:W-:Y:S02]  /*4580*/  FSEL R18, R4, R30, P2 ;  /* 0x0000001e04127208 */ /* 0x000fe40001000000 */
[----:B------:R-:W-:Y:S02]  /*4590*/  FSEL R19, R5, R19, P2 ;  /* 0x0000001305137208 */ /* 0x000fe40001000000 */
.L_x_16679:
        /* <DEDUP_REMOVED lines=11> */
.L_x_16645:
        /* <DEDUP_REMOVED lines=85> */
[----:B------:R-:W-:Y:S05]  /*4ba0*/  CALL.REL.NOINC `($__internal_65_$__cuda_sm20_div_rn_f64_full) ;  /* 0x00002c8000007944 */ /* 0x000fea0003c00000 */
.L_x_16713:
[----:B------:R-:W-:Y:S05]  /*4bb0*/  BSYNC B2 ;  /* 0x0000000000027941 */ /* 0x000fea0003800000 */
.L_x_16712:
        /* <DEDUP_REMOVED lines=43> */
.L_x_16715:
[----:B------:R-:W-:Y:S02]  /*4e70*/  FSEL R2, RZ, 3.37028055040000000000e+12, P2 ;  /* 0x54442d18ff027808 */ /* 0x000fe40001000000 */
[----:B------:R-:W-:Y:S02]  /*4e80*/  FSEL R3, RZ, 2.1426990032196044922, P2 ;  /* 0x400921fbff037808 */ /* 0x000fe40001000000 */
.L_x_16716:
[----:B------:R-:W-:Y:S05]  /*4e90*/  BSYNC B0 ;  /* 0x0000000000007941 */ /* 0x000fea0003800000 */
.L_x_16714:
[----:B------:R0:W1:Y:S02]  /*4ea0*/  DADD R4, |R12|, |c[0x0][0x170]| ;  /* 0x40005c000c047629 */ /* 0x0000640000000200 */
[----:B0-----:R-:W-:-:S04]  /*4eb0*/  LOP3.LUT R13, R3, 0x80000000, R13, 0xb8, !PT ;  /* 0x80000000030d7812 */ /* 0x001fc800078eb80d */
[----:B-1----:R-:W0:-:S06]  /*4ec0*/  DSETP.GTU.AND P0, PT, |R4|, +INF , PT ;  /* 0x7ff000000400742a */ /* 0x002e0c0003f0c200 */
[----:B0-----:R-:W-:Y:S02]  /*4ed0*/  FSEL R12, R4, R2, P0 ;  /* 0x00000002040c7208 */ /* 0x001fe40000000000 */
[----:B------:R-:W-:Y:S02]  /*4ee0*/  FSEL R13, R5, R13, P0 ;  /* 0x0000000d050d7208 */ /* 0x000fe40000000000 */
.L_x_16711:
[----:B------:R-:W-:Y:S05]  /*4ef0*/  BSYNC B1 ;  /* 0x0000000000017941 */ /* 0x000fea0003800000 */
.L_x_16710:
        /* <DEDUP_REMOVED lines=33> */
.L_x_16720:
[----:B------:R-:W-:Y:S05]  /*5110*/  BSYNC B2 ;  /* 0x0000000000027941 */ /* 0x000fea0003800000 */
.L_x_16719:
        /* <DEDUP_REMOVED lines=43> */
.L_x_16722:
[----:B------:R-:W-:Y:S02]  /*53d0*/  FSEL R2, RZ, 3.37028055040000000000e+12, P2 ;  /* 0x54442d18ff027808 */ /* 0x000fe40001000000 */
[----:B------:R-:W-:Y:S02]  /*53e0*/  FSEL R3, RZ, 2.1426990032196044922, P2 ;  /* 0x400921fbff037808 */ /* 0x000fe40001000000 */
.L_x_16723:
[----:B------:R-:W-:Y:S05]  /*53f0*/  BSYNC B0 ;  /* 0x0000000000007941 */ /* 0x000fea0003800000 */
.L_x_16721:
[----:B------:R0:W1:Y:S02]  /*5400*/  DADD R4, |R14|, |c[0x0][0x170]| ;  /* 0x40005c000e047629 */ /* 0x0000640000000200 */
[----:B0-----:R-:W-:-:S04]  /*5410*/  LOP3.LUT R15, R3, 0x80000000, R15, 0xb8, !PT ;  /* 0x80000000030f7812 */ /* 0x001fc800078eb80f */
[----:B-1----:R-:W0:-:S06]  /*5420*/  DSETP.GTU.AND P0, PT, |R4|, +INF , PT ;  /* 0x7ff000000400742a */ /* 0x002e0c0003f0c200 */
[----:B0-----:R-:W-:Y:S02]  /*5430*/  FSEL R14, R4, R2, P0 ;  /* 0x00000002040e7208 */ /* 0x001fe40000000000 */
[----:B------:R-:W-:Y:S02]  /*5440*/  FSEL R15, R5, R15, P0 ;  /* 0x0000000f050f7208 */ /* 0x000fe40000000000 */
.L_x_16718:
[----:B------:R-:W-:Y:S05]  /*5450*/  BSYNC B1 ;  /* 0x0000000000017941 */ /* 0x000fea0003800000 */
.L_x_16717:
        /* <DEDUP_REMOVED lines=32> */
.L_x_16727:
[----:B------:R-:W-:Y:S05]  /*5660*/  BSYNC B2 ;  /* 0x0000000000027941 */ /* 0x000fea0003800000 */
.L_x_16726:
        /* <DEDUP_REMOVED lines=43> */
.L_x_16729:
[----:B------:R-:W-:Y:S02]  /*5920*/  FSEL R2, RZ, 3.37028055040000000000e+12, P2 ;  /* 0x54442d18ff027808 */ /* 0x000fe40001000000 */
[----:B------:R-:W-:Y:S02]  /*5930*/  FSEL R3, RZ, 2.1426990032196044922, P2 ;  /* 0x400921fbff037808 */ /* 0x000fe40001000000 */
.L_x_16730:
[----:B------:R-:W-:Y:S05]  /*5940*/  BSYNC B0 ;  /* 0x0000000000007941 */ /* 0x000fea0003800000 */
.L_x_16728:
[----:B------:R0:W1:Y:S02]  /*5950*/  DADD R4, |R16|, |c[0x0][0x170]| ;  /* 0x40005c0010047629 */ /* 0x0000640000000200 */
[----:B0-----:R-:W-:-:S04]  /*5960*/  LOP3.LUT R17, R3, 0x80000000, R17, 0xb8, !PT ;  /* 0x8000000003117812 */ /* 0x001fc800078eb811 */
[----:B-1----:R-:W0:-:S06]  /*5970*/  DSETP.GTU.AND P0, PT, |R4|, +INF , PT ;  /* 0x7ff000000400742a */ /* 0x002e0c0003f0c200 */
[----:B0-----:R-:W-:Y:S02]  /*5980*/  FSEL R16, R4, R2, P0 ;  /* 0x0000000204107208 */ /* 0x001fe40000000000 */
[----:B------:R-:W-:Y:S02]  /*5990*/  FSEL R17, R5, R17, P0 ;  /* 0x0000001105117208 */ /* 0x000fe40000000000 */
.L_x_16725:
[----:B------:R-:W-:Y:S05]  /*59a0*/  BSYNC B1 ;  /* 0x0000000000017941 */ /* 0x000fea0003800000 */
.L_x_16724:
        /* <DEDUP_REMOVED lines=32> */
.L_x_16734:
[----:B------:R-:W-:Y:S05]  /*5bb0*/  BSYNC B2 ;  /* 0x0000000000027941 */ /* 0x000fea0003800000 */
.L_x_16733:
        /* <DEDUP_REMOVED lines=43> */
.L_x_16736:
[----:B------:R-:W-:Y:S02]  /*5e70*/  FSEL R2, RZ, 3.37028055040000000000e+12, P2 ;  /* 0x54442d18ff027808 */ /* 0x000fe40001000000 */
[----:B------:R-:W-:Y:S02]  /*5e80*/  FSEL R3, RZ, 2.1426990032196044922, P2 ;  /* 0x400921fbff037808 */ /* 0x000fe40001000000 */
.L_x_16737:
[----:B------:R-:W-:Y:S05]  /*5e90*/  BSYNC B0 ;  /* 0x0000000000007941 */ /* 0x000fea0003800000 */
.L_x_16735:
[----:B------:R0:W1:Y:S02]  /*5ea0*/  DADD R4, |R18|, |c[0x0][0x170]| ;  /* 0x40005c0012047629 */ /* 0x0000640000000200 */
[----:B0-----:R-:W-:-:S04]  /*5eb0*/  LOP3.LUT R19, R3, 0x80000000, R19, 0xb8, !PT ;  /* 0x8000000003137812 */ /* 0x001fc800078eb813 */
[----:B-1----:R-:W0:-:S06]  /*5ec0*/  DSETP.GTU.AND P0, PT, |R4|, +INF , PT ;  /* 0x7ff000000400742a */ /* 0x002e0c0003f0c200 */
[----:B0-----:R-:W-:Y:S02]  /*5ed0*/  FSEL R18, R4, R2, P0 ;  /* 0x0000000204127208 */ /* 0x001fe40000000000 */
[----:B------:R-:W-:Y:S02]  /*5ee0*/  FSEL R19, R5, R19, P0 ;  /* 0x0000001305137208 */ /* 0x000fe40000000000 */
.L_x_16732:
[----:B------:R-:W-:Y:S05]  /*5ef0*/  BSYNC B1 ;  /* 0x0000000000017941 */ /* 0x000fea0003800000 */
.L_x_16731:
        /* <DEDUP_REMOVED lines=32> */
.L_x_16741:
[----:B------:R-:W-:Y:S05]  /*6100*/  BSYNC B2 ;  /* 0x0000000000027941 */ /* 0x000fea0003800000 */
.L_x_16740:
        /* <DEDUP_REMOVED lines=43> */
.L_x_16743:
[----:B------:R-:W-:Y:S02]  /*63c0*/  FSEL R2, RZ, 3.37028055040000000000e+12, P2 ;  /* 0x54442d18ff027808 */ /* 0x000fe40001000000 */
[----:B------:R-:W-:Y:S02]  /*63d0*/  FSEL R3, RZ, 2.1426990032196044922, P2 ;  /* 0x400921fbff037808 */ /* 0x000fe40001000000 */
.L_x_16744:
[----:B------:R-:W-:Y:S05]  /*63e0*/  BSYNC B0 ;  /* 0x0000000000007941 */ /* 0x000fea0003800000 */
.L_x_16742:
[----:B------:R0:W1:Y:S02]  /*63f0*/  DADD R4, |R20|, |c[0x0][0x170]| ;  /* 0x40005c0014047629 */ /* 0x0000640000000200 */
[----:B0-----:R-:W-:-:S04]  /*6400*/  LOP3.LUT R21, R3, 0x80000000, R21, 0xb8, !PT ;  /* 0x8000000003157812 */ /* 0x001fc800078eb815 */
[----:B-1----:R-:W0:-:S06]  /*6410*/  DSETP.GTU.AND P0, PT, |R4|, +INF , PT ;  /* 0x7ff000000400742a */ /* 0x002e0c0003f0c200 */
[----:B0-----:R-:W-:Y:S02]  /*6420*/  FSEL R20, R4, R2, P0 ;  /* 0x0000000204147208 */ /* 0x001fe40000000000 */
[----:B------:R-:W-:Y:S02]  /*6430*/  FSEL R21, R5, R21, P0 ;  /* 0x0000001505157208 */ /* 0x000fe40000000000 */
.L_x_16739:
[----:B------:R-:W-:Y:S05]  /*6440*/  BSYNC B1 ;  /* 0x0000000000017941 */ /* 0x000fea0003800000 */
.L_x_16738:
        /* <DEDUP_REMOVED lines=32> */
.L_x_16748:
[----:B------:R-:W-:Y:S05]  /*6650*/  BSYNC B2 ;  /* 0x0000000000027941 */ /* 0x000fea0003800000 */
.L_x_16747:
        /* <DEDUP_REMOVED lines=43> */
.L_x_16750:
[----:B------:R-:W-:Y:S02]  /*6910*/  FSEL R2, RZ, 3.37028055040000000000e+12, P2 ;  /* 0x54442d18ff027808 */ /* 0x000fe40001000000 */
[----:B------:R-:W-:Y:S02]  /*6920*/  FSEL R3, RZ, 2.1426990032196044922, P2 ;  /* 0x400921fbff037808 */ /* 0x000fe40001000000 */
.L_x_16751:
[----:B------:R-:W-:Y:S05]  /*6930*/  BSYNC B0 ;  /* 0x0000000000007941 */ /* 0x000fea0003800000 */
.L_x_16749:
[----:B------:R0:W1:Y:S02]  /*6940*/  DADD R4, |R22|, |c[0x0][0x170]| ;  /* 0x40005c0016047629 */ /* 0x0000640000000200 */
[----:B0-----:R-:W-:-:S04]  /*6950*/  LOP3.LUT R23, R3, 0x80000000, R23, 0xb8, !PT ;  /* 0x8000000003177812 */ /* 0x001fc800078eb817 */
[----:B-1----:R-:W0:-:S06]  /*6960*/  DSETP.GTU.AND P0, PT, |R4|, +INF , PT ;  /* 0x7ff000000400742a */ /* 0x002e0c0003f0c200 */
[----:B0-----:R-:W-:Y:S02]  /*6970*/  FSEL R22, R4, R2, P0 ;  /* 0x0000000204167208 */ /* 0x001fe40000000000 */
[----:B------:R-:W-:Y:S02]  /*6980*/  FSEL R23, R5, R23, P0 ;  /* 0x0000001705177208 */ /* 0x000fe40000000000 */
.L_x_16746:
[----:B------:R-:W-:Y:S05]  /*6990*/  BSYNC B1 ;  /* 0x0000000000017941 */ /* 0x000fea0003800000 */
.L_x_16745:
        /* <DEDUP_REMOVED lines=32> */
.L_x_16755:
[----:B------:R-:W-:Y:S05]  /*6ba0*/  BSYNC B2 ;  /* 0x0000000000027941 */ /* 0x000fea0003800000 */
.L_x_16754:
        /* <DEDUP_REMOVED lines=43> */
.L_x_16757:
[----:B------:R-:W-:Y:S02]  /*6e60*/  FSEL R2, RZ, 3.37028055040000000000e+12, P2 ;  /* 0x54442d18ff027808 */ /* 0x000fe40001000000 */
[----:B------:R-:W-:Y:S02]  /*6e70*/  FSEL R3, RZ, 2.1426990032196044922, P2 ;  /* 0x400921fbff037808 */ /* 0x000fe40001000000 */
.L_x_16758:
[----:B------:R-:W-:Y:S05]  /*6e80*/  BSYNC B0 ;  /* 0x0000000000007941 */ /* 0x000fea0003800000 */
.L_x_16756:
[----:B------:R0:W1:Y:S02]  /*6e90*/  DADD R4, |R28|, |c[0x0][0x170]| ;  /* 0x40005c001c047629 */ /* 0x0000640000000200 */
[----:B0-----:R-:W-:-:S04]  /*6ea0*/  LOP3.LUT R29, R3, 0x80000000, R29, 0xb8, !PT ;  /* 0x80000000031d7812 */ /* 0x001fc800078eb81d */
[----:B-1----:R-:W0:-:S06]  /*6eb0*/  DSETP.GTU.AND P0, PT, |R4|, +INF , PT ;  /* 0x7ff000000400742a */ /* 0x002e0c0003f0c200 */
[----:B0-----:R-:W-:Y:S02]  /*6ec0*/  FSEL R28, R4, R2, P0 ;  /* 0x00000002041c7208 */ /* 0x001fe40000000000 */
[----:B------:R-:W-:Y:S02]  /*6ed0*/  FSEL R29, R5, R29, P0 ;  /* 0x0000001d051d7208 */ /* 0x000fe40000000000 */
.L_x_16753:
[----:B------:R-:W-:Y:S05]  /*6ee0*/  BSYNC B1 ;  /* 0x0000000000017941 */ /* 0x000fea0003800000 */
.L_x_16752:
        /* <DEDUP_REMOVED lines=29> */
[----:B------:R-:W-:Y:S05]  /*70c0*/  CALL.REL.NOINC `($__internal_65_$__cuda_sm20_div_rn_f64_full) ;  /* 0x0000076000007944 */ /* 0x000fea0003c00000 */
[----:B------:R-:W-:Y:S02]  /*70d0*/  IMAD.MOV.U32 R4, RZ, RZ, R2 ;  /* 0x000000ffff047224 */ /* 0x000fe400078e0002 */
[----:B------:R-:W-:Y:S02]  /*70e0*/  IMAD.MOV.U32 R5, RZ, RZ, R3 ;  /* 0x000000ffff057224 */ /* 0x000fe400078e0003 */
.L_x_16762:
[----:B------:R-:W-:Y:S05]  /*70f0*/  BSYNC B2 ;  /* 0x0000000000027941 */ /* 0x000fea0003800000 */
.L_x_16761:
        /* <DEDUP_REMOVED lines=43> */
.L_x_16764:
[----:B------:R-:W-:Y:S02]  /*73b0*/  FSEL R2, RZ, 3.37028055040000000000e+12, P2 ;  /* 0x54442d18ff027808 */ /* 0x000fe40001000000 */
[----:B------:R-:W-:Y:S02]  /*73c0*/  FSEL R3, RZ, 2.1426990032196044922, P2 ;  /* 0x400921fbff037808 */ /* 0x000fe40001000000 */
.L_x_16765:
[----:B------:R-:W-:Y:S05]  /*73d0*/  BSYNC B0 ;  /* 0x0000000000007941 */ /* 0x000fea0003800000 */
.L_x_16763:
[----:B------:R-:W0:Y:S01]  /*73e0*/  DADD R4, |R30|, |c[0x0][0x170]| ;  /* 0x40005c001e047629 */ /* 0x000e220000000200 */
[----:B------:R-:W-:-:S05]  /*73f0*/  LOP3.LUT R3, R3, 0x80000000, R31, 0xb8, !PT ;  /* 0x8000000003037812 */ /* 0x000fca00078eb81f */
[----:B0-----:R-:W0:-:S06]  /*7400*/  DSETP.GTU.AND P0, PT, |R4|, +INF , PT ;  /* 0x7ff000000400742a */ /* 0x001e0c0003f0c200 */
[----:B0-----:R-:W-:Y:S02]  /*7410*/  FSEL R0, R4, R2, P0 ;  /* 0x0000000204007208 */ /* 0x001fe40000000000 */
[----:B------:R-:W-:Y:S02]  /*7420*/  FSEL R3, R5, R3, P0 ;  /* 0x0000000305037208 */ /* 0x000fe40000000000 */
.L_x_16760:
[----:B------:R-:W-:Y:S05]  /*7430*/  BSYNC B1 ;  /* 0x0000000000017941 */ /* 0x000fea0003800000 */
.L_x_16759:
        /* <DEDUP_REMOVED lines=17> */
.L_x_16768:
[----:B------:R-:W-:-:S13]  /*7550*/  ISETP.GE.AND P0, PT, R11, R10, PT ;  /* 0x0000000a0b00720c */ /* 0x000fda0003f06270 */
[----:B------:R-:W-:Y:S05]  /*7560*/  @P0 BRA `(.L_x_16770) ;  /* 0x000000c000000947 */ /* 0x000fea0003800000 */
[----:B0-----:R-:W-:Y:S01]  /*7570*/  IMAD.IADD R4, R7, 0x1, R11 ;  /* 0x0000000107047824 */ /* 0x001fe200078e020b */
[----:B------:R-:W-:Y:S01]  /*7580*/  IADD3 R11, R11, 0x80, RZ ;  /* 0x000000800b0b7810 */ /* 0x000fe20007ffe0ff */
[----:B------:R-:W-:-:S04]  /*7590*/  IMAD.MOV.U32 R5, RZ, RZ, 0x8 ;  /* 0x00000008ff057424 */ /* 0x000fc800078e00ff */
[----:B------:R-:W-:-:S05]  /*75a0*/  IMAD.WIDE.U32 R4, R4, R5, c[0x0][0x178] ;  /* 0x00005e0004047625 */ /* 0x000fca00078e0005 */
[----:B-----5:R0:W-:Y:S02]  /*75b0*/  STG.E.64 [R4.64], R16 ;  /* 0x0000001004007986 */ /* 0x0201e4000c101b04 */
.L_x_16769:
[----:B------:R-:W-:-:S13]  /*75c0*/  ISETP.GE.AND P0, PT, R11, R10, PT ;  /* 0x0000000a0b00720c */ /* 0x000fda0003f06270 */
[----:B------:R-:W-:Y:S05]  /*75d0*/  @P0 BRA `(.L_x_16771) ;  /* 0x000000c000000947 */ /* 0x000fea0003800000 */
[----:B0-----:R-:W-:Y:S01]  /*75e0*/  IMAD.IADD R4, R7, 0x1, R11 ;  /* 0x0000000107047824 */ /* 0x001fe200078e020b */
[----:B------:R-:W-:Y:S01]  /*75f0*/  IADD3 R11, R11, 0x80, RZ ;  /* 0x000000800b0b7810 */ /* 0x000fe20007ffe0ff */
[----:B------:R-:W-:-:S04]  /*7600*/  IMAD.MOV.U32 R5, RZ, RZ, 0x8 ;  /* 0x00000008ff057424 */ /* 0x000fc800078e00ff */
[----:B------:R-:W-:-:S05]  /*7610*/  IMAD.WIDE.U32 R4, R4, R5, c[0x0][0x178] ;  /* 0x00005e0004047625 */ /* 0x000fca00078e0005 */
[----:B------:R0:W-:Y:S02]  /*7620*/  STG.E.64 [R4.64], R18 ;  /* 0x0000001204007986 */ /* 0x0001e4000c101b04 */
.L_x_16770:
[----:B------:R-:W-:-:S13]  /*7630*/  ISETP.GE.AND P0, PT, R11, R10, PT ;  /* 0x0000000a0b00720c */ /* 0x000fda0003f06270 */
[----:B------:R-:W-:Y:S05]  /*7640*/  @P0 BRA `(.L_x_16772) ;  /* 0x000000d000000947 */ /* 0x000fea0003800000 */
[----:B0-----:R-:W-:Y:S01]  /*7650*/  IMAD.IADD R4, R7, 0x1, R11 ;  /* 0x0000000107047824 */ /* 0x001fe200078e020b */
[----:B------:R-:W-:Y:S01]  /*7660*/  IADD3 R11, R11, 0x80, RZ ;  /* 0x000000800b0b7810 */ /* 0x000fe20007ffe0ff */
[----:B------:R-:W-:-:S04]  /*7670*/  IMAD.MOV.U32 R5, RZ, RZ, 0x8 ;  /* 0x00000008ff057424 */ /* 0x000fc800078e00ff */
[----:B------:R-:W-:-:S05]  /*7680*/  IMAD.WIDE.U32 R4, R4, R5, c[0x0][0x178] ;  /* 0x00005e0004047625 */ /* 0x000fca00078e0005 */
[----:B-----5:R0:W-:Y:S02]  /*7690*/  STG.E.64 [R4.64], R20 ;  /* 0x0000001404007986 */ /* 0x0201e4000c101b04 */
.L_x_16771:
        /* <DEDUP_REMOVED lines=8> */
.L_x_16772:
[----:B------:R-:W-:Y:S05]  /*7720*/  BSYNC B1 ;  /* 0x0000000000017941 */ /* 0x000fea0003800000 */
.L_x_16767:
[----:B------:R-:W-:-:S13]  /*7730*/  ISETP.GE.AND P0, PT, R11, R10, PT ;  /* 0x0000000a0b00720c */ /* 0x000fda0003f06270 */
[----:B0-----:R-:W-:Y:S01]  /*7740*/  @!P0 IMAD.IADD R4, R7, 0x1, R11 ;  /* 0x0000000107048824 */ /* 0x001fe200078e020b */
[----:B------:R-:W-:Y:S01]  /*7750*/  @!P0 IADD3 R11, R11, 0x80, RZ ;  /* 0x000000800b0b8810 */ /* 0x000fe20007ffe0ff */
[----:B------:R-:W-:-:S04]  /*7760*/  @!P0 IMAD.MOV.U32 R5, RZ, RZ, 0x8 ;  /* 0x00000008ff058424 */ /* 0x000fc800078e00ff */
[----:B------:R-:W-:-:S05]  /*7770*/  @!P0 IMAD.WIDE.U32 R4, R4, R5, c[0x0][0x178] ;  /* 0x00005e0004048625 */ /* 0x000fca00078e0005 */
[----:B-----5:R0:W-:Y:S02]  /*7780*/  @!P0 STG.E.64 [R4.64], R28 ;  /* 0x0000001c04008986 */ /* 0x0201e4000c101b04 */
.L_x_16773:
[----:B------:R-:W-:Y:S05]  /*7790*/  BSYNC B0 ;  /* 0x0000000000007941 */ /* 0x000fea0003800000 */
.L_x_16766:
        /* <DEDUP_REMOVED lines=9> */
        .weak           $__internal_65_$__cuda_sm20_div_rn_f64_full
        .type           $__internal_65_$__cuda_sm20_div_rn_f64_full,@function
        .size           $__internal_65_$__cuda_sm20_div_rn_f64_full,(.L_x_17719 - $__internal_65_$__cuda_sm20_div_rn_f64_full)
$__internal_65_$__cuda_sm20_div_rn_f64_full:
        /* <DEDUP_REMOVED lines=71> */
.L_x_16775:
        /* <DEDUP_REMOVED lines=17> */
.L_x_16778:
[----:B------:R-:W-:Y:S01]  /*7db0*/  LOP3.LUT R3, R27, 0x80000, RZ, 0xfc, !PT ;  /* 0x000800001b037812 */ /* 0x000fe200078efcff */
[----:B------:R-:W-:-:S04]  /*7dc0*/  IMAD.MOV.U32 R38, RZ, RZ, R26 ;  /* 0x000000ffff267224 */ /* 0x000fc800078e001a */
[----:B------:R-:W-:Y:S01]  /*7dd0*/  IMAD.MOV.U32 R39, RZ, RZ, R3 ;  /* 0x000000ffff277224 */ /* 0x000fe200078e0003 */
[----:B------:R-:W-:Y:S05]  /*7de0*/  BRA `(.L_x_16776) ;  /* 0x0000003000007947 */ /* 0x000fea0003800000 */
.L_x_16777:
[----:B------:R-:W-:Y:S01]  /*7df0*/  LOP3.LUT R3, R37, 0x80000, RZ, 0xfc, !PT ;  /* 0x0008000025037812 */ /* 0x000fe200078efcff */
[----:B------:R-:W-:-:S04]  /*7e00*/  IMAD.MOV.U32 R38, RZ, RZ, R36 ;  /* 0x000000ffff267224 */ /* 0x000fc800078e0024 */
[----:B------:R-:W-:Y:S02]  /*7e10*/  IMAD.MOV.U32 R39, RZ, RZ, R3 ;  /* 0x000000ffff277224 */ /* 0x000fe400078e0003 */
.L_x_16776:
[----:B------:R-:W-:Y:S05]  /*7e20*/  BSYNC B0 ;  /* 0x0000000000007941 */ /* 0x000fea0003800000 */
.L_x_16774:
[----:B------:R-:W-:Y:S02]  /*7e30*/  IMAD.MOV.U32 R4, RZ, RZ, R0 ;  /* 0x000000ffff047224 */ /* 0x000fe400078e0000 */
[----:B------:R-:W-:Y:S02]  /*7e40*/  IMAD.MOV.U32 R5, RZ, RZ, 0x0 ;  /* 0x00000000ff057424 */ /* 0x000fe400078e00ff */
[----:B------:R-:W-:Y:S02]  /*7e50*/  IMAD.MOV.U32 R2, RZ, RZ, R38 ;  /* 0x000000ffff027224 */ /* 0x000fe400078e0026 */
[----:B------:R-:W-:Y:S01]  /*7e60*/  IMAD.MOV.U32 R3, RZ, RZ, R39 ;  /* 0x000000ffff037224 */ /* 0x000fe200078e0027 */
[----:B------:R-:W-:Y:S06]  /*7e70*/  RET.REL.NODEC R4 `(_ZN2at6native29vectorized_elementwise_kernelILi4ENS0_13BUnaryFunctorIdddZZZNS0_17atan2_kernel_cudaERNS_18TensorIteratorBaseEENKUlvE_clEvENKUlvE_clEvEUlddE_EESt5arrayIPcLm2EEEEviT0_T1_) ;  /* 0xffff818004007950 */ /* 0x000fec0003c3ffff */
.L_x_16779:
        /* <DEDUP_REMOVED lines=16> */
.L_x_17719:


//--------------------- .text._ZN2at6native29vectorized_elementwise_kernelILi8ENS0_13BUnaryFunctorIdddZZZNS0_17atan2_kernel_cudaERNS_18TensorIteratorBaseEENKUlvE_clEvENKUlvE_clEvEUlddE_EESt5arrayIPcLm2EEEEviT0_T1_ --------------------------
	.section	.text._ZN2at6native29vectorized_elementwise_kernelILi8ENS0_13BUnaryFunctorIdddZZZNS0_17atan2_kernel_cudaERNS_18TensorIteratorBaseEENKUlvE_clEvENKUlvE_clEvEUlddE_EESt5arrayIPcLm2EEEEviT0_T1_,"ax",@progbits
	.sectioninfo	@"SHI_REGISTERS=4"
	.align	128
        .global         _ZN2at6native29vectorized_elementwise_kernelILi8ENS0_13BUnaryFunctorIdddZZZNS0_17atan2_kernel_cudaERNS_18TensorIteratorBaseEENKUlvE_clEvENKUlvE_clEvEUlddE_EESt5arrayIPcLm2EEEEviT0_T1_
        .type           _ZN2at6native29vectorized_elementwise_kernelILi8ENS0_13BUnaryFunctorIdddZZZNS0_17atan2_kernel_cudaERNS_18TensorIteratorBaseEENKUlvE_clEvENKUlvE_clEvEUlddE_EESt5arrayIPcLm2EEEEviT0_T1_,@function
        .size           _ZN2at6native29vectorized_elementwise_kernelILi8ENS0_13BUnaryFunctorIdddZZZNS0_17atan2_kernel_cudaERNS_18TensorIteratorBaseEENKUlvE_clEvENKUlvE_clEvEUlddE_EESt5arrayIPcLm2EEEEviT0_T1_,(.L_x_17858 - _ZN2at6native29vectorized_elementwise_kernelILi8ENS0_13BUnaryFunctorIdddZZZNS0_17atan2_kernel_cudaERNS_18TensorIteratorBaseEENKUlvE_clEvENKUlvE_clEvEUlddE_EESt5arrayIPcLm2EEEEviT0_T1_)
        .other          _ZN2at6native29vectorized_elementwise_kernelILi8ENS0_13BUnaryFunctorIdddZZZNS0_17atan2_kernel_cudaERNS_18TensorIteratorBaseEENKUlvE_clEvENKUlvE_clEvEUlddE_EESt5arrayIPcLm2EEEEviT0_T1_,@"STO_CUDA_ENTRY STV_DEFAULT"
_ZN2at6native29vectorized_elementwise_kernelILi8ENS0_13BUnaryFunctorIdddZZZNS0_17atan2_kernel_cudaERNS_18TensorIteratorBaseEENKUlvE_clEvENKUlvE_clEvEUlddE_EESt5arrayIPcLm2EEEEviT0_T1_:
.text._ZN2at6native29vectorized_elementwise_kernelILi8ENS0_13BUnaryFunctorIdddZZZNS0_17atan2_kernel_cudaERNS_18TensorIteratorBaseEENKUlvE_clEvENKUlvE_clEvEUlddE_EESt5arrayIPcLm2EEEEviT0_T1_:
[----:B------:R-:W-:Y:S02]  /*0000*/  MOV R1, c[0x0][0x28] ;  /* 0x00000a0000017a02 */ /* 0x000fe40000000f00 */
[----:B------:R-:W-:Y:S05]  /*0010*/  EXIT ;  /* 0x000000000000794d */ /* 0x000fea0003800000 */
.L_x_16780:
        /* <DEDUP_REMOVED lines=14> */
.L_x_17858:


//--------------------- .text._ZN2at6native18elementwise_kernelILi128ELi4EZNS0_15gpu_kernel_implINS0_13AUnaryFunctorIdddZZZNS0_17atan2_kernel_cudaERNS_18TensorIteratorBaseEENKUlvE_clEvENKUlvE_clEvEUlddE_EEEEvS5_RKT_EUliE_EEviT1_ --------------------------
	.section	.text._ZN2at6native18elementwise_kernelILi128ELi4EZNS0_15gpu_kernel_implINS0_13AUnaryFunctorIdddZZZNS0_17atan2_kernel_cudaERNS_18TensorIteratorBaseEENKUlvE_clEvENKUlvE_clEvEUlddE_EEEEvS5_RKT_EUliE_EEviT1_,"ax",@progbits
	.sectioninfo	@"SHI_REGISTERS=32"
	.align	128
        .global         _ZN2at6native18elementwise_kernelILi128ELi4EZNS0_15gpu_kernel_implINS0_13AUnaryFunctorIdddZZZNS0_17atan2_kernel_cudaERNS_18TensorIteratorBaseEENKUlvE_clEvENKUlvE_clEvEUlddE_EEEEvS5_RKT_EUliE_EEviT1_
        .type           _ZN2at6native18elementwise_kernelILi128ELi4EZNS0_15gpu_kernel_implINS0_13AUnaryFunctorIdddZZZNS0_17atan2_kernel_cudaERNS_18TensorIteratorBaseEENKUlvE_clEvENKUlvE_clEvEUlddE_EEEEvS5_RKT_EUliE_EEviT1_,@function
        .size           _ZN2at6native18elementwise_kernelILi128ELi4EZNS0_15gpu_kernel_implINS0_13AUnaryFunctorIdddZZZNS0_17atan2_kernel_cudaERNS_18TensorIteratorBaseEENKUlvE_clEvENKUlvE_clEvEUlddE_EEEEvS5_RKT_EUliE_EEviT1_,(.L_x_17720 - _ZN2at6native18elementwise_kernelILi128ELi4EZNS0_15gpu_kernel_implINS0_13AUnaryFunctorIdddZZZNS0_17atan2_kernel_cudaERNS_18TensorIteratorBaseEENKUlvE_clEvENKUlvE_clEvEUlddE_EEEEvS5_RKT_EUliE_EEviT1_)
        .other          _ZN2at6native18elementwise_kernelILi128ELi4EZNS0_15gpu_kernel_implINS0_13AUnaryFunctorIdddZZZNS0_17atan2_kernel_cudaERNS_18TensorIteratorBaseEENKUlvE_clEvENKUlvE_clEvEUlddE_EEEEvS5_RKT_EUliE_EEviT1_,@"STO_CUDA_ENTRY STV_DEFAULT"
_ZN2at6native18elementwise_kernelILi128ELi4EZNS0_15gpu_kernel_implINS0_13AUnaryFunctorIdddZZZNS0_17atan2_kernel_cudaERNS_18TensorIteratorBaseEENKUlvE_clEvENKUlvE_clEvEUlddE_EEEEvS5_RKT_EUliE_EEviT1_:
.text._ZN2at6native18elementwise_kernelILi128ELi4EZNS0_15gpu_kernel_implINS0_13AUnaryFunctorIdddZZZNS0_17atan2_kernel_cudaERNS_18TensorIteratorBaseEENKUlvE_clEvENKUlvE_clEvEUlddE_EEEEvS5_RKT_EUliE_EEviT1_:
        /* <DEDUP_REMOVED lines=235> */
.L_x_16783:
        /* <DEDUP_REMOVED lines=19> */
.L_x_16787:
[----:B------:R-:W2:Y:S02]  /*0fe0*/  LDG.E.U8 R2, [R2.64] ;  /* 0x0000002402027981 */ /* 0x000ea4000c1e1100 */
[----:B--2---:R0:W1:Y:S01]  /*0ff0*/  I2F.F64.U16 R26, R2 ;  /* 0x00000002001a7312 */ /* 0x0040620000101800 */
[----:B------:R-:W-:Y:S05]  /*1000*/  BRA `(.L_x_16789) ;  /* 0x00000df000007947 */ /* 0x000fea0003800000 */
.L_x_16786:
        /* <DEDUP_REMOVED lines=9> */
.L_x_16791:
[----:B------:R-:W2:Y:S02]  /*10a0*/  LDG.E R2, [R2.64] ;  /* 0x0000002402027981 */ /* 0x000ea4000c1e1900 */
[----:B--2---:R0:W1:Y:S01]  /*10b0*/  I2F.F64 R26, R2 ;  /* 0x00000002001a7312 */ /* 0x0040620000201c00 */
[----:B------:R-:W-:Y:S05]  /*10c0*/  BRA `(.L_x_16789) ;  /* 0x00000d3000007947 */ /* 0x000fea0003800000 */
.L_x_16790:
[----:B------:R-:W2:Y:S02]  /*10d0*/  LDG.E.U16 R2, [R2.64] ;  /* 0x0000002402027981 */ /* 0x000ea4000c1e1500 */
[----:B--2---:R0:W1:Y:S01]  /*10e0*/  I2F.F64.S16 R26, R2 ;  /* 0x00000002001a7312 */ /* 0x0040620000101c00 */
[----:B------:R-:W-:Y:S05]  /*10f0*/  BRA `(.L_x_16789) ;  /* 0x00000d0000007947 */ /* 0x000fea0003800000 */
.L_x_16785:
        /* <DEDUP_REMOVED lines=10> */
.L_x_16793:
[----:B------:R-:W2:Y:S02]  /*11a0*/  LDG.E.U16 R0, [R2.64] ;  /* 0x0000002402007981 */ /* 0x000ea4000c1e1500 */
[----:B--2---:R-:W-:-:S05]  /*11b0*/  HADD2.F32 R0, -RZ, R0.H0_H0 ;  /* 0x20000000ff007230 */ /* 0x004fca0000004100 */
[----:B------:R-:W-:-:S04]  /*11c0*/  FMUL.FTZ R0, R0, 1 ;  /* 0x3f80000000007820 */ /* 0x000fc80000410000 */
[----:B------:R0:W1:Y:S01]  /*11d0*/  F2F.F64.F32 R26, R0 ;  /* 0x00000000001a7310 */ /* 0x0000620000201800 */
[----:B------:R-:W-:Y:S05]  /*11e0*/  BRA `(.L_x_16789) ;  /* 0x00000c1000007947 */ /* 0x000fea0003800000 */
.L_x_16792:
        /* <DEDUP_REMOVED lines=10> */
.L_x_16795:
[----:B------:R-:W2:Y:S02]  /*1290*/  LDG.E.U16 R2, [R2.64] ;  /* 0x0000002402027981 */ /* 0x000ea4000c1e1500 */
[----:B--2---:R-:W-:-:S05]  /*12a0*/  HADD2.F32 R0, -RZ, R2.H0_H0 ;  /* 0x20000002ff007230 */ /* 0x004fca0000004100 */
[----:B------:R-:W-:-:S04]  /*12b0*/  FMUL.FTZ R0, R0, 1 ;  /* 0x3f80000000007820 */ /* 0x000fc80000410000 */
[----:B------:R0:W1:Y:S01]  /*12c0*/  F2F.F64.F32 R26, R0 ;  /* 0x00000000001a7310 */ /* 0x0000620000201800 */
[----:B------:R-:W-:Y:S05]  /*12d0*/  BRA `(.L_x_16789) ;  /* 0x00000b2000007947 */ /* 0x000fea0003800000 */
.L_x_16794:
[----:B------:R0:W5:Y:S01]  /*12e0*/  LDG.E.64 R26, [R2.64] ;  /* 0x00000024021a7981 */ /* 0x000162000c1e1b00 */
[----:B------:R-:W-:Y:S05]  /*12f0*/  BRA `(.L_x_16789) ;  /* 0x00000b0000007947 */ /* 0x000fea0003800000 */
.L_x_16784:
        /* <DEDUP_REMOVED lines=13> */
.L_x_16798:
[----:B------:R0:W5:Y:S01]  /*13d0*/  LDG.E.64 R26, [R2.64] ;  /* 0x00000024021a7981 */ /* 0x000162000c1e1b00 */
[----:B------:R-:W-:Y:S05]  /*13e0*/  BRA `(.L_x_16789) ;  /* 0x00000a1000007947 */ /* 0x000fea0003800000 */
.L_x_16797:
        /* <DEDUP_REMOVED lines=28> */
.L_x_16800:
        /* <DEDUP_REMOVED lines=15> */
.L_x_16799:
[----:B------:R-:W2:Y:S02]  /*16a0*/  LDG.E.U16 R0, [R2.64] ;  /* 0x0000002402007981 */ /* 0x000ea4000c1e1500 */
[----:B--2---:R-:W-:-:S05]  /*16b0*/  PRMT R0, RZ, 0x5410, R0 ;  /* 0x00005410ff007816 */ /* 0x004fca0000000000 */
[----:B------:R-:W-:-:S04]  /*16c0*/  FMUL.FTZ R0, R0, 1 ;  /* 0x3f80000000007820 */ /* 0x000fc80000410000 */
[----:B------:R0:W1:Y:S01]  /*16d0*/  F2F.F64.F32 R26, R0 ;  /* 0x00000000001a7310 */ /* 0x0000620000201800 */
[----:B------:R-:W-:Y:S05]  /*16e0*/  BRA `(.L_x_16789) ;  /* 0x0000071000007947 */ /* 0x000fea0003800000 */
.L_x_16796:
        /* <DEDUP_REMOVED lines=11> */
.L_x_16803:
        /* <DEDUP_REMOVED lines=21> */
.L_x_16807:
[----:B------:R-:W-:Y:S05]  /*18f0*/  BSYNC B1 ;  /* 0x0000000000017941 */ /* 0x000fea0003800000 */
.L_x_16806:
[----:B------:R-:W-:Y:S01]  /*1900*/  LEA R3, R0, 0x3b800000, 0x17 ;  /* 0x3b80000000037811 */ /* 0x000fe200078eb8ff */
[----:B------:R-:W-:-:S05]  /*1910*/  IMAD.SHL.U32 R0, R2, 0x100000, RZ ;  /* 0x0010000002007824 */ /* 0x000fca00078e00ff */
[----:B------:R-:W-:Y:S02]  /*1920*/  LOP3.LUT R0, R3, R0, R4, 0xfe, !PT ;  /* 0x0000000003007212 */ /* 0x000fe400078efe04 */
.L_x_16805:
[----:B------:R-:W-:Y:S05]  /*1930*/  BSYNC B0 ;  /* 0x0000000000007941 */ /* 0x000fea0003800000 */
.L_x_16804:
[----:B------:R-:W-:-:S04]  /*1940*/  FMUL.FTZ R0, R0, 1 ;  /* 0x3f80000000007820 */ /* 0x000fc80000410000 */
[----:B------:R0:W1:Y:S01]  /*1950*/  F2F.F64.F32 R26, R0 ;  /* 0x00000000001a7310 */ /* 0x0000620000201800 */
[----:B------:R-:W-:Y:S05]  /*1960*/  BRA `(.L_x_16789) ;  /* 0x0000049000007947 */ /* 0x000fea0003800000 */
.L_x_16802:
        /* <DEDUP_REMOVED lines=21> */
.L_x_16811:
[----:B------:R-:W-:Y:S05]  /*1ac0*/  BSYNC B1 ;  /* 0x0000000000017941 */ /* 0x000fea0003800000 */
.L_x_16810:
[----:B------:R-:W-:Y:S01]  /*1ad0*/  LEA R3, R0, 0x37800000, 0x17 ;  /* 0x3780000000037811 */ /* 0x000fe200078eb8ff */
[----:B------:R-:W-:-:S05]  /*1ae0*/  IMAD.SHL.U32 R0, R2, 0x200000, RZ ;  /* 0x0020000002007824 */ /* 0x000fca00078e00ff */
[----:B------:R-:W-:Y:S02]  /*1af0*/  LOP3.LUT R0, R3, R0, R4, 0xfe, !PT ;  /* 0x0000000003007212 */ /* 0x000fe400078efe04 */
.L_x_16809:
[----:B------:R-:W-:Y:S05]  /*1b00*/  BSYNC B0 ;  /* 0x0000000000007941 */ /* 0x000fea0003800000 */
.L_x_16808:
[----:B------:R-:W-:-:S04]  /*1b10*/  FMUL.FTZ R0, R0, 1 ;  /* 0x3f80000000007820 */ /* 0x000fc80000410000 */
[----:B------:R0:W1:Y:S01]  /*1b20*/  F2F.F64.F32 R26, R0 ;  /* 0x00000000001a7310 */ /* 0x0000620000201800 */
[----:B------:R-:W-:Y:S05]  /*1b30*/  BRA `(.L_x_16789) ;  /* 0x000002c000007947 */ /* 0x000fea0003800000 */
.L_x_16801:
        /* <DEDUP_REMOVED lines=14> */
.L_x_16815:
[----:B------:R-:W-:Y:S05]  /*1c20*/  BSYNC B0 ;  /* 0x0000000000007941 */ /* 0x000fea0003800000 */
.L_x_16814:
[----:B------:R-:W-:-:S04]  /*1c30*/  FMUL.FTZ R0, R0, 1 ;  /* 0x3f80000000007820 */ /* 0x000fc80000410000 */
[----:B------:R0:W1:Y:S01]  /*1c40*/  F2F.F64.F32 R26, R0 ;  /* 0x00000000001a7310 */ /* 0x0000620000201800 */
[----:B------:R-:W-:Y:S05]  /*1c50*/  BRA `(.L_x_16789) ;  /* 0x000001a000007947 */ /* 0x000fea0003800000 */
.L_x_16788:
        /* <DEDUP_REMOVED lines=21> */
.L_x_16813:
[----:B------:R-:W2:Y:S02]  /*1db0*/  LDG.E.64 R26, [R2.64] ;  /* 0x00000024021a7981 */ /* 0x000ea4000c1e1b00 */
[----:B--2---:R-:W0:Y:S01]  /*1dc0*/  I2F.F64.U64 R26, R26 ;  /* 0x0000001a001a7312 */ /* 0x004e220000301800 */
[----:B------:R-:W-:Y:S05]  /*1dd0*/  BRA `(.L_x_16789) ;  /* 0x0000002000007947 */ /* 0x000fea0003800000 */
.L_x_16812:
[----:B------:R-:W2:Y:S02]  /*1de0*/  LDG.E R2, [R2.64] ;  /* 0x0000002402027981 */ /* 0x000ea4000c1e1900 */
[----:B--2---:R0:W1:Y:S02]  /*1df0*/  I2F.F64.U32 R26, R2 ;  /* 0x00000002001a7312 */ /* 0x0040640000201800 */
.L_x_16789:
[----:B01---5:R-:W-:Y:S01]  /*1e00*/  DADD R6, -RZ, |R26| ;  /* 0x00000000ff067229 */ /* 0x023fe2000000051a */
[----:B------:R-:W-:Y:S01]  /*1e10*/  IMAD.MOV.U32 R2, RZ, RZ, 0x1 ;  /* 0x00000001ff027424 */ /* 0x000fe200078e00ff */
[----:B------:R-:W-:Y:S02]  /*1e20*/  BSSY B0, `(.L_x_16816) ;  /* 0x000001a000007945 */ /* 0x000fe40003800000 */
[----:B------:R-:W-:-:S04]  /*1e30*/  DADD R8, -RZ, |c[0x0][0x378]| ;  /* 0x4000de00ff087629 */ /* 0x000fc80000000100 */
[----:B------:R-:W0:-:S06]  /*1e40*/  DSETP.GEU.AND P4, PT, |R26|, |c[0x0][0x378]|, PT ;  /* 0x4000de001a00762a */ /* 0x000e0c0003f8e200 */
        /* <DEDUP_REMOVED lines=20> */
[----:B------:R-:W-:Y:S05]  /*1f90*/  CALL.REL.NOINC `($__internal_66_$__cuda_sm20_div_rn_f64_full) ;  /* 0x0000ac5000007944 */ /* 0x000fea0003c00000 */
[----:B------:R-:W-:Y:S02]  /*1fa0*/  IMAD.MOV.U32 R2, RZ, RZ, R4 ;  /* 0x000000ffff027224 */ /* 0x000fe400078e0004 */
[----:B------:R-:W-:Y:S02]  /*1fb0*/  IMAD.MOV.U32 R3, RZ, RZ, R5 ;  /* 0x000000ffff037224 */ /* 0x000fe400078e0005 */
.L_x_16817:
[----:B------:R-:W-:Y:S05]  /*1fc0*/  BSYNC B0 ;  /* 0x0000000000007941 */ /* 0x000fea0003800000 */
.L_x_16816:
        /* <DEDUP_REMOVED lines=33> */
[----:B-1----:R-:W-:Y:S02]  /*21e0*/  FSEL R2, R4, R9, !P4 ;  /* 0x0000000904027208 */ /* 0x002fe40006000000 */
[----:B------:R-:W-:Y:S01]  /*21f0*/  FSEL R3, R5, R3, !P4 ;  /* 0x0000000305037208 */ /* 0x000fe20006000000 */
        /* <DEDUP_REMOVED lines=8> */
.L_x_16819:
[----:B------:R-:W-:Y:S02]  /*2280*/  FSEL R2, RZ, 3.37028055040000000000e+12, P1 ;  /* 0x54442d18ff027808 */ /* 0x000fe40000800000 */
[----:B------:R-:W-:Y:S02]  /*2290*/  FSEL R3, RZ, 2.1426990032196044922, P1 ;  /* 0x400921fbff037808 */ /* 0x000fe40000800000 */
.L_x_16820:
[----:B------:R-:W-:Y:S05]  /*22a0*/  BSYNC B0 ;  /* 0x0000000000007941 */ /* 0x000fea0003800000 */
.L_x_16818:
[----:B------:R-:W0:Y:S01]  /*22b0*/  LDC.U8 R6, c[0x0][0x380] ;  /* 0x0000e000ff067b82 */ /* 0x000e220000000000 */
[----:B------:R-:W1:Y:S01]  /*22c0*/  DADD R26, |R26|, |c[0x0][0x378]| ;  /* 0x4000de001a1a7629 */ /* 0x000e620000000200 */
[----:B------:R-:W-:-:S05]  /*22d0*/  IMAD.MOV.U32 R5, RZ, RZ, c[0x0][0x37c] ;  /* 0x0000df00ff057624 */ /* 0x000fca00078e00ff */
[----:B-1----:R-:W1:Y:S01]  /*22e0*/  DSETP.GTU.AND P0, PT, |R26|, +INF , PT ;  /* 0x7ff000001a00742a */ /* 0x002e620003f0c200 */
[----:B------:R-:W-:-:S05]  /*22f0*/  LOP3.LUT R3, R3, 0x80000000, R5, 0xb8, !PT ;  /* 0x8000000003037812 */ /* 0x000fca00078eb805 */
        /* <DEDUP_REMOVED lines=16> */
.L_x_16824:
[----:B------:R-:W0:Y:S02]  /*2400*/  F2I.S64.F64.TRUNC R4, R4 ;  /* 0x0000000400047311 */ /* 0x000e24000030d900 */
[----:B0-----:R-:W-:-:S05]  /*2410*/  IMAD.MOV.U32 R3, RZ, RZ, R4 ;  /* 0x000000ffff037224 */ /* 0x001fca00078e0004 */
[----:B------:R0:W-:Y:S01]  /*2420*/  STG.E.U8 [R16.64], R3 ;  /* 0x0000000310007986 */ /* 0x0001e2000c101124 */
[----:B------:R-:W-:Y:S05]  /*2430*/  BRA `(.L_x_16826) ;  /* 0x00000ed000007947 */ /* 0x000fea0003800000 */
.L_x_16823:
        /* <DEDUP_REMOVED lines=9> */
.L_x_16828:
[----:B------:R-:W0:Y:S02]  /*24d0*/  F2I.F64.TRUNC R5, R4 ;  /* 0x0000000400057311 */ /* 0x000e24000030d100 */
[----:B0-----:R0:W-:Y:S01]  /*24e0*/  STG.E [R16.64], R5 ;  /* 0x0000000510007986 */ /* 0x0011e2000c101924 */
[----:B------:R-:W-:Y:S05]  /*24f0*/  BRA `(.L_x_16826) ;  /* 0x00000e1000007947 */ /* 0x000fea0003800000 */
.L_x_16827:
[----:B------:R-:W0:Y:S02]  /*2500*/  F2I.F64.TRUNC R5, R4 ;  /* 0x0000000400057311 */ /* 0x000e24000030d100 */
[----:B0-----:R0:W-:Y:S01]  /*2510*/  STG.E.U16 [R16.64], R5 ;  /* 0x0000000510007986 */ /* 0x0011e2000c101524 */
[----:B------:R-:W-:Y:S05]  /*2520*/  BRA `(.L_x_16826) ;  /* 0x00000de000007947 */ /* 0x000fea0003800000 */
.L_x_16822:
        /* <DEDUP_REMOVED lines=11> */
.L_x_16830:
[----:B------:R-:W0:Y:S01]  /*25e0*/  F2F.F32.F64 R0, R4 ;  /* 0x0000000400007310 */ /* 0x000e220000301000 */
[----:B------:R-:W0:-:S14]  /*25f0*/  DSETP.GEU.AND P0, PT, |R4|, c[0x2][0xa0], PT ;  /* 0x008028000400762a */ /* 0x000e1c0003f0e200 */
[----:B0-----:R-:W-:-:S05]  /*2600*/  @!P0 FMUL R0, R0, 1.175494350822287508e-38 ;  /* 0x0080000000008820 */ /* 0x001fca0000400000 */
[----:B------:R-:W-:-:S05]  /*2610*/  F2FP.PACK_AB R0, RZ, R0 ;  /* 0x00000000ff00723e */ /* 0x000fca00000000ff */
[----:B------:R0:W-:Y:S01]  /*2620*/  STG.E.U16 [R16.64], R0 ;  /* 0x0000000010007986 */ /* 0x0001e2000c101524 */
[----:B------:R-:W-:Y:S05]  /*2630*/  BRA `(.L_x_16826) ;  /* 0x00000cd000007947 */ /* 0x000fea0003800000 */
.L_x_16829:
        /* <DEDUP_REMOVED lines=12> */
.L_x_16832:
[----:B------:R-:W0:Y:S01]  /*2700*/  F2F.F32.F64 R0, R4 ;  /* 0x0000000400007310 */ /* 0x000e220000301000 */
[----:B------:R-:W0:-:S14]  /*2710*/  DSETP.GEU.AND P0, PT, |R4|, c[0x2][0xa0], PT ;  /* 0x008028000400762a */ /* 0x000e1c0003f0e200 */
[----:B0-----:R-:W-:-:S05]  /*2720*/  @!P0 FMUL R0, R0, 1.175494350822287508e-38 ;  /* 0x0080000000008820 */ /* 0x001fca0000400000 */
[----:B------:R-:W-:-:S04]  /*2730*/  F2FP.PACK_AB R3, RZ, R0 ;  /* 0x00000000ff03723e */ /* 0x000fc800000000ff */
[----:B------:R-:W-:-:S05]  /*2740*/  PRMT R3, R3, 0x5410, RZ ;  /* 0x0000541003037816 */ /* 0x000fca00000000ff */
[----:B------:R0:W-:Y:S01]  /*2750*/  STG.E [R16.64], R3 ;  /* 0x0000000310007986 */ /* 0x0001e2000c101924 */
[----:B------:R-:W-:Y:S05]  /*2760*/  BRA `(.L_x_16826) ;  /* 0x00000ba000007947 */ /* 0x000fea0003800000 */
.L_x_16831:
[----:B------:R0:W-:Y:S01]  /*2770*/  STG.E.64 [R16.64], R4 ;  /* 0x0000000410007986 */ /* 0x0001e2000c101b24 */
[----:B------:R-:W-:Y:S05]  /*2780*/  BRA `(.L_x_16826) ;  /* 0x00000b8000007947 */ /* 0x000fea0003800000 */
.L_x_16821:
        /* <DEDUP_REMOVED lines=12> */
.L_x_16835:
[----:B------:R-:W-:-:S05]  /*2850*/  CS2R R6, SRZ ;  /* 0x0000000000067805 */ /* 0x000fca000001ff00 */
[----:B------:R0:W-:Y:S01]  /*2860*/  STG.E.128 [R16.64], R4 ;  /* 0x0000000410007986 */ /* 0x0001e2000c101d24 */
[----:B------:R-:W-:Y:S05]  /*2870*/  BRA `(.L_x_16826) ;  /* 0x00000a9000007947 */ /* 0x000fea0003800000 */
.L_x_16834:
        /* <DEDUP_REMOVED lines=23> */
.L_x_16839:
[----:B------:R-:W-:Y:S05]  /*29f0*/  BSYNC B0 ;  /* 0x0000000000007941 */ /* 0x000fea0003800000 */
.L_x_16838:
[----:B------:R-:W-:-:S05]  /*2a00*/  LOP3.LUT R3, R0, R3, RZ, 0xfc, !PT ;  /* 0x0000000300037212 */ /* 0x000fca00078efcff */
[----:B------:R0:W-:Y:S01]  /*2a10*/  STG.E.U8 [R16.64], R3 ;  /* 0x0000000310007986 */ /* 0x0001e2000c101124 */
[----:B------:R-:W-:Y:S05]  /*2a20*/  BRA `(.L_x_16826) ;  /* 0x000008e000007947 */ /* 0x000fea0003800000 */
.L_x_16837:
        /* <DEDUP_REMOVED lines=15> */
.L_x_16841:
[----:B------:R-:W-:Y:S01]  /*2b20*/  IMAD.MOV.U32 R0, RZ, RZ, 0x7f ;  /* 0x0000007fff007424 */ /* 0x000fe200078e00ff */
[----:B------:R-:W-:-:S04]  /*2b30*/  ISETP.GT.U32.AND P0, PT, R2, 0x7f800000, PT ;  /* 0x7f8000000200780c */ /* 0x000fc80003f04070 */
[----:B------:R-:W-:-:S04]  /*2b40*/  SEL R0, R0, 0x7c, P0 ;  /* 0x0000007c00007807 */ /* 0x000fc80000000000 */
.L_x_16842:
[----:B------:R-:W-:Y:S05]  /*2b50*/  BSYNC B0 ;  /* 0x0000000000007941 */ /* 0x000fea0003800000 */
.L_x_16840:
[----:B------:R-:W-:-:S04]  /*2b60*/  LOP3.LUT R2, R3, 0x80000000, RZ, 0xc0, !PT ;  /* 0x8000000003027812 */ /* 0x000fc800078ec0ff */
[----:B------:R-:W-:-:S04]  /*2b70*/  SHF.R.U32.HI R3, RZ, 0x18, R2 ;  /* 0x00000018ff037819 */ /* 0x000fc80000011602 */
[----:B------:R-:W-:-:S05]  /*2b80*/  LOP3.LUT R3, R0, R3, RZ, 0xfc, !PT ;  /* 0x0000000300037212 */ /* 0x000fca00078efcff */
[----:B------:R0:W-:Y:S01]  /*2b90*/  STG.E.U8 [R16.64], R3 ;  /* 0x0000000310007986 */ /* 0x0001e2000c101124 */
[----:B------:R-:W-:Y:S05]  /*2ba0*/  BRA `(.L_x_16826) ;  /* 0x0000076000007947 */ /* 0x000fea0003800000 */
.L_x_16836:
[----:B------:R-:W0:Y:S01]  /*2bb0*/  F2F.F32.F64 R0, R4 ;  /* 0x0000000400007310 */ /* 0x000e220000301000 */
[----:B------:R-:W0:-:S14]  /*2bc0*/  DSETP.GEU.AND P0, PT, |R4|, c[0x2][0xa0], PT ;  /* 0x008028000400762a */ /* 0x000e1c0003f0e200 */
[----:B0-----:R-:W-:-:S05]  /*2bd0*/  @!P0 FMUL R0, R0, 1.175494350822287508e-38 ;  /* 0x0080000000008820 */ /* 0x001fca0000400000 */
[----:B------:R-:W-:-:S05]  /*2be0*/  F2FP.BF16.PACK_AB R0, RZ, R0 ;  /* 0x00000000ff00723e */ /* 0x000fca00000010ff */
[----:B------:R0:W-:Y:S01]  /*2bf0*/  STG.E.U16 [R16.64], R0 ;  /* 0x0000000010007986 */ /* 0x0001e2000c101524 */
[----:B------:R-:W-:Y:S05]  /*2c00*/  BRA `(.L_x_16826) ;  /* 0x0000070000007947 */ /* 0x000fea0003800000 */
.L_x_16833:
        /* <DEDUP_REMOVED lines=11> */
.L_x_16845:
        /* <DEDUP_REMOVED lines=19> */
.L_x_16848:
[----:B------:R-:W-:-:S04]  /*2df0*/  LOP3.LUT R2, R3, 0x80000000, RZ, 0xc0, !PT ;  /* 0x8000000003027812 */ /* 0x000fc800078ec0ff */
[----:B------:R-:W-:-:S04]  /*2e00*/  SHF.R.U32.HI R3, RZ, 0x18, R2 ;  /* 0x00000018ff037819 */ /* 0x000fc80000011602 */
[----:B------:R-:W-:-:S04]  /*2e10*/  LOP3.LUT R0, R0, R3, RZ, 0xfc, !PT ;  /* 0x0000000300007212 */ /* 0x000fc800078efcff */
[----:B------:R-:W-:Y:S02]  /*2e20*/  PRMT R8, R0, 0x7610, R8 ;  /* 0x0000761000087816 */ /* 0x000fe40000000008 */
.L_x_16847:
[----:B------:R-:W-:Y:S05]  /*2e30*/  BSYNC B0 ;  /* 0x0000000000007941 */ /* 0x000fea0003800000 */
.L_x_16846:
[----:B------:R0:W-:Y:S01]  /*2e40*/  STG.E.U8 [R16.64], R8 ;  /* 0x0000000810007986 */ /* 0x0001e2000c101124 */
[----:B------:R-:W-:Y:S05]  /*2e50*/  BRA `(.L_x_16826) ;  /* 0x000004b000007947 */ /* 0x000fea0003800000 */
.L_x_16844:
        /* <DEDUP_REMOVED lines=19> */
.L_x_16851:
[----:B------:R-:W-:-:S04]  /*2f90*/  LOP3.LUT R2, R3, 0x80000000, RZ, 0xc0, !PT ;  /* 0x8000000003027812 */ /* 0x000fc800078ec0ff */
[----:B------:R-:W-:-:S04]  /*2fa0*/  SHF.R.U32.HI R3, RZ, 0x18, R2 ;  /* 0x00000018ff037819 */ /* 0x000fc80000011602 */
[----:B------:R-:W-:-:S04]  /*2fb0*/  LOP3.LUT R0, R0, R3, RZ, 0xfc, !PT ;  /* 0x0000000300007212 */ /* 0x000fc800078efcff */
[----:B------:R-:W-:Y:S02]  /*2fc0*/  PRMT R8, R0, 0x7610, R8 ;  /* 0x0000761000087816 */ /* 0x000fe40000000008 */
.L_x_16850:
[----:B------:R-:W-:Y:S05]  /*2fd0*/  BSYNC B0 ;  /* 0x0000000000007941 */ /* 0x000fea0003800000 */
.L_x_16849:
[----:B------:R0:W-:Y:S01]  /*2fe0*/  STG.E.U8 [R16.64], R8 ;  /* 0x0000000810007986 */ /* 0x0001e2000c101124 */
[----:B------:R-:W-:Y:S05]  /*2ff0*/  BRA `(.L_x_16826) ;  /* 0x0000031000007947 */ /* 0x000fea0003800000 */
.L_x_16843:
        /* <DEDUP_REMOVED lines=24> */
.L_x_16825:
        /* <DEDUP_REMOVED lines=20> */
.L_x_16853:
[----:B------:R-:W0:Y:S02]  /*32c0*/  F2I.U64.F64.TRUNC R4, R4 ;  /* 0x0000000400047311 */ /* 0x000e24000030d800 */
[----:B0-----:R0:W-:Y:S01]  /*32d0*/  STG.E.64 [R16.64], R4 ;  /* 0x0000000410007986 */ /* 0x0011e2000c101b24 */
[----:B------:R-:W-:Y:S05]  /*32e0*/  BRA `(.L_x_16826) ;  /* 0x0000002000007947 */ /* 0x000fea0003800000 */
.L_x_16852:
[----:B------:R-:W0:Y:S02]  /*32f0*/  F2I.U32.F64.TRUNC R5, R4 ;  /* 0x0000000400057311 */ /* 0x000e24000030d000 */
[----:B0-----:R0:W-:Y:S02]  /*3300*/  STG.E [R16.64], R5 ;  /* 0x0000000510007986 */ /* 0x0011e4000c101924 */
.L_x_16826:
[----:B0-----:R-:W0:Y:S04]  /*3310*/  S2R R0, SR_CTAID.X ;  /* 0x0000000000007919 */ /* 0x001e280000002500 */
[----:B------:R-:W0:Y:S02]  /*3320*/  S2R R3, SR_TID.X ;  /* 0x0000000000037919 */ /* 0x000e240000002100 */
[----:B0-----:R-:W-:-:S05]  /*3330*/  IMAD R0, R0, 0x200, R3 ;  /* 0x0000020000007824 */ /* 0x001fca00078e0203 */
[----:B------:R-:W-:Y:S02]  /*3340*/  IADD3 R17, R0, 0x80, RZ ;  /* 0x0000008000117810 */ /* 0x000fe40007ffe0ff */
.L_x_16782:
[----:B------:R-:W-:Y:S05]  /*3350*/  BSYNC B6 ;  /* 0x0000000000067941 */ /* 0x000fea0003800000 */
.L_x_16781:
        /* <DEDUP_REMOVED lines=231> */
.L_x_16856:
        /* <DEDUP_REMOVED lines=19> */
.L_x_16860:
[----:B------:R-:W2:Y:S02]  /*4300*/  LDG.E.U8 R2, [R2.64] ;  /* 0x0000002402027981 */ /* 0x000ea4000c1e1100 */
[----:B--2---:R0:W1:Y:S01]  /*4310*/  I2F.F64.U16 R26, R2 ;  /* 0x00000002001a7312 */ /* 0x0040620000101800 */
[----:B------:R-:W-:Y:S05]  /*4320*/  BRA `(.L_x_16862) ;  /* 0x00000df000007947 */ /* 0x000fea0003800000 */
.L_x_16859:
        /* <DEDUP_REMOVED lines=9> */
.L_x_16864:
[----:B------:R-:W2:Y:S02]  /*43c0*/  LDG.E R2, [R2.64] ;  /* 0x0000002402027981 */ /* 0x000ea4000c1e1900 */
[----:B--2---:R0:W1:Y:S01]  /*43d0*/  I2F.F64 R26, R2 ;  /* 0x00000002001a7312 */ /* 0x0040620000201c00 */
[----:B------:R-:W-:Y:S05]  /*43e0*/  BRA `(.L_x_16862) ;  /* 0x00000d3000007947 */ /* 0x000fea0003800000 */
.L_x_16863:
[----:B------:R-:W2:Y:S02]  /*43f0*/  LDG.E.U16 R2, [R2.64] ;  /* 0x0000002402027981 */ /* 0x000ea4000c1e1500 */
[----:B--2---:R0:W1:Y:S01]  /*4400*/  I2F.F64.S16 R26, R2 ;  /* 0x00000002001a7312 */ /* 0x0040620000101c00 */
[----:B------:R-:W-:Y:S05]  /*4410*/  BRA `(.L_x_16862) ;  /* 0x00000d0000007947 */ /* 0x000fea0003800000 */
.L_x_16858:
        /* <DEDUP_REMOVED lines=10> */
.L_x_16866:
[----:B------:R-:W2:Y:S02]  /*44c0*/  LDG.E.U16 R0, [R2.64] ;  /* 0x0000002402007981 */ /* 0x000ea4000c1e1500 */
[----:B--2---:R-:W-:-:S05]  /*44d0*/  HADD2.F32 R0, -RZ, R0.H0_H0 ;  /* 0x20000000ff007230 */ /* 0x004fca0000004100 */
[----:B------:R-:W-:-:S04]  /*44e0*/  FMUL.FTZ R0, R0, 1 ;  /* 0x3f80000000007820 */ /* 0x000fc80000410000 */
[----:B------:R0:W1:Y:S01]  /*44f0*/  F2F.F64.F32 R26, R0 ;  /* 0x00000000001a7310 */ /* 0x0000620000201800 */
[----:B------:R-:W-:Y:S05]  /*4500*/  BRA `(.L_x_16862) ;  /* 0x00000c1000007947 */ /* 0x000fea0003800000 */
.L_x_16865:
        /* <DEDUP_REMOVED lines=10> */
.L_x_16868:
[----:B------:R-:W2:Y:S02]  /*45b0*/  LDG.E.U16 R2, [R2.64] ;  /* 0x0000002402027981 */ /* 0x000ea4000c1e1500 */
[----:B--2---:R-:W-:-:S05]  /*45c0*/  HADD2.F32 R0, -RZ, R2.H0_H0 ;  /* 0x20000002ff007230 */ /* 0x004fca0000004100 */
[----:B------:R-:W-:-:S04]  /*45d0*/  FMUL.FTZ R0, R0, 1 ;  /* 0x3f80000000007820 */ /* 0x000fc80000410000 */
[----:B------:R0:W1:Y:S01]  /*45e0*/  F2F.F64.F32 R26, R0 ;  /* 0x00000000001a7310 */ /* 0x0000620000201800 */
[----:B------:R-:W-:Y:S05]  /*45f0*/  BRA `(.L_x_16862) ;  /* 0x00000b2000007947 */ /* 0x000fea0003800000 */
.L_x_16867:
[----:B------:R0:W5:Y:S01]  /*4600*/  LDG.E.64 R26, [R2.64] ;  /* 0x00000024021a7981 */ /* 0x000162000c1e1b00 */
[----:B------:R-:W-:Y:S05]  /*4610*/  BRA `(.L_x_16862) ;  /* 0x00000b0000007947 */ /* 0x000fea0003800000 */
.L_x_16857:
        /* <DEDUP_REMOVED lines=13> */
.L_x_16871:
[----:B------:R0:W5:Y:S01]  /*46f0*/  LDG.E.64 R26, [R2.64] ;  /* 0x00000024021a7981 */ /* 0x000162000c1e1b00 */
[----:B------:R-:W-:Y:S05]  /*4700*/  BRA `(.L_x_16862) ;  /* 0x00000a1000007947 */ /* 0x000fea0003800000 */
.L_x_16870:
        /* <DEDUP_REMOVED lines=28> */
.L_x_16873:
        /* <DEDUP_REMOVED lines=15> */
.L_x_16872:
[----:B------:R-:W2:Y:S02]  /*49c0*/  LDG.E.U16 R0, [R2.64] ;  /* 0x0000002402007981 */ /* 0x000ea4000c1e1500 */
[----:B--2---:R-:W-:-:S05]  /*49d0*/  PRMT R0, RZ, 0x5410, R0 ;  /* 0x00005410ff007816 */ /* 0x004fca0000000000 */
[----:B------:R-:W-:-:S04]  /*49e0*/  FMUL.FTZ R0, R0, 1 ;  /* 0x3f80000000007820 */ /* 0x000fc80000410000 */
[----:B------:R0:W1:Y:S01]  /*49f0*/  F2F.F64.F32 R26, R0 ;  /* 0x00000000001a7310 */ /* 0x0000620000201800 */
[----:B------:R-:W-:Y:S05]  /*4a00*/  BRA `(.L_x_16862) ;  /* 0x0000071000007947 */ /* 0x000fea0003800000 */
.L_x_16869:
        /* <DEDUP_REMOVED lines=11> */
.L_x_16876:
        /* <DEDUP_REMOVED lines=21> */
.L_x_16880:
[----:B------:R-:W-:Y:S05]  /*4c10*/  BSYNC B1 ;  /* 0x0000000000017941 */ /* 0x000fea0003800000 */
.L_x_16879:
[----:B------:R-:W-:Y:S01]  /*4c20*/  LEA R3, R0, 0x3b800000, 0x17 ;  /* 0x3b80000000037811 */ /* 0x000fe200078eb8ff */
[----:B------:R-:W-:-:S05]  /*4c30*/  IMAD.SHL.U32 R0, R2, 0x100000, RZ ;  /* 0x0010000002007824 */ /* 0x000fca00078e00ff */
[----:B------:R-:W-:Y:S02]  /*4c40*/  LOP3.LUT R0, R3, R0, R4, 0xfe, !PT ;  /* 0x0000000003007212 */ /* 0x000fe400078efe04 */
.L_x_16878:
[----:B------:R-:W-:Y:S05]  /*4c50*/  BSYNC B0 ;  /* 0x0000000000007941 */ /* 0x000fea0003800000 */
.L_x_16877:
[----:B------:R-:W-:-:S04]  /*4c60*/  FMUL.FTZ R0, R0, 1 ;  /* 0x3f80000000007820 */ /* 0x000fc80000410000 */
[----:B------:R0:W1:Y:S01]  /*4c70*/  F2F.F64.F32 R26, R0 ;  /* 0x00000000001a7310 */ /* 0x0000620000201800 */
[----:B------:R-:W-:Y:S05]  /*4c80*/  BRA `(.L_x_16862) ;  /* 0x0000049000007947 */ /* 0x000fea0003800000 */
.L_x_16875:
        /* <DEDUP_REMOVED lines=21> */
.L_x_16884:
[----:B------:R-:W-:Y:S05]  /*4de0*/  BSYNC B1 ;  /* 0x0000000000017941 */ /* 0x000fea0003800000 */
.L_x_16883:
[----:B------:R-:W-:Y:S01]  /*4df0*/  LEA R3, R0, 0x37800000, 0x17 ;  /* 0x3780000000037811 */ /* 0x000fe200078eb8ff */
[----:B------:R-:W-:-:S05]  /*4e00*/  IMAD.SHL.U32 R0, R2, 0x200000, RZ ;  /* 0x0020000002007824 */ /* 0x000fca00078e00ff */
[----:B------:R-:W-:Y:S02]  /*4e10*/  LOP3.LUT R0, R3, R0, R4, 0xfe, !PT ;  /* 0x0000000003007212 */ /* 0x000fe400078efe04 */
.L_x_16882:
[----:B------:R-:W-:Y:S05]  /*4e20*/  BSYNC B0 ;  /* 0x0000000000007941 */ /* 0x000fea0003800000 */
.L_x_16881:
[----:B------:R-:W-:-:S04]  /*4e30*/  FMUL.FTZ R0, R0, 1 ;  /* 0x3f80000000007820 */ /* 0x000fc80000410000 */
[----:B------:R0:W1:Y:S01]  /*4e40*/  F2F.F64.F32 R26, R0 ;  /* 0x00000000001a7310 */ /* 0x0000620000201800 */
[----:B------:R-:W-:Y:S05]  /*4e50*/  BRA `(.L_x_16862) ;  /* 0x000002c000007947 */ /* 0x000fea0003800000 */
.L_x_16874:
        /* <DEDUP_REMOVED lines=14> */
.L_x_16888:
[----:B------:R-:W-:Y:S05]  /*4f40*/  BSYNC B0 ;  /* 0x0000000000007941 */ /* 0x000fea0003800000 */
.L_x_16887:
[----:B------:R-:W-:-:S04]  /*4f50*/  FMUL.FTZ R0, R0, 1 ;  /* 0x3f80000000007820 */ /* 0x000fc80000410000 */
[----:B------:R0:W1:Y:S01]  /*4f60*/  F2F.F64.F32 R26, R0 ;  /* 0x00000000001a7310 */ /* 0x0000620000201800 */
[----:B------:R-:W-:Y:S05]  /*4f70*/  BRA `(.L_x_16862) ;  /* 0x000001a000007947 */ /* 0x000fea0003800000 */
.L_x_16861:
        /* <DEDUP_REMOVED lines=21> */
.L_x_16886:
[----:B------:R-:W2:Y:S02]  /*50d0*/  LDG.E.64 R26, [R2.64] ;  /* 0x00000024021a7981 */ /* 0x000ea4000c1e1b00 */
[----:B--2---:R-:W0:Y:S01]  /*50e0*/  I2F.F64.U64 R26, R26 ;  /* 0x0000001a001a7312 */ /* 0x004e220000301800 */
[----:B------:R-:W-:Y:S05]  /*50f0*/  BRA `(.L_x_16862) ;  /* 0x0000002000007947 */ /* 0x000fea0003800000 */
.L_x_16885:
[----:B------:R-:W2:Y:S02]  /*5100*/  LDG.E R2, [R2.64] ;  /* 0x0000002402027981 */ /* 0x000ea4000c1e1900 */
[----:B--2---:R0:W1:Y:S02]  /*5110*/  I2F.F64.U32 R26, R2 ;  /* 0x00000002001a7312 */ /* 0x0040640000201800 */
.L_x_16862:
        /* <DEDUP_REMOVED lines=28> */
.L_x_16890:
[----:B------:R-:W-:Y:S05]  /*52e0*/  BSYNC B0 ;  /* 0x0000000000007941 */ /* 0x000fea0003800000 */
.L_x_16889:
        /* <DEDUP_REMOVED lines=43> */
.L_x_16892:
[----:B------:R-:W-:Y:S02]  /*55a0*/  FSEL R2, RZ, 3.37028055040000000000e+12, P1 ;  /* 0x54442d18ff027808 */ /* 0x000fe40000800000 */
[----:B------:R-:W-:Y:S02]  /*55b0*/  FSEL R3, RZ, 2.1426990032196044922, P1 ;  /* 0x400921fbff037808 */ /* 0x000fe40000800000 */
.L_x_16893:
[----:B------:R-:W-:Y:S05]  /*55c0*/  BSYNC B0 ;  /* 0x0000000000007941 */ /* 0x000fea0003800000 */
.L_x_16891:
        /* <DEDUP_REMOVED lines=21> */
.L_x_16897:
[----:B------:R-:W0:Y:S02]  /*5720*/  F2I.S64.F64.TRUNC R4, R4 ;  /* 0x0000000400047311 */ /* 0x000e24000030d900 */
[----:B0-----:R-:W-:-:S05]  /*5730*/  IMAD.MOV.U32 R3, RZ, RZ, R4 ;  /* 0x000000ffff037224 */ /* 0x001fca00078e0004 */
[----:B------:R0:W-:Y:S01]  /*5740*/  STG.E.U8 [R18.64], R3 ;  /* 0x0000000312007986 */ /* 0x0001e2000c101124 */
[----:B------:R-:W-:Y:S05]  /*5750*/  BRA `(.L_x_16899) ;  /* 0x00000ed000007947 */ /* 0x000fea0003800000 */
.L_x_16896:
        /* <DEDUP_REMOVED lines=9> */
.L_x_16901:
[----:B------:R-:W0:Y:S02]  /*57f0*/  F2I.F64.TRUNC R5, R4 ;  /* 0x0000000400057311 */ /* 0x000e24000030d100 */
[----:B0-----:R0:W-:Y:S01]  /*5800*/  STG.E [R18.64], R5 ;  /* 0x0000000512007986 */ /* 0x0011e2000c101924 */
[----:B------:R-:W-:Y:S05]  /*5810*/  BRA `(.L_x_16899) ;  /* 0x00000e1000007947 */ /* 0x000fea0003800000 */
.L_x_16900:
[----:B------:R-:W0:Y:S02]  /*5820*/  F2I.F64.TRUNC R5, R4 ;  /* 0x0000000400057311 */ /* 0x000e24000030d100 */
[----:B0-----:R0:W-:Y:S01]  /*5830*/  STG.E.U16 [R18.64], R5 ;  /* 0x0000000512007986 */ /* 0x0011e2000c101524 */
[----:B------:R-:W-:Y:S05]  /*5840*/  BRA `(.L_x_16899) ;  /* 0x00000de000007947 */ /* 0x000fea0003800000 */
.L_x_16895:
        /* <DEDUP_REMOVED lines=11> */
.L_x_16903:
[----:B------:R-:W0:Y:S01]  /*5900*/  F2F.F32.F64 R0, R4 ;  /* 0x0000000400007310 */ /* 0x000e220000301000 */
[----:B------:R-:W0:-:S14]  /*5910*/  DSETP.GEU.AND P0, PT, |R4|, c[0x2][0xa0], PT ;  /* 0x008028000400762a */ /* 0x000e1c0003f0e200 */
[----:B0-----:R-:W-:-:S05]  /*5920*/  @!P0 FMUL R0, R0, 1.175494350822287508e-38 ;  /* 0x0080000000008820 */ /* 0x001fca0000400000 */
[----:B------:R-:W-:-:S05]  /*5930*/  F2FP.PACK_AB R0, RZ, R0 ;  /* 0x00000000ff00723e */ /* 0x000fca00000000ff */
[----:B------:R0:W-:Y:S01]  /*5940*/  STG.E.U16 [R18.64], R0 ;  /* 0x0000000012007986 */ /* 0x0001e2000c101524 */
[----:B------:R-:W-:Y:S05]  /*5950*/  BRA `(.L_x_16899) ;  /* 0x00000cd000007947 */ /* 0x000fea0003800000 */
.L_x_16902:
        /* <DEDUP_REMOVED lines=12> */
.L_x_16905:
[----:B------:R-:W0:Y:S01]  /*5a20*/  F2F.F32.F64 R0, R4 ;  /* 0x0000000400007310 */ /* 0x000e220000301000 */
[----:B------:R-:W0:-:S14]  /*5a30*/  DSETP.GEU.AND P0, PT, |R4|, c[0x2][0xa0], PT ;  /* 0x008028000400762a */ /* 0x000e1c0003f0e200 */
[----:B0-----:R-:W-:-:S05]  /*5a40*/  @!P0 FMUL R0, R0, 1.175494350822287508e-38 ;  /* 0x0080000000008820 */ /* 0x001fca0000400000 */
[----:B------:R-:W-:-:S04]  /*5a50*/  F2FP.PACK_AB R3, RZ, R0 ;  /* 0x00000000ff03723e */ /* 0x000fc800000000ff */
[----:B------:R-:W-:-:S05]  /*5a60*/  PRMT R3, R3, 0x5410, RZ ;  /* 0x0000541003037816 */ /* 0x000fca00000000ff */
[----:B------:R0:W-:Y:S01]  /*5a70*/  STG.E [R18.64], R3 ;  /* 0x0000000312007986 */ /* 0x0001e2000c101924 */
[----:B------:R-:W-:Y:S05]  /*5a80*/  BRA `(.L_x_16899) ;  /* 0x00000ba000007947 */ /* 0x000fea0003800000 */
.L_x_16904:
[----:B------:R0:W-:Y:S01]  /*5a90*/  STG.E.64 [R18.64], R4 ;  /* 0x0000000412007986 */ /* 0x0001e2000c101b24 */
[----:B------:R-:W-:Y:S05]  /*5aa0*/  BRA `(.L_x_16899) ;  /* 0x00000b8000007947 */ /* 0x000fea0003800000 */
.L_x_16894:
        /* <DEDUP_REMOVED lines=12> */
.L_x_16908:
[----:B------:R-:W-:-:S05]  /*5b70*/  CS2R R6, SRZ ;  /* 0x0000000000067805 */ /* 0x000fca000001ff00 */
[----:B------:R0:W-:Y:S01]  /*5b80*/  STG.E.128 [R18.64], R4 ;  /* 0x0000000412007986 */ /* 0x0001e2000c101d24 */
[----:B------:R-:W-:Y:S05]  /*5b90*/  BRA `(.L_x_16899) ;  /* 0x00000a9000007947 */ /* 0x000fea0003800000 */
.L_x_16907:
        /* <DEDUP_REMOVED lines=23> */
.L_x_16912:
[----:B------:R-:W-:Y:S05]  /*5d10*/  BSYNC B0 ;  /* 0x0000000000007941 */ /* 0x000fea0003800000 */
.L_x_16911:
[----:B------:R-:W-:-:S05]  /*5d20*/  LOP3.LUT R3, R0, R3, RZ, 0xfc, !PT ;  /* 0x0000000300037212 */ /* 0x000fca00078efcff */
[----:B------:R0:W-:Y:S01]  /*5d30*/  STG.E.U8 [R18.64], R3 ;  /* 0x0000000312007986 */ /* 0x0001e2000c101124 */
[----:B------:R-:W-:Y:S05]  /*5d40*/  BRA `(.L_x_16899) ;  /* 0x000008e000007947 */ /* 0x000fea0003800000 */
.L_x_16910:
        /* <DEDUP_REMOVED lines=15> */
.L_x_16914:
[----:B------:R-:W-:Y:S01]  /*5e40*/  IMAD.MOV.U32 R0, RZ, RZ, 0x7f ;  /* 0x0000007fff007424 */ /* 0x000fe200078e00ff */
[----:B------:R-:W-:-:S04]  /*5e50*/  ISETP.GT.U32.AND P0, PT, R2, 0x7f800000, PT ;  /* 0x7f8000000200780c */ /* 0x000fc80003f04070 */
[----:B------:R-:W-:-:S04]  /*5e60*/  SEL R0, R0, 0x7c, P0 ;  /* 0x0000007c00007807 */ /* 0x000fc80000000000 */
.L_x_16915:
[----:B------:R-:W-:Y:S05]  /*5e70*/  BSYNC B0 ;  /* 0x0000000000007941 */ /* 0x000fea0003800000 */
.L_x_16913:
[----:B------:R-:W-:-:S04]  /*5e80*/  LOP3.LUT R2, R3, 0x80000000, RZ, 0xc0, !PT ;  /* 0x8000000003027812 */ /* 0x000fc800078ec0ff */
[----:B------:R-:W-:-:S04]  /*5e90*/  SHF.R.U32.HI R3, RZ, 0x18, R2 ;  /* 0x00000018ff037819 */ /* 0x000fc80000011602 */
[----:B------:R-:W-:-:S05]  /*5ea0*/  LOP3.LUT R3, R0, R3, RZ, 0xfc, !PT ;  /* 0x0000000300037212 */ /* 0x000fca00078efcff */
[----:B------:R0:W-:Y:S01]  /*5eb0*/  STG.E.U8 [R18.64], R3 ;  /* 0x0000000312007986 */ /* 0x0001e2000c101124 */
[----:B------:R-:W-:Y:S05]  /*5ec0*/  BRA `(.L_x_16899) ;  /* 0x0000076000007947 */ /* 0x000fea0003800000 */
.L_x_16909:
[----:B------:R-:W0:Y:S01]  /*5ed0*/  F2F.F32.F64 R0, R4 ;  /* 0x0000000400007310 */ /* 0x000e220000301000 */
[----:B------:R-:W0:-:S14]  /*5ee0*/  DSETP.GEU.AND P0, PT, |R4|, c[0x2][0xa0], PT ;  /* 0x008028000400762a */ /* 0x000e1c0003f0e200 */
[----:B0-----:R-:W-:-:S05]  /*5ef0*/  @!P0 FMUL R0, R0, 1.175494350822287508e-38 ;  /* 0x0080000000008820 */ /* 0x001fca0000400000 */
[----:B------:R-:W-:-:S05]  /*5f00*/  F2FP.BF16.PACK_AB R0, RZ, R0 ;  /* 0x00000000ff00723e */ /* 0x000fca00000010ff */
[----:B------:R0:W-:Y:S01]  /*5f10*/  STG.E.U16 [R18.64], R0 ;  /* 0x0000000012007986 */ /* 0x0001e2000c101524 */
[----:B------:R-:W-:Y:S05]  /*5f20*/  BRA `(.L_x_16899) ;  /* 0x0000070000007947 */ /* 0x000fea0003800000 */
.L_x_16906:
        /* <DEDUP_REMOVED lines=11> */
.L_x_16918:
        /* <DEDUP_REMOVED lines=19> */
.L_x_16921:
[----:B------:R-:W-:-:S04]  /*6110*/  LOP3.LUT R2, R3, 0x80000000, RZ, 0xc0, !PT ;  /* 0x8000000003027812 */ /* 0x000fc800078ec0ff */
[----:B------:R-:W-:-:S04]  /*6120*/  SHF.R.U32.HI R3, RZ, 0x18, R2 ;  /* 0x00000018ff037819 */ /* 0x000fc80000011602 */
[----:B------:R-:W-:-:S04]  /*6130*/  LOP3.LUT R0, R0, R3, RZ, 0xfc, !PT ;  /* 0x0000000300007212 */ /* 0x000fc800078efcff */
[----:B------:R-:W-:Y:S02]  /*6140*/  PRMT R9, R0, 0x7610, R9 ;  /* 0x0000761000097816 */ /* 0x000fe40000000009 */
.L_x_16920:
[----:B------:R-:W-:Y:S05]  /*6150*/  BSYNC B0 ;  /* 0x0000000000007941 */ /* 0x000fea0003800000 */
.L_x_16919:
[----:B------:R0:W-:Y:S01]  /*6160*/  STG.E.U8 [R18.64], R9 ;  /* 0x0000000912007986 */ /* 0x0001e2000c101124 */
[----:B------:R-:W-:Y:S05]  /*6170*/  BRA `(.L_x_16899) ;  /* 0x000004b000007947 */ /* 0x000fea0003800000 */
.L_x_16917:
        /* <DEDUP_REMOVED lines=19> */
.L_x_16924:
[----:B------:R-:W-:-:S04]  /*62b0*/  LOP3.LUT R2, R3, 0x80000000, RZ, 0xc0, !PT ;  /* 0x8000000003027812 */ /* 0x000fc800078ec0ff */
[----:B------:R-:W-:-:S04]  /*62c0*/  SHF.R.U32.HI R3, RZ, 0x18, R2 ;  /* 0x00000018ff037819 */ /* 0x000fc80000011602 */
[----:B------:R-:W-:-:S04]  /*62d0*/  LOP3.LUT R0, R0, R3, RZ, 0xfc, !PT ;  /* 0x0000000300007212 */ /* 0x000fc800078efcff */
[----:B------:R-:W-:Y:S02]  /*62e0*/  PRMT R9, R0, 0x7610, R9 ;  /* 0x0000761000097816 */ /* 0x000fe40000000009 */
.L_x_16923:
[----:B------:R-:W-:Y:S05]  /*62f0*/  BSYNC B0 ;  /* 0x0000000000007941 */ /* 0x000fea0003800000 */
.L_x_16922:
[----:B------:R0:W-:Y:S01]  /*6300*/  STG.E.U8 [R18.64], R9 ;  /* 0x0000000912007986 */ /* 0x0001e2000c101124 */
[----:B------:R-:W-:Y:S05]  /*6310*/  BRA `(.L_x_16899) ;  /* 0x0000031000007947 */ /* 0x000fea0003800000 */
.L_x_16916:
        /* <DEDUP_REMOVED lines=24> */
.L_x_16898:
        /* <DEDUP_REMOVED lines=20> */
.L_x_16926:
[----:B------:R-:W0:Y:S02]  /*65e0*/  F2I.U64.F64.TRUNC R4, R4 ;  /* 0x0000000400047311 */ /* 0x000e24000030d800 */
[----:B0-----:R0:W-:Y:S01]  /*65f0*/  STG.E.64 [R18.64], R4 ;  /* 0x0000000412007986 */ /* 0x0011e2000c101b24 */
[----:B------:R-:W-:Y:S05]  /*6600*/  BRA `(.L_x_16899) ;  /* 0x0000002000007947 */ /* 0x000fea0003800000 */
.L_x_16925:
[----:B------:R-:W0:Y:S02]  /*6610*/  F2I.U32.F64.TRUNC R5, R4 ;  /* 0x0000000400057311 */ /* 0x000e24000030d000 */
[----:B0-----:R0:W-:Y:S02]  /*6620*/  STG.E [R18.64], R5 ;  /* 0x0000000512007986 */ /* 0x0011e4000c101924 */
.L_x_16899:
        /* <DEDUP_REMOVED lines=231> */
.L_x_16927:
        /* <DEDUP_REMOVED lines=19> */
.L_x_16931:
[----:B------:R-:W2:Y:S02]  /*75d0*/  LDG.E.U8 R2, [R2.64] ;  /* 0x0000002402027981 */ /* 0x000ea4000c1e1100 */
[----:B--2---:R0:W1:Y:S01]  /*75e0*/  I2F.F64.U16 R26, R2 ;  /* 0x00000002001a7312 */ /* 0x0040620000101800 */
[----:B------:R-:W-:Y:S05]  /*75f0*/  BRA `(.L_x_16933) ;  /* 0x00000df000007947 */ /* 0x000fea0003800000 */
.L_x_16930:
        /* <DEDUP_REMOVED lines=9> */
.L_x_16935:
[----:B------:R-:W2:Y:S02]  /*7690*/  LDG.E R2, [R2.64] ;  /* 0x0000002402027981 */ /* 0x000ea4000c1e1900 */
[----:B--2---:R0:W1:Y:S01]  /*76a0*/  I2F.F64 R26, R2 ;  /* 0x00000002001a7312 */ /* 0x0040620000201c00 */
[----:B------:R-:W-:Y:S05]  /*76b0*/  BRA `(.L_x_16933) ;  /* 0x00000d3000007947 */ /* 0x000fea0003800000 */
.L_x_16934:
[----:B------:R-:W2:Y:S02]  /*76c0*/  LDG.E.U16 R2, [R2.64] ;  /* 0x0000002402027981 */ /* 0x000ea4000c1e1500 */
[----:B--2---:R0:W1:Y:S01]  /*76d0*/  I2F.F64.S16 R26, R2 ;  /* 0x00000002001a7312 */ /* 0x0040620000101c00 */
[----:B------:R-:W-:Y:S05]  /*76e0*/  BRA `(.L_x_16933) ;  /* 0x00000d0000007947 */ /* 0x000fea0003800000 */
.L_x_16929:
        /* <DEDUP_REMOVED lines=10> */
.L_x_16937:
[----:B------:R-:W2:Y:S02]  /*7790*/  LDG.E.U16 R0, [R2.64] ;  /* 0x0000002402007981 */ /* 0x000ea4000c1e1500 */
[----:B--2---:R-:W-:-:S05]  /*77a0*/  HADD2.F32 R0, -RZ, R0.H0_H0 ;  /* 0x20000000ff007230 */ /* 0x004fca0000004100 */
[----:B------:R-:W-:-:S04]  /*77b0*/  FMUL.FTZ R0, R0, 1 ;  /* 0x3f80000000007820 */ /* 0x000fc80000410000 */
[----:B------:R0:W1:Y:S01]  /*77c0*/  F2F.F64.F32 R26, R0 ;  /* 0x00000000001a7310 */ /* 0x0000620000201800 */
[----:B------:R-:W-:Y:S05]  /*77d0*/  BRA `(.L_x_16933) ;  /* 0x00000c1000007947 */ /* 0x000fea0003800000 */
.L_x_16936:
        /* <DEDUP_REMOVED lines=10> */
.L_x_16939:
[----:B------:R-:W2:Y:S02]  /*7880*/  LDG.E.U16 R2, [R2.64] ;  /* 0x0000002402027981 */ /* 0x000ea4000c1e1500 */
[----:B--2---:R-:W-:-:S05]  /*7890*/  HADD2.F32 R0, -RZ, R2.H0_H0 ;  /* 0x20000002ff007230 */ /* 0x004fca0000004100 */
[----:B------:R-:W-:-:S04]  /*78a0*/  FMUL.FTZ R0, R0, 1 ;  /* 0x3f80000000007820 */ /* 0x000fc80000410000 */
[----:B------:R0:W1:Y:S01]  /*78b0*/  F2F.F64.F32 R26, R0 ;  /* 0x00000000001a7310 */ /* 0x0000620000201800 */
[----:B------:R-:W-:Y:S05]  /*78c0*/  BRA `(.L_x_16933) ;  /* 0x00000b2000007947 */ /* 0x000fea0003800000 */
.L_x_16938:
[----:B------:R0:W5:Y:S01]  /*78d0*/  LDG.E.64 R26, [R2.64] ;  /* 0x00000024021a7981 */ /* 0x000162000c1e1b00 */
[----:B------:R-:W-:Y:S05]  /*78e0*/  BRA `(.L_x_16933) ;  /* 0x00000b0000007947 */ /* 0x000fea0003800000 */
.L_x_16928:
        /* <DEDUP_REMOVED lines=13> */
.L_x_16942:
[----:B------:R0:W5:Y:S01]  /*79c0*/  LDG.E.64 R26, [R2.64] ;  /* 0x00000024021a7981 */ /* 0x000162000c1e1b00 */
[----:B------:R-:W-:Y:S05]  /*79d0*/  BRA `(.L_x_16933) ;  /* 0x00000a1000007947 */ /* 0x000fea0003800000 */
.L_x_16941:
        /* <DEDUP_REMOVED lines=28> */
.L_x_16944:
        /* <DEDUP_REMOVED lines=15> */
.L_x_16943:
[----:B------:R-:W2:Y:S02]  /*7c90*/  LDG.E.U16 R0, [R2.64] ;  /* 0x0000002402007981 */ /* 0x000ea4000c1e1500 */
[----:B--2---:R-:W-:-:S05]  /*7ca0*/  PRMT R0, RZ, 0x5410, R0 ;  /* 0x00005410ff007816 */ /* 0x004fca0000000000 */
[----:B------:R-:W-:-:S04]  /*7cb0*/  FMUL.FTZ R0, R0, 1 ;  /* 0x3f80000000007820 */ /* 0x000fc80000410000 */
[----:B------:R0:W1:Y:S01]  /*7cc0*/  F2F.F64.F32 R26, R0 ;  /* 0x00000000001a7310 */ /* 0x0000620000201800 */
[----:B------:R-:W-:Y:S05]  /*7cd0*/  BRA `(.L_x_16933) ;  /* 0x0000071000007947 */ /* 0x000fea0003800000 */
.L_x_16940:
        /* <DEDUP_REMOVED lines=11> */
.L_x_16947:
        /* <DEDUP_REMOVED lines=21> */
.L_x_16951:
[----:B------:R-:W-:Y:S05]  /*7ee0*/  BSYNC B1 ;  /* 0x0000000000017941 */ /* 0x000fea0003800000 */
.L_x_16950:
[----:B------:R-:W-:Y:S01]  /*7ef0*/  LEA R3, R0, 0x3b800000, 0x17 ;  /* 0x3b80000000037811 */ /* 0x000fe200078eb8ff */
[----:B------:R-:W-:-:S05]  /*7f00*/  IMAD.SHL.U32 R0, R2, 0x100000, RZ ;  /* 0x0010000002007824 */ /* 0x000fca00078e00ff */
[----:B------:R-:W-:Y:S02]  /*7f10*/  LOP3.LUT R0, R3, R0, R4, 0xfe, !PT ;  /* 0x0000000003007212 */ /* 0x000fe400078efe04 */
.L_x_16949:
[----:B------:R-:W-:Y:S05]  /*7f20*/  BSYNC B0 ;  /* 0x0000000000007941 */ /* 0x000fea0003800000 */
.L_x_16948:
[----:B------:R-:W-:-:S04]  /*7f30*/  FMUL.FTZ R0, R0, 1 ;  /* 0x3f80000000007820 */ /* 0x000fc80000410000 */
[----:B------:R0:W1:Y:S01]  /*7f40*/  F2F.F64.F32 R26, R0 ;  /* 0x00000000001a7310 */ /* 0x0000620000201800 */
[----:B------:R-:W-:Y:S05]  /*7f50*/  BRA `(.L_x_16933) ;  /* 0x0000049000007947 */ /* 0x000fea0003800000 */
.L_x_16946:
        /* <DEDUP_REMOVED lines=21> */
.L_x_16955:
[----:B------:R-:W-:Y:S05]  /*80b0*/  BSYNC B1 ;  /* 0x0000000000017941 */ /* 0x000fea0003800000 */
.L_x_16954:
[----:B------:R-:W-:Y:S01]  /*80c0*/  LEA R3, R0, 0x37800000, 0x17 ;  /* 0x3780000000037811 */ /* 0x000fe200078eb8ff */
[----:B------:R-:W-:-:S05]  /*80d0*/  IMAD.SHL.U32 R0, R2, 0x200000, RZ ;  /* 0x0020000002007824 */ /* 0x000fca00078e00ff */
[----:B------:R-:W-:Y:S02]  /*80e0*/  LOP3.LUT R0, R3, R0, R4, 0xfe, !PT ;  /* 0x0000000003007212 */ /* 0x000fe400078efe04 */
.L_x_16953:
[----:B------:R-:W-:Y:S05]  /*80f0*/  BSYNC B0 ;  /* 0x0000000000007941 */ /* 0x000fea0003800000 */
.L_x_16952:
[----:B------:R-:W-:-:S04]  /*8100*/  FMUL.FTZ R0, R0, 1 ;  /* 0x3f80000000007820 */ /* 0x000fc80000410000 */
[----:B------:R0:W1:Y:S01]  /*8110*/  F2F.F64.F32 R26, R0 ;  /* 0x00000000001a7310 */ /* 0x0000620000201800 */
[----:B------:R-:W-:Y:S05]  /*8120*/  BRA `(.L_x_16933) ;  /* 0x000002c000007947 */ /* 0x000fea0003800000 */
.L_x_16945:
        /* <DEDUP_REMOVED lines=14> */
.L_x_16959:
[----:B------:R-:W-:Y:S05]  /*8210*/  BSYNC B0 ;  /* 0x0000000000007941 */ /* 0x000fea0003800000 */
.L_x_16958:
[----:B------:R-:W-:-:S04]  /*8220*/  FMUL.FTZ R0, R0, 1 ;  /* 0x3f80000000007820 */ /* 0x000fc80000410000 */
[----:B------:R0:W1:Y:S01]  /*8230*/  F2F.F64.F32 R26, R0 ;  /* 0x00000000001a7310 */ /* 0x0000620000201800 */
[----:B------:R-:W-:Y:S05]  /*8240*/  BRA `(.L_x_16933) ;  /* 0x000001a000007947 */ /* 0x000fea0003800000 */
.L_x_16932:
        /* <DEDUP_REMOVED lines=21> */
.L_x_16957:
[----:B------:R-:W2:Y:S02]  /*83a0*/  LDG.E.64 R26, [R2.64] ;  /* 0x00000024021a7981 */ /* 0x000ea4000c1e1b00 */
[----:B--2---:R-:W0:Y:S01]  /*83b0*/  I2F.F64.U64 R26, R26 ;  /* 0x0000001a001a7312 */ /* 0x004e220000301800 */
[----:B------:R-:W-:Y:S05]  /*83c0*/  BRA `(.L_x_16933) ;  /* 0x0000002000007947 */ /* 0x000fea0003800000 */
.L_x_16956:
[----:B------:R-:W2:Y:S02]  /*83d0*/  LDG.E R2, [R2.64] ;  /* 0x0000002402027981 */ /* 0x000ea4000c1e1900 */
[----:B--2---:R0:W1:Y:S02]  /*83e0*/  I2F.F64.U32 R26, R2 ;  /* 0x00000002001a7312 */ /* 0x0040640000201800 */
.L_x_16933:
        /* <DEDUP_REMOVED lines=28> */
.L_x_16961:
[----:B------:R-:W-:Y:S05]  /*85b0*/  BSYNC B0 ;  /* 0x0000000000007941 */ /* 0x000fea0003800000 */
.L_x_16960:
        /* <DEDUP_REMOVED lines=43> */
.L_x_16963:
[----:B------:R-:W-:Y:S02]  /*8870*/  FSEL R2, RZ, 3.37028055040000000000e+12, P1 ;  /* 0x54442d18ff027808 */ /* 0x000fe40000800000 */
[----:B------:R-:W-:Y:S02]  /*8880*/  FSEL R3, RZ, 2.1426990032196044922, P1 ;  /* 0x400921fbff037808 */ /* 0x000fe40000800000 */
.L_x_16964:
[----:B------:R-:W-:Y:S05]  /*8890*/  BSYNC B0 ;  /* 0x0000000000007941 */ /* 0x000fea0003800000 */
.L_x_16962:
        /* <DEDUP_REMOVED lines=21> */
.L_x_16968:
[----:B------:R-:W0:Y:S02]  /*89f0*/  F2I.S64.F64.TRUNC R4, R4 ;  /* 0x0000000400047311 */ /* 0x000e24000030d900 */
[----:B0-----:R-:W-:-:S05]  /*8a00*/  IMAD.MOV.U32 R3, RZ, RZ, R4 ;  /* 0x000000ffff037224 */ /* 0x001fca00078e0004 */
[----:B------:R0:W-:Y:S01]  /*8a10*/  STG.E.U8 [R18.64], R3 ;  /* 0x0000000312007986 */ /* 0x0001e2000c101124 */
[----:B------:R-:W-:Y:S05]  /*8a20*/  BRA `(.L_x_16970) ;  /* 0x00000ed000007947 */ /* 0x000fea0003800000 */
.L_x_16967:
        /* <DEDUP_REMOVED lines=9> */
.L_x_16972:
[----:B------:R-:W0:Y:S02]  /*8ac0*/  F2I.F64.TRUNC R5, R4 ;  /* 0x0000000400057311 */ /* 0x000e24000030d100 */
[----:B0-----:R0:W-:Y:S01]  /*8ad0*/  STG.E [R18.64], R5 ;  /* 0x0000000512007986 */ /* 0x0011e2000c101924 */
[----:B------:R-:W-:Y:S05]  /*8ae0*/  BRA `(.L_x_16970) ;  /* 0x00000e1000007947 */ /* 0x000fea0003800000 */
.L_x_16971:
[----:B------:R-:W0:Y:S02]  /*8af0*/  F2I.F64.TRUNC R5, R4 ;  /* 0x0000000400057311 */ /* 0x000e24000030d100 */
[----:B0-----:R0:W-:Y:S01]  /*8b00*/  STG.E.U16 [R18.64], R5 ;  /* 0x0000000512007986 */ /* 0x0011e2000c101524 */
[----:B------:R-:W-:Y:S05]  /*8b10*/  BRA `(.L_x_16970) ;  /* 0x00000de000007947 */ /* 0x000fea0003800000 */
.L_x_16966:
        /* <DEDUP_REMOVED lines=11> */
.L_x_16974:
[----:B------:R-:W0:Y:S01]  /*8bd0*/  F2F.F32.F64 R0, R4 ;  /* 0x0000000400007310 */ /* 0x000e220000301000 */
[----:B------:R-:W0:-:S14]  /*8be0*/  DSETP.GEU.AND P0, PT, |R4|, c[0x2][0xa0], PT ;  /* 0x008028000400762a */ /* 0x000e1c0003f0e200 */
[----:B0-----:R-:W-:-:S05]  /*8bf0*/  @!P0 FMUL R0, R0, 1.175494350822287508e-38 ;  /* 0x0080000000008820 */ /* 0x001fca0000400000 */
[----:B------:R-:W-:-:S05]  /*8c00*/  F2FP.PACK_AB R0, RZ, R0 ;  /* 0x00000000ff00723e */ /* 0x000fca00000000ff */
[----:B------:R0:W-:Y:S01]  /*8c10*/  STG.E.U16 [R18.64], R0 ;  /* 0x0000000012007986 */ /* 0x0001e2000c101524 */
[----:B------:R-:W-:Y:S05]  /*8c20*/  BRA `(.L_x_16970) ;  /* 0x00000cd000007947 */ /* 0x000fea0003800000 */
.L_x_16973:
        /* <DEDUP_REMOVED lines=12> */
.L_x_16976:
[----:B------:R-:W0:Y:S01]  /*8cf0*/  F2F.F32.F64 R0, R4 ;  /* 0x0000000400007310 */ /* 0x000e220000301000 */
[----:B------:R-:W0:-:S14]  /*8d00*/  DSETP.GEU.AND P0, PT, |R4|, c[0x2][0xa0], PT ;  /* 0x008028000400762a */ /* 0x000e1c0003f0e200 */
[----:B0-----:R-:W-:-:S05]  /*8d10*/  @!P0 FMUL R0, R0, 1.175494350822287508e-38 ;  /* 0x0080000000008820 */ /* 0x001fca0000400000 */
[----:B------:R-:W-:-:S04]  /*8d20*/  F2FP.PACK_AB R3, RZ, R0 ;  /* 0x00000000ff03723e */ /* 0x000fc800000000ff */
[----:B------:R-:W-:-:S05]  /*8d30*/  PRMT R3, R3, 0x5410, RZ ;  /* 0x0000541003037816 */ /* 0x000fca00000000ff */
[----:B------:R0:W-:Y:S01]  /*8d40*/  STG.E [R18.64], R3 ;  /* 0x0000000312007986 */ /* 0x0001e2000c101924 */
[----:B------:R-:W-:Y:S05]  /*8d50*/  BRA `(.L_x_16970) ;  /* 0x00000ba000007947 */ /* 0x000fea0003800000 */
.L_x_16975:
[----:B------:R0:W-:Y:S01]  /*8d60*/  STG.E.64 [R18.64], R4 ;  /* 0x0000000412007986 */ /* 0x0001e2000c101b24 */
[----:B------:R-:W-:Y:S05]  /*8d70*/  BRA `(.L_x_16970) ;  /* 0x00000b8000007947 */ /* 0x000fea0003800000 */
.L_x_16965:
        /* <DEDUP_REMOVED lines=12> */
.L_x_16979:
[----:B------:R-:W-:-:S05]  /*8e40*/  CS2R R6, SRZ ;  /* 0x0000000000067805 */ /* 0x000fca000001ff00 */
[----:B------:R0:W-:Y:S01]  /*8e50*/  STG.E.128 [R18.64], R4 ;  /* 0x0000000412007986 */ /* 0x0001e2000c101d24 */
[----:B------:R-:W-:Y:S05]  /*8e60*/  BRA `(.L_x_16970) ;  /* 0x00000a9000007947 */ /* 0x000fea0003800000 */
.L_x_16978:
        /* <DEDUP_REMOVED lines=23> */
.L_x_16983:
[----:B------:R-:W-:Y:S05]  /*8fe0*/  BSYNC B0 ;  /* 0x0000000000007941 */ /* 0x000fea0003800000 */
.L_x_16982:
[----:B------:R-:W-:-:S05]  /*8ff0*/  LOP3.LUT R3, R0, R3, RZ, 0xfc, !PT ;  /* 0x0000000300037212 */ /* 0x000fca00078efcff */
[----:B------:R0:W-:Y:S01]  /*9000*/  STG.E.U8 [R18.64], R3 ;  /* 0x0000000312007986 */ /* 0x0001e2000c101124 */
[----:B------:R-:W-:Y:S05]  /*9010*/  BRA `(.L_x_16970) ;  /* 0x000008e000007947 */ /* 0x000fea0003800000 */
.L_x_16981:
        /* <DEDUP_REMOVED lines=15> */
.L_x_16985:
[----:B------:R-:W-:Y:S01]  /*9110*/  IMAD.MOV.U32 R0, RZ, RZ, 0x7f ;  /* 0x0000007fff007424 */ /* 0x000fe200078e00ff */
[----:B------:R-:W-:-:S04]  /*9120*/  ISETP.GT.U32.AND P0, PT, R2, 0x7f800000, PT ;  /* 0x7f8000000200780c */ /* 0x000fc80003f04070 */
[----:B------:R-:W-:-:S04]  /*9130*/  SEL R0, R0, 0x7c, P0 ;  /* 0x0000007c00007807 */ /* 0x000fc80000000000 */
.L_x_16986:
[----:B------:R-:W-:Y:S05]  /*9140*/  BSYNC B0 ;  /* 0x0000000000007941 */ /* 0x000fea0003800000 */
.L_x_16984:
[----:B------:R-:W-:-:S04]  /*9150*/  LOP3.LUT R2, R3, 0x80000000, RZ, 0xc0, !PT ;  /* 0x8000000003027812 */ /* 0x000fc800078ec0ff */
[----:B------:R-:W-:-:S04]  /*9160*/  SHF.R.U32.HI R3, RZ, 0x18, R2 ;  /* 0x00000018ff037819 */ /* 0x000fc80000011602 */
[----:B------:R-:W-:-:S05]  /*9170*/  LOP3.LUT R3, R0, R3, RZ, 0xfc, !PT ;  /* 0x0000000300037212 */ /* 0x000fca00078efcff */
[----:B------:R0:W-:Y:S01]  /*9180*/  STG.E.U8 [R18.64], R3 ;  /* 0x0000000312007986 */ /* 0x0001e2000c101124 */
[----:B------:R-:W-:Y:S05]  /*9190*/  BRA `(.L_x_16970) ;  /* 0x0000076000007947 */ /* 0x000fea0003800000 */
.L_x_16980:
[----:B------:R-:W0:Y:S01]  /*91a0*/  F2F.F32.F64 R0, R4 ;  /* 0x0000000400007310 */ /* 0x000e220000301000 */
[----:B------:R-:W0:-:S14]  /*91b0*/  DSETP.GEU.AND P0, PT, |R4|, c[0x2][0xa0], PT ;  /* 0x008028000400762a */ /* 0x000e1c0003f0e200 */
[----:B0-----:R-:W-:-:S05]  /*91c0*/  @!P0 FMUL R0, R0, 1.175494350822287508e-38 ;  /* 0x0080000000008820 */ /* 0x001fca0000400000 */
[----:B------:R-:W-:-:S05]  /*91d0*/  F2FP.BF16.PACK_AB R0, RZ, R0 ;  /* 0x00000000ff00723e */ /* 0x000fca00000010ff */
[----:B------:R0:W-:Y:S01]  /*91e0*/  STG.E.U16 [R18.64], R0 ;  /* 0x0000000012007986 */ /* 0x0001e2000c101524 */
[----:B------:R-:W-:Y:S05]  /*91f0*/  BRA `(.L_x_16970) ;  /* 0x0000070000007947 */ /* 0x000fea0003800000 */
.L_x_16977:
        /* <DEDUP_REMOVED lines=11> */
.L_x_16989:
        /* <DEDUP_REMOVED lines=19> */
.L_x_16992:
[----:B------:R-:W-:-:S04]  /*93e0*/  LOP3.LUT R2, R3, 0x80000000, RZ, 0xc0, !PT ;  /* 0x8000000003027812 */ /* 0x000fc800078ec0ff */
[----:B------:R-:W-:-:S04]  /*93f0*/  SHF.R.U32.HI R3, RZ, 0x18, R2 ;  /* 0x00000018ff037819 */ /* 0x000fc80000011602 */
[----:B------:R-:W-:-:S04]  /*9400*/  LOP3.LUT R0, R0, R3, RZ, 0xfc, !PT ;  /* 0x0000000300007212 */ /* 0x000fc800078efcff */
[----:B------:R-:W-:Y:S02]  /*9410*/  PRMT R9, R0, 0x7610, R9 ;  /* 0x0000761000097816 */ /* 0x000fe40000000009 */
.L_x_16991:
[----:B------:R-:W-:Y:S05]  /*9420*/  BSYNC B0 ;  /* 0x0000000000007941 */ /* 0x000fea0003800000 */
.L_x_16990:
[----:B------:R0:W-:Y:S01]  /*9430*/  STG.E.U8 [R18.64], R9 ;  /* 0x0000000912007986 */ /* 0x0001e2000c101124 */
[----:B------:R-:W-:Y:S05]  /*9440*/  BRA `(.L_x_16970) ;  /* 0x000004b000007947 */ /* 0x000fea0003800000 */
.L_x_16988:
        /* <DEDUP_REMOVED lines=19> */
.L_x_16995:
[----:B------:R-:W-:-:S04]  /*9580*/  LOP3.LUT R2, R3, 0x80000000, RZ, 0xc0, !PT ;  /* 0x8000000003027812 */ /* 0x000fc800078ec0ff */
[----:B------:R-:W-:-:S04]  /*9590*/  SHF.R.U32.HI R3, RZ, 0x18, R2 ;  /* 0x00000018ff037819 */ /* 0x000fc80000011602 */
[----:B------:R-:W-:-:S04]  /*95a0*/  LOP3.LUT R0, R0, R3, RZ, 0xfc, !PT ;  /* 0x0000000300007212 */ /* 0x000fc800078efcff */
[----:B------:R-:W-:Y:S02]  /*95b0*/  PRMT R9, R0, 0x7610, R9 ;  /* 0x0000761000097816 */ /* 0x000fe40000000009 */
.L_x_16994:
[----:B------:R-:W-:Y:S05]  /*95c0*/  BSYNC B0 ;  /* 0x0000000000007941 */ /* 0x000fea0003800000 */
.L_x_16993:
[----:B------:R0:W-:Y:S01]  /*95d0*/  STG.E.U8 [R18.64], R9 ;  /* 0x0000000912007986 */ /* 0x0001e2000c101124 */
[----:B------:R-:W-:Y:S05]  /*95e0*/  BRA `(.L_x_16970) ;  /* 0x0000031000007947 */ /* 0x000fea0003800000 */
.L_x_16987:
        /* <DEDUP_REMOVED lines=24> */
.L_x_16969:
        /* <DEDUP_REMOVED lines=20> */
.L_x_16997:
[----:B------:R-:W0:Y:S02]  /*98b0*/  F2I.U64.F64.TRUNC R4, R4 ;  /* 0x0000000400047311 */ /* 0x000e24000030d800 */
[----:B0-----:R0:W-:Y:S01]  /*98c0*/  STG.E.64 [R18.64], R4 ;  /* 0x0000000412007986 */ /* 0x0011e2000c101b24 */
[----:B------:R-:W-:Y:S05]  /*98d0*/  BRA `(.L_x_16970) ;  /* 0x0000002000007947 */ /* 0x000fea0003800000 */
.L_x_16996:
[----:B------:R-:W0:Y:S02]  /*98e0*/  F2I.U32.F64.TRUNC R5, R4 ;  /* 0x0000000400057311 */ /* 0x000e24000030d000 */
[----:B0-----:R0:W-:Y:S02]  /*98f0*/  STG.E [R18.64], R5 ;  /* 0x0000000512007986 */ /* 0x0011e4000c101924 */
.L_x_16970:
[----:B------:R-:W-:Y:S02]  /*9900*/  IADD3 R17, R17, 0x80, RZ ;  /* 0x0000008011117810 */ /* 0x000fe40007ffe0ff */
.L_x_16855:
[----:B------:R-:W-:Y:S05]  /*9910*/  BSYNC B6 ;  /* 0x0000000000067941 */ /* 0x000fea0003800000 */
.L_x_16854:
        /* <DEDUP_REMOVED lines=230> */
.L_x_16998:
        /* <DEDUP_REMOVED lines=19> */
.L_x_17002:
[----:B------:R-:W2:Y:S02]  /*a8b0*/  LDG.E.U8 R2, [R2.64] ;  /* 0x0000002402027981 */ /* 0x000ea4000c1e1100 */
[----:B--2---:R0:W1:Y:S01]  /*a8c0*/  I2F.F64.U16 R26, R2 ;  /* 0x00000002001a7312 */ /* 0x0040620000101800 */
[----:B------:R-:W-:Y:S05]  /*a8d0*/  BRA `(.L_x_17004) ;  /* 0x00000df000007947 */ /* 0x000fea0003800000 */
.L_x_17001:
        /* <DEDUP_REMOVED lines=9> */
.L_x_17006:
[----:B------:R-:W2:Y:S02]  /*a970*/  LDG.E R2, [R2.64] ;  /* 0x0000002402027981 */ /* 0x000ea4000c1e1900 */
[----:B--2---:R0:W1:Y:S01]  /*a980*/  I2F.F64 R26, R2 ;  /* 0x00000002001a7312 */ /* 0x0040620000201c00 */
[----:B------:R-:W-:Y:S05]  /*a990*/  BRA `(.L_x_17004) ;  /* 0x00000d3000007947 */ /* 0x000fea0003800000 */
.L_x_17005:
[----:B------:R-:W2:Y:S02]  /*a9a0*/  LDG.E.U16 R2, [R2.64] ;  /* 0x0000002402027981 */ /* 0x000ea4000c1e1500 */
[----:B--2---:R0:W1:Y:S01]  /*a9b0*/  I2F.F64.S16 R26, R2 ;  /* 0x00000002001a7312 */ /* 0x0040620000101c00 */
[----:B------:R-:W-:Y:S05]  /*a9c0*/  BRA `(.L_x_17004) ;  /* 0x00000d0000007947 */ /* 0x000fea0003800000 */
.L_x_17000:
        /* <DEDUP_REMOVED lines=10> */
.L_x_17008:
[----:B------:R-:W2:Y:S02]  /*aa70*/  LDG.E.U16 R0, [R2.64] ;  /* 0x0000002402007981 */ /* 0x000ea4000c1e1500 */
[----:B--2---:R-:W-:-:S05]  /*aa80*/  HADD2.F32 R0, -RZ, R0.H0_H0 ;  /* 0x20000000ff007230 */ /* 0x004fca0000004100 */
[----:B------:R-:W-:-:S04]  /*aa90*/  FMUL.FTZ R0, R0, 1 ;  /* 0x3f80000000007820 */ /* 0x000fc80000410000 */
[----:B------:R0:W1:Y:S01]  /*aaa0*/  F2F.F64.F32 R26, R0 ;  /* 0x00000000001a7310 */ /* 0x0000620000201800 */
[----:B------:R-:W-:Y:S05]  /*aab0*/  BRA `(.L_x_17004) ;  /* 0x00000c1000007947 */ /* 0x000fea0003800000 */
.L_x_17007:
        /* <DEDUP_REMOVED lines=10> */
.L_x_17010:
[----:B------:R-:W2:Y:S02]  /*ab60*/  LDG.E.U16 R2, [R2.64] ;  /* 0x0000002402027981 */ /* 0x000ea4000c1e1500 */
[----:B--2---:R-:W-:-:S05]  /*ab70*/  HADD2.F32 R0, -RZ, R2.H0_H0 ;  /* 0x20000002ff007230 */ /* 0x004fca0000004100 */
[----:B------:R-:W-:-:S04]  /*ab80*/  FMUL.FTZ R0, R0, 1 ;  /* 0x3f80000000007820 */ /* 0x000fc80000410000 */
[----:B------:R0:W1:Y:S01]  /*ab90*/  F2F.F64.F32 R26, R0 ;  /* 0x00000000001a7310 */ /* 0x0000620000201800 */
[----:B------:R-:W-:Y:S05]  /*aba0*/  BRA `(.L_x_17004) ;  /* 0x00000b2000007947 */ /* 0x000fea0003800000 */
.L_x_17009:
[----:B------:R0:W5:Y:S01]  /*abb0*/  LDG.E.64 R26, [R2.64] ;  /* 0x00000024021a7981 */ /* 0x000162000c1e1b00 */
[----:B------:R-:W-:Y:S05]  /*abc0*/  BRA `(.L_x_17004) ;  /* 0x00000b0000007947 */ /* 0x000fea0003800000 */
.L_x_16999:
        /* <DEDUP_REMOVED lines=13> */
.L_x_17013:
[----:B------:R0:W5:Y:S01]  /*aca0*/  LDG.E.64 R26, [R2.64] ;  /* 0x00000024021a7981 */ /* 0x000162000c1e1b00 */
[----:B------:R-:W-:Y:S05]  /*acb0*/  BRA `(.L_x_17004) ;  /* 0x00000a1000007947 */ /* 0x000fea0003800000 */
.L_x_17012:
        /* <DEDUP_REMOVED lines=28> */
.L_x_17015:
        /* <DEDUP_REMOVED lines=15> */
.L_x_17014:
[----:B------:R-:W2:Y:S02]  /*af70*/  LDG.E.U16 R0, [R2.64] ;  /* 0x0000002402007981 */ /* 0x000ea4000c1e1500 */
[----:B--2---:R-:W-:-:S05]  /*af80*/  PRMT R0, RZ, 0x5410, R0 ;  /* 0x00005410ff007816 */ /* 0x004fca0000000000 */
[----:B------:R-:W-:-:S04]  /*af90*/  FMUL.FTZ R0, R0, 1 ;  /* 0x3f80000000007820 */ /* 0x000fc80000410000 */
[----:B------:R0:W1:Y:S01]  /*afa0*/  F2F.F64.F32 R26, R0 ;  /* 0x00000000001a7310 */ /* 0x0000620000201800 */
[----:B------:R-:W-:Y:S05]  /*afb0*/  BRA `(.L_x_17004) ;  /* 0x0000071000007947 */ /* 0x000fea0003800000 */
.L_x_17011:
        /* <DEDUP_REMOVED lines=11> */
.L_x_17018:
        /* <DEDUP_REMOVED lines=21> */
.L_x_17022:
[----:B------:R-:W-:Y:S05]  /*b1c0*/  BSYNC B1 ;  /* 0x0000000000017941 */ /* 0x000fea0003800000 */
.L_x_17021:
[----:B------:R-:W-:Y:S01]  /*b1d0*/  LEA R3, R0, 0x3b800000, 0x17 ;  /* 0x3b80000000037811 */ /* 0x000fe200078eb8ff */
[----:B------:R-:W-:-:S05]  /*b1e0*/  IMAD.SHL.U32 R0, R2, 0x100000, RZ ;  /* 0x0010000002007824 */ /* 0x000fca00078e00ff */
[----:B------:R-:W-:Y:S02]  /*b1f0*/  LOP3.LUT R0, R3, R0, R4, 0xfe, !PT ;  /* 0x0000000003007212 */ /* 0x000fe400078efe04 */
.L_x_17020:
[----:B------:R-:W-:Y:S05]  /*b200*/  BSYNC B0 ;  /* 0x0000000000007941 */ /* 0x000fea0003800000 */
.L_x_17019:
[----:B------:R-:W-:-:S04]  /*b210*/  FMUL.FTZ R0, R0, 1 ;  /* 0x3f80000000007820 */ /* 0x000fc80000410000 */
[----:B------:R0:W1:Y:S01]  /*b220*/  F2F.F64.F32 R26, R0 ;  /* 0x00000000001a7310 */ /* 0x0000620000201800 */
[----:B------:R-:W-:Y:S05]  /*b230*/  BRA `(.L_x_17004) ;  /* 0x0000049000007947 */ /* 0x000fea0003800000 */
.L_x_17017:
        /* <DEDUP_REMOVED lines=21> */
.L_x_17026:
[----:B------:R-:W-:Y:S05]  /*b390*/  BSYNC B1 ;  /* 0x0000000000017941 */ /* 0x000fea0003800000 */
.L_x_17025:
[----:B------:R-:W-:Y:S01]  /*b3a0*/  LEA R3, R0, 0x37800000, 0x17 ;  /* 0x3780000000037811 */ /* 0x000fe200078eb8ff */
[----:B------:R-:W-:-:S05]  /*b3b0*/  IMAD.SHL.U32 R0, R2, 0x200000, RZ ;  /* 0x0020000002007824 */ /* 0x000fca00078e00ff */
[----:B------:R-:W-:Y:S02]  /*b3c0*/  LOP3.LUT R0, R3, R0, R4, 0xfe, !PT ;  /* 0x0000000003007212 */ /* 0x000fe400078efe04 */
.L_x_17024:
[----:B------:R-:W-:Y:S05]  /*b3d0*/  BSYNC B0 ;  /* 0x0000000000007941 */ /* 0x000fea0003800000 */
.L_x_17023:
[----:B------:R-:W-:-:S04]  /*b3e0*/  FMUL.FTZ R0, R0, 1 ;  /* 0x3f80000000007820 */ /* 0x000fc80000410000 */
[----:B------:R0:W1:Y:S01]  /*b3f0*/  F2F.F64.F32 R26, R0 ;  /* 0x00000000001a7310 */ /* 0x0000620000201800 */
[----:B------:R-:W-:Y:S05]  /*b400*/  BRA `(.L_x_17004) ;  /* 0x000002c000007947 */ /* 0x000fea0003800000 */
.L_x_17016:
        /* <DEDUP_REMOVED lines=14> */
.L_x_17030:
[----:B------:R-:W-:Y:S05]  /*b4f0*/  BSYNC B0 ;  /* 0x0000000000007941 */ /* 0x000fea0003800000 */
.L_x_17029:
[----:B------:R-:W-:-:S04]  /*b500*/  FMUL.FTZ R0, R0, 1 ;  /* 0x3f80000000007820 */ /* 0x000fc80000410000 */
[----:B------:R0:W1:Y:S01]  /*b510*/  F2F.F64.F32 R26, R0 ;  /* 0x00000000001a7310 */ /* 0x0000620000201800 */
[----:B------:R-:W-:Y:S05]  /*b520*/  BRA `(.L_x_17004) ;  /* 0x000001a000007947 */ /* 0x000fea0003800000 */
.L_x_17003:
        /* <DEDUP_REMOVED lines=21> */
.L_x_17028:
[----:B------:R-:W2:Y:S02]  /*b680*/  LDG.E.64 R26, [R2.64] ;  /* 0x00000024021a7981 */ /* 0x000ea4000c1e1b00 */
[----:B--2---:R-:W0:Y:S01]  /*b690*/  I2F.F64.U64 R26, R26 ;  /* 0x0000001a001a7312 */ /* 0x004e220000301800 */
[----:B------:R-:W-:Y:S05]  /*b6a0*/  BRA `(.L_x_17004) ;  /* 0x0000002000007947 */ /* 0x000fea0003800000 */
.L_x_17027:
[----:B------:R-:W2:Y:S02]  /*b6b0*/  LDG.E R2, [R2.64] ;  /* 0x0000002402027981 */ /* 0x000ea4000c1e1900 */
[----:B--2---:R0:W1:Y:S02]  /*b6c0*/  I2F.F64.U32 R26, R2 ;  /* 0x00000002001a7312 */ /* 0x0040640000201800 */
.L_x_17004:
        /* <DEDUP_REMOVED lines=28> */
.L_x_17032:
[----:B------:R-:W-:Y:S05]  /*b890*/  BSYNC B0 ;  /* 0x0000000000007941 */ /* 0x000fea0003800000 */
.L_x_17031:
        /* <DEDUP_REMOVED lines=43> */
.L_x_17034:
[----:B------:R-:W-:Y:S02]  /*bb50*/  FSEL R2, RZ, 3.37028055040000000000e+12, P1 ;  /* 0x54442d18ff027808 */ /* 0x000fe40000800000 */
[----:B------:R-:W-:Y:S02]  /*bb60*/  FSEL R3, RZ, 2.1426990032196044922, P1 ;  /* 0x400921fbff037808 */ /* 0x000fe40000800000 */
.L_x_17035:
[----:B------:R-:W-:Y:S05]  /*bb70*/  BSYNC B0 ;  /* 0x0000000000007941 */ /* 0x000fea0003800000 */
.L_x_17033:
        /* <DEDUP_REMOVED lines=21> */
.L_x_17039:
[----:B------:R-:W0:Y:S02]  /*bcd0*/  F2I.S64.F64.TRUNC R4, R4 ;  /* 0x0000000400047311 */ /* 0x000e24000030d900 */
[----:B0-----:R-:W-:-:S05]  /*bce0*/  IMAD.MOV.U32 R3, RZ, RZ, R4 ;  /* 0x000000ffff037224 */ /* 0x001fca00078e0004 */
[----:B------:R-:W-:Y:S01]  /*bcf0*/  STG.E.U8 [R16.64], R3 ;  /* 0x0000000310007986 */ /* 0x000fe2000c101124 */
[----:B------:R-:W-:Y:S05]  /*bd00*/  EXIT ;  /* 0x000000000000794d */ /* 0x000fea0003800000 */
.L_x_17038:
        /* <DEDUP_REMOVED lines=9> */
.L_x_17042:
[----:B------:R-:W0:Y:S02]  /*bda0*/  F2I.F64.TRUNC R5, R4 ;  /* 0x0000000400057311 */ /* 0x000e24000030d100 */
[----:B0-----:R-:W-:Y:S01]  /*bdb0*/  STG.E [R16.64], R5 ;  /* 0x0000000510007986 */ /* 0x001fe2000c101924 */
[----:B------:R-:W-:Y:S05]  /*bdc0*/  EXIT ;  /* 0x000000000000794d */ /* 0x000fea0003800000 */
.L_x_17041:
[----:B------:R-:W0:Y:S02]  /*bdd0*/  F2I.F64.TRUNC R5, R4 ;  /* 0x0000000400057311 */ /* 0x000e24000030d100 */
[----:B0-----:R-:W-:Y:S01]  /*bde0*/  STG.E.U16 [R16.64], R5 ;  /* 0x0000000510007986 */ /* 0x001fe2000c101524 */
[----:B------:R-:W-:Y:S05]  /*bdf0*/  EXIT ;  /* 0x000000000000794d */ /* 0x000fea0003800000 */
.L_x_17037:
        /* <DEDUP_REMOVED lines=11> */
.L_x_17044:
[----:B------:R-:W0:Y:S01]  /*beb0*/  F2F.F32.F64 R0, R4 ;  /* 0x0000000400007310 */ /* 0x000e220000301000 */
[----:B------:R-:W0:-:S14]  /*bec0*/  DSETP.GEU.AND P0, PT, |R4|, c[0x2][0xa0], PT ;  /* 0x008028000400762a */ /* 0x000e1c0003f0e200 */
[----:B0-----:R-:W-:-:S05]  /*bed0*/  @!P0 FMUL R0, R0, 1.175494350822287508e-38 ;  /* 0x0080000000008820 */ /* 0x001fca0000400000 */
[----:B------:R-:W-:-:S05]  /*bee0*/  F2FP.PACK_AB R0, RZ, R0 ;  /* 0x00000000ff00723e */ /* 0x000fca00000000ff */
[----:B------:R-:W-:Y:S01]  /*bef0*/  STG.E.U16 [R16.64], R0 ;  /* 0x0000000010007986 */ /* 0x000fe2000c101524 */
[----:B------:R-:W-:Y:S05]  /*bf00*/  EXIT ;  /* 0x000000000000794d */ /* 0x000fea0003800000 */
.L_x_17043:
        /* <DEDUP_REMOVED lines=12> */
.L_x_17046:
[----:B------:R-:W0:Y:S01]  /*bfd0*/  F2F.F32.F64 R0, R4 ;  /* 0x0000000400007310 */ /* 0x000e220000301000 */
[----:B------:R-:W0:-:S14]  /*bfe0*/  DSETP.GEU.AND P0, PT, |R4|, c[0x2][0xa0], PT ;  /* 0x008028000400762a */ /* 0x000e1c0003f0e200 */
[----:B0-----:R-:W-:-:S05]  /*bff0*/  @!P0 FMUL R0, R0, 1.175494350822287508e-38 ;  /* 0x0080000000008820 */ /* 0x001fca0000400000 */
[----:B------:R-:W-:-:S04]  /*c000*/  F2FP.PACK_AB R3, RZ, R0 ;  /* 0x00000000ff03723e */ /* 0x000fc800000000ff */
[----:B------:R-:W-:-:S05]  /*c010*/  PRMT R3, R3, 0x5410, RZ ;  /* 0x0000541003037816 */ /* 0x000fca00000000ff */
[----:B------:R-:W-:Y:S01]  /*c020*/  STG.E [R16.64], R3 ;  /* 0x0000000310007986 */ /* 0x000fe2000c101924 */
[----:B------:R-:W-:Y:S05]  /*c030*/  EXIT ;  /* 0x000000000000794d */ /* 0x000fea0003800000 */
.L_x_17045:
[----:B------:R-:W-:Y:S01]  /*c040*/  STG.E.64 [R16.64], R4 ;  /* 0x0000000410007986 */ /* 0x000fe2000c101b24 */
[----:B------:R-:W-:Y:S05]  /*c050*/  EXIT ;  /* 0x000000000000794d */ /* 0x000fea0003800000 */
.L_x_17036:
        /* <DEDUP_REMOVED lines=12> */
.L_x_17049:
[----:B------:R-:W-:-:S05]  /*c120*/  CS2R R6, SRZ ;  /* 0x0000000000067805 */ /* 0x000fca000001ff00 */
[----:B------:R-:W-:Y:S01]  /*c130*/  STG.E.128 [R16.64], R4 ;  /* 0x0000000410007986 */ /* 0x000fe2000c101d24 */
[----:B------:R-:W-:Y:S05]  /*c140*/  EXIT ;  /* 0x000000000000794d */ /* 0x000fea0003800000 */
.L_x_17048:
        /* <DEDUP_REMOVED lines=23> */
.L_x_17053:
[----:B------:R-:W-:Y:S05]  /*c2c0*/  BSYNC B0 ;  /* 0x0000000000007941 */ /* 0x000fea0003800000 */
.L_x_17052:
[----:B------:R-:W-:-:S05]  /*c2d0*/  LOP3.LUT R3, R0, R3, RZ, 0xfc, !PT ;  /* 0x0000000300037212 */ /* 0x000fca00078efcff */
[----:B------:R-:W-:Y:S01]  /*c2e0*/  STG.E.U8 [R16.64], R3 ;  /* 0x0000000310007986 */ /* 0x000fe2000c101124 */
[----:B------:R-:W-:Y:S05]  /*c2f0*/  EXIT ;  /* 0x000000000000794d */ /* 0x000fea0003800000 */
.L_x_17051:
        /* <DEDUP_REMOVED lines=15> */
.L_x_17055:
[----:B------:R-:W-:Y:S01]  /*c3f0*/  IMAD.MOV.U32 R0, RZ, RZ, 0x7f ;  /* 0x0000007fff007424 */ /* 0x000fe200078e00ff */
[----:B------:R-:W-:-:S04]  /*c400*/  ISETP.GT.U32.AND P0, PT, R2, 0x7f800000, PT ;  /* 0x7f8000000200780c */ /* 0x000fc80003f04070 */
[----:B------:R-:W-:-:S04]  /*c410*/  SEL R0, R0, 0x7c, P0 ;  /* 0x0000007c00007807 */ /* 0x000fc80000000000 */
.L_x_17056:
[----:B------:R-:W-:Y:S05]  /*c420*/  BSYNC B0 ;  /* 0x0000000000007941 */ /* 0x000fea0003800000 */
.L_x_17054:
[----:B------:R-:W-:-:S04]  /*c430*/  LOP3.LUT R2, R3, 0x80000000, RZ, 0xc0, !PT ;  /* 0x8000000003027812 */ /* 0x000fc800078ec0ff */
[----:B------:R-:W-:-:S04]  /*c440*/  SHF.R.U32.HI R3, RZ, 0x18, R2 ;  /* 0x00000018ff037819 */ /* 0x000fc80000011602 */
[----:B------:R-:W-:-:S05]  /*c450*/  LOP3.LUT R3, R0, R3, RZ, 0xfc, !PT ;  /* 0x0000000300037212 */ /* 0x000fca00078efcff */
[----:B------:R-:W-:Y:S01]  /*c460*/  STG.E.U8 [R16.64], R3 ;  /* 0x0000000310007986 */ /* 0x000fe2000c101124 */
[----:B------:R-:W-:Y:S05]  /*c470*/  EXIT ;  /* 0x000000000000794d */ /* 0x000fea0003800000 */
.L_x_17050:
[----:B------:R-:W0:Y:S01]  /*c480*/  F2F.F32.F64 R0, R4 ;  /* 0x0000000400007310 */ /* 0x000e220000301000 */
[----:B------:R-:W0:-:S14]  /*c490*/  DSETP.GEU.AND P0, PT, |R4|, c[0x2][0xa0], PT ;  /* 0x008028000400762a */ /* 0x000e1c0003f0e200 */
[----:B0-----:R-:W-:-:S05]  /*c4a0*/  @!P0 FMUL R0, R0, 1.175494350822287508e-38 ;  /* 0x0080000000008820 */ /* 0x001fca0000400000 */
[----:B------:R-:W-:-:S05]  /*c4b0*/  F2FP.BF16.PACK_AB R0, RZ, R0 ;  /* 0x00000000ff00723e */ /* 0x000fca00000010ff */
[----:B------:R-:W-:Y:S01]  /*c4c0*/  STG.E.U16 [R16.64], R0 ;  /* 0x0000000010007986 */ /* 0x000fe2000c101524 */
[----:B------:R-:W-:Y:S05]  /*c4d0*/  EXIT ;  /* 0x000000000000794d */ /* 0x000fea0003800000 */
.L_x_17047:
        /* <DEDUP_REMOVED lines=11> */
.L_x_17059:
        /* <DEDUP_REMOVED lines=19> */
.L_x_17062:
[----:B------:R-:W-:-:S04]  /*c6c0*/  LOP3.LUT R2, R3, 0x80000000, RZ, 0xc0, !PT ;  /* 0x8000000003027812 */ /* 0x000fc800078ec0ff */
[----:B------:R-:W-:-:S04]  /*c6d0*/  SHF.R.U32.HI R3, RZ, 0x18, R2 ;  /* 0x00000018ff037819 */ /* 0x000fc80000011602 */
[----:B------:R-:W-:-:S04]  /*c6e0*/  LOP3.LUT R0, R0, R3, RZ, 0xfc, !PT ;  /* 0x0000000300007212 */ /* 0x000fc800078efcff */
[----:B------:R-:W-:Y:S02]  /*c6f0*/  PRMT R8, R0, 0x7610, R8 ;  /* 0x0000761000087816 */ /* 0x000fe40000000008 */
.L_x_17061:
[----:B------:R-:W-:Y:S05]  /*c700*/  BSYNC B0 ;  /* 0x0000000000007941 */ /* 0x000fea0003800000 */
.L_x_17060:
[----:B------:R-:W-:Y:S01]  /*c710*/  STG.E.U8 [R16.64], R8 ;  /* 0x0000000810007986 */ /* 0x000fe2000c101124 */
[----:B------:R-:W-:Y:S05]  /*c720*/  EXIT ;  /* 0x000000000000794d */ /* 0x000fea0003800000 */
.L_x_17058:
        /* <DEDUP_REMOVED lines=19> */
.L_x_17065:
[----:B------:R-:W-:-:S04]  /*c860*/  LOP3.LUT R2, R3, 0x80000000, RZ, 0xc0, !PT ;  /* 0x8000000003027812 */ /* 0x000fc800078ec0ff */
[----:B------:R-:W-:-:S04]  /*c870*/  SHF.R.U32.HI R3, RZ, 0x18, R2 ;  /* 0x00000018ff037819 */ /* 0x000fc80000011602 */
[----:B------:R-:W-:-:S04]  /*c880*/  LOP3.LUT R0, R0, R3, RZ, 0xfc, !PT ;  /* 0x0000000300007212 */ /* 0x000fc800078efcff */
[----:B------:R-:W-:Y:S02]  /*c890*/  PRMT R8, R0, 0x7610, R8 ;  /* 0x0000761000087816 */ /* 0x000fe40000000008 */
.L_x_17064:
[----:B------:R-:W-:Y:S05]  /*c8a0*/  BSYNC B0 ;  /* 0x0000000000007941 */ /* 0x000fea0003800000 */
.L_x_17063:
[----:B------:R-:W-:Y:S01]  /*c8b0*/  STG.E.U8 [R16.64], R8 ;  /* 0x0000000810007986 */ /* 0x000fe2000c101124 */
[----:B------:R-:W-:Y:S05]  /*c8c0*/  EXIT ;  /* 0x000000000000794d */ /* 0x000fea0003800000 */
.L_x_17057:
        /* <DEDUP_REMOVED lines=24> */
.L_x_17040:
        /* <DEDUP_REMOVED lines=20> */
.L_x_17067:
[----:B------:R-:W0:Y:S02]  /*cb90*/  F2I.U64.F64.TRUNC R4, R4 ;  /* 0x0000000400047311 */ /* 0x000e24000030d800 */
[----:B0-----:R-:W-:Y:S01]  /*cba0*/  STG.E.64 [R16.64], R4 ;  /* 0x0000000410007986 */ /* 0x001fe2000c101b24 */
[----:B------:R-:W-:Y:S05]  /*cbb0*/  EXIT ;  /* 0x000000000000794d */ /* 0x000fea0003800000 */
.L_x_17066:
[----:B------:R-:W0:Y:S02]  /*cbc0*/  F2I.U32.F64.TRUNC R5, R4 ;  /* 0x0000000400057311 */ /* 0x000e24000030d000 */
[----:B0-----:R-:W-:Y:S01]  /*cbd0*/  STG.E [R16.64], R5 ;  /* 0x0000000510007986 */ /* 0x001fe2000c101924 */
[----:B------:R-:W-:Y:S05]  /*cbe0*/  EXIT ;  /* 0x000000000000794d */ /* 0x000fea0003800000 */
        .weak           $__internal_66_$__cuda_sm20_div_rn_f64_full
        .type           $__internal_66_$__cuda_sm20_div_rn_f64_full,@function
        .size           $__internal_66_$__cuda_sm20_div_rn_f64_full,(.L_x_17720 - $__internal_66_$__cuda_sm20_div_rn_f64_full)
$__internal_66_$__cuda_sm20_div_rn_f64_full:
        /* <DEDUP_REMOVED lines=68> */
.L_x_17069:
        /* <DEDUP_REMOVED lines=16> */
.L_x_17072:
[----:B------:R-:W-:Y:S01]  /*d130*/  LOP3.LUT R3, R11, 0x80000, RZ, 0xfc, !PT ;  /* 0x000800000b037812 */ /* 0x000fe200078efcff */
[----:B------:R-:W-:Y:S01]  /*d140*/  IMAD.MOV.U32 R2, RZ, RZ, R10 ;  /* 0x000000ffff027224 */ /* 0x000fe200078e000a */
[----:B------:R-:W-:Y:S05]  /*d150*/  BRA `(.L_x_17070) ;  /* 0x0000002000007947 */ /* 0x000fea0003800000 */
.L_x_17071:
[----:B------:R-:W-:Y:S01]  /*d160*/  LOP3.LUT R3, R13, 0x80000, RZ, 0xfc, !PT ;  /* 0x000800000d037812 */ /* 0x000fe200078efcff */
[----:B------:R-:W-:Y:S02]  /*d170*/  IMAD.MOV.U32 R2, RZ, RZ, R12 ;  /* 0x000000ffff027224 */ /* 0x000fe400078e000c */
.L_x_17070:
[----:B------:R-:W-:Y:S05]  /*d180*/  BSYNC B1 ;  /* 0x0000000000017941 */ /* 0x000fea0003800000 */
.L_x_17068:
[----:B------:R-:W-:Y:S02]  /*d190*/  IMAD.MOV.U32 R4, RZ, RZ, R2 ;  /* 0x000000ffff047224 */ /* 0x000fe400078e0002 */
[----:B------:R-:W-:-:S02]  /*d1a0*/  IMAD.MOV.U32 R5, RZ, RZ, R3 ;  /* 0x000000ffff057224 */ /* 0x000fc400078e0003 */
[----:B------:R-:W-:Y:S02]  /*d1b0*/  IMAD.MOV.U32 R2, RZ, RZ, R0 ;  /* 0x000000ffff027224 */ /* 0x000fe400078e0000 */
[----:B------:R-:W-:-:S04]  /*d1c0*/  IMAD.MOV.U32 R3, RZ, RZ, 0x0 ;  /* 0x00000000ff037424 */ /* 0x000fc800078e00ff */
[----:B------:R-:W-:Y:S05]  /*d1d0*/  RET.REL.NODEC R2 `(_ZN2at6native18elementwise_kernelILi128ELi4EZNS0_15gpu_kernel_implINS0_13AUnaryFunctorIdddZZZNS0_17atan2_kernel_cudaERNS_18TensorIteratorBaseEENKUlvE_clEvENKUlvE_clEvEUlddE_EEEEvS5_RKT_EUliE_EEviT1_) ;  /* 0xffff2e2002007950 */ /* 0x000fea0003c3ffff */
.L_x_17073:
        /* <DEDUP_REMOVED lines=10> */
.L_x_17720:


//--------------------- .text._ZN2at6native27unrolled_elementwise_kernelINS0_13AUnaryFunctorIdddZZZNS0_17atan2_kernel_cudaERNS_18TensorIteratorBaseEENKUlvE_clEvENKUlvE_clEvEUlddE_EESt5arrayIPcLm2EELi4E23TrivialOffsetCalculatorILi1EjESD_NS0_6memory12LoadWithCastILi1EEENSE_13StoreWithCastILi1EEEEEviT_T0_T2_T3_T4_T5_ --------------------------
	.section	.text._ZN2at6native27unrolled_elementwise_kernelINS0_13AUnaryFunctorIdddZZZNS0_17atan2_kernel_cudaERNS_18TensorIteratorBaseEENKUlvE_clEvENKUlvE_clEvEUlddE_EESt5arrayIPcLm2EELi4E23TrivialOffsetCalculatorILi1EjESD_NS0_6memory12LoadWithCastILi1EEENSE_13StoreWithCastILi1EEEEEviT_T0_T2_T3_T4_T5_,"ax",@progbits
	.sectioninfo	@"SHI_REGISTERS=38"
	.align	128
        .global         _ZN2at6native27unrolled_elementwise_kernelINS0_13AUnaryFunctorIdddZZZNS0_17atan2_kernel_cudaERNS_18TensorIteratorBaseEENKUlvE_clEvENKUlvE_clEvEUlddE_EESt5arrayIPcLm2EELi4E23TrivialOffsetCalculatorILi1EjESD_NS0_6memory12LoadWithCastILi1EEENSE_13StoreWithCastILi1EEEEEviT_T0_T2_T3_T4_T5_
        .type           _ZN2at6native27unrolled_elementwise_kernelINS0_13AUnaryFunctorIdddZZZNS0_17atan2_kernel_cudaERNS_18TensorIteratorBaseEENKUlvE_clEvENKUlvE_clEvEUlddE_EESt5arrayIPcLm2EELi4E23TrivialOffsetCalculatorILi1EjESD_NS0_6memory12LoadWithCastILi1EEENSE_13StoreWithCastILi1EEEEEviT_T0_T2_T3_T4_T5_,@function
        .size           _ZN2at6native27unrolled_elementwise_kernelINS0_13AUnaryFunctorIdddZZZNS0_17atan2_kernel_cudaERNS_18TensorIteratorBaseEENKUlvE_clEvENKUlvE_clEvEUlddE_EESt5arrayIPcLm2EELi4E23TrivialOffsetCalculatorILi1EjESD_NS0_6memory12LoadWithCastILi1EEENSE_13StoreWithCastILi1EEEEEviT_T0_T2_T3_T4_T5_,(.L_x_17721 - _ZN2at6native27unrolled_elementwise_kernelINS0_13AUnaryFunctorIdddZZZNS0_17atan2_kernel_cudaERNS_18TensorIteratorBaseEENKUlvE_clEvENKUlvE_clEvEUlddE_EESt5arrayIPcLm2EELi4E23TrivialOffsetCalculatorILi1EjESD_NS0_6memory12LoadWithCastILi1EEENSE_13StoreWithCastILi1EEEEEviT_T0_T2_T3_T4_T5_)
        .other          _ZN2at6native27unrolled_elementwise_kernelINS0_13AUnaryFunctorIdddZZZNS0_17atan2_kernel_cudaERNS_18TensorIteratorBaseEENKUlvE_clEvENKUlvE_clEvEUlddE_EESt5arrayIPcLm2EELi4E23TrivialOffsetCalculatorILi1EjESD_NS0_6memory12LoadWithCastILi1EEENSE_13StoreWithCastILi1EEEEEviT_T0_T2_T3_T4_T5_,@"STO_CUDA_ENTRY STV_DEFAULT"
_ZN2at6native27unrolled_elementwise_kernelINS0_13AUnaryFunctorIdddZZZNS0_17atan2_kernel_cudaERNS_18TensorIteratorBaseEENKUlvE_clEvENKUlvE_clEvEUlddE_EESt5arrayIPcLm2EELi4E23TrivialOffsetCalculatorILi1EjESD_NS0_6memory12LoadWithCastILi1EEENSE_13StoreWithCastILi1EEEEEviT_T0_T2_T3_T4_T5_:
.text._ZN2at6native27unrolled_elementwise_kernelINS0_13AUnaryFunctorIdddZZZNS0_17atan2_kernel_cudaERNS_18TensorIteratorBaseEENKUlvE_clEvENKUlvE_clEvEUlddE_EESt5arrayIPcLm2EELi4E23TrivialOffsetCalculatorILi1EjESD_NS0_6memory12LoadWithCastILi1EEENSE_13StoreWithCastILi1EEEEEviT_T0_T2_T3_T4_T5_:
        /* <DEDUP_REMOVED lines=30> */
.L_x_17079:
[----:B------:R-:W2:Y:S02]  /*01e0*/  LDG.E.U8 R2, [R2.64] ;  /* 0x0000002402027981 */ /* 0x000ea4000c1e1100 */
[----:B--2---:R0:W1:Y:S01]  /*01f0*/  I2F.F64.U16 R22, R2 ;  /* 0x0000000200167312 */ /* 0x0040620000101800 */
[----:B------:R-:W-:Y:S05]  /*0200*/  BRA `(.L_x_17081) ;  /* 0x00000e0000007947 */ /* 0x000fea0003800000 */
.L_x_17078:
        /* <DEDUP_REMOVED lines=9> */
.L_x_17083:
[----:B------:R-:W2:Y:S02]  /*02a0*/  LDG.E R2, [R2.64] ;  /* 0x0000002402027981 */ /* 0x000ea4000c1e1900 */
[----:B--2---:R0:W1:Y:S01]  /*02b0*/  I2F.F64 R22, R2 ;  /* 0x0000000200167312 */ /* 0x0040620000201c00 */
[----:B------:R-:W-:Y:S05]  /*02c0*/  BRA `(.L_x_17081) ;  /* 0x00000d4000007947 */ /* 0x000fea0003800000 */
.L_x_17082:
[----:B------:R-:W2:Y:S02]  /*02d0*/  LDG.E.U16 R2, [R2.64] ;  /* 0x0000002402027981 */ /* 0x000ea4000c1e1500 */
[----:B--2---:R0:W1:Y:S01]  /*02e0*/  I2F.F64.S16 R22, R2 ;  /* 0x0000000200167312 */ /* 0x0040620000101c00 */
[----:B------:R-:W-:Y:S05]  /*02f0*/  BRA `(.L_x_17081) ;  /* 0x00000d1000007947 */ /* 0x000fea0003800000 */
.L_x_17077:
        /* <DEDUP_REMOVED lines=10> */
.L_x_17085:
[----:B------:R-:W2:Y:S02]  /*03a0*/  LDG.E.U16 R0, [R2.64] ;  /* 0x0000002402007981 */ /* 0x000ea4000c1e1500 */
[----:B--2---:R-:W-:-:S05]  /*03b0*/  HADD2.F32 R0, -RZ, R0.H0_H0 ;  /* 0x20000000ff007230 */ /* 0x004fca0000004100 */
[----:B------:R-:W-:-:S04]  /*03c0*/  FMUL.FTZ R0, R0, 1 ;  /* 0x3f80000000007820 */ /* 0x000fc80000410000 */
[----:B------:R0:W1:Y:S01]  /*03d0*/  F2F.F64.F32 R22, R0 ;  /* 0x0000000000167310 */ /* 0x0000620000201800 */
[----:B------:R-:W-:Y:S05]  /*03e0*/  BRA `(.L_x_17081) ;  /* 0x00000c2000007947 */ /* 0x000fea0003800000 */
.L_x_17084:
        /* <DEDUP_REMOVED lines=10> */
.L_x_17087:
[----:B------:R-:W2:Y:S02]  /*0490*/  LDG.E.U16 R2, [R2.64] ;  /* 0x0000002402027981 */ /* 0x000ea4000c1e1500 */
[----:B--2---:R-:W-:-:S05]  /*04a0*/  HADD2.F32 R0, -RZ, R2.H0_H0 ;  /* 0x20000002ff007230 */ /* 0x004fca0000004100 */
[----:B------:R-:W-:-:S04]  /*04b0*/  FMUL.FTZ R0, R0, 1 ;  /* 0x3f80000000007820 */ /* 0x000fc80000410000 */
[----:B------:R0:W1:Y:S01]  /*04c0*/  F2F.F64.F32 R22, R0 ;  /* 0x0000000000167310 */ /* 0x0000620000201800 */
[----:B------:R-:W-:Y:S05]  /*04d0*/  BRA `(.L_x_17081) ;  /* 0x00000b3000007947 */ /* 0x000fea0003800000 */
.L_x_17086:
[----:B------:R0:W5:Y:S01]  /*04e0*/  LDG.E.64 R22, [R2.64] ;  /* 0x0000002402167981 */ /* 0x000162000c1e1b00 */
[----:B------:R-:W-:Y:S05]  /*04f0*/  BRA `(.L_x_17081) ;  /* 0x00000b1000007947 */ /* 0x000fea0003800000 */
.L_x_17076:
        /* <DEDUP_REMOVED lines=13> */
.L_x_17090:
[----:B------:R0:W5:Y:S01]  /*05d0*/  LDG.E.64 R22, [R2.64] ;  /* 0x0000002402167981 */ /* 0x000162000c1e1b00 */
[----:B------:R-:W-:Y:S05]  /*05e0*/  BRA `(.L_x_17081) ;  /* 0x00000a2000007947 */ /* 0x000fea0003800000 */
.L_x_17089:
        /* <DEDUP_REMOVED lines=28> */
.L_x_17092:
        /* <DEDUP_REMOVED lines=16> */
.L_x_17091:
[----:B------:R-:W2:Y:S02]  /*08b0*/  LDG.E.U16 R0, [R2.64] ;  /* 0x0000002402007981 */ /* 0x000ea4000c1e1500 */
[----:B--2---:R-:W-:-:S05]  /*08c0*/  PRMT R0, RZ, 0x5410, R0 ;  /* 0x00005410ff007816 */ /* 0x004fca0000000000 */
[----:B------:R-:W-:-:S04]  /*08d0*/  FMUL.FTZ R0, R0, 1 ;  /* 0x3f80000000007820 */ /* 0x000fc80000410000 */
[----:B------:R0:W1:Y:S01]  /*08e0*/  F2F.F64.F32 R22, R0 ;  /* 0x0000000000167310 */ /* 0x0000620000201800 */
[----:B------:R-:W-:Y:S05]  /*08f0*/  BRA `(.L_x_17081) ;  /* 0x0000071000007947 */ /* 0x000fea0003800000 */
.L_x_17088:
        /* <DEDUP_REMOVED lines=11> */
.L_x_17095:
        /* <DEDUP_REMOVED lines=21> */
.L_x_17099:
[----:B------:R-:W-:Y:S05]  /*0b00*/  BSYNC B1 ;  /* 0x0000000000017941 */ /* 0x000fea0003800000 */
.L_x_17098:
[----:B------:R-:W-:Y:S01]  /*0b10*/  LEA R3, R0, 0x3b800000, 0x17 ;  /* 0x3b80000000037811 */ /* 0x000fe200078eb8ff */
[----:B------:R-:W-:-:S05]  /*0b20*/  IMAD.SHL.U32 R0, R2, 0x100000, RZ ;  /* 0x0010000002007824 */ /* 0x000fca00078e00ff */
[----:B------:R-:W-:Y:S02]  /*0b30*/  LOP3.LUT R0, R3, R0, R4, 0xfe, !PT ;  /* 0x0000000003007212 */ /* 0x000fe400078efe04 */
.L_x_17097:
[----:B------:R-:W-:Y:S05]  /*0b40*/  BSYNC B0 ;  /* 0x0000000000007941 */ /* 0x000fea0003800000 */
.L_x_17096:
[----:B------:R-:W-:-:S04]  /*0b50*/  FMUL.FTZ R0, R0, 1 ;  /* 0x3f80000000007820 */ /* 0x000fc80000410000 */
[----:B------:R0:W1:Y:S01]  /*0b60*/  F2F.F64.F32 R22, R0 ;  /* 0x0000000000167310 */ /* 0x0000620000201800 */
[----:B------:R-:W-:Y:S05]  /*0b70*/  BRA `(.L_x_17081) ;  /* 0x0000049000007947 */ /* 0x000fea0003800000 */
.L_x_17094:
        /* <DEDUP_REMOVED lines=21> */
.L_x_17103:
[----:B------:R-:W-:Y:S05]  /*0cd0*/  BSYNC B1 ;  /* 0x0000000000017941 */ /* 0x000fea0003800000 */
.L_x_17102:
[----:B------:R-:W-:Y:S01]  /*0ce0*/  LEA R3, R0, 0x37800000, 0x17 ;  /* 0x3780000000037811 */ /* 0x000fe200078eb8ff */
[----:B------:R-:W-:-:S05]  /*0cf0*/  IMAD.SHL.U32 R0, R2, 0x200000, RZ ;  /* 0x0020000002007824 */ /* 0x000fca00078e00ff */
[----:B------:R-:W-:Y:S02]  /*0d00*/  LOP3.LUT R0, R3, R0, R4, 0xfe, !PT ;  /* 0x0000000003007212 */ /* 0x000fe400078efe04 */
.L_x_17101:
[----:B------:R-:W-:Y:S05]  /*0d10*/  BSYNC B0 ;  /* 0x0000000000007941 */ /* 0x000fea0003800000 */
.L_x_17100:
[----:B------:R-:W-:-:S04]  /*0d20*/  FMUL.FTZ R0, R0, 1 ;  /* 0x3f80000000007820 */ /* 0x000fc80000410000 */
[----:B------:R0:W1:Y:S01]  /*0d30*/  F2F.F64.F32 R22, R0 ;  /* 0x0000000000167310 */ /* 0x0000620000201800 */
[----:B------:R-:W-:Y:S05]  /*0d40*/  BRA `(.L_x_17081) ;  /* 0x000002c000007947 */ /* 0x000fea0003800000 */
.L_x_17093:
        /* <DEDUP_REMOVED lines=14> */
.L_x_17107:
[----:B------:R-:W-:Y:S05]  /*0e30*/  BSYNC B0 ;  /* 0x0000000000007941 */ /* 0x000fea0003800000 */
.L_x_17106:
[----:B------:R-:W-:-:S04]  /*0e40*/  FMUL.FTZ R0, R0, 1 ;  /* 0x3f80000000007820 */ /* 0x000fc80000410000 */
[----:B------:R0:W1:Y:S01]  /*0e50*/  F2F.F64.F32 R22, R0 ;  /* 0x0000000000167310 */ /* 0x0000620000201800 */
[----:B------:R-:W-:Y:S05]  /*0e60*/  BRA `(.L_x_17081) ;  /* 0x000001a000007947 */ /* 0x000fea0003800000 */
.L_x_17080:
        /* <DEDUP_REMOVED lines=21> */
.L_x_17105:
[----:B------:R-:W2:Y:S02]  /*0fc0*/  LDG.E.64 R22, [R2.64] ;  /* 0x0000002402167981 */ /* 0x000ea4000c1e1b00 */
[----:B--2---:R-:W0:Y:S01]  /*0fd0*/  I2F.F64.U64 R22, R22 ;  /* 0x0000001600167312 */ /* 0x004e220000301800 */
[----:B------:R-:W-:Y:S05]  /*0fe0*/  BRA `(.L_x_17081) ;  /* 0x0000002000007947 */ /* 0x000fea0003800000 */
.L_x_17104:
[----:B------:R-:W2:Y:S02]  /*0ff0*/  LDG.E R2, [R2.64] ;  /* 0x0000002402027981 */ /* 0x000ea4000c1e1900 */
[----:B--2---:R0:W1:Y:S02]  /*1000*/  I2F.F64.U32 R22, R2 ;  /* 0x0000000200167312 */ /* 0x0040640000201800 */
.L_x_17081:
[----:B------:R-:W2:Y:S02]  /*1010*/  S2R R29, SR_TID.X ;  /* 0x00000000001d7919 */ /* 0x000ea40000002100 */
[----:B--2---:R-:W-:Y:S02]  /*1020*/  IADD3 R29, R29, 0x80, RZ ;  /* 0x000000801d1d7810 */ /* 0x004fe40007ffe0ff */
.L_x_17075:
[----:B-1----:R-:W-:Y:S05]  /*1030*/  BSYNC B6 ;  /* 0x0000000000067941 */ /* 0x002fea0003800000 */
.L_x_17074:
        /* <DEDUP_REMOVED lines=22> */
.L_x_17113:
[----:B------:R-:W2:Y:S02]  /*11a0*/  LDG.E.U8 R2, [R2.64] ;  /* 0x0000002402027981 */ /* 0x000ea4000c1e1100 */
[----:B--2---:R0:W1:Y:S01]  /*11b0*/  I2F.F64.U16 R24, R2 ;  /* 0x0000000200187312 */ /* 0x0040620000101800 */
[----:B------:R-:W-:Y:S05]  /*11c0*/  BRA `(.L_x_17115) ;  /* 0x00000df000007947 */ /* 0x000fea0003800000 */
.L_x_17112:
        /* <DEDUP_REMOVED lines=9> */
.L_x_17117:
[----:B------:R-:W2:Y:S02]  /*1260*/  LDG.E R2, [R2.64] ;  /* 0x0000002402027981 */ /* 0x000ea4000c1e1900 */
[----:B--2---:R0:W1:Y:S01]  /*1270*/  I2F.F64 R24, R2 ;  /* 0x0000000200187312 */ /* 0x0040620000201c00 */
[----:B------:R-:W-:Y:S05]  /*1280*/  BRA `(.L_x_17115) ;  /* 0x00000d3000007947 */ /* 0x000fea0003800000 */
.L_x_17116:
[----:B------:R-:W2:Y:S02]  /*1290*/  LDG.E.U16 R2, [R2.64] ;  /* 0x0000002402027981 */ /* 0x000ea4000c1e1500 */
[----:B--2---:R0:W1:Y:S01]  /*12a0*/  I2F.F64.S16 R24, R2 ;  /* 0x0000000200187312 */ /* 0x0040620000101c00 */
[----:B------:R-:W-:Y:S05]  /*12b0*/  BRA `(.L_x_17115) ;  /* 0x00000d0000007947 */ /* 0x000fea0003800000 */
.L_x_17111:
        /* <DEDUP_REMOVED lines=10> */
.L_x_17119:
[----:B------:R-:W2:Y:S02]  /*1360*/  LDG.E.U16 R0, [R2.64] ;  /* 0x0000002402007981 */ /* 0x000ea4000c1e1500 */
[----:B--2---:R-:W-:-:S05]  /*1370*/  HADD2.F32 R0, -RZ, R0.H0_H0 ;  /* 0x20000000ff007230 */ /* 0x004fca0000004100 */
[----:B------:R-:W-:-:S04]  /*1380*/  FMUL.FTZ R0, R0, 1 ;  /* 0x3f80000000007820 */ /* 0x000fc80000410000 */
[----:B------:R0:W1:Y:S01]  /*1390*/  F2F.F64.F32 R24, R0 ;  /* 0x0000000000187310 */ /* 0x0000620000201800 */
[----:B------:R-:W-:Y:S05]  /*13a0*/  BRA `(.L_x_17115) ;  /* 0x00000c1000007947 */ /* 0x000fea0003800000 */
.L_x_17118:
        /* <DEDUP_REMOVED lines=10> */
.L_x_17121:
[----:B------:R-:W2:Y:S02]  /*1450*/  LDG.E.U16 R2, [R2.64] ;  /* 0x0000002402027981 */ /* 0x000ea4000c1e1500 */
[----:B--2---:R-:W-:-:S05]  /*1460*/  HADD2.F32 R0, -RZ, R2.H0_H0 ;  /* 0x20000002ff007230 */ /* 0x004fca0000004100 */
[----:B------:R-:W-:-:S04]  /*1470*/  FMUL.FTZ R0, R0, 1 ;  /* 0x3f80000000007820 */ /* 0x000fc80000410000 */
[----:B------:R0:W1:Y:S01]  /*1480*/  F2F.F64.F32 R24, R0 ;  /* 0x0000000000187310 */ /* 0x0000620000201800 */
[----:B------:R-:W-:Y:S05]  /*1490*/  BRA `(.L_x_17115) ;  /* 0x00000b2000007947 */ /* 0x000fea0003800000 */
.L_x_17120:
[----:B------:R0:W5:Y:S01]  /*14a0*/  LDG.E.64 R24, [R2.64] ;  /* 0x0000002402187981 */ /* 0x000162000c1e1b00 */
[----:B------:R-:W-:Y:S05]  /*14b0*/  BRA `(.L_x_17115) ;  /* 0x00000b0000007947 */ /* 0x000fea0003800000 */
.L_x_17110:
        /* <DEDUP_REMOVED lines=13> */
.L_x_17124:
[----:B------:R0:W5:Y:S01]  /*1590*/  LDG.E.64 R24, [R2.64] ;  /* 0x0000002402187981 */ /* 0x000162000c1e1b00 */
[----:B------:R-:W-:Y:S05]  /*15a0*/  BRA `(.L_x_17115) ;  /* 0x00000a1000007947 */ /* 0x000fea0003800000 */
.L_x_17123:
        /* <DEDUP_REMOVED lines=28> */
.L_x_17126:
        /* <DEDUP_REMOVED lines=15> */
.L_x_17125:
[----:B------:R-:W2:Y:S02]  /*1860*/  LDG.E.U16 R0, [R2.64] ;  /* 0x0000002402007981 */ /* 0x000ea4000c1e1500 */
[----:B--2---:R-:W-:-:S05]  /*1870*/  PRMT R0, RZ, 0x5410, R0 ;  /* 0x00005410ff007816 */ /* 0x004fca0000000000 */
[----:B------:R-:W-:-:S04]  /*1880*/  FMUL.FTZ R0, R0, 1 ;  /* 0x3f80000000007820 */ /* 0x000fc80000410000 */
[----:B------:R0:W1:Y:S01]  /*1890*/  F2F.F64.F32 R24, R0 ;  /* 0x0000000000187310 */ /* 0x0000620000201800 */
[----:B------:R-:W-:Y:S05]  /*18a0*/  BRA `(.L_x_17115) ;  /* 0x0000071000007947 */ /* 0x000fea0003800000 */
.L_x_17122:
        /* <DEDUP_REMOVED lines=11> */
.L_x_17129:
        /* <DEDUP_REMOVED lines=21> */
.L_x_17133:
[----:B------:R-:W-:Y:S05]  /*1ab0*/  BSYNC B1 ;  /* 0x0000000000017941 */ /* 0x000fea0003800000 */
.L_x_17132:
[----:B------:R-:W-:Y:S01]  /*1ac0*/  LEA R3, R0, 0x3b800000, 0x17 ;  /* 0x3b80000000037811 */ /* 0x000fe200078eb8ff */
[----:B------:R-:W-:-:S05]  /*1ad0*/  IMAD.SHL.U32 R0, R2, 0x100000, RZ ;  /* 0x0010000002007824 */ /* 0x000fca00078e00ff */
[----:B------:R-:W-:Y:S02]  /*1ae0*/  LOP3.LUT R0, R3, R0, R4, 0xfe, !PT ;  /* 0x0000000003007212 */ /* 0x000fe400078efe04 */
.L_x_17131:
[----:B------:R-:W-:Y:S05]  /*1af0*/  BSYNC B0 ;  /* 0x0000000000007941 */ /* 0x000fea0003800000 */
.L_x_17130:
[----:B------:R-:W-:-:S04]  /*1b00*/  FMUL.FTZ R0, R0, 1 ;  /* 0x3f80000000007820 */ /* 0x000fc80000410000 */
[----:B------:R0:W1:Y:S01]  /*1b10*/  F2F.F64.F32 R24, R0 ;  /* 0x0000000000187310 */ /* 0x0000620000201800 */
[----:B------:R-:W-:Y:S05]  /*1b20*/  BRA `(.L_x_17115) ;  /* 0x0000049000007947 */ /* 0x000fea0003800000 */
.L_x_17128:
        /* <DEDUP_REMOVED lines=21> */
.L_x_17137:
[----:B------:R-:W-:Y:S05]  /*1c80*/  BSYNC B1 ;  /* 0x0000000000017941 */ /* 0x000fea0003800000 */
.L_x_17136:
[----:B------:R-:W-:Y:S01]  /*1c90*/  LEA R3, R0, 0x37800000, 0x17 ;  /* 0x3780000000037811 */ /* 0x000fe200078eb8ff */
[----:B------:R-:W-:-:S05]  /*1ca0*/  IMAD.SHL.U32 R0, R2, 0x200000, RZ ;  /* 0x0020000002007824 */ /* 0x000fca00078e00ff */
[----:B------:R-:W-:Y:S02]  /*1cb0*/  LOP3.LUT R0, R3, R0, R4, 0xfe, !PT ;  /* 0x0000000003007212 */ /* 0x000fe400078efe04 */
.L_x_17135:
[----:B------:R-:W-:Y:S05]  /*1cc0*/  BSYNC B0 ;  /* 0x0000000000007941 */ /* 0x000fea0003800000 */
.L_x_17134:
[----:B------:R-:W-:-:S04]  /*1cd0*/  FMUL.FTZ R0, R0, 1 ;  /* 0x3f80000000007820 */ /* 0x000fc80000410000 */
[----:B------:R0:W1:Y:S01]  /*1ce0*/  F2F.F64.F32 R24, R0 ;  /* 0x0000000000187310 */ /* 0x0000620000201800 */
[----:B------:R-:W-:Y:S05]  /*1cf0*/  BRA `(.L_x_17115) ;  /* 0x000002c000007947 */ /* 0x000fea0003800000 */
.L_x_17127:
        /* <DEDUP_REMOVED lines=14> */
.L_x_17141:
[----:B------:R-:W-:Y:S05]  /*1de0*/  BSYNC B0 ;  /* 0x0000000000007941 */ /* 0x000fea0003800000 */
.L_x_17140:
[----:B------:R-:W-:-:S04]  /*1df0*/  FMUL.FTZ R0, R0, 1 ;  /* 0x3f80000000007820 */ /* 0x000fc80000410000 */
[----:B------:R0:W1:Y:S01]  /*1e00*/  F2F.F64.F32 R24, R0 ;  /* 0x0000000000187310 */ /* 0x0000620000201800 */
[----:B------:R-:W-:Y:S05]  /*1e10*/  BRA `(.L_x_17115) ;  /* 0x000001a000007947 */ /* 0x000fea0003800000 */
.L_x_17114:
        /* <DEDUP_REMOVED lines=21> */
.L_x_17139:
[----:B------:R-:W2:Y:S02]  /*1f70*/  LDG.E.64 R24, [R2.64] ;  /* 0x0000002402187981 */ /* 0x000ea4000c1e1b00 */
[----:B--2---:R-:W0:Y:S01]  /*1f80*/  I2F.F64.U64 R24, R24 ;  /* 0x0000001800187312 */ /* 0x004e220000301800 */
[----:B------:R-:W-:Y:S05]  /*1f90*/  BRA `(.L_x_17115) ;  /* 0x0000002000007947 */ /* 0x000fea0003800000 */
.L_x_17138:
[----:B------:R-:W2:Y:S02]  /*1fa0*/  LDG.E R2, [R2.64] ;  /* 0x0000002402027981 */ /* 0x000ea4000c1e1900 */
[----:B--2---:R0:W1:Y:S02]  /*1fb0*/  I2F.F64.U32 R24, R2 ;  /* 0x0000000200187312 */ /* 0x0040640000201800 */
.L_x_17115:
[----:B------:R-:W-:-:S03]  /*1fc0*/  IADD3 R29, R29, 0x80, RZ ;  /* 0x000000801d1d7810 */ /* 0x000fc60007ffe0ff */
.L_x_17109:
[----:B------:R-:W-:Y:S05]  /*1fd0*/  BSYNC B6 ;  /* 0x0000000000067941 */ /* 0x000fea0003800000 */
.L_x_17108:
        /* <DEDUP_REMOVED lines=24> */
.L_x_17147:
[----:B------:R-:W2:Y:S02]  /*2160*/  LDG.E.U8 R2, [R2.64] ;  /* 0x0000002402027981 */ /* 0x000ea4000c1e1100 */
[----:B--2---:R0:W2:Y:S01]  /*2170*/  I2F.F64.U16 R18, R2 ;  /* 0x0000000200127312 */ /* 0x0040a20000101800 */
[----:B------:R-:W-:Y:S05]  /*2180*/  BRA `(.L_x_17149) ;  /* 0x00000df000007947 */ /* 0x000fea0003800000 */
.L_x_17146:
        /* <DEDUP_REMOVED lines=9> */
.L_x_17151:
[----:B------:R-:W2:Y:S02]  /*2220*/  LDG.E R2, [R2.64] ;  /* 0x0000002402027981 */ /* 0x000ea4000c1e1900 */
[----:B--2---:R0:W2:Y:S01]  /*2230*/  I2F.F64 R18, R2 ;  /* 0x0000000200127312 */ /* 0x0040a20000201c00 */
[----:B------:R-:W-:Y:S05]  /*2240*/  BRA `(.L_x_17149) ;  /* 0x00000d3000007947 */ /* 0x000fea0003800000 */
.L_x_17150:
[----:B------:R-:W2:Y:S02]  /*2250*/  LDG.E.U16 R2, [R2.64] ;  /* 0x0000002402027981 */ /* 0x000ea4000c1e1500 */
[----:B--2---:R0:W2:Y:S01]  /*2260*/  I2F.F64.S16 R18, R2 ;  /* 0x0000000200127312 */ /* 0x0040a20000101c00 */
[----:B------:R-:W-:Y:S05]  /*2270*/  BRA `(.L_x_17149) ;  /* 0x00000d0000007947 */ /* 0x000fea0003800000 */
.L_x_17145:
        /* <DEDUP_REMOVED lines=10> */
.L_x_17153:
[----:B------:R-:W2:Y:S02]  /*2320*/  LDG.E.U16 R0, [R2.64] ;  /* 0x0000002402007981 */ /* 0x000ea4000c1e1500 */
[----:B--2---:R-:W-:-:S05]  /*2330*/  HADD2.F32 R0, -RZ, R0.H0_H0 ;  /* 0x20000000ff007230 */ /* 0x004fca0000004100 */
[----:B------:R-:W-:-:S04]  /*2340*/  FMUL.FTZ R0, R0, 1 ;  /* 0x3f80000000007820 */ /* 0x000fc80000410000 */
[----:B------:R0:W2:Y:S01]  /*2350*/  F2F.F64.F32 R18, R0 ;  /* 0x0000000000127310 */ /* 0x0000a20000201800 */
[----:B------:R-:W-:Y:S05]  /*2360*/  BRA `(.L_x_17149) ;  /* 0x00000c1000007947 */ /* 0x000fea0003800000 */
.L_x_17152:
        /* <DEDUP_REMOVED lines=10> */
.L_x_17155:
[----:B------:R-:W2:Y:S02]  /*2410*/  LDG.E.U16 R2, [R2.64] ;  /* 0x0000002402027981 */ /* 0x000ea4000c1e1500 */
[----:B--2---:R-:W-:-:S05]  /*2420*/  HADD2.F32 R0, -RZ, R2.H0_H0 ;  /* 0x20000002ff007230 */ /* 0x004fca0000004100 */
[----:B------:R-:W-:-:S04]  /*2430*/  FMUL.FTZ R0, R0, 1 ;  /* 0x3f80000000007820 */ /* 0x000fc80000410000 */
[----:B------:R0:W2:Y:S01]  /*2440*/  F2F.F64.F32 R18, R0 ;  /* 0x0000000000127310 */ /* 0x0000a20000201800 */
[----:B------:R-:W-:Y:S05]  /*2450*/  BRA `(.L_x_17149) ;  /* 0x00000b2000007947 */ /* 0x000fea0003800000 */
.L_x_17154:
[----:B------:R0:W5:Y:S01]  /*2460*/  LDG.E.64 R18, [R2.64] ;  /* 0x0000002402127981 */ /* 0x000162000c1e1b00 */
[----:B------:R-:W-:Y:S05]  /*2470*/  BRA `(.L_x_17149) ;  /* 0x00000b0000007947 */ /* 0x000fea0003800000 */
.L_x_17144:
        /* <DEDUP_REMOVED lines=13> */
.L_x_17158:
[----:B------:R0:W5:Y:S01]  /*2550*/  LDG.E.64 R18, [R2.64] ;  /* 0x0000002402127981 */ /* 0x000162000c1e1b00 */
[----:B------:R-:W-:Y:S05]  /*2560*/  BRA `(.L_x_17149) ;  /* 0x00000a1000007947 */ /* 0x000fea0003800000 */
.L_x_17157:
        /* <DEDUP_REMOVED lines=28> */
.L_x_17160:
        /* <DEDUP_REMOVED lines=15> */
.L_x_17159:
[----:B------:R-:W2:Y:S02]  /*2820*/  LDG.E.U16 R0, [R2.64] ;  /* 0x0000002402007981 */ /* 0x000ea4000c1e1500 */
[----:B--2---:R-:W-:-:S05]  /*2830*/  PRMT R0, RZ, 0x5410, R0 ;  /* 0x00005410ff007816 */ /* 0x004fca0000000000 */
[----:B------:R-:W-:-:S04]  /*2840*/  FMUL.FTZ R0, R0, 1 ;  /* 0x3f80000000007820 */ /* 0x000fc80000410000 */
[----:B------:R0:W2:Y:S01]  /*2850*/  F2F.F64.F32 R18, R0 ;  /* 0x0000000000127310 */ /* 0x0000a20000201800 */
[----:B------:R-:W-:Y:S05]  /*2860*/  BRA `(.L_x_17149) ;  /* 0x0000071000007947 */ /* 0x000fea0003800000 */
.L_x_17156:
        /* <DEDUP_REMOVED lines=11> */
.L_x_17163:
        /* <DEDUP_REMOVED lines=21> */
.L_x_17167:
[----:B------:R-:W-:Y:S05]  /*2a70*/  BSYNC B1 ;  /* 0x0000000000017941 */ /* 0x000fea0003800000 */
.L_x_17166:
[----:B------:R-:W-:Y:S01]  /*2a80*/  LEA R3, R0, 0x3b800000, 0x17 ;  /* 0x3b80000000037811 */ /* 0x000fe200078eb8ff */
[----:B------:R-:W-:-:S05]  /*2a90*/  IMAD.SHL.U32 R0, R2, 0x100000, RZ ;  /* 0x0010000002007824 */ /* 0x000fca00078e00ff */
[----:B------:R-:W-:Y:S02]  /*2aa0*/  LOP3.LUT R0, R3, R0, R4, 0xfe, !PT ;  /* 0x0000000003007212 */ /* 0x000fe400078efe04 */
.L_x_17165:
[----:B------:R-:W-:Y:S05]  /*2ab0*/  BSYNC B0 ;  /* 0x0000000000007941 */ /* 0x000fea0003800000 */
.L_x_17164:
[----:B------:R-:W-:-:S04]  /*2ac0*/  FMUL.FTZ R0, R0, 1 ;  /* 0x3f80000000007820 */ /* 0x000fc80000410000 */
[----:B------:R0:W2:Y:S01]  /*2ad0*/  F2F.F64.F32 R18, R0 ;  /* 0x0000000000127310 */ /* 0x0000a20000201800 */
[----:B------:R-:W-:Y:S05]  /*2ae0*/  BRA `(.L_x_17149) ;  /* 0x0000049000007947 */ /* 0x000fea0003800000 */
.L_x_17162:
        /* <DEDUP_REMOVED lines=21> */
.L_x_17171:
[----:B------:R-:W-:Y:S05]  /*2c40*/  BSYNC B1 ;  /* 0x0000000000017941 */ /* 0x000fea0003800000 */
.L_x_17170:
[----:B------:R-:W-:Y:S01]  /*2c50*/  LEA R3, R0, 0x37800000, 0x17 ;  /* 0x3780000000037811 */ /* 0x000fe200078eb8ff */
[----:B------:R-:W-:-:S05]  /*2c60*/  IMAD.SHL.U32 R0, R2, 0x200000, RZ ;  /* 0x0020000002007824 */ /* 0x000fca00078e00ff */
[----:B------:R-:W-:Y:S02]  /*2c70*/  LOP3.LUT R0, R3, R0, R4, 0xfe, !PT ;  /* 0x0000000003007212 */ /* 0x000fe400078efe04 */
.L_x_17169:
[----:B------:R-:W-:Y:S05]  /*2c80*/  BSYNC B0 ;  /* 0x0000000000007941 */ /* 0x000fea0003800000 */
.L_x_17168:
[----:B------:R-:W-:-:S04]  /*2c90*/  FMUL.FTZ R0, R0, 1 ;  /* 0x3f80000000007820 */ /* 0x000fc80000410000 */
[----:B------:R0:W2:Y:S01]  /*2ca0*/  F2F.F64.F32 R18, R0 ;  /* 0x0000000000127310 */ /* 0x0000a20000201800 */
[----:B------:R-:W-:Y:S05]  /*2cb0*/  BRA `(.L_x_17149) ;  /* 0x000002c000007947 */ /* 0x000fea0003800000 */
.L_x_17161:
        /* <DEDUP_REMOVED lines=14> */
.L_x_17175:
[----:B------:R-:W-:Y:S05]  /*2da0*/  BSYNC B0 ;  /* 0x0000000000007941 */ /* 0x000fea0003800000 */
.L_x_17174:
[----:B------:R-:W-:-:S04]  /*2db0*/  FMUL.FTZ R0, R0, 1 ;  /* 0x3f80000000007820 */ /* 0x000fc80000410000 */
[----:B------:R0:W2:Y:S01]  /*2dc0*/  F2F.F64.F32 R18, R0 ;  /* 0x0000000000127310 */ /* 0x0000a20000201800 */
[----:B------:R-:W-:Y:S05]  /*2dd0*/  BRA `(.L_x_17149) ;  /* 0x000001a000007947 */ /* 0x000fea0003800000 */
.L_x_17148:
        /* <DEDUP_REMOVED lines=21> */
.L_x_17173:
[----:B------:R-:W2:Y:S02]  /*2f30*/  LDG.E.64 R18, [R2.64] ;  /* 0x0000002402127981 */ /* 0x000ea4000c1e1b00 */
[----:B--2---:R-:W0:Y:S01]  /*2f40*/  I2F.F64.U64 R18, R18 ;  /* 0x0000001200127312 */ /* 0x004e220000301800 */
[----:B------:R-:W-:Y:S05]  /*2f50*/  BRA `(.L_x_17149) ;  /* 0x0000002000007947 */ /* 0x000fea0003800000 */
.L_x_17172:
[----:B------:R-:W2:Y:S02]  /*2f60*/  LDG.E R2, [R2.64] ;  /* 0x0000002402027981 */ /* 0x000ea4000c1e1900 */
[----:B--2---:R0:W2:Y:S02]  /*2f70*/  I2F.F64.U32 R18, R2 ;  /* 0x0000000200127312 */ /* 0x0040a40000201800 */
.L_x_17149:
[----:B------:R-:W-:-:S03]  /*2f80*/  IADD3 R29, R29, 0x80, RZ ;  /* 0x000000801d1d7810 */ /* 0x000fc60007ffe0ff */
.L_x_17143:
[----:B------:R-:W-:Y:S05]  /*2f90*/  BSYNC B6 ;  /* 0x0000000000067941 */ /* 0x000fea0003800000 */
.L_x_17142:
        /* <DEDUP_REMOVED lines=21> */
.L_x_17181:
[----:B------:R-:W3:Y:S02]  /*30f0*/  LDG.E.U8 R2, [R2.64] ;  /* 0x0000002402027981 */ /* 0x000ee4000c1e1100 */
[----:B---3--:R0:W3:Y:S01]  /*3100*/  I2F.F64.U16 R16, R2 ;  /* 0x0000000200107312 */ /* 0x0080e20000101800 */
[----:B------:R-:W-:Y:S05]  /*3110*/  BRA `(.L_x_17177) ;  /* 0x00000de000007947 */ /* 0x000fea0003800000 */
.L_x_17180:
        /* <DEDUP_REMOVED lines=9> */
.L_x_17184:
[----:B------:R-:W3:Y:S02]  /*31b0*/  LDG.E R2, [R2.64] ;  /* 0x0000002402027981 */ /* 0x000ee4000c1e1900 */
[----:B---3--:R0:W3:Y:S01]  /*31c0*/  I2F.F64 R16, R2 ;  /* 0x0000000200107312 */ /* 0x0080e20000201c00 */
[----:B------:R-:W-:Y:S05]  /*31d0*/  BRA `(.L_x_17177) ;  /* 0x00000d2000007947 */ /* 0x000fea0003800000 */
.L_x_17183:
[----:B------:R-:W3:Y:S02]  /*31e0*/  LDG.E.U16 R2, [R2.64] ;  /* 0x0000002402027981 */ /* 0x000ee4000c1e1500 */
[----:B---3--:R0:W3:Y:S01]  /*31f0*/  I2F.F64.S16 R16, R2 ;  /* 0x0000000200107312 */ /* 0x0080e20000101c00 */
[----:B------:R-:W-:Y:S05]  /*3200*/  BRA `(.L_x_17177) ;  /* 0x00000cf000007947 */ /* 0x000fea0003800000 */
.L_x_17179:
        /* <DEDUP_REMOVED lines=10> */
.L_x_17186:
[----:B------:R-:W3:Y:S02]  /*32b0*/  LDG.E.U16 R0, [R2.64] ;  /* 0x0000002402007981 */ /* 0x000ee4000c1e1500 */
[----:B---3--:R-:W-:-:S05]  /*32c0*/  HADD2.F32 R0, -RZ, R0.H0_H0 ;  /* 0x20000000ff007230 */ /* 0x008fca0000004100 */
[----:B------:R-:W-:-:S04]  /*32d0*/  FMUL.FTZ R0, R0, 1 ;  /* 0x3f80000000007820 */ /* 0x000fc80000410000 */
[----:B------:R0:W3:Y:S01]  /*32e0*/  F2F.F64.F32 R16, R0 ;  /* 0x0000000000107310 */ /* 0x0000e20000201800 */
[----:B------:R-:W-:Y:S05]  /*32f0*/  BRA `(.L_x_17177) ;  /* 0x00000c0000007947 */ /* 0x000fea0003800000 */
.L_x_17185:
        /* <DEDUP_REMOVED lines=10> */
.L_x_17188:
[----:B------:R-:W3:Y:S02]  /*33a0*/  LDG.E.U16 R2, [R2.64] ;  /* 0x0000002402027981 */ /* 0x000ee4000c1e1500 */
[----:B---3--:R-:W-:-:S05]  /*33b0*/  HADD2.F32 R0, -RZ, R2.H0_H0 ;  /* 0x20000002ff007230 */ /* 0x008fca0000004100 */
[----:B------:R-:W-:-:S04]  /*33c0*/  FMUL.FTZ R0, R0, 1 ;  /* 0x3f80000000007820 */ /* 0x000fc80000410000 */
[----:B------:R0:W3:Y:S01]  /*33d0*/  F2F.F64.F32 R16, R0 ;  /* 0x0000000000107310 */ /* 0x0000e20000201800 */
[----:B------:R-:W-:Y:S05]  /*33e0*/  BRA `(.L_x_17177) ;  /* 0x00000b1000007947 */ /* 0x000fea0003800000 */
.L_x_17187:
[----:B------:R0:W5:Y:S01]  /*33f0*/  LDG.E.64 R16, [R2.64] ;  /* 0x0000002402107981 */ /* 0x000162000c1e1b00 */
[----:B------:R-:W-:Y:S05]  /*3400*/  BRA `(.L_x_17177) ;  /* 0x00000af000007947 */ /* 0x000fea0003800000 */
.L_x_17178:
        /* <DEDUP_REMOVED lines=13> */
.L_x_17191:
[----:B------:R0:W5:Y:S01]  /*34e0*/  LDG.E.64 R16, [R2.64] ;  /* 0x0000002402107981 */ /* 0x000162000c1e1b00 */
[----:B------:R-:W-:Y:S05]  /*34f0*/  BRA `(.L_x_17177) ;  /* 0x00000a0000007947 */ /* 0x000fea0003800000 */
.L_x_17190:
        /* <DEDUP_REMOVED lines=28> */
.L_x_17193:
        /* <DEDUP_REMOVED lines=15> */
.L_x_17192:
[----:B------:R-:W3:Y:S02]  /*37b0*/  LDG.E.U16 R0, [R2.64] ;  /* 0x0000002402007981 */ /* 0x000ee4000c1e1500 */
[----:B---3--:R-:W-:-:S05]  /*37c0*/  PRMT R0, RZ, 0x5410, R0 ;  /* 0x00005410ff007816 */ /* 0x008fca0000000000 */
[----:B------:R-:W-:-:S04]  /*37d0*/  FMUL.FTZ R0, R0, 1 ;  /* 0x3f80000000007820 */ /* 0x000fc80000410000 */
[----:B------:R0:W3:Y:S01]  /*37e0*/  F2F.F64.F32 R16, R0 ;  /* 0x0000000000107310 */ /* 0x0000e20000201800 */
[----:B------:R-:W-:Y:S05]  /*37f0*/  BRA `(.L_x_17177) ;  /* 0x0000070000007947 */ /* 0x000fea0003800000 */
.L_x_17189:
        /* <DEDUP_REMOVED lines=11> */
.L_x_17196:
        /* <DEDUP_REMOVED lines=21> */
.L_x_17200:
[----:B------:R-:W-:Y:S05]  /*3a00*/  BSYNC B1 ;  /* 0x0000000000017941 */ /* 0x000fea0003800000 */
.L_x_17199:
[----:B------:R-:W-:Y:S01]  /*3a10*/  LEA R3, R0, 0x3b800000, 0x17 ;  /* 0x3b80000000037811 */ /* 0x000fe200078eb8ff */
[----:B------:R-:W-:-:S05]  /*3a20*/  IMAD.SHL.U32 R0, R2, 0x100000, RZ ;  /* 0x0010000002007824 */ /* 0x000fca00078e00ff */
[----:B------:R-:W-:Y:S02]  /*3a30*/  LOP3.LUT R0, R3, R0, R4, 0xfe, !PT ;  /* 0x0000000003007212 */ /* 0x000fe400078efe04 */
.L_x_17198:
[----:B------:R-:W-:Y:S05]  /*3a40*/  BSYNC B0 ;  /* 0x0000000000007941 */ /* 0x000fea0003800000 */
.L_x_17197:
[----:B------:R-:W-:-:S04]  /*3a50*/  FMUL.FTZ R0, R0, 1 ;  /* 0x3f80000000007820 */ /* 0x000fc80000410000 */
[----:B------:R0:W3:Y:S01]  /*3a60*/  F2F.F64.F32 R16, R0 ;  /* 0x0000000000107310 */ /* 0x0000e20000201800 */
[----:B------:R-:W-:Y:S05]  /*3a70*/  BRA `(.L_x_17177) ;  /* 0x0000048000007947 */ /* 0x000fea0003800000 */
.L_x_17195:
        /* <DEDUP_REMOVED lines=21> */
.L_x_17204:
[----:B------:R-:W-:Y:S05]  /*3bd0*/  BSYNC B1 ;  /* 0x0000000000017941 */ /* 0x000fea0003800000 */
.L_x_17203:
[----:B------:R-:W-:Y:S01]  /*3be0*/  LEA R3, R0, 0x37800000, 0x17 ;  /* 0x3780000000037811 */ /* 0x000fe200078eb8ff */
[----:B------:R-:W-:-:S05]  /*3bf0*/  IMAD.SHL.U32 R0, R2, 0x200000, RZ ;  /* 0x0020000002007824 */ /* 0x000fca00078e00ff */
[----:B------:R-:W-:Y:S02]  /*3c00*/  LOP3.LUT R0, R3, R0, R4, 0xfe, !PT ;  /* 0x0000000003007212 */ /* 0x000fe400078efe04 */
.L_x_17202:
[----:B------:R-:W-:Y:S05]  /*3c10*/  BSYNC B0 ;  /* 0x0000000000007941 */ /* 0x000fea0003800000 */
.L_x_17201:
[----:B------:R-:W-:-:S04]  /*3c20*/  FMUL.FTZ R0, R0, 1 ;  /* 0x3f80000000007820 */ /* 0x000fc80000410000 */
[----:B------:R0:W3:Y:S01]  /*3c30*/  F2F.F64.F32 R16, R0 ;  /* 0x0000000000107310 */ /* 0x0000e20000201800 */
[----:B------:R-:W-:Y:S05]  /*3c40*/  BRA `(.L_x_17177) ;  /* 0x000002b000007947 */ /* 0x000fea0003800000 */
.L_x_17194:
        /* <DEDUP_REMOVED lines=14> */
.L_x_17208:
[----:B------:R-:W-:Y:S05]  /*3d30*/  BSYNC B0 ;  /* 0x0000000000007941 */ /* 0x000fea0003800000 */
.L_x_17207:
[----:B------:R-:W-:-:S04]  /*3d40*/  FMUL.FTZ R0, R0, 1 ;  /* 0x3f80000000007820 */ /* 0x000fc80000410000 */
[----:B------:R0:W3:Y:S01]  /*3d50*/  F2F.F64.F32 R16, R0 ;  /* 0x0000000000107310 */ /* 0x0000e20000201800 */
[----:B------:R-:W-:Y:S05]  /*3d60*/  BRA `(.L_x_17177) ;  /* 0x0000019000007947 */ /* 0x000fea0003800000 */
.L_x_17182:
        /* <DEDUP_REMOVED lines=20> */
.L_x_17206:
[----:B------:R-:W3:Y:S02]  /*3eb0*/  LDG.E.64 R16, [R2.64] ;  /* 0x0000002402107981 */ /* 0x000ee4000c1e1b00 */
[----:B---3--:R-:W0:Y:S01]  /*3ec0*/  I2F.F64.U64 R16, R16 ;  /* 0x0000001000107312 */ /* 0x008e220000301800 */
[----:B------:R-:W-:Y:S05]  /*3ed0*/  BRA `(.L_x_17177) ;  /* 0x0000002000007947 */ /* 0x000fea0003800000 */
.L_x_17205:
[----:B------:R-:W3:Y:S02]  /*3ee0*/  LDG.E R2, [R2.64] ;  /* 0x0000002402027981 */ /* 0x000ee4000c1e1900 */
[----:B---3--:R0:W3:Y:S02]  /*3ef0*/  I2F.F64.U32 R16, R2 ;  /* 0x0000000200107312 */ /* 0x0080e40000201800 */
.L_x_17177:
[----:B------:R-:W-:Y:S05]  /*3f00*/  BSYNC B6 ;  /* 0x0000000000067941 */ /* 0x000fea0003800000 */
.L_x_17176:
        /* <DEDUP_REMOVED lines=29> */
[----:B-123--:R-:W-:Y:S05]  /*40e0*/  CALL.REL.NOINC `($__internal_67_$__cuda_sm20_div_rn_f64_full) ;  /* 0x0000575000007944 */ /* 0x00efea0003c00000 */
[----:B------:R-:W-:Y:S02]  /*40f0*/  IMAD.MOV.U32 R2, RZ, RZ, R30 ;  /* 0x000000ffff027224 */ /* 0x000fe400078e001e */
[----:B------:R-:W-:Y:S02]  /*4100*/  IMAD.MOV.U32 R3, RZ, RZ, R31 ;  /* 0x000000ffff037224 */ /* 0x000fe400078e001f */
.L_x_17212:
[----:B------:R-:W-:Y:S05]  /*4110*/  BSYNC B1 ;  /* 0x0000000000017941 */ /* 0x000fea0003800000 */
.L_x_17211:
        /* <DEDUP_REMOVED lines=33> */
[----:B----4-:R-:W-:Y:S02]  /*4330*/  FSEL R2, R6, R5, !P4 ;  /* 0x0000000506027208 */ /* 0x010fe40006000000 */
        /* <DEDUP_REMOVED lines=9> */
.L_x_17214:
[----:B------:R-:W-:Y:S02]  /*43d0*/  FSEL R2, RZ, 3.37028055040000000000e+12, P0 ;  /* 0x54442d18ff027808 */ /* 0x000fe40000000000 */
[----:B------:R-:W-:Y:S02]  /*43e0*/  FSEL R3, RZ, 2.1426990032196044922, P0 ;  /* 0x400921fbff037808 */ /* 0x000fe40000000000 */
.L_x_17215:
[----:B------:R-:W-:Y:S05]  /*43f0*/  BSYNC B1 ;  /* 0x0000000000017941 */ /* 0x000fea0003800000 */
.L_x_17213:
[----:B------:R-:W0:Y:S01]  /*4400*/  DADD R22, |R22|, |c[0x0][0x170]| ;  /* 0x40005c0016167629 */ /* 0x000e220000000200 */
[----:B------:R-:W-:-:S05]  /*4410*/  IMAD.MOV.U32 R5, RZ, RZ, c[0x0][0x174] ;  /* 0x00005d00ff057624 */ /* 0x000fca00078e00ff */
[----:B0-----:R-:W0:Y:S01]  /*4420*/  DSETP.GTU.AND P0, PT, |R22|, +INF , PT ;  /* 0x7ff000001600742a */ /* 0x001e220003f0c200 */
[----:B------:R-:W-:-:S05]  /*4430*/  LOP3.LUT R3, R3, 0x80000000, R5, 0xb8, !PT ;  /* 0x8000000003037812 */ /* 0x000fca00078eb805 */
[----:B0-----:R-:W-:Y:S02]  /*4440*/  FSEL R4, R22, R2, P0 ;  /* 0x0000000216047208 */ /* 0x001fe40000000000 */
[----:B------:R-:W-:Y:S02]  /*4450*/  FSEL R5, R23, R3, P0 ;  /* 0x0000000317057208 */ /* 0x000fe40000000000 */
.L_x_17210:
[----:B------:R-:W-:Y:S05]  /*4460*/  BSYNC B0 ;  /* 0x0000000000007941 */ /* 0x000fea0003800000 */
.L_x_17209:
        /* <DEDUP_REMOVED lines=30> */
[----:B--23--:R-:W-:Y:S05]  /*4650*/  CALL.REL.NOINC `($__internal_67_$__cuda_sm20_div_rn_f64_full) ;  /* 0x000051e000007944 */ /* 0x00cfea0003c00000 */
[----:B------:R-:W-:Y:S02]  /*4660*/  IMAD.MOV.U32 R6, RZ, RZ, R30 ;  /* 0x000000ffff067224 */ /* 0x000fe400078e001e */
[----:B------:R-:W-:Y:S02]  /*4670*/  IMAD.MOV.U32 R7, RZ, RZ, R31 ;  /* 0x000000ffff077224 */ /* 0x000fe400078e001f */
.L_x_17219:
[----:B------:R-:W-:Y:S05]  /*4680*/  BSYNC B1 ;  /* 0x0000000000017941 */ /* 0x000fea0003800000 */
.L_x_17218:
        /* <DEDUP_REMOVED lines=43> */
.L_x_17221:
[----:B------:R-:W-:Y:S02]  /*4940*/  FSEL R6, RZ, 3.37028055040000000000e+12, P0 ;  /* 0x54442d18ff067808 */ /* 0x000fe40000000000 */
[----:B------:R-:W-:Y:S02]  /*4950*/  FSEL R7, RZ, 2.1426990032196044922, P0 ;  /* 0x400921fbff077808 */ /* 0x000fe40000000000 */
.L_x_17222:
[----:B------:R-:W-:Y:S05]  /*4960*/  BSYNC B1 ;  /* 0x0000000000017941 */ /* 0x000fea0003800000 */
.L_x_17220:
[----:B------:R-:W0:Y:S01]  /*4970*/  DADD R24, |R24|, |c[0x0][0x170]| ;  /* 0x40005c0018187629 */ /* 0x000e220000000200 */
[----:B------:R-:W-:-:S05]  /*4980*/  IMAD.MOV.U32 R3, RZ, RZ, c[0x0][0x174] ;  /* 0x00005d00ff037624 */ /* 0x000fca00078e00ff */
[----:B0-----:R-:W0:Y:S01]  /*4990*/  DSETP.GTU.AND P0, PT, |R24|, +INF , PT ;  /* 0x7ff000001800742a */ /* 0x001e220003f0c200 */
[----:B------:R-:W-:-:S05]  /*49a0*/  LOP3.LUT R3, R7, 0x80000000, R3, 0xb8, !PT ;  /* 0x8000000007037812 */ /* 0x000fca00078eb803 */
[----:B0-----:R-:W-:Y:S02]  /*49b0*/  FSEL R28, R24, R6, P0 ;  /* 0x00000006181c7208 */ /* 0x001fe40000000000 */
[----:B------:R-:W-:Y:S02]  /*49c0*/  FSEL R29, R25, R3, P0 ;  /* 0x00000003191d7208 */ /* 0x000fe40000000000 */
.L_x_17217:
[----:B------:R-:W-:Y:S05]  /*49d0*/  BSYNC B0 ;  /* 0x0000000000007941 */ /* 0x000fea0003800000 */
.L_x_17216:
        /* <DEDUP_REMOVED lines=29> */
[----:B-1-3--:R-:W-:Y:S05]  /*4bb0*/  CALL.REL.NOINC `($__internal_67_$__cuda_sm20_div_rn_f64_full) ;  /* 0x00004c8000007944 */ /* 0x00afea0003c00000 */
[----:B------:R-:W-:Y:S02]  /*4bc0*/  IMAD.MOV.U32 R6, RZ, RZ, R30 ;  /* 0x000000ffff067224 */ /* 0x000fe400078e001e */
[----:B------:R-:W-:Y:S02]  /*4bd0*/  IMAD.MOV.U32 R7, RZ, RZ, R31 ;  /* 0x000000ffff077224 */ /* 0x000fe400078e001f */
.L_x_17226:
[----:B------:R-:W-:Y:S05]  /*4be0*/  BSYNC B1 ;  /* 0x0000000000017941 */ /* 0x000fea0003800000 */
.L_x_17225:
        /* <DEDUP_REMOVED lines=33> */
[----:B--2---:R-:W-:Y:S02]  /*4e00*/  FSEL R6, R8, R3, !P4 ;  /* 0x0000000308067208 */ /* 0x004fe40006000000 */
        /* <DEDUP_REMOVED lines=9> */
.L_x_17228:
[----:B------:R-:W-:Y:S02]  /*4ea0*/  FSEL R6, RZ, 3.37028055040000000000e+12, P0 ;  /* 0x54442d18ff067808 */ /* 0x000fe40000000000 */
[----:B------:R-:W-:Y:S02]  /*4eb0*/  FSEL R7, RZ, 2.1426990032196044922, P0 ;  /* 0x400921fbff077808 */ /* 0x000fe40000000000 */
.L_x_17229:
[----:B------:R-:W-:Y:S05]  /*4ec0*/  BSYNC B1 ;  /* 0x0000000000017941 */ /* 0x000fea0003800000 */
.L_x_17227:
[----:B------:R-:W0:Y:S01]  /*4ed0*/  DADD R18, |R18|, |c[0x0][0x170]| ;  /* 0x40005c0012127629 */ /* 0x000e220000000200 */
[----:B------:R-:W-:-:S05]  /*4ee0*/  IMAD.MOV.U32 R3, RZ, RZ, c[0x0][0x174] ;  /* 0x00005d00ff037624 */ /* 0x000fca00078e00ff */
[----:B0-----:R-:W0:Y:S01]  /*4ef0*/  DSETP.GTU.AND P0, PT, |R18|, +INF , PT ;  /* 0x7ff000001200742a */ /* 0x001e220003f0c200 */
[----:B------:R-:W-:-:S05]  /*4f00*/  LOP3.LUT R3, R7, 0x80000000, R3, 0xb8, !PT ;  /* 0x8000000007037812 */ /* 0x000fca00078eb803 */
[----:B01----:R-:W-:Y:S02]  /*4f10*/  FSEL R24, R18, R6, P0 ;  /* 0x0000000612187208 */ /* 0x003fe40000000000 */
[----:B------:R-:W-:Y:S02]  /*4f20*/  FSEL R25, R19, R3, P0 ;  /* 0x0000000313197208 */ /* 0x000fe40000000000 */
.L_x_17224:
[----:B------:R-:W-:Y:S05]  /*4f30*/  BSYNC B0 ;  /* 0x0000000000007941 */ /* 0x000fea0003800000 */
.L_x_17223:
        /* <DEDUP_REMOVED lines=8> */
[----:B------:R-:W0:-:S06]  /*4fc0*/  DSETP.GEU.AND P4, PT, |R16|, |c[0x0][0x170]|, PT ;  /* 0x40005c001000762a */ /* 0x000e0c0003f8e200 */
        /* <DEDUP_REMOVED lines=20> */
[----:B-1----:R-:W-:Y:S05]  /*5110*/  CALL.REL.NOINC `($__internal_67_$__cuda_sm20_div_rn_f64_full) ;  /* 0x0000472000007944 */ /* 0x002fea0003c00000 */
[----:B------:R-:W-:Y:S02]  /*5120*/  IMAD.MOV.U32 R6, RZ, RZ, R30 ;  /* 0x000000ffff067224 */ /* 0x000fe400078e001e */
[----:B------:R-:W-:Y:S02]  /*5130*/  IMAD.MOV.U32 R7, RZ, RZ, R31 ;  /* 0x000000ffff077224 */ /* 0x000fe400078e001f */
.L_x_17233:
[----:B------:R-:W-:Y:S05]  /*5140*/  BSYNC B1 ;  /* 0x0000000000017941 */ /* 0x000fea0003800000 */
.L_x_17232:
        /* <DEDUP_REMOVED lines=43> */
.L_x_17235:
[----:B------:R-:W-:Y:S02]  /*5400*/  FSEL R6, RZ, 3.37028055040000000000e+12, P0 ;  /* 0x54442d18ff067808 */ /* 0x000fe40000000000 */
[----:B------:R-:W-:Y:S02]  /*5410*/  FSEL R7, RZ, 2.1426990032196044922, P0 ;  /* 0x400921fbff077808 */ /* 0x000fe40000000000 */
.L_x_17236:
[----:B------:R-:W-:Y:S05]  /*5420*/  BSYNC B1 ;  /* 0x0000000000017941 */ /* 0x000fea0003800000 */
.L_x_17234:
[----:B------:R-:W0:Y:S01]  /*5430*/  DADD R16, |R16|, |c[0x0][0x170]| ;  /* 0x40005c0010107629 */ /* 0x000e220000000200 */
[----:B------:R-:W-:-:S05]  /*5440*/  IMAD.MOV.U32 R3, RZ, RZ, c[0x0][0x174] ;  /* 0x00005d00ff037624 */ /* 0x000fca00078e00ff */
[----:B0-----:R-:W0:Y:S01]  /*5450*/  DSETP.GTU.AND P0, PT, |R16|, +INF , PT ;  /* 0x7ff000001000742a */ /* 0x001e220003f0c200 */
[----:B------:R-:W-:-:S05]  /*5460*/  LOP3.LUT R3, R7, 0x80000000, R3, 0xb8, !PT ;  /* 0x8000000007037812 */ /* 0x000fca00078eb803 */
[----:B0-----:R-:W-:Y:S02]  /*5470*/  FSEL R16, R16, R6, P0 ;  /* 0x0000000610107208 */ /* 0x001fe40000000000 */
[----:B------:R-:W-:Y:S02]  /*5480*/  FSEL R17, R17, R3, P0 ;  /* 0x0000000311117208 */ /* 0x000fe40000000000 */
.L_x_17231:
[----:B------:R-:W-:Y:S05]  /*5490*/  BSYNC B0 ;  /* 0x0000000000007941 */ /* 0x000fea0003800000 */
.L_x_17230:
        /* <DEDUP_REMOVED lines=28> */
.L_x_17242:
[----:B------:R-:W0:Y:S01]  /*5660*/  F2I.S64.F64.TRUNC R4, R4 ;  /* 0x0000000400047311 */ /* 0x000e22000030d900 */
[----:B------:R-:W-:Y:S02]  /*5670*/  IMAD.MOV.U32 R19, RZ, RZ, R2 ;  /* 0x000000ffff137224 */ /* 0x000fe400078e0002 */
[----:B0-----:R-:W-:-:S05]  /*5680*/  IMAD.MOV.U32 R3, RZ, RZ, R4 ;  /* 0x000000ffff037224 */ /* 0x001fca00078e0004 */
[----:B------:R0:W-:Y:S01]  /*5690*/  STG.E.U8 [R8.64], R3 ;  /* 0x0000000308007986 */ /* 0x0001e2000c101124 */
[----:B------:R-:W-:Y:S05]  /*56a0*/  BRA `(.L_x_17238) ;  /* 0x00000ff000007947 */ /* 0x000fea0003800000 */
.L_x_17241:
        /* <DEDUP_REMOVED lines=10> */
.L_x_17245:
[----:B------:R-:W0:Y:S01]  /*5750*/  F2I.F64.TRUNC R5, R4 ;  /* 0x0000000400057311 */ /* 0x000e22000030d100 */
[----:B------:R-:W-:Y:S01]  /*5760*/  IMAD.MOV.U32 R19, RZ, RZ, R2 ;  /* 0x000000ffff137224 */ /* 0x000fe200078e0002 */
[----:B0-----:R0:W-:Y:S01]  /*5770*/  STG.E [R8.64], R5 ;  /* 0x0000000508007986 */ /* 0x0011e2000c101924 */
[----:B------:R-:W-:Y:S05]  /*5780*/  BRA `(.L_x_17238) ;  /* 0x00000f1000007947 */ /* 0x000fea0003800000 */
.L_x_17244:
[----:B------:R-:W0:Y:S01]  /*5790*/  F2I.F64.TRUNC R5, R4 ;  /* 0x0000000400057311 */ /* 0x000e22000030d100 */
[----:B------:R-:W-:Y:S01]  /*57a0*/  IMAD.MOV.U32 R19, RZ, RZ, R2 ;  /* 0x000000ffff137224 */ /* 0x000fe200078e0002 */
[----:B0-----:R0:W-:Y:S01]  /*57b0*/  STG.E.U16 [R8.64], R5 ;  /* 0x0000000508007986 */ /* 0x0011e2000c101524 */
[----:B------:R-:W-:Y:S05]  /*57c0*/  BRA `(.L_x_17238) ;  /* 0x00000ed000007947 */ /* 0x000fea0003800000 */
.L_x_17240:
        /* <DEDUP_REMOVED lines=12> */
.L_x_17247:
[----:B------:R-:W0:Y:S01]  /*5890*/  F2F.F32.F64 R0, R4 ;  /* 0x0000000400007310 */ /* 0x000e220000301000 */
[----:B------:R-:W0:Y:S01]  /*58a0*/  DSETP.GEU.AND P0, PT, |R4|, c[0x2][0xa0], PT ;  /* 0x008028000400762a */ /* 0x000e220003f0e200 */
[----:B------:R-:W-:-:S13]  /*58b0*/  IMAD.MOV.U32 R19, RZ, RZ, R2 ;  /* 0x000000ffff137224 */ /* 0x000fda00078e0002 */
[----:B0-----:R-:W-:-:S05]  /*58c0*/  @!P0 FMUL R0, R0, 1.175494350822287508e-38 ;  /* 0x0080000000008820 */ /* 0x001fca0000400000 */
[----:B------:R-:W-:-:S05]  /*58d0*/  F2FP.PACK_AB R0, RZ, R0 ;  /* 0x00000000ff00723e */ /* 0x000fca00000000ff */
[----:B------:R0:W-:Y:S01]  /*58e0*/  STG.E.U16 [R8.64], R0 ;  /* 0x0000000008007986 */ /* 0x0001e2000c101524 */
[----:B------:R-:W-:Y:S05]  /*58f0*/  BRA `(.L_x_17238) ;  /* 0x00000da000007947 */ /* 0x000fea0003800000 */
.L_x_17246:
        /* <DEDUP_REMOVED lines=13> */
.L_x_17249:
        /* <DEDUP_REMOVED lines=8> */
.L_x_17248:
[----:B------:R0:W-:Y:S01]  /*5a50*/  STG.E.64 [R8.64], R4 ;  /* 0x0000000408007986 */ /* 0x0001e2000c101b24 */
[----:B------:R-:W-:Y:S01]  /*5a60*/  IMAD.MOV.U32 R19, RZ, RZ, R2 ;  /* 0x000000ffff137224 */ /* 0x000fe200078e0002 */
[----:B------:R-:W-:Y:S05]  /*5a70*/  BRA `(.L_x_17238) ;  /* 0x00000c2000007947 */ /* 0x000fea0003800000 */
.L_x_17239:
        /* <DEDUP_REMOVED lines=13> */
.L_x_17252:
[----:B------:R-:W-:Y:S01]  /*5b50*/  CS2R R6, SRZ ;  /* 0x0000000000067805 */ /* 0x000fe2000001ff00 */
[----:B------:R-:W-:-:S04]  /*5b60*/  IMAD.MOV.U32 R19, RZ, RZ, R2 ;  /* 0x000000ffff137224 */ /* 0x000fc800078e0002 */
[----:B------:R0:W-:Y:S01]  /*5b70*/  STG.E.128 [R8.64], R4 ;  /* 0x0000000408007986 */ /* 0x0001e2000c101d24 */
[----:B------:R-:W-:Y:S05]  /*5b80*/  BRA `(.L_x_17238) ;  /* 0x00000b1000007947 */ /* 0x000fea0003800000 */
.L_x_17251:
        /* <DEDUP_REMOVED lines=23> */
.L_x_17256:
[----:B------:R-:W-:Y:S05]  /*5d00*/  BSYNC B0 ;  /* 0x0000000000007941 */ /* 0x000fea0003800000 */
.L_x_17255:
[----:B------:R-:W-:Y:S01]  /*5d10*/  LOP3.LUT R7, R0, R7, RZ, 0xfc, !PT ;  /* 0x0000000700077212 */ /* 0x000fe200078efcff */
[----:B------:R-:W-:-:S04]  /*5d20*/  IMAD.MOV.U32 R19, RZ, RZ, R2 ;  /* 0x000000ffff137224 */ /* 0x000fc800078e0002 */
[----:B------:R0:W-:Y:S01]  /*5d30*/  STG.E.U8 [R8.64], R7 ;  /* 0x0000000708007986 */ /* 0x0001e2000c101124 */
[----:B------:R-:W-:Y:S05]  /*5d40*/  BRA `(.L_x_17238) ;  /* 0x0000095000007947 */ /* 0x000fea0003800000 */
.L_x_17254:
        /* <DEDUP_REMOVED lines=15> */
.L_x_17258:
[----:B------:R-:W-:Y:S01]  /*5e40*/  IMAD.MOV.U32 R0, RZ, RZ, 0x7f ;  /* 0x0000007fff007424 */ /* 0x000fe200078e00ff */
[----:B------:R-:W-:-:S04]  /*5e50*/  ISETP.GT.U32.AND P0, PT, R3, 0x7f800000, PT ;  /* 0x7f8000000300780c */ /* 0x000fc80003f04070 */
[----:B------:R-:W-:-:S04]  /*5e60*/  SEL R0, R0, 0x7c, P0 ;  /* 0x0000007c00007807 */ /* 0x000fc80000000000 */
.L_x_17259:
[----:B------:R-:W-:Y:S05]  /*5e70*/  BSYNC B0 ;  /* 0x0000000000007941 */ /* 0x000fea0003800000 */
.L_x_17257:
[----:B------:R-:W-:Y:S01]  /*5e80*/  LOP3.LUT R3, R7, 0x80000000, RZ, 0xc0, !PT ;  /* 0x8000000007037812 */ /* 0x000fe200078ec0ff */
[----:B------:R-:W-:-:S03]  /*5e90*/  IMAD.MOV.U32 R19, RZ, RZ, R2 ;  /* 0x000000ffff137224 */ /* 0x000fc600078e0002 */
[----:B------:R-:W-:-:S04]  /*5ea0*/  SHF.R.U32.HI R3, RZ, 0x18, R3 ;  /* 0x00000018ff037819 */ /* 0x000fc80000011603 */
[----:B------:R-:W-:-:S05]  /*5eb0*/  LOP3.LUT R3, R0, R3, RZ, 0xfc, !PT ;  /* 0x0000000300037212 */ /* 0x000fca00078efcff */
[----:B------:R0:W-:Y:S01]  /*5ec0*/  STG.E.U8 [R8.64], R3 ;  /* 0x0000000308007986 */ /* 0x0001e2000c101124 */
[----:B------:R-:W-:Y:S05]  /*5ed0*/  BRA `(.L_x_17238) ;  /* 0x000007c000007947 */ /* 0x000fea0003800000 */
.L_x_17253:
[----:B------:R-:W0:Y:S01]  /*5ee0*/  F2F.F32.F64 R0, R4 ;  /* 0x0000000400007310 */ /* 0x000e220000301000 */
[----:B------:R-:W0:Y:S01]  /*5ef0*/  DSETP.GEU.AND P0, PT, |R4|, c[0x2][0xa0], PT ;  /* 0x008028000400762a */ /* 0x000e220003f0e200 */
[----:B------:R-:W-:-:S13]  /*5f00*/  IMAD.MOV.U32 R19, RZ, RZ, R2 ;  /* 0x000000ffff137224 */ /* 0x000fda00078e0002 */
[----:B0-----:R-:W-:-:S05]  /*5f10*/  @!P0 FMUL R0, R0, 1.175494350822287508e-38 ;  /* 0x0080000000008820 */ /* 0x001fca0000400000 */
[----:B------:R-:W-:-:S05]  /*5f20*/  F2FP.BF16.PACK_AB R0, RZ, R0 ;  /* 0x00000000ff00723e */ /* 0x000fca00000010ff */
[----:B------:R0:W-:Y:S01]  /*5f30*/  STG.E.U16 [R8.64], R0 ;  /* 0x0000000008007986 */ /* 0x0001e2000c101524 */
[----:B------:R-:W-:Y:S05]  /*5f40*/  BRA `(.L_x_17238) ;  /* 0x0000075000007947 */ /* 0x000fea0003800000 */
.L_x_17250:
        /* <DEDUP_REMOVED lines=12> */
.L_x_17262:
        /* <DEDUP_REMOVED lines=19> */
.L_x_17265:
[----:B------:R-:W-:-:S04]  /*6140*/  LOP3.LUT R0, R7, 0x80000000, RZ, 0xc0, !PT ;  /* 0x8000000007007812 */ /* 0x000fc800078ec0ff */
[----:B------:R-:W-:-:S04]  /*6150*/  SHF.R.U32.HI R0, RZ, 0x18, R0 ;  /* 0x00000018ff007819 */ /* 0x000fc80000011600 */
[----:B------:R-:W-:Y:S02]  /*6160*/  LOP3.LUT R0, R3, R0, RZ, 0xfc, !PT ;  /* 0x0000000003007212 */ /* 0x000fe400078efcff */
.L_x_17264:
[----:B------:R-:W-:Y:S05]  /*6170*/  BSYNC B0 ;  /* 0x0000000000007941 */ /* 0x000fea0003800000 */
.L_x_17263:
[----:B------:R0:W-:Y:S01]  /*6180*/  STG.E.U8 [R8.64], R0 ;  /* 0x0000000008007986 */ /* 0x0001e2000c101124 */
[----:B------:R-:W-:Y:S01]  /*6190*/  IMAD.MOV.U32 R19, RZ, RZ, R2 ;  /* 0x000000ffff137224 */ /* 0x000fe200078e0002 */
[----:B------:R-:W-:Y:S05]  /*61a0*/  BRA `(.L_x_17238) ;  /* 0x000004f000007947 */ /* 0x000fea0003800000 */
.L_x_17261:
        /* <DEDUP_REMOVED lines=19> */
.L_x_17268:
[----:B------:R-:W-:-:S04]  /*62e0*/  LOP3.LUT R0, R7, 0x80000000, RZ, 0xc0, !PT ;  /* 0x8000000007007812 */ /* 0x000fc800078ec0ff */
[----:B------:R-:W-:-:S04]  /*62f0*/  SHF.R.U32.HI R0, RZ, 0x18, R0 ;  /* 0x00000018ff007819 */ /* 0x000fc80000011600 */
[----:B------:R-:W-:Y:S02]  /*6300*/  LOP3.LUT R0, R3, R0, RZ, 0xfc, !PT ;  /* 0x0000000003007212 */ /* 0x000fe400078efcff */
.L_x_17267:
[----:B------:R-:W-:Y:S05]  /*6310*/  BSYNC B0 ;  /* 0x0000000000007941 */ /* 0x000fea0003800000 */
.L_x_17266:
[----:B------:R0:W-:Y:S01]  /*6320*/  STG.E.U8 [R8.64], R0 ;  /* 0x0000000008007986 */ /* 0x0001e2000c101124 */
[----:B------:R-:W-:Y:S01]  /*6330*/  IMAD.MOV.U32 R19, RZ, RZ, R2 ;  /* 0x000000ffff137224 */ /* 0x000fe200078e0002 */
[----:B------:R-:W-:Y:S05]  /*6340*/  BRA `(.L_x_17238) ;  /* 0x0000035000007947 */ /* 0x000fea0003800000 */
.L_x_17260:
        /* <DEDUP_REMOVED lines=25> */
.L_x_17243:
        /* <DEDUP_REMOVED lines=21> */
.L_x_17270:
[----:B------:R-:W0:Y:S01]  /*6630*/  F2I.U64.F64.TRUNC R4, R4 ;  /* 0x0000000400047311 */ /* 0x000e22000030d800 */
[----:B------:R-:W-:Y:S01]  /*6640*/  IMAD.MOV.U32 R19, RZ, RZ, R2 ;  /* 0x000000ffff137224 */ /* 0x000fe200078e0002 */
[----:B0-----:R0:W-:Y:S01]  /*6650*/  STG.E.64 [R8.64], R4 ;  /* 0x0000000408007986 */ /* 0x0011e2000c101b24 */
[----:B------:R-:W-:Y:S05]  /*6660*/  BRA `(.L_x_17238) ;  /* 0x0000003000007947 */ /* 0x000fea0003800000 */
.L_x_17269:
[----:B------:R-:W0:Y:S01]  /*6670*/  F2I.U32.F64.TRUNC R5, R4 ;  /* 0x0000000400057311 */ /* 0x000e22000030d000 */
[----:B------:R-:W-:Y:S01]  /*6680*/  IMAD.MOV.U32 R19, RZ, RZ, R2 ;  /* 0x000000ffff137224 */ /* 0x000fe200078e0002 */
[----:B0-----:R0:W-:Y:S06]  /*6690*/  STG.E [R8.64], R5 ;  /* 0x0000000508007986 */ /* 0x0011ec000c101924 */
.L_x_17238:
[----:B----4-:R-:W-:Y:S05]  /*66a0*/  BSYNC B6 ;  /* 0x0000000000067941 */ /* 0x010fea0003800000 */
.L_x_17237:
        /* <DEDUP_REMOVED lines=23> */
.L_x_17276:
[----:B------:R-:W0:Y:S02]  /*6820*/  F2I.S64.F64.TRUNC R28, R28 ;  /* 0x0000001c001c7311 */ /* 0x000e24000030d900 */
[----:B0-----:R-:W-:-:S05]  /*6830*/  IMAD.MOV.U32 R5, RZ, RZ, R28 ;  /* 0x000000ffff057224 */ /* 0x001fca00078e001c */
[----:B------:R0:W-:Y:S01]  /*6840*/  STG.E.U8 [R2.64], R5 ;  /* 0x0000000502007986 */ /* 0x0001e2000c101124 */
[----:B------:R-:W-:Y:S05]  /*6850*/  BRA `(.L_x_17278) ;  /* 0x00000ed000007947 */ /* 0x000fea0003800000 */
.L_x_17275:
        /* <DEDUP_REMOVED lines=9> */
.L_x_17280:
[----:B------:R-:W0:Y:S02]  /*68f0*/  F2I.F64.TRUNC R29, R28 ;  /* 0x0000001c001d7311 */ /* 0x000e24000030d100 */
[----:B0-----:R0:W-:Y:S01]  /*6900*/  STG.E [R2.64], R29 ;  /* 0x0000001d02007986 */ /* 0x0011e2000c101924 */
[----:B------:R-:W-:Y:S05]  /*6910*/  BRA `(.L_x_17278) ;  /* 0x00000e1000007947 */ /* 0x000fea0003800000 */
.L_x_17279:
[----:B------:R-:W0:Y:S02]  /*6920*/  F2I.F64.TRUNC R29, R28 ;  /* 0x0000001c001d7311 */ /* 0x000e24000030d100 */
[----:B0-----:R0:W-:Y:S01]  /*6930*/  STG.E.U16 [R2.64], R29 ;  /* 0x0000001d02007986 */ /* 0x0011e2000c101524 */
[----:B------:R-:W-:Y:S05]  /*6940*/  BRA `(.L_x_17278) ;  /* 0x00000de000007947 */ /* 0x000fea0003800000 */
.L_x_17274:
        /* <DEDUP_REMOVED lines=11> */
.L_x_17282:
[----:B------:R-:W0:Y:S01]  /*6a00*/  F2F.F32.F64 R0, R28 ;  /* 0x0000001c00007310 */ /* 0x000e220000301000 */
[----:B------:R-:W0:-:S14]  /*6a10*/  DSETP.GEU.AND P0, PT, |R28|, c[0x2][0xa0], PT ;  /* 0x008028001c00762a */ /* 0x000e1c0003f0e200 */
[----:B0-----:R-:W-:-:S05]  /*6a20*/  @!P0 FMUL R0, R0, 1.175494350822287508e-38 ;  /* 0x0080000000008820 */ /* 0x001fca0000400000 */
[----:B------:R-:W-:-:S05]  /*6a30*/  F2FP.PACK_AB R0, RZ, R0 ;  /* 0x00000000ff00723e */ /* 0x000fca00000000ff */
[----:B------:R0:W-:Y:S01]  /*6a40*/  STG.E.U16 [R2.64], R0 ;  /* 0x0000000002007986 */ /* 0x0001e2000c101524 */
[----:B------:R-:W-:Y:S05]  /*6a50*/  BRA `(.L_x_17278) ;  /* 0x00000cd000007947 */ /* 0x000fea0003800000 */
.L_x_17281:
        /* <DEDUP_REMOVED lines=12> */
.L_x_17284:
[----:B------:R-:W0:Y:S01]  /*6b20*/  F2F.F32.F64 R0, R28 ;  /* 0x0000001c00007310 */ /* 0x000e220000301000 */
[----:B------:R-:W0:-:S14]  /*6b30*/  DSETP.GEU.AND P0, PT, |R28|, c[0x2][0xa0], PT ;  /* 0x008028001c00762a */ /* 0x000e1c0003f0e200 */
[----:B0-----:R-:W-:-:S05]  /*6b40*/  @!P0 FMUL R0, R0, 1.175494350822287508e-38 ;  /* 0x0080000000008820 */ /* 0x001fca0000400000 */
[----:B------:R-:W-:-:S04]  /*6b50*/  F2FP.PACK_AB R5, RZ, R0 ;  /* 0x00000000ff05723e */ /* 0x000fc800000000ff */
[----:B------:R-:W-:-:S05]  /*6b60*/  PRMT R5, R5, 0x5410, RZ ;  /* 0x0000541005057816 */ /* 0x000fca00000000ff */
[----:B------:R0:W-:Y:S01]  /*6b70*/  STG.E [R2.64], R5 ;  /* 0x0000000502007986 */ /* 0x0001e2000c101924 */
[----:B------:R-:W-:Y:S05]  /*6b80*/  BRA `(.L_x_17278) ;  /* 0x00000ba000007947 */ /* 0x000fea0003800000 */
.L_x_17283:
[----:B------:R0:W-:Y:S01]  /*6b90*/  STG.E.64 [R2.64], R28 ;  /* 0x0000001c02007986 */ /* 0x0001e2000c101b24 */
[----:B------:R-:W-:Y:S05]  /*6ba0*/  BRA `(.L_x_17278) ;  /* 0x00000b8000007947 */ /* 0x000fea0003800000 */
.L_x_17273:
        /* <DEDUP_REMOVED lines=12> */
.L_x_17287:
[----:B------:R-:W-:-:S05]  /*6c70*/  CS2R R30, SRZ ;  /* 0x00000000001e7805 */ /* 0x000fca000001ff00 */
[----:B------:R0:W-:Y:S01]  /*6c80*/  STG.E.128 [R2.64], R28 ;  /* 0x0000001c02007986 */ /* 0x0001e2000c101d24 */
[----:B------:R-:W-:Y:S05]  /*6c90*/  BRA `(.L_x_17278) ;  /* 0x00000a9000007947 */ /* 0x000fea0003800000 */
.L_x_17286:
        /* <DEDUP_REMOVED lines=23> */
.L_x_17291:
[----:B------:R-:W-:Y:S05]  /*6e10*/  BSYNC B0 ;  /* 0x0000000000007941 */ /* 0x000fea0003800000 */
.L_x_17290:
[----:B------:R-:W-:-:S05]  /*6e20*/  LOP3.LUT R5, R0, R5, RZ, 0xfc, !PT ;  /* 0x0000000500057212 */ /* 0x000fca00078efcff */
[----:B------:R0:W-:Y:S01]  /*6e30*/  STG.E.U8 [R2.64], R5 ;  /* 0x0000000502007986 */ /* 0x0001e2000c101124 */
[----:B------:R-:W-:Y:S05]  /*6e40*/  BRA `(.L_x_17278) ;  /* 0x000008e000007947 */ /* 0x000fea0003800000 */
.L_x_17289:
        /* <DEDUP_REMOVED lines=15> */
.L_x_17293:
[----:B------:R-:W-:Y:S01]  /*6f40*/  IMAD.MOV.U32 R0, RZ, RZ, 0x7f ;  /* 0x0000007fff007424 */ /* 0x000fe200078e00ff */
[----:B------:R-:W-:-:S04]  /*6f50*/  ISETP.GT.U32.AND P0, PT, R4, 0x7f800000, PT ;  /* 0x7f8000000400780c */ /* 0x000fc80003f04070 */
[----:B------:R-:W-:-:S04]  /*6f60*/  SEL R0, R0, 0x7c, P0 ;  /* 0x0000007c00007807 */ /* 0x000fc80000000000 */
.L_x_17294:
[----:B------:R-:W-:Y:S05]  /*6f70*/  BSYNC B0 ;  /* 0x0000000000007941 */ /* 0x000fea0003800000 */
.L_x_17292:
[----:B------:R-:W-:-:S04]  /*6f80*/  LOP3.LUT R4, R5, 0x80000000, RZ, 0xc0, !PT ;  /* 0x8000000005047812 */ /* 0x000fc800078ec0ff */
[----:B------:R-:W-:-:S04]  /*6f90*/  SHF.R.U32.HI R5, RZ, 0x18, R4 ;  /* 0x00000018ff057819 */ /* 0x000fc80000011604 */
[----:B------:R-:W-:-:S05]  /*6fa0*/  LOP3.LUT R5, R0, R5, RZ, 0xfc, !PT ;  /* 0x0000000500057212 */ /* 0x000fca00078efcff */
[----:B------:R0:W-:Y:S01]  /*6fb0*/  STG.E.U8 [R2.64], R5 ;  /* 0x0000000502007986 */ /* 0x0001e2000c101124 */
[----:B------:R-:W-:Y:S05]  /*6fc0*/  BRA `(.L_x_17278) ;  /* 0x0000076000007947 */ /* 0x000fea0003800000 */
.L_x_17288:
[----:B------:R-:W0:Y:S01]  /*6fd0*/  F2F.F32.F64 R0, R28 ;  /* 0x0000001c00007310 */ /* 0x000e220000301000 */
[----:B------:R-:W0:-:S14]  /*6fe0*/  DSETP.GEU.AND P0, PT, |R28|, c[0x2][0xa0], PT ;  /* 0x008028001c00762a */ /* 0x000e1c0003f0e200 */
[----:B0-----:R-:W-:-:S05]  /*6ff0*/  @!P0 FMUL R0, R0, 1.175494350822287508e-38 ;  /* 0x0080000000008820 */ /* 0x001fca0000400000 */
[----:B------:R-:W-:-:S05]  /*7000*/  F2FP.BF16.PACK_AB R0, RZ, R0 ;  /* 0x00000000ff00723e */ /* 0x000fca00000010ff */
[----:B------:R0:W-:Y:S01]  /*7010*/  STG.E.U16 [R2.64], R0 ;  /* 0x0000000002007986 */ /* 0x0001e2000c101524 */
[----:B------:R-:W-:Y:S05]  /*7020*/  BRA `(.L_x_17278) ;  /* 0x0000070000007947 */ /* 0x000fea0003800000 */
.L_x_17285:
        /* <DEDUP_REMOVED lines=11> */
.L_x_17297:
        /* <DEDUP_REMOVED lines=19> */
.L_x_17300:
[----:B------:R-:W-:-:S04]  /*7210*/  LOP3.LUT R0, R7, 0x80000000, RZ, 0xc0, !PT ;  /* 0x8000000007007812 */ /* 0x000fc800078ec0ff */
[----:B------:R-:W-:-:S04]  /*7220*/  SHF.R.U32.HI R5, RZ, 0x18, R0 ;  /* 0x00000018ff057819 */ /* 0x000fc80000011600 */
[----:B------:R-:W-:-:S04]  /*7230*/  LOP3.LUT R4, R4, R5, RZ, 0xfc, !PT ;  /* 0x0000000504047212 */ /* 0x000fc800078efcff */
[----:B------:R-:W-:Y:S02]  /*7240*/  PRMT R0, R4, 0x7610, R0 ;  /* 0x0000761004007816 */ /* 0x000fe40000000000 */
.L_x_17299:
[----:B------:R-:W-:Y:S05]  /*7250*/  BSYNC B0 ;  /* 0x0000000000007941 */ /* 0x000fea0003800000 */
.L_x_17298:
[----:B------:R0:W-:Y:S01]  /*7260*/  STG.E.U8 [R2.64], R0 ;  /* 0x0000000002007986 */ /* 0x0001e2000c101124 */
[----:B------:R-:W-:Y:S05]  /*7270*/  BRA `(.L_x_17278) ;  /* 0x000004b000007947 */ /* 0x000fea0003800000 */
.L_x_17296:
        /* <DEDUP_REMOVED lines=19> */
.L_x_17303:
[----:B------:R-:W-:-:S04]  /*73b0*/  LOP3.LUT R0, R7, 0x80000000, RZ, 0xc0, !PT ;  /* 0x8000000007007812 */ /* 0x000fc800078ec0ff */
[----:B------:R-:W-:-:S04]  /*73c0*/  SHF.R.U32.HI R5, RZ, 0x18, R0 ;  /* 0x00000018ff057819 */ /* 0x000fc80000011600 */
[----:B------:R-:W-:-:S04]  /*73d0*/  LOP3.LUT R4, R4, R5, RZ, 0xfc, !PT ;  /* 0x0000000504047212 */ /* 0x000fc800078efcff */
[----:B------:R-:W-:Y:S02]  /*73e0*/  PRMT R0, R4, 0x7610, R0 ;  /* 0x0000761004007816 */ /* 0x000fe40000000000 */
.L_x_17302:
[----:B------:R-:W-:Y:S05]  /*73f0*/  BSYNC B0 ;  /* 0x0000000000007941 */ /* 0x000fea0003800000 */
.L_x_17301:
[----:B------:R0:W-:Y:S01]  /*7400*/  STG.E.U8 [R2.64], R0 ;  /* 0x0000000002007986 */ /* 0x0001e2000c101124 */
[----:B------:R-:W-:Y:S05]  /*7410*/  BRA `(.L_x_17278) ;  /* 0x0000031000007947 */ /* 0x000fea0003800000 */
.L_x_17295:
        /* <DEDUP_REMOVED lines=24> */
.L_x_17277:
        /* <DEDUP_REMOVED lines=20> */
.L_x_17305:
[----:B------:R-:W0:Y:S02]  /*76e0*/  F2I.U64.F64.TRUNC R28, R28 ;  /* 0x0000001c001c7311 */ /* 0x000e24000030d800 */
[----:B0-----:R0:W-:Y:S01]  /*76f0*/  STG.E.64 [R2.64], R28 ;  /* 0x0000001c02007986 */ /* 0x0011e2000c101b24 */
[----:B------:R-:W-:Y:S05]  /*7700*/  BRA `(.L_x_17278) ;  /* 0x0000002000007947 */ /* 0x000fea0003800000 */
.L_x_17304:
[----:B------:R-:W0:Y:S02]  /*7710*/  F2I.U32.F64.TRUNC R29, R28 ;  /* 0x0000001c001d7311 */ /* 0x000e24000030d000 */
[----:B0-----:R0:W-:Y:S02]  /*7720*/  STG.E [R2.64], R29 ;  /* 0x0000001d02007986 */ /* 0x0011e4000c101924 */
.L_x_17278:
        /* <DEDUP_REMOVED lines=23> */
.L_x_17309:
[----:B-1----:R-:W0:Y:S02]  /*78a0*/  F2I.S64.F64.TRUNC R24, R24 ;  /* 0x0000001800187311 */ /* 0x002e24000030d900 */
[----:B0-----:R-:W-:-:S05]  /*78b0*/  IMAD.MOV.U32 R5, RZ, RZ, R24 ;  /* 0x000000ffff057224 */ /* 0x001fca00078e0018 */
[----:B------:R0:W-:Y:S01]  /*78c0*/  STG.E.U8 [R2.64], R5 ;  /* 0x0000000502007986 */ /* 0x0001e2000c101124 */
[----:B------:R-:W-:Y:S05]  /*78d0*/  BRA `(.L_x_17311) ;  /* 0x00000ed000007947 */ /* 0x000fea0003800000 */
.L_x_17308:
        /* <DEDUP_REMOVED lines=9> */
.L_x_17313:
[----:B-1----:R-:W0:Y:S02]  /*7970*/  F2I.F64.TRUNC R25, R24 ;  /* 0x0000001800197311 */ /* 0x002e24000030d100 */
[----:B0-----:R0:W-:Y:S01]  /*7980*/  STG.E [R2.64], R25 ;  /* 0x0000001902007986 */ /* 0x0011e2000c101924 */
[----:B------:R-:W-:Y:S05]  /*7990*/  BRA `(.L_x_17311) ;  /* 0x00000e1000007947 */ /* 0x000fea0003800000 */
.L_x_17312:
[----:B-1----:R-:W0:Y:S02]  /*79a0*/  F2I.F64.TRUNC R25, R24 ;  /* 0x0000001800197311 */ /* 0x002e24000030d100 */
[----:B0-----:R0:W-:Y:S01]  /*79b0*/  STG.E.U16 [R2.64], R25 ;  /* 0x0000001902007986 */ /* 0x0011e2000c101524 */
[----:B------:R-:W-:Y:S05]  /*79c0*/  BRA `(.L_x_17311) ;  /* 0x00000de000007947 */ /* 0x000fea0003800000 */
.L_x_17307:
        /* <DEDUP_REMOVED lines=11> */
.L_x_17315:
[----:B-1----:R-:W0:Y:S01]  /*7a80*/  F2F.F32.F64 R0, R24 ;  /* 0x0000001800007310 */ /* 0x002e220000301000 */
[----:B------:R-:W0:-:S14]  /*7a90*/  DSETP.GEU.AND P0, PT, |R24|, c[0x2][0xa0], PT ;  /* 0x008028001800762a */ /* 0x000e1c0003f0e200 */
[----:B0-----:R-:W-:-:S05]  /*7aa0*/  @!P0 FMUL R0, R0, 1.175494350822287508e-38 ;  /* 0x0080000000008820 */ /* 0x001fca0000400000 */
[----:B------:R-:W-:-:S05]  /*7ab0*/  F2FP.PACK_AB R0, RZ, R0 ;  /* 0x00000000ff00723e */ /* 0x000fca00000000ff */
[----:B------:R0:W-:Y:S01]  /*7ac0*/  STG.E.U16 [R2.64], R0 ;  /* 0x0000000002007986 */ /* 0x0001e2000c101524 */
[----:B------:R-:W-:Y:S05]  /*7ad0*/  BRA `(.L_x_17311) ;  /* 0x00000cd000007947 */ /* 0x000fea0003800000 */
.L_x_17314:
        /* <DEDUP_REMOVED lines=12> */
.L_x_17317:
[----:B-1----:R-:W0:Y:S01]  /*7ba0*/  F2F.F32.F64 R0, R24 ;  /* 0x0000001800007310 */ /* 0x002e220000301000 */
[----:B------:R-:W0:-:S14]  /*7bb0*/  DSETP.GEU.AND P0, PT, |R24|, c[0x2][0xa0], PT ;  /* 0x008028001800762a */ /* 0x000e1c0003f0e200 */
[----:B0-----:R-:W-:-:S05]  /*7bc0*/  @!P0 FMUL R0, R0, 1.175494350822287508e-38 ;  /* 0x0080000000008820 */ /* 0x001fca0000400000 */
[----:B------:R-:W-:-:S04]  /*7bd0*/  F2FP.PACK_AB R5, RZ, R0 ;  /* 0x00000000ff05723e */ /* 0x000fc800000000ff */
[----:B------:R-:W-:-:S05]  /*7be0*/  PRMT R5, R5, 0x5410, RZ ;  /* 0x0000541005057816 */ /* 0x000fca00000000ff */
[----:B------:R0:W-:Y:S01]  /*7bf0*/  STG.E [R2.64], R5 ;  /* 0x0000000502007986 */ /* 0x0001e2000c101924 */
[----:B------:R-:W-:Y:S05]  /*7c00*/  BRA `(.L_x_17311) ;  /* 0x00000ba000007947 */ /* 0x000fea0003800000 */
.L_x_17316:
[----:B-1----:R0:W-:Y:S01]  /*7c10*/  STG.E.64 [R2.64], R24 ;  /* 0x0000001802007986 */ /* 0x0021e2000c101b24 */
[----:B------:R-:W-:Y:S05]  /*7c20*/  BRA `(.L_x_17311) ;  /* 0x00000b8000007947 */ /* 0x000fea0003800000 */
.L_x_17306:
        /* <DEDUP_REMOVED lines=12> */
.L_x_17320:
[----:B------:R-:W-:-:S05]  /*7cf0*/  CS2R R26, SRZ ;  /* 0x00000000001a7805 */ /* 0x000fca000001ff00 */
[----:B-1----:R0:W-:Y:S01]  /*7d00*/  STG.E.128 [R2.64], R24 ;  /* 0x0000001802007986 */ /* 0x0021e2000c101d24 */
[----:B------:R-:W-:Y:S05]  /*7d10*/  BRA `(.L_x_17311) ;  /* 0x00000a9000007947 */ /* 0x000fea0003800000 */
.L_x_17319:
        /* <DEDUP_REMOVED lines=23> */
.L_x_17324:
[----:B------:R-:W-:Y:S05]  /*7e90*/  BSYNC B0 ;  /* 0x0000000000007941 */ /* 0x000fea0003800000 */
.L_x_17323:
[----:B------:R-:W-:-:S05]  /*7ea0*/  LOP3.LUT R5, R0, R5, RZ, 0xfc, !PT ;  /* 0x0000000500057212 */ /* 0x000fca00078efcff */
[----:B------:R0:W-:Y:S01]  /*7eb0*/  STG.E.U8 [R2.64], R5 ;  /* 0x0000000502007986 */ /* 0x0001e2000c101124 */
[----:B------:R-:W-:Y:S05]  /*7ec0*/  BRA `(.L_x_17311) ;  /* 0x000008e000007947 */ /* 0x000fea0003800000 */
.L_x_17322:
        /* <DEDUP_REMOVED lines=15> */
.L_x_17326:
[----:B------:R-:W-:Y:S01]  /*7fc0*/  IMAD.MOV.U32 R0, RZ, RZ, 0x7f ;  /* 0x0000007fff007424 */ /* 0x000fe200078e00ff */
[----:B------:R-:W-:-:S04]  /*7fd0*/  ISETP.GT.U32.AND P0, PT, R4, 0x7f800000, PT ;  /* 0x7f8000000400780c */ /* 0x000fc80003f04070 */
[----:B------:R-:W-:-:S04]  /*7fe0*/  SEL R0, R0, 0x7c, P0 ;  /* 0x0000007c00007807 */ /* 0x000fc80000000000 */
.L_x_17327:
[----:B------:R-:W-:Y:S05]  /*7ff0*/  BSYNC B0 ;  /* 0x0000000000007941 */ /* 0x000fea0003800000 */
.L_x_17325:
[----:B------:R-:W-:-:S04]  /*8000*/  LOP3.LUT R4, R5, 0x80000000, RZ, 0xc0, !PT ;  /* 0x8000000005047812 */ /* 0x000fc800078ec0ff */
[----:B------:R-:W-:-:S04]  /*8010*/  SHF.R.U32.HI R5, RZ, 0x18, R4 ;  /* 0x00000018ff057819 */ /* 0x000fc80000011604 */
[----:B------:R-:W-:-:S05]  /*8020*/  LOP3.LUT R5, R0, R5, RZ, 0xfc, !PT ;  /* 0x0000000500057212 */ /* 0x000fca00078efcff */
[----:B------:R0:W-:Y:S01]  /*8030*/  STG.E.U8 [R2.64], R5 ;  /* 0x0000000502007986 */ /* 0x0001e2000c101124 */
[----:B------:R-:W-:Y:S05]  /*8040*/  BRA `(.L_x_17311) ;  /* 0x0000076000007947 */ /* 0x000fea0003800000 */
.L_x_17321:
[----:B-1----:R-:W0:Y:S01]  /*8050*/  F2F.F32.F64 R0, R24 ;  /* 0x0000001800007310 */ /* 0x002e220000301000 */
[----:B------:R-:W0:-:S14]  /*8060*/  DSETP.GEU.AND P0, PT, |R24|, c[0x2][0xa0], PT ;  /* 0x008028001800762a */ /* 0x000e1c0003f0e200 */
[----:B0-----:R-:W-:-:S05]  /*8070*/  @!P0 FMUL R0, R0, 1.175494350822287508e-38 ;  /* 0x0080000000008820 */ /* 0x001fca0000400000 */
[----:B------:R-:W-:-:S05]  /*8080*/  F2FP.BF16.PACK_AB R0, RZ, R0 ;  /* 0x00000000ff00723e */ /* 0x000fca00000010ff */
[----:B------:R0:W-:Y:S01]  /*8090*/  STG.E.U16 [R2.64], R0 ;  /* 0x0000000002007986 */ /* 0x0001e2000c101524 */
[----:B------:R-:W-:Y:S05]  /*80a0*/  BRA `(.L_x_17311) ;  /* 0x0000070000007947 */ /* 0x000fea0003800000 */
.L_x_17318:
        /* <DEDUP_REMOVED lines=11> */
.L_x_17330:
        /* <DEDUP_REMOVED lines=19> */
.L_x_17333:
[----:B------:R-:W-:-:S04]  /*8290*/  LOP3.LUT R0, R7, 0x80000000, RZ, 0xc0, !PT ;  /* 0x8000000007007812 */ /* 0x000fc800078ec0ff */
[----:B------:R-:W-:-:S04]  /*82a0*/  SHF.R.U32.HI R5, RZ, 0x18, R0 ;  /* 0x00000018ff057819 */ /* 0x000fc80000011600 */
[----:B------:R-:W-:-:S04]  /*82b0*/  LOP3.LUT R4, R4, R5, RZ, 0xfc, !PT ;  /* 0x0000000504047212 */ /* 0x000fc800078efcff */
[----:B------:R-:W-:Y:S02]  /*82c0*/  PRMT R0, R4, 0x7610, R0 ;  /* 0x0000761004007816 */ /* 0x000fe40000000000 */
.L_x_17332:
[----:B------:R-:W-:Y:S05]  /*82d0*/  BSYNC B0 ;  /* 0x0000000000007941 */ /* 0x000fea0003800000 */
.L_x_17331:
[----:B------:R0:W-:Y:S01]  /*82e0*/  STG.E.U8 [R2.64], R0 ;  /* 0x0000000002007986 */ /* 0x0001e2000c101124 */
[----:B------:R-:W-:Y:S05]  /*82f0*/  BRA `(.L_x_17311) ;  /* 0x000004b000007947 */ /* 0x000fea0003800000 */
.L_x_17329:
        /* <DEDUP_REMOVED lines=19> */
.L_x_17336:
[----:B------:R-:W-:-:S04]  /*8430*/  LOP3.LUT R0, R7, 0x80000000, RZ, 0xc0, !PT ;  /* 0x8000000007007812 */ /* 0x000fc800078ec0ff */
[----:B------:R-:W-:-:S04]  /*8440*/  SHF.R.U32.HI R5, RZ, 0x18, R0 ;  /* 0x00000018ff057819 */ /* 0x000fc80000011600 */
[----:B------:R-:W-:-:S04]  /*8450*/  LOP3.LUT R4, R4, R5, RZ, 0xfc, !PT ;  /* 0x0000000504047212 */ /* 0x000fc800078efcff */
[----:B------:R-:W-:Y:S02]  /*8460*/  PRMT R0, R4, 0x7610, R0 ;  /* 0x0000761004007816 */ /* 0x000fe40000000000 */
.L_x_17335:
[----:B------:R-:W-:Y:S05]  /*8470*/  BSYNC B0 ;  /* 0x0000000000007941 */ /* 0x000fea0003800000 */
.L_x_17334:
[----:B------:R0:W-:Y:S01]  /*8480*/  STG.E.U8 [R2.64], R0 ;  /* 0x0000000002007986 */ /* 0x0001e2000c101124 */
[----:B------:R-:W-:Y:S05]  /*8490*/  BRA `(.L_x_17311) ;  /* 0x0000031000007947 */ /* 0x000fea0003800000 */
.L_x_17328:
        /* <DEDUP_REMOVED lines=24> */
.L_x_17310:
        /* <DEDUP_REMOVED lines=20> */
.L_x_17338:
[----:B-1----:R-:W0:Y:S02]  /*8760*/  F2I.U64.F64.TRUNC R24, R24 ;  /* 0x0000001800187311 */ /* 0x002e24000030d800 */
[----:B0-----:R0:W-:Y:S01]  /*8770*/  STG.E.64 [R2.64], R24 ;  /* 0x0000001802007986 */ /* 0x0011e2000c101b24 */
[----:B------:R-:W-:Y:S05]  /*8780*/  BRA `(.L_x_17311) ;  /* 0x0000002000007947 */ /* 0x000fea0003800000 */
.L_x_17337:
[----:B-1----:R-:W0:Y:S02]  /*8790*/  F2I.U32.F64.TRUNC R25, R24 ;  /* 0x0000001800197311 */ /* 0x002e24000030d000 */
[----:B0-----:R0:W-:Y:S02]  /*87a0*/  STG.E [R2.64], R25 ;  /* 0x0000001902007986 */ /* 0x0011e4000c101924 */
.L_x_17311:
[----:B------:R-:W-:Y:S02]  /*87b0*/  IADD3 R19, R19, 0x80, RZ ;  /* 0x0000008013137810 */ /* 0x000fe40007ffe0ff */
.L_x_17272:
[----:B------:R-:W-:Y:S05]  /*87c0*/  BSYNC B6 ;  /* 0x0000000000067941 */ /* 0x000fea0003800000 */
.L_x_17271:
        /* <DEDUP_REMOVED lines=21> */
.L_x_17342:
[----:B---3--:R-:W0:Y:S02]  /*8920*/  F2I.S64.F64.TRUNC R16, R16 ;  /* 0x0000001000107311 */ /* 0x008e24000030d900 */
[----:B0-----:R-:W-:-:S05]  /*8930*/  IMAD.MOV.U32 R5, RZ, RZ, R16 ;  /* 0x000000ffff057224 */ /* 0x001fca00078e0010 */
[----:B------:R-:W-:Y:S01]  /*8940*/  STG.E.U8 [R2.64], R5 ;  /* 0x0000000502007986 */ /* 0x000fe2000c101124 */
[----:B------:R-:W-:Y:S05]  /*8950*/  EXIT ;  /* 0x000000000000794d */ /* 0x000fea0003800000 */
.L_x_17341:
        /* <DEDUP_REMOVED lines=9> */
.L_x_17345:
[----:B---3--:R-:W0:Y:S02]  /*89f0*/  F2I.F64.TRUNC R17, R16 ;  /* 0x0000001000117311 */ /* 0x008e24000030d100 */
[----:B0-----:R-:W-:Y:S01]  /*8a00*/  STG.E [R2.64], R17 ;  /* 0x0000001102007986 */ /* 0x001fe2000c101924 */
[----:B------:R-:W-:Y:S05]  /*8a10*/  EXIT ;  /* 0x000000000000794d */ /* 0x000fea0003800000 */
.L_x_17344:
[----:B---3--:R-:W0:Y:S02]  /*8a20*/  F2I.F64.TRUNC R17, R16 ;  /* 0x0000001000117311 */ /* 0x008e24000030d100 */
[----:B0-----:R-:W-:Y:S01]  /*8a30*/  STG.E.U16 [R2.64], R17 ;  /* 0x0000001102007986 */ /* 0x001fe2000c101524 */
[----:B------:R-:W-:Y:S05]  /*8a40*/  EXIT ;  /* 0x000000000000794d */ /* 0x000fea0003800000 */
.L_x_17340:
        /* <DEDUP_REMOVED lines=11> */
.L_x_17347:
[----:B---3--:R-:W0:Y:S01]  /*8b00*/  F2F.F32.F64 R0, R16 ;  /* 0x0000001000007310 */ /* 0x008e220000301000 */
[----:B------:R-:W0:-:S14]  /*8b10*/  DSETP.GEU.AND P0, PT, |R16|, c[0x2][0xa0], PT ;  /* 0x008028001000762a */ /* 0x000e1c0003f0e200 */
[----:B0-----:R-:W-:-:S05]  /*8b20*/  @!P0 FMUL R0, R0, 1.175494350822287508e-38 ;  /* 0x0080000000008820 */ /* 0x001fca0000400000 */
[----:B------:R-:W-:-:S05]  /*8b30*/  F2FP.PACK_AB R0, RZ, R0 ;  /* 0x00000000ff00723e */ /* 0x000fca00000000ff */
[----:B------:R-:W-:Y:S01]  /*8b40*/  STG.E.U16 [R2.64], R0 ;  /* 0x0000000002007986 */ /* 0x000fe2000c101524 */
[----:B------:R-:W-:Y:S05]  /*8b50*/  EXIT ;  /* 0x000000000000794d */ /* 0x000fea0003800000 */
.L_x_17346:
        /* <DEDUP_REMOVED lines=12> */
.L_x_17349:
[----:B---3--:R-:W0:Y:S01]  /*8c20*/  F2F.F32.F64 R0, R16 ;  /* 0x0000001000007310 */ /* 0x008e220000301000 */
[----:B------:R-:W0:-:S14]  /*8c30*/  DSETP.GEU.AND P0, PT, |R16|, c[0x2][0xa0], PT ;  /* 0x008028001000762a */ /* 0x000e1c0003f0e200 */
[----:B0-----:R-:W-:-:S05]  /*8c40*/  @!P0 FMUL R0, R0, 1.175494350822287508e-38 ;  /* 0x0080000000008820 */ /* 0x001fca0000400000 */
[----:B------:R-:W-:-:S04]  /*8c50*/  F2FP.PACK_AB R5, RZ, R0 ;  /* 0x00000000ff05723e */ /* 0x000fc800000000ff */
[----:B------:R-:W-:-:S05]  /*8c60*/  PRMT R5, R5, 0x5410, RZ ;  /* 0x0000541005057816 */ /* 0x000fca00000000ff */
[----:B------:R-:W-:Y:S01]  /*8c70*/  STG.E [R2.64], R5 ;  /* 0x0000000502007986 */ /* 0x000fe2000c101924 */
[----:B------:R-:W-:Y:S05]  /*8c80*/  EXIT ;  /* 0x000000000000794d */ /* 0x000fea0003800000 */
.L_x_17348:
[----:B---3--:R-:W-:Y:S01]  /*8c90*/  STG.E.64 [R2.64], R16 ;  /* 0x0000001002007986 */ /* 0x008fe2000c101b24 */
[----:B------:R-:W-:Y:S05]  /*8ca0*/  EXIT ;  /* 0x000000000000794d */ /* 0x000fea0003800000 */
.L_x_17339:
        /* <DEDUP_REMOVED lines=12> */
.L_x_17352:
[----:B------:R-:W-:-:S05]  /*8d70*/  CS2R R18, SRZ ;  /* 0x0000000000127805 */ /* 0x000fca000001ff00 */
[----:B---3--:R-:W-:Y:S01]  /*8d80*/  STG.E.128 [R2.64], R16 ;  /* 0x0000001002007986 */ /* 0x008fe2000c101d24 */
[----:B------:R-:W-:Y:S05]  /*8d90*/  EXIT ;  /* 0x000000000000794d */ /* 0x000fea0003800000 */
.L_x_17351:
        /* <DEDUP_REMOVED lines=23> */
.L_x_17356:
[----:B------:R-:W-:Y:S05]  /*8f10*/  BSYNC B0 ;  /* 0x0000000000007941 */ /* 0x000fea0003800000 */
.L_x_17355:
[----:B------:R-:W-:-:S05]  /*8f20*/  LOP3.LUT R5, R0, R5, RZ, 0xfc, !PT ;  /* 0x0000000500057212 */ /* 0x000fca00078efcff */
[----:B------:R-:W-:Y:S01]  /*8f30*/  STG.E.U8 [R2.64], R5 ;  /* 0x0000000502007986 */ /* 0x000fe2000c101124 */
[----:B------:R-:W-:Y:S05]  /*8f40*/  EXIT ;  /* 0x000000000000794d */ /* 0x000fea0003800000 */
.L_x_17354:
        /* <DEDUP_REMOVED lines=15> */
.L_x_17358:
[----:B------:R-:W-:Y:S01]  /*9040*/  IMAD.MOV.U32 R0, RZ, RZ, 0x7f ;  /* 0x0000007fff007424 */ /* 0x000fe200078e00ff */
[----:B------:R-:W-:-:S04]  /*9050*/  ISETP.GT.U32.AND P0, PT, R4, 0x7f800000, PT ;  /* 0x7f8000000400780c */ /* 0x000fc80003f04070 */
[----:B------:R-:W-:-:S04]  /*9060*/  SEL R0, R0, 0x7c, P0 ;  /* 0x0000007c00007807 */ /* 0x000fc80000000000 */
.L_x_17359:
[----:B------:R-:W-:Y:S05]  /*9070*/  BSYNC B0 ;  /* 0x0000000000007941 */ /* 0x000fea0003800000 */
.L_x_17357:
[----:B------:R-:W-:-:S04]  /*9080*/  LOP3.LUT R4, R5, 0x80000000, RZ, 0xc0, !PT ;  /* 0x8000000005047812 */ /* 0x000fc800078ec0ff */
[----:B------:R-:W-:-:S04]  /*9090*/  SHF.R.U32.HI R5, RZ, 0x18, R4 ;  /* 0x00000018ff057819 */ /* 0x000fc80000011604 */
[----:B------:R-:W-:-:S05]  /*90a0*/  LOP3.LUT R5, R0, R5, RZ, 0xfc, !PT ;  /* 0x0000000500057212 */ /* 0x000fca00078efcff */
[----:B------:R-:W-:Y:S01]  /*90b0*/  STG.E.U8 [R2.64], R5 ;  /* 0x0000000502007986 */ /* 0x000fe2000c101124 */
[----:B------:R-:W-:Y:S05]  /*90c0*/  EXIT ;  /* 0x000000000000794d */ /* 0x000fea0003800000 */
.L_x_17353:
[----:B---3--:R-:W0:Y:S01]  /*90d0*/  F2F.F32.F64 R0, R16 ;  /* 0x0000001000007310 */ /* 0x008e220000301000 */
[----:B------:R-:W0:-:S14]  /*90e0*/  DSETP.GEU.AND P0, PT, |R16|, c[0x2][0xa0], PT ;  /* 0x008028001000762a */ /* 0x000e1c0003f0e200 */
[----:B0-----:R-:W-:-:S05]  /*90f0*/  @!P0 FMUL R0, R0, 1.175494350822287508e-38 ;  /* 0x0080000000008820 */ /* 0x001fca0000400000 */
[----:B------:R-:W-:-:S05]  /*9100*/  F2FP.BF16.PACK_AB R0, RZ, R0 ;  /* 0x00000000ff00723e */ /* 0x000fca00000010ff */
[----:B------:R-:W-:Y:S01]  /*9110*/  STG.E.U16 [R2.64], R0 ;  /* 0x0000000002007986 */ /* 0x000fe2000c101524 */
[----:B------:R-:W-:Y:S05]  /*9120*/  EXIT ;  /* 0x000000000000794d */ /* 0x000fea0003800000 */
.L_x_17350:
        /* <DEDUP_REMOVED lines=11> */
.L_x_17362:
        /* <DEDUP_REMOVED lines=19> */
.L_x_17365:
[----:B------:R-:W-:-:S04]  /*9310*/  LOP3.LUT R0, R7, 0x80000000, RZ, 0xc0, !PT ;  /* 0x8000000007007812 */ /* 0x000fc800078ec0ff */
[----:B------:R-:W-:-:S04]  /*9320*/  SHF.R.U32.HI R5, RZ, 0x18, R0 ;  /* 0x00000018ff057819 */ /* 0x000fc80000011600 */
[----:B------:R-:W-:-:S04]  /*9330*/  LOP3.LUT R4, R4, R5, RZ, 0xfc, !PT ;  /* 0x0000000504047212 */ /* 0x000fc800078efcff */
[----:B------:R-:W-:Y:S02]  /*9340*/  PRMT R0, R4, 0x7610, R0 ;  /* 0x0000761004007816 */ /* 0x000fe40000000000 */
.L_x_17364:
[----:B------:R-:W-:Y:S05]  /*9350*/  BSYNC B0 ;  /* 0x0000000000007941 */ /* 0x000fea0003800000 */
.L_x_17363:
[----:B------:R-:W-:Y:S01]  /*9360*/  STG.E.U8 [R2.64], R0 ;  /* 0x0000000002007986 */ /* 0x000fe2000c101124 */
[----:B------:R-:W-:Y:S05]  /*9370*/  EXIT ;  /* 0x000000000000794d */ /* 0x000fea0003800000 */
.L_x_17361:
        /* <DEDUP_REMOVED lines=19> */
.L_x_17368:
[----:B------:R-:W-:-:S04]  /*94b0*/  LOP3.LUT R0, R7, 0x80000000, RZ, 0xc0, !PT ;  /* 0x8000000007007812 */ /* 0x000fc800078ec0ff */
[----:B------:R-:W-:-:S04]  /*94c0*/  SHF.R.U32.HI R5, RZ, 0x18, R0 ;  /* 0x00000018ff057819 */ /* 0x000fc80000011600 */
[----:B------:R-:W-:-:S04]  /*94d0*/  LOP3.LUT R4, R4, R5, RZ, 0xfc, !PT ;  /* 0x0000000504047212 */ /* 0x000fc800078efcff */
[----:B------:R-:W-:Y:S02]  /*94e0*/  PRMT R0, R4, 0x7610, R0 ;  /* 0x0000761004007816 */ /* 0x000fe40000000000 */
.L_x_17367:
[----:B------:R-:W-:Y:S05]  /*94f0*/  BSYNC B0 ;  /* 0x0000000000007941 */ /* 0x000fea0003800000 */
.L_x_17366:
[----:B------:R-:W-:Y:S01]  /*9500*/  STG.E.U8 [R2.64], R0 ;  /* 0x0000000002007986 */ /* 0x000fe2000c101124 */
[----:B------:R-:W-:Y:S05]  /*9510*/  EXIT ;  /* 0x000000000000794d */ /* 0x000fea0003800000 */
.L_x_17360:
        /* <DEDUP_REMOVED lines=24> */
.L_x_17343:
        /* <DEDUP_REMOVED lines=20> */
.L_x_17370:
[----:B---3--:R-:W0:Y:S02]  /*97e0*/  F2I.U64.F64.TRUNC R16, R16 ;  /* 0x0000001000107311 */ /* 0x008e24000030d800 */
[----:B0-----:R-:W-:Y:S01]  /*97f0*/  STG.E.64 [R2.64], R16 ;  /* 0x0000001002007986 */ /* 0x001fe2000c101b24 */
[----:B------:R-:W-:Y:S05]  /*9800*/  EXIT ;  /* 0x000000000000794d */ /* 0x000fea0003800000 */
.L_x_17369:
[----:B---3--:R-:W0:Y:S02]  /*9810*/  F2I.U32.F64.TRUNC R17, R16 ;  /* 0x0000001000117311 */ /* 0x008e24000030d000 */
[----:B0-----:R-:W-:Y:S01]  /*9820*/  STG.E [R2.64], R17 ;  /* 0x0000001102007986 */ /* 0x001fe2000c101924 */
[----:B------:R-:W-:Y:S05]  /*9830*/  EXIT ;  /* 0x000000000000794d */ /* 0x000fea0003800000 */
        .weak           $__internal_67_$__cuda_sm20_div_rn_f64_full
        .type           $__internal_67_$__cuda_sm20_div_rn_f64_full,@function
        .size           $__internal_67_$__cuda_sm20_div_rn_f64_full,(.L_x_17721 - $__internal_67_$__cuda_sm20_div_rn_f64_full)
$__internal_67_$__cuda_sm20_div_rn_f64_full:
        /* <DEDUP_REMOVED lines=67> */
.L_x_17372:
        /* <DEDUP_REMOVED lines=16> */
.L_x_17375:
[----:B------:R-:W-:Y:S01]  /*9d70*/  LOP3.LUT R31, R15, 0x80000, RZ, 0xfc, !PT ;  /* 0x000800000f1f7812 */ /* 0x000fe200078efcff */
[----:B------:R-:W-:Y:S01]  /*9d80*/  IMAD.MOV.U32 R30, RZ, RZ, R14 ;  /* 0x000000ffff1e7224 */ /* 0x000fe200078e000e */
[----:B------:R-:W-:Y:S05]  /*9d90*/  BRA `(.L_x_17373) ;  /* 0x0000002000007947 */ /* 0x000fea0003800000 */
.L_x_17374:
[----:B------:R-:W-:Y:S01]  /*9da0*/  LOP3.LUT R31, R13, 0x80000, RZ, 0xfc, !PT ;  /* 0x000800000d1f7812 */ /* 0x000fe200078efcff */
[----:B------:R-:W-:Y:S02]  /*9db0*/  IMAD.MOV.U32 R30, RZ, RZ, R12 ;  /* 0x000000ffff1e7224 */ /* 0x000fe400078e000c */
.L_x_17373:
[----:B------:R-:W-:Y:S05]  /*9dc0*/  BSYNC B2 ;  /* 0x0000000000027941 */ /* 0x000fea0003800000 */
.L_x_17371:
[----:B------:R-:W-:Y:S02]  /*9dd0*/  IMAD.MOV.U32 R6, RZ, RZ, R0 ;  /* 0x000000ffff067224 */ /* 0x000fe400078e0000 */
[----:B------:R-:W-:-:S04]  /*9de0*/  IMAD.MOV.U32 R7, RZ, RZ, 0x0 ;  /* 0x00000000ff077424 */ /* 0x000fc800078e00ff */
[----:B------:R-:W-:Y:S05]  /*9df0*/  RET.REL.NODEC R6 `(_ZN2at6native27unrolled_elementwise_kernelINS0_13AUnaryFunctorIdddZZZNS0_17atan2_kernel_cudaERNS_18TensorIteratorBaseEENKUlvE_clEvENKUlvE_clEvEUlddE_EESt5arrayIPcLm2EELi4E23TrivialOffsetCalculatorILi1EjESD_NS0_6memory12LoadWithCastILi1EEENSE_13StoreWithCastILi1EEEEEviT_T0_T2_T3_T4_T5_) ;  /* 0xffff620006007950 */ /* 0x000fea0003c3ffff */
.L_x_17376:
        /* <DEDUP_REMOVED lines=16> */
.L_x_17721:


//--------------------- .text._ZN2at6native18elementwise_kernelILi128ELi2EZNS0_22gpu_kernel_impl_nocastINS0_13AUnaryFunctorIdddZZZNS0_17atan2_kernel_cudaERNS_18TensorIteratorBaseEENKUlvE_clEvENKUlvE_clEvEUlddE_EEEEvS5_RKT_EUliE_EEviT1_ --------------------------
	.section	.text._ZN2at6native18elementwise_kernelILi128ELi2EZNS0_22gpu_kernel_impl_nocastINS0_13AUnaryFunctorIdddZZZNS0_17atan2_kernel_cudaERNS_18TensorIteratorBaseEENKUlvE_clEvENKUlvE_clEvEUlddE_EEEEvS5_RKT_EUliE_EEviT1_,"ax",@progbits
	.sectioninfo	@"SHI_REGISTERS=29"
	.align	128
        .global         _ZN2at6native18elementwise_kernelILi128ELi2EZNS0_22gpu_kernel_impl_nocastINS0_13AUnaryFunctorIdddZZZNS0_17atan2_kernel_cudaERNS_18TensorIteratorBaseEENKUlvE_clEvENKUlvE_clEvEUlddE_EEEEvS5_RKT_EUliE_EEviT1_
        .type           _ZN2at6native18elementwise_kernelILi128ELi2EZNS0_22gpu_kernel_impl_nocastINS0_13AUnaryFunctorIdddZZZNS0_17atan2_kernel_cudaERNS_18TensorIteratorBaseEENKUlvE_clEvENKUlvE_clEvEUlddE_EEEEvS5_RKT_EUliE_EEviT1_,@function
        .size           _ZN2at6native18elementwise_kernelILi128ELi2EZNS0_22gpu_kernel_impl_nocastINS0_13AUnaryFunctorIdddZZZNS0_17atan2_kernel_cudaERNS_18TensorIteratorBaseEENKUlvE_clEvENKUlvE_clEvEUlddE_EEEEvS5_RKT_EUliE_EEviT1_,(.L_x_17722 - _ZN2at6native18elementwise_kernelILi128ELi2EZNS0_22gpu_kernel_impl_nocastINS0_13AUnaryFunctorIdddZZZNS0_17atan2_kernel_cudaERNS_18TensorIteratorBaseEENKUlvE_clEvENKUlvE_clEvEUlddE_EEEEvS5_RKT_EUliE_EEviT1_)
        .other          _ZN2at6native18elementwise_kernelILi128ELi2EZNS0_22gpu_kernel_impl_nocastINS0_13AUnaryFunctorIdddZZZNS0_17atan2_kernel_cudaERNS_18TensorIteratorBaseEENKUlvE_clEvENKUlvE_clEvEUlddE_EEEEvS5_RKT_EUliE_EEviT1_,@"STO_CUDA_ENTRY STV_DEFAULT"
_ZN2at6native18elementwise_kernelILi128ELi2EZNS0_22gpu_kernel_impl_nocastINS0_13AUnaryFunctorIdddZZZNS0_17atan2_kernel_cudaERNS_18TensorIteratorBaseEENKUlvE_clEvENKUlvE_clEvEUlddE_EEEEvS5_RKT_EUliE_EEviT1_:
.text._ZN2at6native18elementwise_kernelILi128ELi2EZNS0_22gpu_kernel_impl_nocastINS0_13AUnaryFunctorIdddZZZNS0_17atan2_kernel_cudaERNS_18TensorIteratorBaseEENKUlvE_clEvENKUlvE_clEvEUlddE_EEEEvS5_RKT_EUliE_EEviT1_:
        /* <DEDUP_REMOVED lines=236> */
.L_x_17379:
        /* <DEDUP_REMOVED lines=30> */
[----:B------:R-:W-:Y:S05]  /*10a0*/  CALL.REL.NOINC `($__internal_68_$__cuda_sm20_div_rn_f64_full) ;  /* 0x000017b000007944 */ /* 0x000fea0003c00000 */
[----:B------:R-:W-:Y:S01]  /*10b0*/  IMAD.MOV.U32 R2, RZ, RZ, R4 ;  /* 0x000000ffff027224 */ /* 0x000fe200078e0004 */
[----:B------:R-:W-:Y:S02]  /*10c0*/  MOV R3, R5 ;  /* 0x0000000500037202 */ /* 0x000fe40000000f00 */
.L_x_17381:
[----:B------:R-:W-:Y:S05]  /*10d0*/  BSYNC B1 ;  /* 0x0000000000017941 */ /* 0x000fea0003800000 */
.L_x_17380:
        /* <DEDUP_REMOVED lines=33> */
[----:B---3--:R-:W-:Y:S02]  /*12f0*/  FSEL R2, R4, R9, !P1 ;  /* 0x0000000904027208 */ /* 0x008fe40004800000 */
[----:B------:R-:W-:Y:S01]  /*1300*/  FSEL R3, R5, R3, !P1 ;  /* 0x0000000305037208 */ /* 0x000fe20004800000 */
        /* <DEDUP_REMOVED lines=8> */
.L_x_17383:
[----:B------:R-:W-:Y:S02]  /*1390*/  FSEL R2, RZ, 3.37028055040000000000e+12, P2 ;  /* 0x54442d18ff027808 */ /* 0x000fe40001000000 */
[----:B------:R-:W-:Y:S02]  /*13a0*/  FSEL R3, RZ, 2.1426990032196044922, P2 ;  /* 0x400921fbff037808 */ /* 0x000fe40001000000 */
.L_x_17384:
[----:B------:R-:W-:Y:S05]  /*13b0*/  BSYNC B1 ;  /* 0x0000000000017941 */ /* 0x000fea0003800000 */
.L_x_17382:
[----:B------:R-:W2:Y:S01]  /*13c0*/  DADD R16, |R16|, |c[0x0][0x378]| ;  /* 0x4000de0010107629 */ /* 0x000ea20000000200 */
[----:B------:R-:W-:Y:S01]  /*13d0*/  IMAD.MOV.U32 R5, RZ, RZ, c[0x0][0x37c] ;  /* 0x0000df00ff057624 */ /* 0x000fe200078e00ff */
[----:B------:R-:W3:Y:S04]  /*13e0*/  S2R R0, SR_CTAID.X ;  /* 0x0000000000007919 */ /* 0x000ee80000002500 */
[----:B--2---:R-:W2:Y:S01]  /*13f0*/  DSETP.GTU.AND P0, PT, |R16|, +INF , PT ;  /* 0x7ff000001000742a */ /* 0x004ea20003f0c200 */
[----:B------:R-:W-:Y:S01]  /*1400*/  LOP3.LUT R3, R3, 0x80000000, R5, 0xb8, !PT ;  /* 0x8000000003037812 */ /* 0x000fe200078eb805 */
[----:B------:R-:W3:Y:S04]  /*1410*/  S2R R7, SR_TID.X ;  /* 0x0000000000077919 */ /* 0x000ee80000002100 */
[----:B--2---:R-:W-:-:S02]  /*1420*/  FSEL R2, R16, R2, P0 ;  /* 0x0000000210027208 */ /* 0x004fc40000000000 */
[----:B------:R-:W-:-:S05]  /*1430*/  FSEL R3, R17, R3, P0 ;  /* 0x0000000311037208 */ /* 0x000fca0000000000 */
[----:B------:R2:W-:Y:S01]  /*1440*/  STG.E.64 [R18.64], R2 ;  /* 0x0000000212007986 */ /* 0x0005e2000c101b04 */
[----:B---3--:R-:W-:-:S04]  /*1450*/  LEA R0, R0, R7, 0x8 ;  /* 0x0000000700007211 */ /* 0x008fc800078e40ff */
[----:B------:R-:W-:Y:S02]  /*1460*/  IADD3 R5, R0, 0x80, RZ ;  /* 0x0000008000057810 */ /* 0x000fe40007ffe0ff */
.L_x_17378:
[----:B--2---:R-:W-:Y:S05]  /*1470*/  BSYNC B0 ;  /* 0x0000000000007941 */ /* 0x004fea0003800000 */
.L_x_17377:
[----:B------:R-:W-:-:S13]  /*1480*/  ISETP.GE.AND P0, PT, R5, c[0x0][0x160], PT ;  /* 0x0000580005007a0c */ /* 0x000fda0003f06270 */
[----:B------:R-:W-:Y:S05]  /*1490*/  @P0 EXIT ;  /* 0x000000000000094d */ /* 0x000fea0003800000 */
[----:B------:R-:W-:Y:S01]  /*14a0*/  ISETP.NE.AND P0, PT, RZ, c[0x0][0x168], PT ;  /* 0x00005a00ff007a0c */ /* 0x000fe20003f05270 */
[----:B------:R-:W-:Y:S01]  /*14b0*/  IMAD.MOV.U32 R0, RZ, RZ, RZ ;  /* 0x000000ffff007224 */ /* 0x000fe200078e00ff */
[----:B------:R-:W-:-:S11]  /*14c0*/  MOV R14, RZ ;  /* 0x000000ff000e7202 */ /* 0x000fd60000000f00 */
[----:B------:R-:W-:Y:S05]  /*14d0*/  @!P0 BRA `(.L_x_17385) ;  /* 0x00000e0000008947 */ /* 0x000fea0003800000 */
[----:B------:R-:W-:Y:S01]  /*14e0*/  MOV R3, R5 ;  /* 0x0000000500037202 */ /* 0x000fe20000000f00 */
[----:B------:R-:W-:Y:S02]  /*14f0*/  IMAD.MOV.U32 R2, RZ, RZ, RZ ;  /* 0x000000ffff027224 */ /* 0x000fe400078e00ff */
[----:B------:R-:W-:Y:S02]  /*1500*/  IMAD.MOV.U32 R6, RZ, RZ, c[0x0][0x168] ;  /* 0x00005a00ff067624 */ /* 0x000fe400078e00ff */
[----:B------:R-:W-:-:S03]  /*1510*/  IMAD.HI.U32 R2, R5, c[0x0][0x170], R2 ;  /* 0x00005c0005027a27 */ /* 0x000fc600078e0002 */
        /* <DEDUP_REMOVED lines=210> */
[----:B------:R-:W-:-:S03]  /*2240*/  IMAD.MOV R7, RZ, RZ, -R5 ;  /* 0x000000ffff077224 */ /* 0x000fc600078e0a05 */
[----:B------:R-:W-:-:S04]  /*2250*/  @P0 IMAD.HI.U32 R2, R5, c[0x0][0x290], R4 ;  /* 0x0000a40005020a27 */ /* 0x000fc800078e0004 */
[----:B------:R-:W-:Y:S01]  /*2260*/  IMAD R3, R7, c[0x0][0x280], R3 ;  /* 0x0000a00007037a24 */ /* 0x000fe200078e0203 */
[----:B------:R-:W-:-:S03]  /*2270*/  @P0 SHF.R.U32.HI R2, RZ, c[0x0][0x294], R2 ;  /* 0x0000a500ff020a19 */ /* 0x000fc60000011602 */
[C---:B------:R-:W-:Y:S01]  /*2280*/  IMAD R14, R3.reuse, c[0x0][0x350], R14 ;  /* 0x0000d400030e7a24 */ /* 0x040fe200078e020e */
[----:B------:R-:W-:Y:S01]  /*2290*/  @P0 IADD3 R4, -R2, RZ, RZ ;  /* 0x000000ff02040210 */ /* 0x000fe20007ffe1ff */
[----:B------:R-:W-:-:S04]  /*22a0*/  IMAD R0, R3, c[0x0][0x354], R0 ;  /* 0x0000d50003007a24 */ /* 0x000fc800078e0200 */
[----:B------:R-:W-:-:S04]  /*22b0*/  @P0 IMAD R5, R4, c[0x0][0x28c], R5 ;  /* 0x0000a30004050a24 */ /* 0x000fc800078e0205 */
[C---:B------:R-:W-:Y:S02]  /*22c0*/  @P0 IMAD R14, R5.reuse, c[0x0][0x358], R14 ;  /* 0x0000d600050e0a24 */ /* 0x040fe400078e020e */
[----:B------:R-:W-:-:S05]  /*22d0*/  @P0 IMAD R0, R5, c[0x0][0x35c], R0 ;  /* 0x0000d70005000a24 */ /* 0x000fca00078e0200 */
.L_x_17385:
[----:B------:R-:W-:-:S05]  /*22e0*/  IADD3 R18, P0, R0, c[0x0][0x368], RZ ;  /* 0x0000da0000127a10 */ /* 0x000fca0007f1e0ff */
[----:B------:R-:W-:-:S06]  /*22f0*/  IMAD.X R19, RZ, RZ, c[0x0][0x36c], P0 ;  /* 0x0000db00ff137624 */ /* 0x000fcc00000e06ff */
[----:B------:R-:W2:Y:S01]  /*2300*/  LDG.E.64 R18, [R18.64] ;  /* 0x0000000412127981 */ /* 0x000ea2000c1e1b00 */
[----:B------:R-:W-:Y:S01]  /*2310*/  DADD R8, -RZ, |c[0x0][0x378]| ;  /* 0x4000de00ff087629 */ /* 0x000fe20000000100 */
[----:B------:R-:W-:Y:S01]  /*2320*/  MOV R2, 0x1 ;  /* 0x0000000100027802 */ /* 0x000fe20000000f00 */
[----:B------:R-:W-:Y:S01]  /*2330*/  BSSY B0, `(.L_x_17386) ;  /* 0x000001c000007945 */ /* 0x000fe20003800000 */
[----:B------:R-:W-:-:S05]  /*2340*/  IADD3 R14, P2, R14, c[0x0][0x360], RZ ;  /* 0x0000d8000e0e7a10 */ /* 0x000fca0007f5e0ff */
[----:B------:R-:W-:Y:S01]  /*2350*/  IMAD.X R15, RZ, RZ, c[0x0][0x364], P2 ;  /* 0x0000d900ff0f7624 */ /* 0x000fe200010e06ff */
[----:B--2---:R-:W-:-:S04]  /*2360*/  DADD R6, -RZ, |R18| ;  /* 0x00000000ff067229 */ /* 0x004fc80000000512 */
[----:B------:R-:W2:-:S06]  /*2370*/  DSETP.GEU.AND P1, PT, |R18|, |c[0x0][0x378]|, PT ;  /* 0x4000de001200762a */ /* 0x000e8c0003f2e200 */
        /* <DEDUP_REMOVED lines=17> */
[----:B------:R-:W-:Y:S02]  /*2490*/  MOV R10, R16 ;  /* 0x00000010000a7202 */ /* 0x000fe40000000f00 */
[----:B------:R-:W-:Y:S02]  /*24a0*/  MOV R11, R17 ;  /* 0x00000011000b7202 */ /* 0x000fe40000000f00 */
[----:B------:R-:W-:Y:S02]  /*24b0*/  MOV R0, 0x24d0 ;  /* 0x000024d000007802 */ /* 0x000fe40000000f00 */
[----:B01----:R-:W-:Y:S05]  /*24c0*/  CALL.REL.NOINC `($__internal_68_$__cuda_sm20_div_rn_f64_full) ;  /* 0x0000039000007944 */ /* 0x003fea0003c00000 */
[----:B------:R-:W-:Y:S01]  /*24d0*/  IMAD.MOV.U32 R2, RZ, RZ, R4 ;  /* 0x000000ffff027224 */ /* 0x000fe200078e0004 */
[----:B------:R-:W-:Y:S02]  /*24e0*/  MOV R3, R5 ;  /* 0x0000000500037202 */ /* 0x000fe40000000f00 */
.L_x_17387:
[----:B------:R-:W-:Y:S05]  /*24f0*/  BSYNC B0 ;  /* 0x0000000000007941 */ /* 0x000fea0003800000 */
.L_x_17386:
        /* <DEDUP_REMOVED lines=38> */
[----:B------:R-:W-:Y:S02]  /*2760*/  MOV R2, 0x7f3321d2 ;  /* 0x7f3321d200027802 */ /* 0x000fe40000000f00 */
[----:B------:R-:W-:Y:S02]  /*2770*/  MOV R0, 0x4002d97c ;  /* 0x4002d97c00007802 */ /* 0x000fe40000000f00 */
[----:B------:R-:W-:Y:S02]  /*2780*/  FSEL R2, R2, 3.37028055040000000000e+12, !P2 ;  /* 0x54442d1802027808 */ /* 0x000fe40005000000 */
[----:B------:R-:W-:Y:S01]  /*2790*/  FSEL R3, R0, 1.8213495016098022461, !P2 ;  /* 0x3fe921fb00037808 */ /* 0x000fe20005000000 */
[----:B------:R-:W-:Y:S05]  /*27a0*/  BRA `(.L_x_17390) ;  /* 0x0000002000007947 */ /* 0x000fea0003800000 */
.L_x_17389:
[----:B------:R-:W-:Y:S02]  /*27b0*/  FSEL R2, RZ, 3.37028055040000000000e+12, P2 ;  /* 0x54442d18ff027808 */ /* 0x000fe40001000000 */
[----:B------:R-:W-:Y:S02]  /*27c0*/  FSEL R3, RZ, 2.1426990032196044922, P2 ;  /* 0x400921fbff037808 */ /* 0x000fe40001000000 */
.L_x_17390:
[----:B------:R-:W-:Y:S05]  /*27d0*/  BSYNC B0 ;  /* 0x0000000000007941 */ /* 0x000fea0003800000 */
.L_x_17388:
[----:B------:R-:W2:Y:S01]  /*27e0*/  DADD R18, |R18|, |c[0x0][0x378]| ;  /* 0x4000de0012127629 */ /* 0x000ea20000000200 */
[----:B------:R-:W-:-:S05]  /*27f0*/  IMAD.MOV.U32 R5, RZ, RZ, c[0x0][0x37c] ;  /* 0x0000df00ff057624 */ /* 0x000fca00078e00ff */
[----:B--2---:R-:W2:Y:S01]  /*2800*/  DSETP.GTU.AND P0, PT, |R18|, +INF , PT ;  /* 0x7ff000001200742a */ /* 0x004ea20003f0c200 */
[----:B------:R-:W-:-:S05]  /*2810*/  LOP3.LUT R3, R3, 0x80000000, R5, 0xb8, !PT ;  /* 0x8000000003037812 */ /* 0x000fca00078eb805 */
[----:B--2---:R-:W-:Y:S02]  /*2820*/  FSEL R2, R18, R2, P0 ;  /* 0x0000000212027208 */ /* 0x004fe40000000000 */
[----:B------:R-:W-:-:S05]  /*2830*/  FSEL R3, R19, R3, P0 ;  /* 0x0000000313037208 */ /* 0x000fca0000000000 */
[----:B------:R-:W-:Y:S01]  /*2840*/  STG.E.64 [R14.64], R2 ;  /* 0x000000020e007986 */ /* 0x000fe2000c101b04 */
[----:B------:R-:W-:Y:S05]  /*2850*/  EXIT ;  /* 0x000000000000794d */ /* 0x000fea0003800000 */
        .weak           $__internal_68_$__cuda_sm20_div_rn_f64_full
        .type           $__internal_68_$__cuda_sm20_div_rn_f64_full,@function
        .size           $__internal_68_$__cuda_sm20_div_rn_f64_full,(.L_x_17722 - $__internal_68_$__cuda_sm20_div_rn_f64_full)
$__internal_68_$__cuda_sm20_div_rn_f64_full:
        /* <DEDUP_REMOVED lines=67> */
.L_x_17392:
        /* <DEDUP_REMOVED lines=16> */
.L_x_17395:
[----:B------:R-:W-:Y:S01]  /*2d90*/  LOP3.LUT R3, R11, 0x80000, RZ, 0xfc, !PT ;  /* 0x000800000b037812 */ /* 0x000fe200078efcff */
[----:B------:R-:W-:Y:S01]  /*2da0*/  IMAD.MOV.U32 R2, RZ, RZ, R10 ;  /* 0x000000ffff027224 */ /* 0x000fe200078e000a */
[----:B------:R-:W-:Y:S05]  /*2db0*/  BRA `(.L_x_17393) ;  /* 0x0000002000007947 */ /* 0x000fea0003800000 */
.L_x_17394:
[----:B------:R-:W-:Y:S02]  /*2dc0*/  LOP3.LUT R3, R9, 0x80000, RZ, 0xfc, !PT ;  /* 0x0008000009037812 */ /* 0x000fe400078efcff */
[----:B------:R-:W-:Y:S02]  /*2dd0*/  MOV R2, R8 ;  /* 0x0000000800027202 */ /* 0x000fe40000000f00 */
.L_x_17393:
[----:B------:R-:W-:Y:S05]  /*2de0*/  BSYNC B2 ;  /* 0x0000000000027941 */ /* 0x000fea0003800000 */
.L_x_17391:
[----:B------:R-:W-:Y:S01]  /*2df0*/  IMAD.MOV.U32 R5, RZ, RZ, R3 ;  /* 0x000000ffff057224 */ /* 0x000fe200078e0003 */
[----:B------:R-:W-:Y:S01]  /*2e00*/  HFMA2.MMA R3, -RZ, RZ, 0, 0 ;  /* 0x00000000ff037435 */ /* 0x000fe200000001ff */
[----:B------:R-:W-:-:S02]  /*2e10*/  MOV R4, R2 ;  /* 0x0000000200047202 */ /* 0x000fc40000000f00 */
[----:B------:R-:W-:-:S04]  /*2e20*/  MOV R2, R0 ;  /* 0x0000000000027202 */ /* 0x000fc80000000f00 */
[----:B------:R-:W-:Y:S05]  /*2e30*/  RET.REL.NODEC R2 `(_ZN2at6native18elementwise_kernelILi128ELi2EZNS0_22gpu_kernel_impl_nocastINS0_13AUnaryFunctorIdddZZZNS0_17atan2_kernel_cudaERNS_18TensorIteratorBaseEENKUlvE_clEvENKUlvE_clEvEUlddE_EEEEvS5_RKT_EUliE_EEviT1_) ;  /* 0xffffd1c002007950 */ /* 0x000fea0003c3ffff */
.L_x_17396:
        /* <DEDUP_REMOVED lines=12> */
.L_x_17722:


//--------------------- .text._ZN2at6native27unrolled_elementwise_kernelINS0_13AUnaryFunctorIdddZZZNS0_17atan2_kernel_cudaERNS_18TensorIteratorBaseEENKUlvE_clEvENKUlvE_clEvEUlddE_EESt5arrayIPcLm2EELi4E23TrivialOffsetCalculatorILi1EjESD_NS0_6memory15LoadWithoutCastENSE_16StoreWithoutCastEEEviT_T0_T2_T3_T4_T5_ --------------------------
	.section	.text._ZN2at6native27unrolled_elementwise_kernelINS0_13AUnaryFunctorIdddZZZNS0_17atan2_kernel_cudaERNS_18TensorIteratorBaseEENKUlvE_clEvENKUlvE_clEvEUlddE_EESt5arrayIPcLm2EELi4E23TrivialOffsetCalculatorILi1EjESD_NS0_6memory15LoadWithoutCastENSE_16StoreWithoutCastEEEviT_T0_T2_T3_T4_T5_,"ax",@progbits
	.sectioninfo	@"SHI_REGISTERS=34"
	.align	128
        .global         _ZN2at6native27unrolled_elementwise_kernelINS0_13AUnaryFunctorIdddZZZNS0_17atan2_kernel_cudaERNS_18TensorIteratorBaseEENKUlvE_clEvENKUlvE_clEvEUlddE_EESt5arrayIPcLm2EELi4E23TrivialOffsetCalculatorILi1EjESD_NS0_6memory15LoadWithoutCastENSE_16StoreWithoutCastEEEviT_T0_T2_T3_T4_T5_
        .type           _ZN2at6native27unrolled_elementwise_kernelINS0_13AUnaryFunctorIdddZZZNS0_17atan2_kernel_cudaERNS_18TensorIteratorBaseEENKUlvE_clEvENKUlvE_clEvEUlddE_EESt5arrayIPcLm2EELi4E23TrivialOffsetCalculatorILi1EjESD_NS0_6memory15LoadWithoutCastENSE_16StoreWithoutCastEEEviT_T0_T2_T3_T4_T5_,@function
        .size           _ZN2at6native27unrolled_elementwise_kernelINS0_13AUnaryFunctorIdddZZZNS0_17atan2_kernel_cudaERNS_18TensorIteratorBaseEENKUlvE_clEvENKUlvE_clEvEUlddE_EESt5arrayIPcLm2EELi4E23TrivialOffsetCalculatorILi1EjESD_NS0_6memory15LoadWithoutCastENSE_16StoreWithoutCastEEEviT_T0_T2_T3_T4_T5_,(.L_x_17723 - _ZN2at6native27unrolled_elementwise_kernelINS0_13AUnaryFunctorIdddZZZNS0_17atan2_kernel_cudaERNS_18TensorIteratorBaseEENKUlvE_clEvENKUlvE_clEvEUlddE_EESt5arrayIPcLm2EELi4E23TrivialOffsetCalculatorILi1EjESD_NS0_6memory15LoadWithoutCastENSE_16StoreWithoutCastEEEviT_T0_T2_T3_T4_T5_)
        .other          _ZN2at6native27unrolled_elementwise_kernelINS0_13AUnaryFunctorIdddZZZNS0_17atan2_kernel_cudaERNS_18TensorIteratorBaseEENKUlvE_clEvENKUlvE_clEvEUlddE_EESt5arrayIPcLm2EELi4E23TrivialOffsetCalculatorILi1EjESD_NS0_6memory15LoadWithoutCastENSE_16StoreWithoutCastEEEviT_T0_T2_T3_T4_T5_,@"STO_CUDA_ENTRY STV_DEFAULT"
_ZN2at6native27unrolled_elementwise_kernelINS0_13AUnaryFunctorIdddZZZNS0_17atan2_kernel_cudaERNS_18TensorIteratorBaseEENKUlvE_clEvENKUlvE_clEvEUlddE_EESt5arrayIPcLm2EELi4E23TrivialOffsetCalculatorILi1EjESD_NS0_6memory15LoadWithoutCastENSE_16StoreWithoutCastEEEviT_T0_T2_T3_T4_T5_:
.text._ZN2at6native27unrolled_elementwise_kernelINS0_13AUnaryFunctorIdddZZZNS0_17atan2_kernel_cudaERNS_18TensorIteratorBaseEENKUlvE_clEvENKUlvE_clEvEUlddE_EESt5arrayIPcLm2EELi4E23TrivialOffsetCalculatorILi1EjESD_NS0_6memory15LoadWithoutCastENSE_16StoreWithoutCastEEEviT_T0_T2_T3_T4_T5_:
        /* <DEDUP_REMOVED lines=60> */
[----:B------:R-:W-:Y:S05]  /*03c0*/  CALL.REL.NOINC `($__internal_69_$__cuda_sm20_div_rn_f64_full) ;  /* 0x000015e000007944 */ /* 0x000fea0003c00000 */
[----:B------:R-:W-:Y:S02]  /*03d0*/  IMAD.MOV.U32 R4, RZ, RZ, R22 ;  /* 0x000000ffff047224 */ /* 0x000fe400078e0016 */
[----:B------:R-:W-:Y:S02]  /*03e0*/  IMAD.MOV.U32 R5, RZ, RZ, R23 ;  /* 0x000000ffff057224 */ /* 0x000fe400078e0017 */
.L_x_17400:
[----:B------:R-:W-:Y:S05]  /*03f0*/  BSYNC B1 ;  /* 0x0000000000017941 */ /* 0x000fea0003800000 */
.L_x_17399:
        /* <DEDUP_REMOVED lines=43> */
.L_x_17402:
[----:B------:R-:W-:Y:S02]  /*06b0*/  FSEL R2, RZ, 3.37028055040000000000e+12, P0 ;  /* 0x54442d18ff027808 */ /* 0x000fe40000000000 */
[----:B------:R-:W-:Y:S02]  /*06c0*/  FSEL R3, RZ, 2.1426990032196044922, P0 ;  /* 0x400921fbff037808 */ /* 0x000fe40000000000 */
.L_x_17403:
[----:B------:R-:W-:Y:S05]  /*06d0*/  BSYNC B1 ;  /* 0x0000000000017941 */ /* 0x000fea0003800000 */
.L_x_17401:
[----:B------:R-:W0:Y:S01]  /*06e0*/  DADD R28, |R28|, |c[0x0][0x170]| ;  /* 0x40005c001c1c7629 */ /* 0x000e220000000200 */
[----:B------:R-:W-:-:S05]  /*06f0*/  IMAD.MOV.U32 R5, RZ, RZ, c[0x0][0x174] ;  /* 0x00005d00ff057624 */ /* 0x000fca00078e00ff */
[----:B0-----:R-:W0:Y:S01]  /*0700*/  DSETP.GTU.AND P0, PT, |R28|, +INF , PT ;  /* 0x7ff000001c00742a */ /* 0x001e220003f0c200 */
[----:B------:R-:W-:-:S05]  /*0710*/  LOP3.LUT R3, R3, 0x80000000, R5, 0xb8, !PT ;  /* 0x8000000003037812 */ /* 0x000fca00078eb805 */
[----:B0-----:R-:W-:Y:S02]  /*0720*/  FSEL R2, R28, R2, P0 ;  /* 0x000000021c027208 */ /* 0x001fe40000000000 */
[----:B------:R-:W-:Y:S02]  /*0730*/  FSEL R3, R29, R3, P0 ;  /* 0x000000031d037208 */ /* 0x000fe40000000000 */
.L_x_17398:
[----:B------:R-:W-:Y:S05]  /*0740*/  BSYNC B0 ;  /* 0x0000000000007941 */ /* 0x000fea0003800000 */
.L_x_17397:
        /* <DEDUP_REMOVED lines=33> */
.L_x_17407:
[----:B------:R-:W-:Y:S05]  /*0960*/  BSYNC B1 ;  /* 0x0000000000017941 */ /* 0x000fea0003800000 */
.L_x_17406:
        /* <DEDUP_REMOVED lines=43> */
.L_x_17409:
[----:B------:R-:W-:Y:S02]  /*0c20*/  FSEL R4, RZ, 3.37028055040000000000e+12, P0 ;  /* 0x54442d18ff047808 */ /* 0x000fe40000000000 */
[----:B------:R-:W-:Y:S02]  /*0c30*/  FSEL R5, RZ, 2.1426990032196044922, P0 ;  /* 0x400921fbff057808 */ /* 0x000fe40000000000 */
.L_x_17410:
[----:B------:R-:W-:Y:S05]  /*0c40*/  BSYNC B1 ;  /* 0x0000000000017941 */ /* 0x000fea0003800000 */
.L_x_17408:
[----:B------:R-:W0:Y:S01]  /*0c50*/  DADD R30, |R30|, |c[0x0][0x170]| ;  /* 0x40005c001e1e7629 */ /* 0x000e220000000200 */
[----:B------:R-:W-:-:S05]  /*0c60*/  IMAD.MOV.U32 R7, RZ, RZ, c[0x0][0x174] ;  /* 0x00005d00ff077624 */ /* 0x000fca00078e00ff */
[----:B0-----:R-:W0:Y:S01]  /*0c70*/  DSETP.GTU.AND P0, PT, |R30|, +INF , PT ;  /* 0x7ff000001e00742a */ /* 0x001e220003f0c200 */
[----:B------:R-:W-:-:S05]  /*0c80*/  LOP3.LUT R5, R5, 0x80000000, R7, 0xb8, !PT ;  /* 0x8000000005057812 */ /* 0x000fca00078eb807 */
[----:B0-----:R-:W-:Y:S02]  /*0c90*/  FSEL R30, R30, R4, P0 ;  /* 0x000000041e1e7208 */ /* 0x001fe40000000000 */
[----:B------:R-:W-:Y:S02]  /*0ca0*/  FSEL R31, R31, R5, P0 ;  /* 0x000000051f1f7208 */ /* 0x000fe40000000000 */
.L_x_17405:
[----:B------:R-:W-:Y:S05]  /*0cb0*/  BSYNC B0 ;  /* 0x0000000000007941 */ /* 0x000fea0003800000 */
.L_x_17404:
        /* <DEDUP_REMOVED lines=33> */
.L_x_17414:
[----:B------:R-:W-:Y:S05]  /*0ed0*/  BSYNC B1 ;  /* 0x0000000000017941 */ /* 0x000fea0003800000 */
.L_x_17413:
        /* <DEDUP_REMOVED lines=43> */
.L_x_17416:
[----:B------:R-:W-:Y:S02]  /*1190*/  FSEL R28, RZ, 3.37028055040000000000e+12, P0 ;  /* 0x54442d18ff1c7808 */ /* 0x000fe40000000000 */
[----:B------:R-:W-:Y:S02]  /*11a0*/  FSEL R29, RZ, 2.1426990032196044922, P0 ;  /* 0x400921fbff1d7808 */ /* 0x000fe40000000000 */
.L_x_17417:
[----:B------:R-:W-:Y:S05]  /*11b0*/  BSYNC B1 ;  /* 0x0000000000017941 */ /* 0x000fea0003800000 */
.L_x_17415:
[----:B------:R-:W0:Y:S01]  /*11c0*/  DADD R12, |R12|, |c[0x0][0x170]| ;  /* 0x40005c000c0c7629 */ /* 0x000e220000000200 */
[----:B------:R-:W-:-:S05]  /*11d0*/  IMAD.MOV.U32 R5, RZ, RZ, c[0x0][0x174] ;  /* 0x00005d00ff057624 */ /* 0x000fca00078e00ff */
[----:B0-----:R-:W0:Y:S01]  /*11e0*/  DSETP.GTU.AND P0, PT, |R12|, +INF , PT ;  /* 0x7ff000000c00742a */ /* 0x001e220003f0c200 */
[----:B------:R-:W-:-:S05]  /*11f0*/  LOP3.LUT R29, R29, 0x80000000, R5, 0xb8, !PT ;  /* 0x800000001d1d7812 */ /* 0x000fca00078eb805 */
[----:B0-----:R-:W-:Y:S02]  /*1200*/  FSEL R28, R12, R28, P0 ;  /* 0x0000001c0c1c7208 */ /* 0x001fe40000000000 */
[----:B------:R-:W-:Y:S02]  /*1210*/  FSEL R29, R13, R29, P0 ;  /* 0x0000001d0d1d7208 */ /* 0x000fe40000000000 */
.L_x_17412:
[----:B------:R-:W-:Y:S05]  /*1220*/  BSYNC B0 ;  /* 0x0000000000007941 */ /* 0x000fea0003800000 */
.L_x_17411:
        /* <DEDUP_REMOVED lines=33> */
.L_x_17421:
[----:B------:R-:W-:Y:S05]  /*1440*/  BSYNC B1 ;  /* 0x0000000000017941 */ /* 0x000fea0003800000 */
.L_x_17420:
        /* <DEDUP_REMOVED lines=43> */
.L_x_17423:
[----:B------:R-:W-:Y:S02]  /*1700*/  FSEL R4, RZ, 3.37028055040000000000e+12, P0 ;  /* 0x54442d18ff047808 */ /* 0x000fe40000000000 */
[----:B------:R-:W-:Y:S02]  /*1710*/  FSEL R5, RZ, 2.1426990032196044922, P0 ;  /* 0x400921fbff057808 */ /* 0x000fe40000000000 */
.L_x_17424:
[----:B------:R-:W-:Y:S05]  /*1720*/  BSYNC B1 ;  /* 0x0000000000017941 */ /* 0x000fea0003800000 */
.L_x_17422:
[----:B------:R-:W0:Y:S01]  /*1730*/  DADD R10, |R10|, |c[0x0][0x170]| ;  /* 0x40005c000a0a7629 */ /* 0x000e220000000200 */
[----:B------:R-:W-:-:S05]  /*1740*/  IMAD.MOV.U32 R7, RZ, RZ, c[0x0][0x174] ;  /* 0x00005d00ff077624 */ /* 0x000fca00078e00ff */
[----:B0-----:R-:W0:Y:S01]  /*1750*/  DSETP.GTU.AND P0, PT, |R10|, +INF , PT ;  /* 0x7ff000000a00742a */ /* 0x001e220003f0c200 */
[----:B------:R-:W-:-:S05]  /*1760*/  LOP3.LUT R5, R5, 0x80000000, R7, 0xb8, !PT ;  /* 0x8000000005057812 */ /* 0x000fca00078eb807 */
[----:B0-----:R-:W-:Y:S02]  /*1770*/  FSEL R4, R10, R4, P0 ;  /* 0x000000040a047208 */ /* 0x001fe40000000000 */
[----:B------:R-:W-:Y:S02]  /*1780*/  FSEL R11, R11, R5, P0 ;  /* 0x000000050b0b7208 */ /* 0x000fe40000000000 */
.L_x_17419:
[----:B------:R-:W-:Y:S05]  /*1790*/  BSYNC B0 ;  /* 0x0000000000007941 */ /* 0x000fea0003800000 */
.L_x_17418:
        /* <DEDUP_REMOVED lines=23> */
.L_x_17426:
[----:B------:R-:W-:Y:S05]  /*1910*/  BSYNC B0 ;  /* 0x0000000000007941 */ /* 0x000fea0003800000 */
.L_x_17425:
        /* <DEDUP_REMOVED lines=9> */
        .weak           $__internal_69_$__cuda_sm20_div_rn_f64_full
        .type           $__internal_69_$__cuda_sm20_div_rn_f64_full,@function
        .size           $__internal_69_$__cuda_sm20_div_rn_f64_full,(.L_x_17723 - $__internal_69_$__cuda_sm20_div_rn_f64_full)
$__internal_69_$__cuda_sm20_div_rn_f64_full:
        /* <DEDUP_REMOVED lines=67> */
.L_x_17428:
        /* <DEDUP_REMOVED lines=16> */
.L_x_17431:
[----:B------:R-:W-:Y:S01]  /*1ee0*/  LOP3.LUT R23, R17, 0x80000, RZ, 0xfc, !PT ;  /* 0x0008000011177812 */ /* 0x000fe200078efcff */
[----:B------:R-:W-:Y:S01]  /*1ef0*/  IMAD.MOV.U32 R22, RZ, RZ, R16 ;  /* 0x000000ffff167224 */ /* 0x000fe200078e0010 */
[----:B------:R-:W-:Y:S05]  /*1f00*/  BRA `(.L_x_17429) ;  /* 0x0000002000007947 */ /* 0x000fea0003800000 */
.L_x_17430:
[----:B------:R-:W-:Y:S01]  /*1f10*/  LOP3.LUT R23, R19, 0x80000, RZ, 0xfc, !PT ;  /* 0x0008000013177812 */ /* 0x000fe200078efcff */
[----:B------:R-:W-:Y:S02]  /*1f20*/  IMAD.MOV.U32 R22, RZ, RZ, R18 ;  /* 0x000000ffff167224 */ /* 0x000fe400078e0012 */
.L_x_17429:
[----:B------:R-:W-:Y:S05]  /*1f30*/  BSYNC B2 ;  /* 0x0000000000027941 */ /* 0x000fea0003800000 */
.L_x_17427:
[----:B------:R-:W-:-:S04]  /*1f40*/  IMAD.MOV.U32 R5, RZ, RZ, 0x0 ;  /* 0x00000000ff057424 */ /* 0x000fc800078e00ff */
[----:B------:R-:W-:Y:S05]  /*1f50*/  RET.REL.NODEC R4 `(_ZN2at6native27unrolled_elementwise_kernelINS0_13AUnaryFunctorIdddZZZNS0_17atan2_kernel_cudaERNS_18TensorIteratorBaseEENKUlvE_clEvENKUlvE_clEvEUlddE_EESt5arrayIPcLm2EELi4E23TrivialOffsetCalculatorILi1EjESD_NS0_6memory15LoadWithoutCastENSE_16StoreWithoutCastEEEviT_T0_T2_T3_T4_T5_) ;  /* 0xffffe0a004007950 */ /* 0x000fea0003c3ffff */
.L_x_17432:
        /* <DEDUP_REMOVED lines=10> */
.L_x_17723:


//--------------------- .text._ZN2at6native29vectorized_elementwise_kernelILi2ENS0_13AUnaryFunctorIdddZZZNS0_17atan2_kernel_cudaERNS_18TensorIteratorBaseEENKUlvE_clEvENKUlvE_clEvEUlddE_EESt5arrayIPcLm2EEEEviT0_T1_ --------------------------
	.section	.text._ZN2at6native29vectorized_elementwise_kernelILi2ENS0_13AUnaryFunctorIdddZZZNS0_17atan2_kernel_cudaERNS_18TensorIteratorBaseEENKUlvE_clEvENKUlvE_clEvEUlddE_EESt5arrayIPcLm2EEEEviT0_T1_,"ax",@progbits
	.sectioninfo	@"SHI_REGISTERS=46"
	.align	128
        .global         _ZN2at6native29vectorized_elementwise_kernelILi2ENS0_13AUnaryFunctorIdddZZZNS0_17atan2_kernel_cudaERNS_18TensorIteratorBaseEENKUlvE_clEvENKUlvE_clEvEUlddE_EESt5arrayIPcLm2EEEEviT0_T1_
        .type           _ZN2at6native29vectorized_elementwise_kernelILi2ENS0_13AUnaryFunctorIdddZZZNS0_17atan2_kernel_cudaERNS_18TensorIteratorBaseEENKUlvE_clEvENKUlvE_clEvEUlddE_EESt5arrayIPcLm2EEEEviT0_T1_,@function
        .size           _ZN2at6native29vectorized_elementwise_kernelILi2ENS0_13AUnaryFunctorIdddZZZNS0_17atan2_kernel_cudaERNS_18TensorIteratorBaseEENKUlvE_clEvENKUlvE_clEvEUlddE_EESt5arrayIPcLm2EEEEviT0_T1_,(.L_x_17724 - _ZN2at6native29vectorized_elementwise_kernelILi2ENS0_13AUnaryFunctorIdddZZZNS0_17atan2_kernel_cudaERNS_18TensorIteratorBaseEENKUlvE_clEvENKUlvE_clEvEUlddE_EESt5arrayIPcLm2EEEEviT0_T1_)
        .other          _ZN2at6native29vectorized_elementwise_kernelILi2ENS0_13AUnaryFunctorIdddZZZNS0_17atan2_kernel_cudaERNS_18TensorIteratorBaseEENKUlvE_clEvENKUlvE_clEvEUlddE_EESt5arrayIPcLm2EEEEviT0_T1_,@"STO_CUDA_ENTRY STV_DEFAULT"
_ZN2at6native29vectorized_elementwise_kernelILi2ENS0_13AUnaryFunctorIdddZZZNS0_17atan2_kernel_cudaERNS_18TensorIteratorBaseEENKUlvE_clEvENKUlvE_clEvEUlddE_EESt5arrayIPcLm2EEEEviT0_T1_:
.text._ZN2at6native29vectorized_elementwise_kernelILi2ENS0_13AUnaryFunctorIdddZZZNS0_17atan2_kernel_cudaERNS_18TensorIteratorBaseEENKUlvE_clEvENKUlvE_clEvEUlddE_EESt5arrayIPcLm2EEEEviT0_T1_:
        /* <DEDUP_REMOVED lines=12> */
[----:B------:R0:W5:Y:S04]  /*00c0*/  LDG.E.128 R20, [R2.64+0x800] ;  /* 0x0008000402147981 */ /* 0x000168000c1e1d00 */
[----:B------:R0:W5:Y:S04]  /*00d0*/  LDG.E.128 R16, [R2.64+0x1000] ;  /* 0x0010000402107981 */ /* 0x000168000c1e1d00 */
[----:B------:R0:W5:Y:S01]  /*00e0*/  LDG.E.128 R12, [R2.64+0x1800] ;  /* 0x00180004020c7981 */ /* 0x000162000c1e1d00 */
[----:B------:R-:W-:Y:S01]  /*00f0*/  DADD R8, -RZ, |c[0x0][0x170]| ;  /* 0x40005c00ff087629 */ /* 0x000fe20000000100 */
[----:B------:R-:W-:Y:S03]  /*0100*/  BSSY B1, `(.L_x_17434) ;  /* 0x0000046000017945 */ /* 0x000fe60003800000 */
[----:B--2---:R-:W-:-:S04]  /*0110*/  DADD R6, -RZ, |R24| ;  /* 0x00000000ff067229 */ /* 0x004fc80000000518 */
[----:B------:R-:W1:-:S06]  /*0120*/  DSETP.GEU.AND P1, PT, |R24|, |c[0x0][0x170]|, PT ;  /* 0x40005c001800762a */ /* 0x000e4c0003f2e200 */
[----:B-1----:R-:W-:Y:S02]  /*0130*/  FSEL R30, R6, R8, P1 ;  /* 0x00000008061e7208 */ /* 0x002fe40000800000 */
[----:B------:R-:W-:-:S06]  /*0140*/  FSEL R31, R7, R9, P1 ;  /* 0x00000009071f7208 */ /* 0x000fcc0000800000 */
[----:B------:R-:W1:-:S14]  /*0150*/  DSETP.NEU.AND P0, PT, R30, RZ, PT ;  /* 0x000000ff1e00722a */ /* 0x000e5c0003f0d000 */
[----:B-1----:R-:W-:Y:S05]  /*0160*/  @!P0 BRA `(.L_x_17435) ;  /* 0x000003c000008947 */ /* 0x002fea0003800000 */
[----:B0-----:R-:W0:Y:S01]  /*0170*/  MUFU.RCP64H R3, R31 ;  /* 0x0000001f00037308 */ /* 0x001e220000001800 */
[----:B------:R-:W-:Y:S01]  /*0180*/  IMAD.MOV.U32 R2, RZ, RZ, 0x1 ;  /* 0x00000001ff027424 */ /* 0x000fe200078e00ff */
[----:B------:R-:W-:Y:S01]  /*0190*/  FSEL R32, R6, R8, !P1 ;  /* 0x0000000806207208 */ /* 0x000fe20004800000 */
[----:B------:R-:W-:Y:S01]  /*01a0*/  BSSY B2, `(.L_x_17436) ;  /* 0x0000010000027945 */ /* 0x000fe20003800000 */
        /* <DEDUP_REMOVED lines=13> */
[----:B------:R-:W-:Y:S02]  /*0280*/  MOV R0, 0x2a0 ;  /* 0x000002a000007802 */ /* 0x000fe40000000f00 */
[----:B-----5:R-:W-:Y:S05]  /*0290*/  CALL.REL.NOINC `($__internal_70_$__cuda_sm20_div_rn_f64_full) ;  /* 0x0000586000007944 */ /* 0x020fea0003c00000 */
.L_x_17437:
[----:B------:R-:W-:Y:S05]  /*02a0*/  BSYNC B2 ;  /* 0x0000000000027941 */ /* 0x000fea0003800000 */
.L_x_17436:
[----:B------:R-:W0:Y:S01]  /*02b0*/  DMUL R2, R4, R4 ;  /* 0x0000000404027228 */ /* 0x000e220000000000 */
[----:B------:R-:W-:Y:S01]  /*02c0*/  IMAD.MOV.U32 R6, RZ, RZ, 0x2a25ff7e ;  /* 0x2a25ff7eff067424 */ /* 0x000fe200078e00ff */
[----:B------:R-:W-:Y:S01]  /*02d0*/  ISETP.GE.AND P0, PT, R25, RZ, PT ;  /* 0x000000ff1900720c */ /* 0x000fe20003f06270 */
[----:B------:R-:W-:Y:S01]  /*02e0*/  IMAD.MOV.U32 R7, RZ, RZ, 0x3ef53e1d ;  /* 0x3ef53e1dff077424 */ /* 0x000fe200078e00ff */
[----:B------:R-:W-:-:S05]  /*02f0*/  DSETP.NEU.AND P2, PT, |R24|, |c[0x0][0x170]|, PT ;  /* 0x40005c001800762a */ /* 0x000fca0003f4d200 */
        /* <DEDUP_REMOVED lines=27> */
[----:B0-----:R-:W-:Y:S02]  /*04b0*/  FSEL R42, R2, R43, !P1 ;  /* 0x0000002b022a7208 */ /* 0x001fe40004800000 */
[----:B------:R-:W-:Y:S01]  /*04c0*/  FSEL R43, R3, R5, !P1 ;  /* 0x00000005032b7208 */ /* 0x000fe20004800000 */
[----:B------:R-:W-:Y:S05]  /*04d0*/  @P2 BRA `(.L_x_17438) ;  /* 0x0000008000002947 */ /* 0x000fea0003800000 */
[----:B------:R-:W-:Y:S02]  /*04e0*/  IMAD.MOV.U32 R42, RZ, RZ, 0x7f3321d2 ;  /* 0x7f3321d2ff2a7424 */ /* 0x000fe400078e00ff */
[----:B------:R-:W-:-:S03]  /*04f0*/  IMAD.MOV.U32 R0, RZ, RZ, 0x4002d97c ;  /* 0x4002d97cff007424 */ /* 0x000fc600078e00ff */
[----:B------:R-:W-:Y:S02]  /*0500*/  FSEL R42, R42, 3.37028055040000000000e+12, !P0 ;  /* 0x54442d182a2a7808 */ /* 0x000fe40004000000 */
[----:B------:R-:W-:Y:S01]  /*0510*/  FSEL R43, R0, 1.8213495016098022461, !P0 ;  /* 0x3fe921fb002b7808 */ /* 0x000fe20004000000 */
[----:B------:R-:W-:Y:S05]  /*0520*/  BRA `(.L_x_17438) ;  /* 0x0000003000007947 */ /* 0x000fea0003800000 */
.L_x_17435:
[----:B0-----:R-:W-:-:S04]  /*0530*/  ISETP.GE.AND P0, PT, R25, RZ, PT ;  /* 0x000000ff1900720c */ /* 0x001fc80003f06270 */
[----:B------:R-:W-:Y:S02]  /*0540*/  FSEL R42, RZ, 3.37028055040000000000e+12, P0 ;  /* 0x54442d18ff2a7808 */ /* 0x000fe40000000000 */
[----:B------:R-:W-:Y:S02]  /*0550*/  FSEL R43, RZ, 2.1426990032196044922, P0 ;  /* 0x400921fbff2b7808 */ /* 0x000fe40000000000 */
.L_x_17438:
[----:B------:R-:W-:Y:S05]  /*0560*/  BSYNC B1 ;  /* 0x0000000000017941 */ /* 0x000fea0003800000 */
.L_x_17434:
[----:B------:R-:W-:Y:S01]  /*0570*/  DADD R6, -RZ, |R26| ;  /* 0x00000000ff067229 */ /* 0x000fe2000000051a */
[----:B------:R-:W-:Y:S03]  /*0580*/  BSSY B1, `(.L_x_17439) ;  /* 0x0000046000017945 */ /* 0x000fe60003800000 */
[----:B------:R-:W-:-:S04]  /*0590*/  DADD R8, -RZ, |c[0x0][0x170]| ;  /* 0x40005c00ff087629 */ /* 0x000fc80000000100 */
[----:B------:R-:W0:-:S06]  /*05a0*/  DSETP.GEU.AND P1, PT, |R26|, |c[0x0][0x170]|, PT ;  /* 0x40005c001a00762a */ /* 0x000e0c0003f2e200 */
[----:B0-----:R-:W-:Y:S02]  /*05b0*/  FSEL R30, R6, R8, P1 ;  /* 0x00000008061e7208 */ /* 0x001fe40000800000 */
[----:B------:R-:W-:-:S06]  /*05c0*/  FSEL R31, R7, R9, P1 ;  /* 0x00000009071f7208 */ /* 0x000fcc0000800000 */
[----:B------:R-:W0:-:S14]  /*05d0*/  DSETP.NEU.AND P0, PT, R30, RZ, PT ;  /* 0x000000ff1e00722a */ /* 0x000e1c0003f0d000 */
[----:B0-----:R-:W-:Y:S05]  /*05e0*/  @!P0 BRA `(.L_x_17440) ;  /* 0x000003c000008947 */ /* 0x001fea0003800000 */
[----:B------:R-:W0:Y:S01]  /*05f0*/  MUFU.RCP64H R3, R31 ;  /* 0x0000001f00037308 */ /* 0x000e220000001800 */
        /* <DEDUP_REMOVED lines=18> */
.L_x_17442:
[----:B------:R-:W-:Y:S05]  /*0720*/  BSYNC B2 ;  /* 0x0000000000027941 */ /* 0x000fea0003800000 */
.L_x_17441:
        /* <DEDUP_REMOVED lines=40> */
.L_x_17440:
[----:B------:R-:W-:-:S04]  /*09b0*/  ISETP.GE.AND P0, PT, R27, RZ, PT ;  /* 0x000000ff1b00720c */ /* 0x000fc80003f06270 */
[----:B------:R-:W-:Y:S02]  /*09c0*/  FSEL R10, RZ, 3.37028055040000000000e+12, P0 ;  /* 0x54442d18ff0a7808 */ /* 0x000fe40000000000 */
[----:B------:R-:W-:Y:S02]  /*09d0*/  FSEL R11, RZ, 2.1426990032196044922, P0 ;  /* 0x400921fbff0b7808 */ /* 0x000fe40000000000 */
.L_x_17443:
[----:B------:R-:W-:Y:S05]  /*09e0*/  BSYNC B1 ;  /* 0x0000000000017941 */ /* 0x000fea0003800000 */
.L_x_17439:
[----:B-----5:R-:W-:Y:S01]  /*09f0*/  DADD R6, -RZ, |R20| ;  /* 0x00000000ff067229 */ /* 0x020fe20000000514 */
        /* <DEDUP_REMOVED lines=25> */
[----:B------:R-:W-:Y:S05]  /*0b90*/  CALL.REL.NOINC `($__internal_70_$__cuda_sm20_div_rn_f64_full) ;  /* 0x00004f6000007944 */ /* 0x000fea0003c00000 */
.L_x_17447:
[----:B------:R-:W-:Y:S05]  /*0ba0*/  BSYNC B2 ;  /* 0x0000000000027941 */ /* 0x000fea0003800000 */
.L_x_17446:
        /* <DEDUP_REMOVED lines=40> */
.L_x_17445:
[----:B------:R-:W-:-:S04]  /*0e30*/  ISETP.GE.AND P0, PT, R21, RZ, PT ;  /* 0x000000ff1500720c */ /* 0x000fc80003f06270 */
[----:B------:R-:W-:Y:S02]  /*0e40*/  FSEL R2, RZ, 3.37028055040000000000e+12, P0 ;  /* 0x54442d18ff027808 */ /* 0x000fe40000000000 */
[----:B------:R-:W-:Y:S02]  /*0e50*/  FSEL R3, RZ, 2.1426990032196044922, P0 ;  /* 0x400921fbff037808 */ /* 0x000fe40000000000 */
.L_x_17448:
[----:B------:R-:W-:Y:S05]  /*0e60*/  BSYNC B1 ;  /* 0x0000000000017941 */ /* 0x000fea0003800000 */
.L_x_17444:
[----:B------:R-:W-:Y:S01]  /*0e70*/  DADD R8, -RZ, |R22| ;  /* 0x00000000ff087229 */ /* 0x000fe20000000516 */
[----:B------:R-:W-:Y:S01]  /*0e80*/  IMAD.MOV.U32 R4, RZ, RZ, 0x1 ;  /* 0x00000001ff047424 */ /* 0x000fe200078e00ff */
[----:B------:R-:W-:Y:S02]  /*0e90*/  BSSY B1, `(.L_x_17449) ;  /* 0x0000020000017945 */ /* 0x000fe40003800000 */
[----:B------:R-:W-:-:S04]  /*0ea0*/  DADD R28, -RZ, |c[0x0][0x170]| ;  /* 0x40005c00ff1c7629 */ /* 0x000fc80000000100 */
[----:B------:R-:W0:-:S04]  /*0eb0*/  DSETP.GEU.AND P1, PT, |R22|, |c[0x0][0x170]|, PT ;  /* 0x40005c001600762a */ /* 0x000e080003f2e200 */
[----:B------:R-:W1:Y:S02]  /*0ec0*/  DADD R20, |R20|, |c[0x0][0x170]| ;  /* 0x40005c0014147629 */ /* 0x000e640000000200 */
[CC--:B0-----:R-:W-:Y:S02]  /*0ed0*/  FSEL R41, R9.reuse, R29.reuse, P1 ;  /* 0x0000001d09297208 */ /* 0x0c1fe40000800000 */
[CC--:B------:R-:W-:Y:S01]  /*0ee0*/  FSEL R40, R8.reuse, R28.reuse, P1 ;  /* 0x0000001c08287208 */ /* 0x0c0fe20000800000 */
[----:B------:R-:W-:Y:S01]  /*0ef0*/  DADD R24, |R24|, |c[0x0][0x170]| ;  /* 0x40005c0018187629 */ /* 0x000fe20000000200 */
[----:B------:R-:W0:Y:S01]  /*0f00*/  MUFU.RCP64H R5, R41 ;  /* 0x0000002900057308 */ /* 0x000e220000001800 */
[----:B------:R-:W-:Y:S02]  /*0f10*/  FSEL R32, R8, R28, !P1 ;  /* 0x0000001c08207208 */ /* 0x000fe40004800000 */
[----:B------:R-:W-:Y:S01]  /*0f20*/  FSEL R33, R9, R29, !P1 ;  /* 0x0000001d09217208 */ /* 0x000fe20004800000 */
[----:B-1----:R-:W1:-:S03]  /*0f30*/  DSETP.GTU.AND P0, PT, |R20|, +INF , PT ;  /* 0x7ff000001400742a */ /* 0x002e460003f0c200 */
[----:B------:R-:W-:Y:S01]  /*0f40*/  FSETP.GEU.AND P3, PT, |R33|, 6.5827683646048100446e-37, PT ;  /* 0x036000002100780b */ /* 0x000fe20003f6e200 */
[----:B------:R-:W-:Y:S02]  /*0f50*/  DADD R26, |R26|, |c[0x0][0x170]| ;  /* 0x40005c001a1a7629 */ /* 0x000fe40000000200 */
[----:B-1----:R-:W-:Y:S02]  /*0f60*/  FSEL R2, R20, R2, P0 ;  /* 0x0000000214027208 */ /* 0x002fe40000000000 */
[----:B0-----:R-:W0:-:S06]  /*0f70*/  DFMA R6, -R40, R4, 1 ;  /* 0x3ff000002806742b */ /* 0x001e0c0000000104 */
[----:B0-----:R-:W0:-:S06]  /*0f80*/  DFMA R6, R6, R6, R6 ;  /* 0x000000060606722b */ /* 0x001e0c0000000006 */
[----:B0-----:R-:W0:-:S06]  /*0f90*/  DFMA R6, R4, R6, R4 ;  /* 0x000000060406722b */ /* 0x001e0c0000000004 */
[----:B0-----:R-:W0:-:S06]  /*0fa0*/  DFMA R4, -R40, R6, 1 ;  /* 0x3ff000002804742b */ /* 0x001e0c0000000106 */
[----:B0-----:R-:W0:-:S06]  /*0fb0*/  DFMA R4, R6, R4, R6 ;  /* 0x000000040604722b */ /* 0x001e0c0000000006 */
[----:B0-----:R-:W0:-:S06]  /*0fc0*/  DMUL R6, R4, R32 ;  /* 0x0000002004067228 */ /* 0x001e0c0000000000 */
[----:B0-----:R-:W0:-:S06]  /*0fd0*/  DFMA R8, -R40, R6, R32 ;  /* 0x000000062808722b */ /* 0x001e0c0000000120 */
[----:B0-----:R0:W1:Y:S02]  /*0fe0*/  DFMA R4, R4, R8, R6 ;  /* 0x000000080404722b */ /* 0x0010640000000006 */
[----:B0-----:R-:W-:-:S05]  /*0ff0*/  IMAD.MOV.U32 R7, RZ, RZ, c[0x0][0x174] ;  /* 0x00005d00ff077624 */ /* 0x001fca00078e00ff */
[----:B------:R-:W-:-:S03]  /*1000*/  LOP3.LUT R3, R3, 0x80000000, R7, 0xb8, !PT ;  /* 0x8000000003037812 */ /* 0x000fc600078eb807 */
[----:B-1----:R-:W-:Y:S01]  /*1010*/  FFMA R0, RZ, R41, R5 ;  /* 0x00000029ff007223 */ /* 0x002fe20000000005 */
[----:B------:R-:W-:-:S04]  /*1020*/  FSEL R3, R21, R3, P0 ;  /* 0x0000000315037208 */ /* 0x000fc80000000000 */
[----:B------:R-:W-:-:S13]  /*1030*/  FSETP.GT.AND P2, PT, |R0|, 1.469367938527859385e-39, PT ;  /* 0x001000000000780b */ /* 0x000fda0003f44200 */
[----:B------:R-:W-:Y:S05]  /*1040*/  @P2 BRA P3, `(.L_x_17450) ;  /* 0x0000004000002947 */ /* 0x000fea0001800000 */
[----:B------:R-:W-:Y:S01]  /*1050*/  IMAD.MOV.U32 R30, RZ, RZ, R40 ;  /* 0x000000ffff1e7224 */ /* 0x000fe200078e0028 */
[----:B------:R-:W-:Y:S01]  /*1060*/  MOV R0, 0x1090 ;  /* 0x0000109000007802 */ /* 0x000fe20000000f00 */
[----:B------:R-:W-:Y:S02]  /*1070*/  IMAD.MOV.U32 R31, RZ, RZ, R41 ;  /* 0x000000ffff1f7224 */ /* 0x000fe400078e0029 */
[----:B------:R-:W-:Y:S05]  /*1080*/  CALL.REL.NOINC `($__internal_70_$__cuda_sm20_div_rn_f64_full) ;  /* 0x00004a7000007944 */ /* 0x000fea0003c00000 */
.L_x_17450:
[----:B------:R-:W-:Y:S05]  /*1090*/  BSYNC B1 ;  /* 0x0000000000017941 */ /* 0x000fea0003800000 */
.L_x_17449:
[----:B------:R-:W0:Y:S01]  /*10a0*/  DMUL R6, R4, R4 ;  /* 0x0000000404067228 */ /* 0x000e220000000000 */
[----:B------:R-:W-:Y:S01]  /*10b0*/  IMAD.MOV.U32 R8, RZ, RZ, 0x2a25ff7e ;  /* 0x2a25ff7eff087424 */ /* 0x000fe200078e00ff */
[----:B------:R-:W-:Y:S01]  /*10c0*/  ISETP.GE.AND P3, PT, R23, RZ, PT ;  /* 0x000000ff1700720c */ /* 0x000fe20003f66270 */
[----:B------:R-:W-:Y:S01]  /*10d0*/  IMAD.MOV.U32 R9, RZ, RZ, 0x3ef53e1d ;  /* 0x3ef53e1dff097424 */ /* 0x000fe200078e00ff */
[----:B------:R-:W-:Y:S01]  /*10e0*/  DSETP.NEU.AND P4, PT, R40, RZ, PT ;  /* 0x000000ff2800722a */ /* 0x000fe20003f8d000 */
[----:B------:R-:W-:Y:S03]  /*10f0*/  BSSY B0, `(.L_x_17451) ;  /* 0x0000031000007945 */ /* 0x000fe60003800000 */
[----:B------:R-:W1:-:S04]  /*1100*/  DSETP.GTU.AND P0, PT, |R24|, +INF , PT ;  /* 0x7ff000001800742a */ /* 0x000e480003f0c200 */
[----:B0-----:R-:W0:Y:S02]  /*1110*/  DFMA R8, R6, -R8, c[0x2][0x0] ;  /* 0x008000000608762b */ /* 0x001e240000000808 */
[----:B-1----:R-:W-:Y:S02]  /*1120*/  FSEL R20, R24, R42, P0 ;  /* 0x0000002a18147208 */ /* 0x002fe40000000000 */
[----:B------:R-:W1:-:S04]  /*1130*/  DSETP.GTU.AND P2, PT, |R26|, +INF , PT ;  /* 0x7ff000001a00742a */ /* 0x000e480003f4c200 */
[----:B0-----:R-:W0:Y:S02]  /*1140*/  DFMA R8, R6, R8, c[0x2][0x8] ;  /* 0x008002000608762b */ /* 0x001e240000000008 */
[----:B-1----:R-:W-:-:S04]  /*1150*/  FSEL R10, R26, R10, P2 ;  /* 0x0000000a1a0a7208 */ /* 0x002fc80001000000 */
        /* <DEDUP_REMOVED lines=21> */
[----:B------:R-:W-:Y:S01]  /*12b0*/  FSEL R29, R9, R5, !P3 ;  /* 0x00000005091d7208 */ /* 0x000fe20005800000 */
[----:B------:R-:W-:Y:S01]  /*12c0*/  IMAD.MOV.U32 R5, RZ, RZ, c[0x0][0x174] ;  /* 0x00005d00ff057624 */ /* 0x000fe200078e00ff */
[----:B-1----:R-:W-:Y:S02]  /*12d0*/  FSEL R31, R6, R8, !P3 ;  /* 0x00000008061f7208 */ /* 0x002fe40005800000 */
[----:B------:R-:W-:Y:S02]  /*12e0*/  FSEL R7, R7, R9, !P3 ;  /* 0x0000000907077208 */ /* 0x000fe40005800000 */
[----:B------:R-:W0:Y:S01]  /*12f0*/  DADD R28, R28, c[0x2][0x90] ;  /* 0x008024001c1c7629 */ /* 0x000e220000000000 */
[--C-:B------:R-:W-:Y:S02]  /*1300*/  LOP3.LUT R21, R43, 0x80000000, R5.reuse, 0xb8, !PT ;  /* 0x800000002b157812 */ /* 0x100fe400078eb805 */
[----:B------:R-:W-:-:S02]  /*1310*/  LOP3.LUT R11, R11, 0x80000000, R5, 0xb8, !PT ;  /* 0x800000000b0b7812 */ /* 0x000fc400078eb805 */
[----:B------:R-:W-:Y:S02]  /*1320*/  FSEL R21, R25, R21, P0 ;  /* 0x0000001519157208 */ /* 0x000fe40000000000 */
[----:B------:R-:W-:-:S03]  /*1330*/  FSEL R11, R27, R11, P2 ;  /* 0x0000000b1b0b7208 */ /* 0x000fc60001000000 */
[----:B0-----:R-:W-:Y:S02]  /*1340*/  FSEL R8, R28, R31, !P1 ;  /* 0x0000001f1c087208 */ /* 0x001fe40004800000 */
        /* <DEDUP_REMOVED lines=9> */
.L_x_17452:
[----:B------:R-:W-:Y:S02]  /*13e0*/  FSEL R8, RZ, 3.37028055040000000000e+12, P3 ;  /* 0x54442d18ff087808 */ /* 0x000fe40001800000 */
[----:B------:R-:W-:Y:S02]  /*13f0*/  FSEL R9, RZ, 2.1426990032196044922, P3 ;  /* 0x400921fbff097808 */ /* 0x000fe40001800000 */
.L_x_17453:
[----:B------:R-:W-:Y:S05]  /*1400*/  BSYNC B0 ;  /* 0x0000000000007941 */ /* 0x000fea0003800000 */
.L_x_17451:
[----:B------:R-:W-:Y:S01]  /*1410*/  DADD R28, -RZ, |R16| ;  /* 0x00000000ff1c7229 */ /* 0x000fe20000000510 */
[----:B------:R-:W-:Y:S01]  /*1420*/  IMAD.MOV.U32 R6, RZ, RZ, 0x1 ;  /* 0x00000001ff067424 */ /* 0x000fe200078e00ff */
[----:B------:R-:W-:Y:S01]  /*1430*/  LOP3.LUT R5, R9, 0x80000000, R5, 0xb8, !PT ;  /* 0x8000000009057812 */ /* 0x000fe200078eb805 */
[----:B------:R-:W-:Y:S01]  /*1440*/  BSSY B1, `(.L_x_17454) ;  /* 0x000001e000017945 */ /* 0x000fe20003800000 */
[----:B------:R-:W-:-:S04]  /*1450*/  DADD R30, -RZ, |c[0x0][0x170]| ;  /* 0x40005c00ff1e7629 */ /* 0x000fc80000000100 */
[----:B------:R-:W0:-:S04]  /*1460*/  DSETP.GEU.AND P1, PT, |R16|, |c[0x0][0x170]|, PT ;  /* 0x40005c001000762a */ /* 0x000e080003f2e200 */
[----:B------:R-:W1:Y:S02]  /*1470*/  DADD R22, |R22|, |c[0x0][0x170]| ;  /* 0x40005c0016167629 */ /* 0x000e640000000200 */
[CC--:B0-----:R-:W-:Y:S02]  /*1480*/  FSEL R25, R29.reuse, R31.reuse, P1 ;  /* 0x0000001f1d197208 */ /* 0x0c1fe40000800000 */
[CC--:B------:R-:W-:Y:S02]  /*1490*/  FSEL R24, R28.reuse, R30.reuse, P1 ;  /* 0x0000001e1c187208 */ /* 0x0c0fe40000800000 */
[----:B------:R-:W0:Y:S01]  /*14a0*/  MUFU.RCP64H R7, R25 ;  /* 0x0000001900077308 */ /* 0x000e220000001800 */
[----:B------:R-:W-:Y:S01]  /*14b0*/  FSEL R32, R28, R30, !P1 ;  /* 0x0000001e1c207208 */ /* 0x000fe20004800000 */
[----:B-1----:R-:W1:Y:S01]  /*14c0*/  DSETP.GTU.AND P0, PT, |R22|, +INF , PT ;  /* 0x7ff000001600742a */ /* 0x002e620003f0c200 */
[----:B------:R-:W-:-:S04]  /*14d0*/  FSEL R33, R29, R31, !P1 ;  /* 0x0000001f1d217208 */ /* 0x000fc80004800000 */
[----:B------:R-:W-:Y:S02]  /*14e0*/  FSETP.GEU.AND P3, PT, |R33|, 6.5827683646048100446e-37, PT ;  /* 0x036000002100780b */ /* 0x000fe40003f6e200 */
[----:B-1----:R-:W-:Y:S02]  /*14f0*/  FSEL R22, R22, R8, P0 ;  /* 0x0000000816167208 */ /* 0x002fe40000000000 */
[----:B------:R-:W-:Y:S01]  /*1500*/  FSEL R23, R23, R5, P0 ;  /* 0x0000000517177208 */ /* 0x000fe20000000000 */
        /* <DEDUP_REMOVED lines=14> */
[----:B------:R-:W-:Y:S05]  /*15f0*/  CALL.REL.NOINC `($__internal_70_$__cuda_sm20_div_rn_f64_full) ;  /* 0x0000450000007944 */ /* 0x000fea0003c00000 */
[----:B------:R-:W-:Y:S02]  /*1600*/  IMAD.MOV.U32 R6, RZ, RZ, R4 ;  /* 0x000000ffff067224 */ /* 0x000fe400078e0004 */
[----:B------:R-:W-:Y:S02]  /*1610*/  IMAD.MOV.U32 R7, RZ, RZ, R5 ;  /* 0x000000ffff077224 */ /* 0x000fe400078e0005 */
.L_x_17455:
[----:B------:R-:W-:Y:S05]  /*1620*/  BSYNC B1 ;  /* 0x0000000000017941 */ /* 0x000fea0003800000 */
.L_x_17454:
        /* <DEDUP_REMOVED lines=43> */
.L_x_17457:
[----:B------:R-:W-:Y:S02]  /*18e0*/  FSEL R6, RZ, 3.37028055040000000000e+12, P0 ;  /* 0x54442d18ff067808 */ /* 0x000fe40000000000 */
[----:B------:R-:W-:Y:S02]  /*18f0*/  FSEL R7, RZ, 2.1426990032196044922, P0 ;  /* 0x400921fbff077808 */ /* 0x000fe40000000000 */
.L_x_17458:
[----:B------:R-:W-:Y:S05]  /*1900*/  BSYNC B0 ;  /* 0x0000000000007941 */ /* 0x000fea0003800000 */
.L_x_17456:
[----:B------:R-:W-:Y:S01]  /*1910*/  DADD R26, -RZ, |R18| ;  /* 0x00000000ff1a7229 */ /* 0x000fe20000000512 */
[----:B------:R-:W-:Y:S01]  /*1920*/  IMAD.MOV.U32 R4, RZ, RZ, 0x1 ;  /* 0x00000001ff047424 */ /* 0x000fe200078e00ff */
[----:B------:R-:W-:Y:S02]  /*1930*/  BSSY B1, `(.L_x_17459) ;  /* 0x000001e000017945 */ /* 0x000fe40003800000 */
        /* <DEDUP_REMOVED lines=10> */
[----:B-1----:R-:W-:Y:S01]  /*19e0*/  FSEL R16, R16, R6, P0 ;  /* 0x0000000610107208 */ /* 0x002fe20000000000 */
        /* <DEDUP_REMOVED lines=18> */
.L_x_17460:
[----:B------:R-:W-:Y:S05]  /*1b10*/  BSYNC B1 ;  /* 0x0000000000017941 */ /* 0x000fea0003800000 */
.L_x_17459:
        /* <DEDUP_REMOVED lines=43> */
.L_x_17462:
[----:B------:R-:W-:Y:S02]  /*1dd0*/  FSEL R6, RZ, 3.37028055040000000000e+12, P0 ;  /* 0x54442d18ff067808 */ /* 0x000fe40000000000 */
[----:B------:R-:W-:Y:S02]  /*1de0*/  FSEL R7, RZ, 2.1426990032196044922, P0 ;  /* 0x400921fbff077808 */ /* 0x000fe40000000000 */
.L_x_17463:
[----:B------:R-:W-:Y:S05]  /*1df0*/  BSYNC B0 ;  /* 0x0000000000007941 */ /* 0x000fea0003800000 */
.L_x_17461:
        /* <DEDUP_REMOVED lines=32> */
.L_x_17465:
[----:B------:R-:W-:Y:S05]  /*2000*/  BSYNC B1 ;  /* 0x0000000000017941 */ /* 0x000fea0003800000 */
.L_x_17464:
        /* <DEDUP_REMOVED lines=43> */
.L_x_17467:
[----:B------:R-:W-:Y:S02]  /*22c0*/  FSEL R4, RZ, 3.37028055040000000000e+12, P0 ;  /* 0x54442d18ff047808 */ /* 0x000fe40000000000 */
[----:B------:R-:W-:Y:S02]  /*22d0*/  FSEL R5, RZ, 2.1426990032196044922, P0 ;  /* 0x400921fbff057808 */ /* 0x000fe40000000000 */
.L_x_17468:
[----:B------:R-:W-:Y:S05]  /*22e0*/  BSYNC B0 ;  /* 0x0000000000007941 */ /* 0x000fea0003800000 */
.L_x_17466:
        /* <DEDUP_REMOVED lines=34> */
.L_x_17470:
[----:B------:R-:W-:Y:S05]  /*2510*/  BSYNC B1 ;  /* 0x0000000000017941 */ /* 0x000fea0003800000 */
.L_x_17469:
        /* <DEDUP_REMOVED lines=43> */
.L_x_17472:
[----:B------:R-:W-:Y:S02]  /*27d0*/  FSEL R6, RZ, 3.37028055040000000000e+12, P0 ;  /* 0x54442d18ff067808 */ /* 0x000fe40000000000 */
[----:B------:R-:W-:Y:S02]  /*27e0*/  FSEL R7, RZ, 2.1426990032196044922, P0 ;  /* 0x400921fbff077808 */ /* 0x000fe40000000000 */
.L_x_17473:
[----:B------:R-:W-:Y:S05]  /*27f0*/  BSYNC B0 ;  /* 0x0000000000007941 */ /* 0x000fea0003800000 */
.L_x_17471:
[----:B------:R-:W0:Y:S01]  /*2800*/  S2R R0, SR_CTAID.X ;  /* 0x0000000000007919 */ /* 0x000e220000002500 */
[----:B------:R-:W1:Y:S01]  /*2810*/  DADD R14, |R14|, |c[0x0][0x170]| ;  /* 0x40005c000e0e7629 */ /* 0x000e620000000200 */
[----:B------:R-:W-:Y:S02]  /*2820*/  IMAD.MOV.U32 R5, RZ, RZ, 0x8 ;  /* 0x00000008ff057424 */ /* 0x000fe400078e00ff */
[----:B------:R-:W2:Y:S01]  /*2830*/  S2R R9, SR_TID.X ;  /* 0x0000000000097919 */ /* 0x000ea20000002100 */
[----:B------:R-:W-:-:S02]  /*2840*/  IMAD.MOV.U32 R25, RZ, RZ, c[0x0][0x174] ;  /* 0x00005d00ff197624 */ /* 0x000fc400078e00ff */
[----:B-1----:R-:W1:Y:S01]  /*2850*/  DSETP.GTU.AND P0, PT, |R14|, +INF , PT ;  /* 0x7ff000000e00742a */ /* 0x002e620003f0c200 */
[----:B------:R-:W-:Y:S02]  /*2860*/  IMAD.MOV.U32 R8, RZ, RZ, R20 ;  /* 0x000000ffff087224 */ /* 0x000fe400078e0014 */
[----:B------:R-:W-:Y:S01]  /*2870*/  LOP3.LUT R7, R7, 0x80000000, R25, 0xb8, !PT ;  /* 0x8000000007077812 */ /* 0x000fe200078eb819 */
[----:B------:R-:W-:Y:S02]  /*2880*/  IMAD.MOV.U32 R20, RZ, RZ, R2 ;  /* 0x000000ffff147224 */ /* 0x000fe400078e0002 */
[----:B-1----:R-:W-:Y:S02]  /*2890*/  FSEL R14, R14, R6, P0 ;  /* 0x000000060e0e7208 */ /* 0x002fe40000000000 */
[----:B------:R-:W-:Y:S01]  /*28a0*/  FSEL R15, R15, R7, P0 ;  /* 0x000000070f0f7208 */ /* 0x000fe20000000000 */
[----:B0-----:R-:W-:-:S04]  /*28b0*/  IMAD.SHL.U32 R0, R0, 0x400, RZ ;  /* 0x0000040000007824 */ /* 0x001fc800078e00ff */
[----:B------:R-:W-:-:S06]  /*28c0*/  IMAD.WIDE.U32 R4, R0, R5, c[0x0][0x178] ;  /* 0x00005e0000047625 */ /* 0x000fcc00078e0005 */
[----:B--2---:R-:W-:-:S04]  /*28d0*/  IMAD.WIDE R4, R9, 0x10, R4 ;  /* 0x0000001009047825 */ /* 0x004fc800078e0204 */
[----:B------:R-:W-:Y:S01]  /*28e0*/  IMAD.MOV.U32 R9, RZ, RZ, R21 ;  /* 0x000000ffff097224 */ /* 0x000fe200078e0015 */
[----:B------:R-:W-:Y:S01]  /*28f0*/  STG.E.128 [R4.64+0x1000], R16 ;  /* 0x0010001004007986 */ /* 0x000fe2000c101d04 */
[----:B------:R-:W-:-:S03]  /*2900*/  IMAD.MOV.U32 R21, RZ, RZ, R3 ;  /* 0x000000ffff157224 */ /* 0x000fc600078e0003 */
[----:B------:R-:W-:Y:S04]  /*2910*/  STG.E.128 [R4.64], R8 ;  /* 0x0000000804007986 */ /* 0x000fe8000c101d04 */
[----:B------:R-:W-:Y:S04]  /*2920*/  STG.E.128 [R4.64+0x800], R20 ;  /* 0x0008001404007986 */ /* 0x000fe8000c101d04 */
[----:B------:R-:W-:Y:S01]  /*2930*/  STG.E.128 [R4.64+0x1800], R12 ;  /* 0x0018000c04007986 */ /* 0x000fe2000c101d04 */
[----:B------:R-:W-:Y:S05]  /*2940*/  EXIT ;  /* 0x000000000000794d */ /* 0x000fea0003800000 */
.L_x_17433:
        /* <DEDUP_REMOVED lines=25> */
[----:B------:R-:W-:Y:S01]  /*2ae0*/  CS2R R24, SRZ ;  /* 0x0000000000187805 */ /* 0x000fe2000001ff00 */
[----:B------:R-:W-:Y:S01]  /*2af0*/  CS2R R26, SRZ ;  /* 0x00000000001a7805 */ /* 0x000fe2000001ff00 */
        /* <DEDUP_REMOVED lines=16> */
[----:B------:R-:W-:Y:S02]  /*2c00*/  @!P1 IMAD.MOV.U32 R33, RZ, RZ, 0x8 ;  /* 0x00000008ff219424 */ /* 0x000fe400078e00ff */
[----:B-1----:R-:W-:-:S04]  /*2c10*/  @!P4 IMAD.WIDE.U32 R4, R8, R9, c[0x0][0x180] ;  /* 0x000060000804c625 */ /* 0x002fc800078e0009 */
[----:B0-----:R-:W-:Y:S01]  /*2c20*/  @!P6 IMAD.IADD R2, R23, 0x1, R0 ;  /* 0x000000011702e824 */ /* 0x001fe200078e0200 */
[----:B------:R0:W5:Y:S01]  /*2c30*/  @!P4 LDG.E.64 R14, [R4.64] ;  /* 0x00000004040ec981 */ /* 0x000162000c1e1b00 */
[----:B------:R-:W-:Y:S02]  /*2c40*/  @!P6 IMAD.MOV.U32 R3, RZ, RZ, 0x8 ;  /* 0x00000008ff03e424 */ /* 0x000fe400078e00ff */
[----:B--2---:R-:W-:-:S04]  /*2c50*/  @!P3 IMAD.WIDE.U32 R6, R28, R29, c[0x0][0x180] ;  /* 0x000060001c06b625 */ /* 0x004fc800078e001d */
        /* <DEDUP_REMOVED lines=35> */
.L_x_17477:
[----:B------:R-:W-:Y:S05]  /*2e90*/  BSYNC B2 ;  /* 0x0000000000027941 */ /* 0x000fea0003800000 */
.L_x_17476:
        /* <DEDUP_REMOVED lines=43> */
.L_x_17479:
[----:B------:R-:W-:Y:S02]  /*3150*/  FSEL R2, RZ, 3.37028055040000000000e+12, P0 ;  /* 0x54442d18ff027808 */ /* 0x000fe40000000000 */
[----:B------:R-:W-:Y:S02]  /*3160*/  FSEL R3, RZ, 2.1426990032196044922, P0 ;  /* 0x400921fbff037808 */ /* 0x000fe40000000000 */
.L_x_17480:
[----:B------:R-:W-:Y:S05]  /*3170*/  BSYNC B0 ;  /* 0x0000000000007941 */ /* 0x000fea0003800000 */
.L_x_17478:
[----:B------:R-:W0:Y:S01]  /*3180*/  DADD R20, |R20|, |c[0x0][0x170]| ;  /* 0x40005c0014147629 */ /* 0x000e220000000200 */
[----:B------:R-:W-:-:S05]  /*3190*/  IMAD.MOV.U32 R5, RZ, RZ, c[0x0][0x174] ;  /* 0x00005d00ff057624 */ /* 0x000fca00078e00ff */
[----:B0-----:R-:W0:Y:S01]  /*31a0*/  DSETP.GTU.AND P0, PT, |R20|, +INF , PT ;  /* 0x7ff000001400742a */ /* 0x001e220003f0c200 */
[----:B------:R-:W-:-:S05]  /*31b0*/  LOP3.LUT R3, R3, 0x80000000, R5, 0xb8, !PT ;  /* 0x8000000003037812 */ /* 0x000fca00078eb805 */
[----:B0-----:R-:W-:Y:S02]  /*31c0*/  FSEL R20, R20, R2, P0 ;  /* 0x0000000214147208 */ /* 0x001fe40000000000 */
[----:B------:R-:W-:Y:S02]  /*31d0*/  FSEL R21, R21, R3, P0 ;  /* 0x0000000315157208 */ /* 0x000fe40000000000 */
.L_x_17475:
[----:B------:R-:W-:Y:S05]  /*31e0*/  BSYNC B1 ;  /* 0x0000000000017941 */ /* 0x000fea0003800000 */
.L_x_17474:
        /* <DEDUP_REMOVED lines=31> */
.L_x_17484:
[----:B------:R-:W-:Y:S05]  /*33e0*/  BSYNC B2 ;  /* 0x0000000000027941 */ /* 0x000fea0003800000 */
.L_x_17483:
        /* <DEDUP_REMOVED lines=43> */
.L_x_17486:
[----:B------:R-:W-:Y:S02]  /*36a0*/  FSEL R2, RZ, 3.37028055040000000000e+12, P0 ;  /* 0x54442d18ff027808 */ /* 0x000fe40000000000 */
[----:B------:R-:W-:Y:S02]  /*36b0*/  FSEL R3, RZ, 2.1426990032196044922, P0 ;  /* 0x400921fbff037808 */ /* 0x000fe40000000000 */
.L_x_17487:
[----:B------:R-:W-:Y:S05]  /*36c0*/  BSYNC B0 ;  /* 0x0000000000007941 */ /* 0x000fea0003800000 */
.L_x_17485:
[----:B------:R-:W0:Y:S01]  /*36d0*/  DADD R18, |R18|, |c[0x0][0x170]| ;  /* 0x40005c0012127629 */ /* 0x000e220000000200 */
[----:B------:R-:W-:-:S05]  /*36e0*/  IMAD.MOV.U32 R5, RZ, RZ, c[0x0][0x174] ;  /* 0x00005d00ff057624 */ /* 0x000fca00078e00ff */
[----:B0-----:R-:W0:Y:S01]  /*36f0*/  DSETP.GTU.AND P0, PT, |R18|, +INF , PT ;  /* 0x7ff000001200742a */ /* 0x001e220003f0c200 */
[----:B------:R-:W-:-:S05]  /*3700*/  LOP3.LUT R3, R3, 0x80000000, R5, 0xb8, !PT ;  /* 0x8000000003037812 */ /* 0x000fca00078eb805 */
[----:B0-----:R-:W-:Y:S02]  /*3710*/  FSEL R18, R18, R2, P0 ;  /* 0x0000000212127208 */ /* 0x001fe40000000000 */
[----:B------:R-:W-:Y:S02]  /*3720*/  FSEL R19, R19, R3, P0 ;  /* 0x0000000313137208 */ /* 0x000fe40000000000 */
.L_x_17482:
[----:B------:R-:W-:Y:S05]  /*3730*/  BSYNC B1 ;  /* 0x0000000000017941 */ /* 0x000fea0003800000 */
.L_x_17481:
        /* <DEDUP_REMOVED lines=31> */
.L_x_17491:
[----:B------:R-:W-:Y:S05]  /*3930*/  BSYNC B2 ;  /* 0x0000000000027941 */ /* 0x000fea0003800000 */
.L_x_17490:
        /* <DEDUP_REMOVED lines=43> */
.L_x_17493:
[----:B------:R-:W-:Y:S02]  /*3bf0*/  FSEL R2, RZ, 3.37028055040000000000e+12, P0 ;  /* 0x54442d18ff027808 */ /* 0x000fe40000000000 */
[----:B------:R-:W-:Y:S02]  /*3c00*/  FSEL R3, RZ, 2.1426990032196044922, P0 ;  /* 0x400921fbff037808 */ /* 0x000fe40000000000 */
.L_x_17494:
[----:B------:R-:W-:Y:S05]  /*3c10*/  BSYNC B0 ;  /* 0x0000000000007941 */ /* 0x000fea0003800000 */
.L_x_17492:
[----:B------:R-:W0:Y:S01]  /*3c20*/  DADD R16, |R16|, |c[0x0][0x170]| ;  /* 0x40005c0010107629 */ /* 0x000e220000000200 */
[----:B------:R-:W-:-:S05]  /*3c30*/  IMAD.MOV.U32 R5, RZ, RZ, c[0x0][0x174] ;  /* 0x00005d00ff057624 */ /* 0x000fca00078e00ff */
[----:B0-----:R-:W0:Y:S01]  /*3c40*/  DSETP.GTU.AND P0, PT, |R16|, +INF , PT ;  /* 0x7ff000001000742a */ /* 0x001e220003f0c200 */
[----:B------:R-:W-:-:S05]  /*3c50*/  LOP3.LUT R3, R3, 0x80000000, R5, 0xb8, !PT ;  /* 0x8000000003037812 */ /* 0x000fca00078eb805 */
[----:B0-----:R-:W-:Y:S02]  /*3c60*/  FSEL R16, R16, R2, P0 ;  /* 0x0000000210107208 */ /* 0x001fe40000000000 */
[----:B------:R-:W-:Y:S02]  /*3c70*/  FSEL R17, R17, R3, P0 ;  /* 0x0000000311117208 */ /* 0x000fe40000000000 */
.L_x_17489:
[----:B------:R-:W-:Y:S05]  /*3c80*/  BSYNC B1 ;  /* 0x0000000000017941 */ /* 0x000fea0003800000 */
.L_x_17488:
        /* <DEDUP_REMOVED lines=31> */
.L_x_17498:
[----:B------:R-:W-:Y:S05]  /*3e80*/  BSYNC B2 ;  /* 0x0000000000027941 */ /* 0x000fea0003800000 */
.L_x_17497:
        /* <DEDUP_REMOVED lines=43> */
.L_x_17500:
[----:B------:R-:W-:Y:S02]  /*4140*/  FSEL R2, RZ, 3.37028055040000000000e+12, P0 ;  /* 0x54442d18ff027808 */ /* 0x000fe40000000000 */
[----:B------:R-:W-:Y:S02]  /*4150*/  FSEL R3, RZ, 2.1426990032196044922, P0 ;  /* 0x400921fbff037808 */ /* 0x000fe40000000000 */
.L_x_17501:
[----:B------:R-:W-:Y:S05]  /*4160*/  BSYNC B0 ;  /* 0x0000000000007941 */ /* 0x000fea0003800000 */
.L_x_17499:
[----:B------:R-:W0:Y:S01]  /*4170*/  DADD R14, |R14|, |c[0x0][0x170]| ;  /* 0x40005c000e0e7629 */ /* 0x000e220000000200 */
[----:B------:R-:W-:-:S05]  /*4180*/  IMAD.MOV.U32 R5, RZ, RZ, c[0x0][0x174] ;  /* 0x00005d00ff057624 */ /* 0x000fca00078e00ff */
[----:B0-----:R-:W0:Y:S01]  /*4190*/  DSETP.GTU.AND P0, PT, |R14|, +INF , PT ;  /* 0x7ff000000e00742a */ /* 0x001e220003f0c200 */
[----:B------:R-:W-:-:S05]  /*41a0*/  LOP3.LUT R3, R3, 0x80000000, R5, 0xb8, !PT ;  /* 0x8000000003037812 */ /* 0x000fca00078eb805 */
[----:B0-----:R-:W-:Y:S02]  /*41b0*/  FSEL R14, R14, R2, P0 ;  /* 0x000000020e0e7208 */ /* 0x001fe40000000000 */
[----:B------:R-:W-:Y:S02]  /*41c0*/  FSEL R15, R15, R3, P0 ;  /* 0x000000030f0f7208 */ /* 0x000fe40000000000 */
.L_x_17496:
[----:B------:R-:W-:Y:S05]  /*41d0*/  BSYNC B1 ;  /* 0x0000000000017941 */ /* 0x000fea0003800000 */
.L_x_17495:
        /* <DEDUP_REMOVED lines=31> */
.L_x_17505:
[----:B------:R-:W-:Y:S05]  /*43d0*/  BSYNC B2 ;  /* 0x0000000000027941 */ /* 0x000fea0003800000 */
.L_x_17504:
        /* <DEDUP_REMOVED lines=43> */
.L_x_17507:
[----:B------:R-:W-:Y:S02]  /*4690*/  FSEL R2, RZ, 3.37028055040000000000e+12, P0 ;  /* 0x54442d18ff027808 */ /* 0x000fe40000000000 */
[----:B------:R-:W-:Y:S02]  /*46a0*/  FSEL R3, RZ, 2.1426990032196044922, P0 ;  /* 0x400921fbff037808 */ /* 0x000fe40000000000 */
.L_x_17508:
[----:B------:R-:W-:Y:S05]  /*46b0*/  BSYNC B0 ;  /* 0x0000000000007941 */ /* 0x000fea0003800000 */
.L_x_17506:
[----:B------:R-:W0:Y:S01]  /*46c0*/  DADD R12, |R12|, |c[0x0][0x170]| ;  /* 0x40005c000c0c7629 */ /* 0x000e220000000200 */
[----:B------:R-:W-:-:S05]  /*46d0*/  IMAD.MOV.U32 R5, RZ, RZ, c[0x0][0x174] ;  /* 0x00005d00ff057624 */ /* 0x000fca00078e00ff */
[----:B0-----:R-:W0:Y:S01]  /*46e0*/  DSETP.GTU.AND P0, PT, |R12|, +INF , PT ;  /* 0x7ff000000c00742a */ /* 0x001e220003f0c200 */
[----:B------:R-:W-:-:S05]  /*46f0*/  LOP3.LUT R3, R3, 0x80000000, R5, 0xb8, !PT ;  /* 0x8000000003037812 */ /* 0x000fca00078eb805 */
[----:B0-----:R-:W-:Y:S02]  /*4700*/  FSEL R12, R12, R2, P0 ;  /* 0x000000020c0c7208 */ /* 0x001fe40000000000 */
[----:B------:R-:W-:Y:S02]  /*4710*/  FSEL R13, R13, R3, P0 ;  /* 0x000000030d0d7208 */ /* 0x000fe40000000000 */
.L_x_17503:
[----:B------:R-:W-:Y:S05]  /*4720*/  BSYNC B1 ;  /* 0x0000000000017941 */ /* 0x000fea0003800000 */
.L_x_17502:
        /* <DEDUP_REMOVED lines=31> */
.L_x_17512:
[----:B------:R-:W-:Y:S05]  /*4920*/  BSYNC B2 ;  /* 0x0000000000027941 */ /* 0x000fea0003800000 */
.L_x_17511:
        /* <DEDUP_REMOVED lines=43> */
.L_x_17514:
[----:B------:R-:W-:Y:S02]  /*4be0*/  FSEL R2, RZ, 3.37028055040000000000e+12, P0 ;  /* 0x54442d18ff027808 */ /* 0x000fe40000000000 */
[----:B------:R-:W-:Y:S02]  /*4bf0*/  FSEL R3, RZ, 2.1426990032196044922, P0 ;  /* 0x400921fbff037808 */ /* 0x000fe40000000000 */
.L_x_17515:
[----:B------:R-:W-:Y:S05]  /*4c00*/  BSYNC B0 ;  /* 0x0000000000007941 */ /* 0x000fea0003800000 */
.L_x_17513:
[----:B------:R-:W0:Y:S01]  /*4c10*/  DADD R10, |R10|, |c[0x0][0x170]| ;  /* 0x40005c000a0a7629 */ /* 0x000e220000000200 */
[----:B------:R-:W-:-:S05]  /*4c20*/  IMAD.MOV.U32 R5, RZ, RZ, c[0x0][0x174] ;  /* 0x00005d00ff057624 */ /* 0x000fca00078e00ff */
[----:B0-----:R-:W0:Y:S01]  /*4c30*/  DSETP.GTU.AND P0, PT, |R10|, +INF , PT ;  /* 0x7ff000000a00742a */ /* 0x001e220003f0c200 */
[----:B------:R-:W-:-:S05]  /*4c40*/  LOP3.LUT R3, R3, 0x80000000, R5, 0xb8, !PT ;  /* 0x8000000003037812 */ /* 0x000fca00078eb805 */
[----:B0-----:R-:W-:Y:S02]  /*4c50*/  FSEL R10, R10, R2, P0 ;  /* 0x000000020a0a7208 */ /* 0x001fe40000000000 */
[----:B------:R-:W-:Y:S02]  /*4c60*/  FSEL R11, R11, R3, P0 ;  /* 0x000000030b0b7208 */ /* 0x000fe40000000000 */
.L_x_17510:
[----:B------:R-:W-:Y:S05]  /*4c70*/  BSYNC B1 ;  /* 0x0000000000017941 */ /* 0x000fea0003800000 */
.L_x_17509:
        /* <DEDUP_REMOVED lines=31> */
.L_x_17519:
[----:B------:R-:W-:Y:S05]  /*4e70*/  BSYNC B2 ;  /* 0x0000000000027941 */ /* 0x000fea0003800000 */
.L_x_17518:
        /* <DEDUP_REMOVED lines=43> */
.L_x_17521:
[----:B------:R-:W-:Y:S02]  /*5130*/  FSEL R2, RZ, 3.37028055040000000000e+12, P0 ;  /* 0x54442d18ff027808 */ /* 0x000fe40000000000 */
[----:B------:R-:W-:Y:S02]  /*5140*/  FSEL R3, RZ, 2.1426990032196044922, P0 ;  /* 0x400921fbff037808 */ /* 0x000fe40000000000 */
.L_x_17522:
[----:B------:R-:W-:Y:S05]  /*5150*/  BSYNC B0 ;  /* 0x0000000000007941 */ /* 0x000fea0003800000 */
.L_x_17520:
[----:B------:R-:W0:Y:S01]  /*5160*/  DADD R24, |R24|, |c[0x0][0x170]| ;  /* 0x40005c0018187629 */ /* 0x000e220000000200 */
[----:B------:R-:W-:-:S05]  /*5170*/  IMAD.MOV.U32 R5, RZ, RZ, c[0x0][0x174] ;  /* 0x00005d00ff057624 */ /* 0x000fca00078e00ff */
[----:B0-----:R-:W0:Y:S01]  /*5180*/  DSETP.GTU.AND P0, PT, |R24|, +INF , PT ;  /* 0x7ff000001800742a */ /* 0x001e220003f0c200 */
[----:B------:R-:W-:-:S05]  /*5190*/  LOP3.LUT R3, R3, 0x80000000, R5, 0xb8, !PT ;  /* 0x8000000003037812 */ /* 0x000fca00078eb805 */
[----:B0-----:R-:W-:Y:S02]  /*51a0*/  FSEL R2, R24, R2, P0 ;  /* 0x0000000218027208 */ /* 0x001fe40000000000 */
[----:B------:R-:W-:Y:S02]  /*51b0*/  FSEL R3, R25, R3, P0 ;  /* 0x0000000319037208 */ /* 0x000fe40000000000 */
.L_x_17517:
[----:B------:R-:W-:Y:S05]  /*51c0*/  BSYNC B1 ;  /* 0x0000000000017941 */ /* 0x000fea0003800000 */
.L_x_17516:
        /* <DEDUP_REMOVED lines=31> */
.L_x_17526:
[----:B------:R-:W-:Y:S05]  /*53c0*/  BSYNC B2 ;  /* 0x0000000000027941 */ /* 0x000fea0003800000 */
.L_x_17525:
        /* <DEDUP_REMOVED lines=43> */
.L_x_17528:
[----:B------:R-:W-:Y:S02]  /*5680*/  FSEL R4, RZ, 3.37028055040000000000e+12, P0 ;  /* 0x54442d18ff047808 */ /* 0x000fe40000000000 */
[----:B------:R-:W-:Y:S02]  /*5690*/  FSEL R5, RZ, 2.1426990032196044922, P0 ;  /* 0x400921fbff057808 */ /* 0x000fe40000000000 */
.L_x_17529:
[----:B------:R-:W-:Y:S05]  /*56a0*/  BSYNC B0 ;  /* 0x0000000000007941 */ /* 0x000fea0003800000 */
.L_x_17527:
[----:B------:R-:W0:Y:S01]  /*56b0*/  DADD R26, |R26|, |c[0x0][0x170]| ;  /* 0x40005c001a1a7629 */ /* 0x000e220000000200 */
[----:B------:R-:W-:-:S05]  /*56c0*/  IMAD.MOV.U32 R7, RZ, RZ, c[0x0][0x174] ;  /* 0x00005d00ff077624 */ /* 0x000fca00078e00ff */
[----:B0-----:R-:W0:Y:S01]  /*56d0*/  DSETP.GTU.AND P0, PT, |R26|, +INF , PT ;  /* 0x7ff000001a00742a */ /* 0x001e220003f0c200 */
[----:B------:R-:W-:-:S05]  /*56e0*/  LOP3.LUT R5, R5, 0x80000000, R7, 0xb8, !PT ;  /* 0x8000000005057812 */ /* 0x000fca00078eb807 */
[----:B0-----:R-:W-:Y:S02]  /*56f0*/  FSEL R0, R26, R4, P0 ;  /* 0x000000041a007208 */ /* 0x001fe40000000000 */
[----:B------:R-:W-:Y:S02]  /*5700*/  FSEL R5, R27, R5, P0 ;  /* 0x000000051b057208 */ /* 0x000fe40000000000 */
.L_x_17524:
[----:B------:R-:W-:Y:S05]  /*5710*/  BSYNC B1 ;  /* 0x0000000000017941 */ /* 0x000fea0003800000 */
.L_x_17523:
[----:B------:R-:W0:Y:S01]  /*5720*/  S2R R4, SR_TID.X ;  /* 0x0000000000047919 */ /* 0x000e220000002100 */
[----:B------:R-:W-:Y:S01]  /*5730*/  BSSY B0, `(.L_x_17530) ;  /* 0x0000033000007945 */ /* 0x000fe20003800000 */
[----:B------:R-:W-:Y:S01]  /*5740*/  BSSY B1, `(.L_x_17531) ;  /* 0x000002b000017945 */ /* 0x000fe20003800000 */
[----:B0-----:R-:W-:-:S13]  /*5750*/  ISETP.GE.AND P0, PT, R4, R22, PT ;  /* 0x000000160400720c */ /* 0x001fda0003f06270 */
[----:B------:R-:W-:Y:S01]  /*5760*/  @!P0 IMAD.IADD R6, R23, 0x1, R4 ;  /* 0x0000000117068824 */ /* 0x000fe200078e0204 */
[----:B------:R-:W-:Y:S01]  /*5770*/  @!P0 IADD3 R4, R4, 0x80, RZ ;  /* 0x0000008004048810 */ /* 0x000fe20007ffe0ff */
[----:B------:R-:W-:-:S04]  /*5780*/  @!P0 IMAD.MOV.U32 R7, RZ, RZ, 0x8 ;  /* 0x00000008ff078424 */ /* 0x000fc800078e00ff */
[----:B------:R-:W-:-:S05]  /*5790*/  @!P0 IMAD.WIDE.U32 R6, R6, R7, c[0x0][0x178] ;  /* 0x00005e0006068625 */ /* 0x000fca00078e0007 */
[----:B-----5:R0:W-:Y:S01]  /*57a0*/  @!P0 STG.E.64 [R6.64], R20 ;  /* 0x0000001406008986 */ /* 0x0201e2000c101b04 */
        /* <DEDUP_REMOVED lines=14> */
.L_x_17532:
[----:B0-----:R-:W-:-:S13]  /*5890*/  ISETP.GE.AND P0, PT, R4, R22, PT ;  /* 0x000000160400720c */ /* 0x001fda0003f06270 */
[----:B------:R-:W-:Y:S05]  /*58a0*/  @P0 BRA `(.L_x_17534) ;  /* 0x000000c000000947 */ /* 0x000fea0003800000 */
[----:B------:R-:W-:Y:S01]  /*58b0*/  IMAD.IADD R6, R23, 0x1, R4 ;  /* 0x0000000117067824 */ /* 0x000fe200078e0204 */
[----:B------:R-:W-:Y:S01]  /*58c0*/  IADD3 R4, R4, 0x80, RZ ;  /* 0x0000008004047810 */ /* 0x000fe20007ffe0ff */
[----:B------:R-:W-:-:S04]  /*58d0*/  IMAD.MOV.U32 R7, RZ, RZ, 0x8 ;  /* 0x00000008ff077424 */ /* 0x000fc800078e00ff */
[----:B------:R-:W-:-:S05]  /*58e0*/  IMAD.WIDE.U32 R6, R6, R7, c[0x0][0x178] ;  /* 0x00005e0006067625 */ /* 0x000fca00078e0007 */
[----:B------:R0:W-:Y:S02]  /*58f0*/  STG.E.64 [R6.64], R14 ;  /* 0x0000000e06007986 */ /* 0x0001e4000c101b04 */
.L_x_17533:
[----:B------:R-:W-:-:S13]  /*5900*/  ISETP.GE.AND P0, PT, R4, R22, PT ;  /* 0x000000160400720c */ /* 0x000fda0003f06270 */
[----:B------:R-:W-:Y:S05]  /*5910*/  @P0 BRA `(.L_x_17535) ;  /* 0x000000d000000947 */ /* 0x000fea0003800000 */
[----:B0-----:R-:W-:Y:S01]  /*5920*/  IMAD.IADD R6, R23, 0x1, R4 ;  /* 0x0000000117067824 */ /* 0x001fe200078e0204 */
[----:B------:R-:W-:Y:S01]  /*5930*/  IADD3 R4, R4, 0x80, RZ ;  /* 0x0000008004047810 */ /* 0x000fe20007ffe0ff */
[----:B------:R-:W-:-:S04]  /*5940*/  IMAD.MOV.U32 R7, RZ, RZ, 0x8 ;  /* 0x00000008ff077424 */ /* 0x000fc800078e00ff */
[----:B------:R-:W-:-:S05]  /*5950*/  IMAD.WIDE.U32 R6, R6, R7, c[0x0][0x178] ;  /* 0x00005e0006067625 */ /* 0x000fca00078e0007 */
[----:B------:R0:W-:Y:S02]  /*5960*/  STG.E.64 [R6.64], R12 ;  /* 0x0000000c06007986 */ /* 0x0001e4000c101b04 */
.L_x_17534:
        /* <DEDUP_REMOVED lines=8> */
.L_x_17535:
[----:B------:R-:W-:Y:S05]  /*59f0*/  BSYNC B1 ;  /* 0x0000000000017941 */ /* 0x000fea0003800000 */
.L_x_17531:
[----:B------:R-:W-:-:S13]  /*5a00*/  ISETP.GE.AND P0, PT, R4, R22, PT ;  /* 0x000000160400720c */ /* 0x000fda0003f06270 */
[----:B0-----:R-:W-:Y:S01]  /*5a10*/  @!P0 IMAD.IADD R6, R23, 0x1, R4 ;  /* 0x0000000117068824 */ /* 0x001fe200078e0204 */
[----:B------:R-:W-:Y:S01]  /*5a20*/  @!P0 IADD3 R4, R4, 0x80, RZ ;  /* 0x0000008004048810 */ /* 0x000fe20007ffe0ff */
[----:B------:R-:W-:-:S04]  /*5a30*/  @!P0 IMAD.MOV.U32 R7, RZ, RZ, 0x8 ;  /* 0x00000008ff078424 */ /* 0x000fc800078e00ff */
[----:B------:R-:W-:-:S05]  /*5a40*/  @!P0 IMAD.WIDE.U32 R6, R6, R7, c[0x0][0x178] ;  /* 0x00005e0006068625 */ /* 0x000fca00078e0007 */
[----:B------:R0:W-:Y:S02]  /*5a50*/  @!P0 STG.E.64 [R6.64], R2 ;  /* 0x0000000206008986 */ /* 0x0001e4000c101b04 */
.L_x_17536:
[----:B------:R-:W-:Y:S05]  /*5a60*/  BSYNC B0 ;  /* 0x0000000000007941 */ /* 0x000fea0003800000 */
.L_x_17530:
        /* <DEDUP_REMOVED lines=9> */
        .weak           $__internal_70_$__cuda_sm20_div_rn_f64_full
        .type           $__internal_70_$__cuda_sm20_div_rn_f64_full,@function
        .size           $__internal_70_$__cuda_sm20_div_rn_f64_full,(.L_x_17724 - $__internal_70_$__cuda_sm20_div_rn_f64_full)
$__internal_70_$__cuda_sm20_div_rn_f64_full:
        /* <DEDUP_REMOVED lines=34> */
[----:B0-----:R-:W-:-:S04]  /*5d20*/  IADD3 R8, R6, -0x1, RZ ;  /* 0xffffffff06087810 */ /* 0x001fc80007ffe0ff */
        /* <DEDUP_REMOVED lines=32> */
.L_x_17538:
        /* <DEDUP_REMOVED lines=16> */
.L_x_17541:
[----:B------:R-:W-:Y:S01]  /*6030*/  LOP3.LUT R5, R31, 0x80000, RZ, 0xfc, !PT ;  /* 0x000800001f057812 */ /* 0x000fe200078efcff */
[----:B------:R-:W-:Y:S01]  /*6040*/  IMAD.MOV.U32 R4, RZ, RZ, R30 ;  /* 0x000000ffff047224 */ /* 0x000fe200078e001e */
[----:B------:R-:W-:Y:S05]  /*6050*/  BRA `(.L_x_17539) ;  /* 0x0000002000007947 */ /* 0x000fea0003800000 */
.L_x_17540:
[----:B------:R-:W-:Y:S01]  /*6060*/  LOP3.LUT R5, R33, 0x80000, RZ, 0xfc, !PT ;  /* 0x0008000021057812 */ /* 0x000fe200078efcff */
[----:B------:R-:W-:Y:S02]  /*6070*/  IMAD.MOV.U32 R4, RZ, RZ, R32 ;  /* 0x000000ffff047224 */ /* 0x000fe400078e0020 */
.L_x_17539:
[----:B------:R-:W-:Y:S05]  /*6080*/  BSYNC B0 ;  /* 0x0000000000007941 */ /* 0x000fea0003800000 */
.L_x_17537:
[----:B------:R-:W-:Y:S02]  /*6090*/  IMAD.MOV.U32 R6, RZ, RZ, R0 ;  /* 0x000000ffff067224 */ /* 0x000fe400078e0000 */
[----:B------:R-:W-:-:S04]  /*60a0*/  IMAD.MOV.U32 R7, RZ, RZ, 0x0 ;  /* 0x00000000ff077424 */ /* 0x000fc800078e00ff */
[----:B------:R-:W-:Y:S05]  /*60b0*/  RET.REL.NODEC R6 `(_ZN2at6native29vectorized_elementwise_kernelILi2ENS0_13AUnaryFunctorIdddZZZNS0_17atan2_kernel_cudaERNS_18TensorIteratorBaseEENKUlvE_clEvENKUlvE_clEvEUlddE_EESt5arrayIPcLm2EEEEviT0_T1_) ;  /* 0xffff9f4006007950 */ /* 0x000fea0003c3ffff */
.L_x_17542:
        /* <DEDUP_REMOVED lines=12> */
.L_x_17724:


//--------------------- .text._ZN2at6native29vectorized_elementwise_kernelILi4ENS0_13AUnaryFunctorIdddZZZNS0_17atan2_kernel_cudaERNS_18TensorIteratorBaseEENKUlvE_clEvENKUlvE_clEvEUlddE_EESt5arrayIPcLm2EEEEviT0_T1_ --------------------------
	.section	.text._ZN2at6native29vectorized_elementwise_kernelILi4ENS0_13AUnaryFunctorIdddZZZNS0_17atan2_kernel_cudaERNS_18TensorIteratorBaseEENKUlvE_clEvENKUlvE_clEvEUlddE_EESt5arrayIPcLm2EEEEviT0_T1_,"ax",@progbits
	.sectioninfo	@"SHI_REGISTERS=46"
	.align	128
        .global         _ZN2at6native29vectorized_elementwise_kernelILi4ENS0_13AUnaryFunctorIdddZZZNS0_17atan2_kernel_cudaERNS_18TensorIteratorBaseEENKUlvE_clEvENKUlvE_clEvEUlddE_EESt5arrayIPcLm2EEEEviT0_T1_
        .type           _ZN2at6native29vectorized_elementwise_kernelILi4ENS0_13AUnaryFunctorIdddZZZNS0_17atan2_kernel_cudaERNS_18TensorIteratorBaseEENKUlvE_clEvENKUlvE_clEvEUlddE_EESt5arrayIPcLm2EEEEviT0_T1_,@function
        .size           _ZN2at6native29vectorized_elementwise_kernelILi4ENS0_13AUnaryFunctorIdddZZZNS0_17atan2_kernel_cudaERNS_18TensorIteratorBaseEENKUlvE_clEvENKUlvE_clEvEUlddE_EESt5arrayIPcLm2EEEEviT0_T1_,(.L_x_17725 - _ZN2at6native29vectorized_elementwise_kernelILi4ENS0_13AUnaryFunctorIdddZZZNS0_17atan2_kernel_cudaERNS_18TensorIteratorBaseEENKUlvE_clEvENKUlvE_clEvEUlddE_EESt5arrayIPcLm2EEEEviT0_T1_)
        .other          _ZN2at6native29vectorized_elementwise_kernelILi4ENS0_13AUnaryFunctorIdddZZZNS0_17atan2_kernel_cudaERNS_18TensorIteratorBaseEENKUlvE_clEvENKUlvE_clEvEUlddE_EESt5arrayIPcLm2EEEEviT0_T1_,@"STO_CUDA_ENTRY STV_DEFAULT"
_ZN2at6native29vectorized_elementwise_kernelILi4ENS0_13AUnaryFunctorIdddZZZNS0_17atan2_kernel_cudaERNS_18TensorIteratorBaseEENKUlvE_clEvENKUlvE_clEvEUlddE_EESt5arrayIPcLm2EEEEviT0_T1_:
.text._ZN2at6native29vectorized_elementwise_kernelILi4ENS0_13AUnaryFunctorIdddZZZNS0_17atan2_kernel_cudaERNS_18TensorIteratorBaseEENKUlvE_clEvENKUlvE_clEvEUlddE_EESt5arrayIPcLm2EEEEviT0_T1_:
        /* <DEDUP_REMOVED lines=41> */
[----:B-----5:R-:W-:Y:S05]  /*0290*/  CALL.REL.NOINC `($__internal_71_$__cuda_sm20_div_rn_f64_full) ;  /* 0x0000586000007944 */ /* 0x020fea0003c00000 */
.L_x_17547:
[----:B------:R-:W-:Y:S05]  /*02a0*/  BSYNC B2 ;  /* 0x0000000000027941 */ /* 0x000fea0003800000 */
.L_x_17546:
        /* <DEDUP_REMOVED lines=40> */
.L_x_17545:
[----:B0-----:R-:W-:-:S04]  /*0530*/  ISETP.GE.AND P0, PT, R25, RZ, PT ;  /* 0x000000ff1900720c */ /* 0x001fc80003f06270 */
[----:B------:R-:W-:Y:S02]  /*0540*/  FSEL R42, RZ, 3.37028055040000000000e+12, P0 ;  /* 0x54442d18ff2a7808 */ /* 0x000fe40000000000 */
[----:B------:R-:W-:Y:S02]  /*0550*/  FSEL R43, RZ, 2.1426990032196044922, P0 ;  /* 0x400921fbff2b7808 */ /* 0x000fe40000000000 */
.L_x_17548:
[----:B------:R-:W-:Y:S05]  /*0560*/  BSYNC B1 ;  /* 0x0000000000017941 */ /* 0x000fea0003800000 */
.L_x_17544:
        /* <DEDUP_REMOVED lines=27> */
.L_x_17552:
[----:B------:R-:W-:Y:S05]  /*0720*/  BSYNC B2 ;  /* 0x0000000000027941 */ /* 0x000fea0003800000 */
.L_x_17551:
        /* <DEDUP_REMOVED lines=40> */
.L_x_17550:
[----:B------:R-:W-:-:S04]  /*09b0*/  ISETP.GE.AND P0, PT, R27, RZ, PT ;  /* 0x000000ff1b00720c */ /* 0x000fc80003f06270 */
[----:B------:R-:W-:Y:S02]  /*09c0*/  FSEL R10, RZ, 3.37028055040000000000e+12, P0 ;  /* 0x54442d18ff0a7808 */ /* 0x000fe40000000000 */
[----:B------:R-:W-:Y:S02]  /*09d0*/  FSEL R11, RZ, 2.1426990032196044922, P0 ;  /* 0x400921fbff0b7808 */ /* 0x000fe40000000000 */
.L_x_17553:
[----:B------:R-:W-:Y:S05]  /*09e0*/  BSYNC B1 ;  /* 0x0000000000017941 */ /* 0x000fea0003800000 */
.L_x_17549:
        /* <DEDUP_REMOVED lines=26> */
[----:B------:R-:W-:Y:S05]  /*0b90*/  CALL.REL.NOINC `($__internal_71_$__cuda_sm20_div_rn_f64_full) ;  /* 0x00004f6000007944 */ /* 0x000fea0003c00000 */
.L_x_17557:
[----:B------:R-:W-:Y:S05]  /*0ba0*/  BSYNC B2 ;  /* 0x0000000000027941 */ /* 0x000fea0003800000 */
.L_x_17556:
        /* <DEDUP_REMOVED lines=40> */
.L_x_17555:
[----:B------:R-:W-:-:S04]  /*0e30*/  ISETP.GE.AND P0, PT, R21, RZ, PT ;  /* 0x000000ff1500720c */ /* 0x000fc80003f06270 */
[----:B------:R-:W-:Y:S02]  /*0e40*/  FSEL R2, RZ, 3.37028055040000000000e+12, P0 ;  /* 0x54442d18ff027808 */ /* 0x000fe40000000000 */
[----:B------:R-:W-:Y:S02]  /*0e50*/  FSEL R3, RZ, 2.1426990032196044922, P0 ;  /* 0x400921fbff037808 */ /* 0x000fe40000000000 */
.L_x_17558:
[----:B------:R-:W-:Y:S05]  /*0e60*/  BSYNC B1 ;  /* 0x0000000000017941 */ /* 0x000fea0003800000 */
.L_x_17554:
        /* <DEDUP_REMOVED lines=33> */
[----:B------:R-:W-:Y:S05]  /*1080*/  CALL.REL.NOINC `($__internal_71_$__cuda_sm20_div_rn_f64_full) ;  /* 0x00004a7000007944 */ /* 0x000fea0003c00000 */
.L_x_17560:
[----:B------:R-:W-:Y:S05]  /*1090*/  BSYNC B1 ;  /* 0x0000000000017941 */ /* 0x000fea0003800000 */
.L_x_17559:
        /* <DEDUP_REMOVED lines=52> */
.L_x_17562:
[----:B------:R-:W-:Y:S02]  /*13e0*/  FSEL R8, RZ, 3.37028055040000000000e+12, P3 ;  /* 0x54442d18ff087808 */ /* 0x000fe40001800000 */
[----:B------:R-:W-:Y:S02]  /*13f0*/  FSEL R9, RZ, 2.1426990032196044922, P3 ;  /* 0x400921fbff097808 */ /* 0x000fe40001800000 */
.L_x_17563:
[----:B------:R-:W-:Y:S05]  /*1400*/  BSYNC B0 ;  /* 0x0000000000007941 */ /* 0x000fea0003800000 */
.L_x_17561:
        /* <DEDUP_REMOVED lines=30> */
[----:B------:R-:W-:Y:S05]  /*15f0*/  CALL.REL.NOINC `($__internal_71_$__cuda_sm20_div_rn_f64_full) ;  /* 0x0000450000007944 */ /* 0x000fea0003c00000 */
[----:B------:R-:W-:Y:S02]  /*1600*/  IMAD.MOV.U32 R6, RZ, RZ, R4 ;  /* 0x000000ffff067224 */ /* 0x000fe400078e0004 */
[----:B------:R-:W-:Y:S02]  /*1610*/  IMAD.MOV.U32 R7, RZ, RZ, R5 ;  /* 0x000000ffff077224 */ /* 0x000fe400078e0005 */
.L_x_17565:
[----:B------:R-:W-:Y:S05]  /*1620*/  BSYNC B1 ;  /* 0x0000000000017941 */ /* 0x000fea0003800000 */
.L_x_17564:
        /* <DEDUP_REMOVED lines=43> */
.L_x_17567:
[----:B------:R-:W-:Y:S02]  /*18e0*/  FSEL R6, RZ, 3.37028055040000000000e+12, P0 ;  /* 0x54442d18ff067808 */ /* 0x000fe40000000000 */
[----:B------:R-:W-:Y:S02]  /*18f0*/  FSEL R7, RZ, 2.1426990032196044922, P0 ;  /* 0x400921fbff077808 */ /* 0x000fe40000000000 */
.L_x_17568:
[----:B------:R-:W-:Y:S05]  /*1900*/  BSYNC B0 ;  /* 0x0000000000007941 */ /* 0x000fea0003800000 */
.L_x_17566:
        /* <DEDUP_REMOVED lines=32> */
.L_x_17570:
[----:B------:R-:W-:Y:S05]  /*1b10*/  BSYNC B1 ;  /* 0x0000000000017941 */ /* 0x000fea0003800000 */
.L_x_17569:
        /* <DEDUP_REMOVED lines=43> */
.L_x_17572:
[----:B------:R-:W-:Y:S02]  /*1dd0*/  FSEL R6, RZ, 3.37028055040000000000e+12, P0 ;  /* 0x54442d18ff067808 */ /* 0x000fe40000000000 */
[----:B------:R-:W-:Y:S02]  /*1de0*/  FSEL R7, RZ, 2.1426990032196044922, P0 ;  /* 0x400921fbff077808 */ /* 0x000fe40000000000 */
.L_x_17573:
[----:B------:R-:W-:Y:S05]  /*1df0*/  BSYNC B0 ;  /* 0x0000000000007941 */ /* 0x000fea0003800000 */
.L_x_17571:
        /* <DEDUP_REMOVED lines=32> */
.L_x_17575:
[----:B------:R-:W-:Y:S05]  /*2000*/  BSYNC B1 ;  /* 0x0000000000017941 */ /* 0x000fea0003800000 */
.L_x_17574:
        /* <DEDUP_REMOVED lines=43> */
.L_x_17577:
[----:B------:R-:W-:Y:S02]  /*22c0*/  FSEL R4, RZ, 3.37028055040000000000e+12, P0 ;  /* 0x54442d18ff047808 */ /* 0x000fe40000000000 */
[----:B------:R-:W-:Y:S02]  /*22d0*/  FSEL R5, RZ, 2.1426990032196044922, P0 ;  /* 0x400921fbff057808 */ /* 0x000fe40000000000 */
.L_x_17578:
[----:B------:R-:W-:Y:S05]  /*22e0*/  BSYNC B0 ;  /* 0x0000000000007941 */ /* 0x000fea0003800000 */
.L_x_17576:
        /* <DEDUP_REMOVED lines=34> */
.L_x_17580:
[----:B------:R-:W-:Y:S05]  /*2510*/  BSYNC B1 ;  /* 0x0000000000017941 */ /* 0x000fea0003800000 */
.L_x_17579:
        /* <DEDUP_REMOVED lines=43> */
.L_x_17582:
[----:B------:R-:W-:Y:S02]  /*27d0*/  FSEL R6, RZ, 3.37028055040000000000e+12, P0 ;  /* 0x54442d18ff067808 */ /* 0x000fe40000000000 */
[----:B------:R-:W-:Y:S02]  /*27e0*/  FSEL R7, RZ, 2.1426990032196044922, P0 ;  /* 0x400921fbff077808 */ /* 0x000fe40000000000 */
.L_x_17583:
[----:B------:R-:W-:Y:S05]  /*27f0*/  BSYNC B0 ;  /* 0x0000000000007941 */ /* 0x000fea0003800000 */
.L_x_17581:
        /* <DEDUP_REMOVED lines=21> */
.L_x_17543:
        /* <DEDUP_REMOVED lines=84> */
.L_x_17587:
[----:B------:R-:W-:Y:S05]  /*2e90*/  BSYNC B2 ;  /* 0x0000000000027941 */ /* 0x000fea0003800000 */
.L_x_17586:
        /* <DEDUP_REMOVED lines=43> */
.L_x_17589:
[----:B------:R-:W-:Y:S02]  /*3150*/  FSEL R2, RZ, 3.37028055040000000000e+12, P0 ;  /* 0x54442d18ff027808 */ /* 0x000fe40000000000 */
[----:B------:R-:W-:Y:S02]  /*3160*/  FSEL R3, RZ, 2.1426990032196044922, P0 ;  /* 0x400921fbff037808 */ /* 0x000fe40000000000 */
.L_x_17590:
[----:B------:R-:W-:Y:S05]  /*3170*/  BSYNC B0 ;  /* 0x0000000000007941 */ /* 0x000fea0003800000 */
.L_x_17588:
[----:B------:R-:W0:Y:S01]  /*3180*/  DADD R20, |R20|, |c[0x0][0x170]| ;  /* 0x40005c0014147629 */ /* 0x000e220000000200 */
[----:B------:R-:W-:-:S05]  /*3190*/  IMAD.MOV.U32 R5, RZ, RZ, c[0x0][0x174] ;  /* 0x00005d00ff057624 */ /* 0x000fca00078e00ff */
[----:B0-----:R-:W0:Y:S01]  /*31a0*/  DSETP.GTU.AND P0, PT, |R20|, +INF , PT ;  /* 0x7ff000001400742a */ /* 0x001e220003f0c200 */
[----:B------:R-:W-:-:S05]  /*31b0*/  LOP3.LUT R3, R3, 0x80000000, R5, 0xb8, !PT ;  /* 0x8000000003037812 */ /* 0x000fca00078eb805 */
[----:B0-----:R-:W-:Y:S02]  /*31c0*/  FSEL R20, R20, R2, P0 ;  /* 0x0000000214147208 */ /* 0x001fe40000000000 */
[----:B------:R-:W-:Y:S02]  /*31d0*/  FSEL R21, R21, R3, P0 ;  /* 0x0000000315157208 */ /* 0x000fe40000000000 */
.L_x_17585:
[----:B------:R-:W-:Y:S05]  /*31e0*/  BSYNC B1 ;  /* 0x0000000000017941 */ /* 0x000fea0003800000 */
.L_x_17584:
        /* <DEDUP_REMOVED lines=31> */
.L_x_17594:
[----:B------:R-:W-:Y:S05]  /*33e0*/  BSYNC B2 ;  /* 0x0000000000027941 */ /* 0x000fea0003800000 */
.L_x_17593:
        /* <DEDUP_REMOVED lines=43> */
.L_x_17596:
[----:B------:R-:W-:Y:S02]  /*36a0*/  FSEL R2, RZ, 3.37028055040000000000e+12, P0 ;  /* 0x54442d18ff027808 */ /* 0x000fe40000000000 */
[----:B------:R-:W-:Y:S02]  /*36b0*/  FSEL R3, RZ, 2.1426990032196044922, P0 ;  /* 0x400921fbff037808 */ /* 0x000fe40000000000 */
.L_x_17597:
[----:B------:R-:W-:Y:S05]  /*36c0*/  BSYNC B0 ;  /* 0x0000000000007941 */ /* 0x000fea0003800000 */
.L_x_17595:
[----:B------:R-:W0:Y:S01]  /*36d0*/  DADD R18, |R18|, |c[0x0][0x170]| ;  /* 0x40005c0012127629 */ /* 0x000e220000000200 */
[----:B------:R-:W-:-:S05]  /*36e0*/  IMAD.MOV.U32 R5, RZ, RZ, c[0x0][0x174] ;  /* 0x00005d00ff057624 */ /* 0x000fca00078e00ff */
[----:B0-----:R-:W0:Y:S01]  /*36f0*/  DSETP.GTU.AND P0, PT, |R18|, +INF , PT ;  /* 0x7ff000001200742a */ /* 0x001e220003f0c200 */
[----:B------:R-:W-:-:S05]  /*3700*/  LOP3.LUT R3, R3, 0x80000000, R5, 0xb8, !PT ;  /* 0x8000000003037812 */ /* 0x000fca00078eb805 */
[----:B0-----:R-:W-:Y:S02]  /*3710*/  FSEL R18, R18, R2, P0 ;  /* 0x0000000212127208 */ /* 0x001fe40000000000 */
[----:B------:R-:W-:Y:S02]  /*3720*/  FSEL R19, R19, R3, P0 ;  /* 0x0000000313137208 */ /* 0x000fe40000000000 */
.L_x_17592:
[----:B------:R-:W-:Y:S05]  /*3730*/  BSYNC B1 ;  /* 0x0000000000017941 */ /* 0x000fea0003800000 */
.L_x_17591:
        /* <DEDUP_REMOVED lines=31> */
.L_x_17601:
[----:B------:R-:W-:Y:S05]  /*3930*/  BSYNC B2 ;  /* 0x0000000000027941 */ /* 0x000fea0003800000 */
.L_x_17600:
        /* <DEDUP_REMOVED lines=43> */
.L_x_17603:
[----:B------:R-:W-:Y:S02]  /*3bf0*/  FSEL R2, RZ, 3.37028055040000000000e+12, P0 ;  /* 0x54442d18ff027808 */ /* 0x000fe40000000000 */
[----:B------:R-:W-:Y:S02]  /*3c00*/  FSEL R3, RZ, 2.1426990032196044922, P0 ;  /* 0x400921fbff037808 */ /* 0x000fe40000000000 */
.L_x_17604:
[----:B------:R-:W-:Y:S05]  /*3c10*/  BSYNC B0 ;  /* 0x0000000000007941 */ /* 0x000fea0003800000 */
.L_x_17602:
[----:B------:R-:W0:Y:S01]  /*3c20*/  DADD R16, |R16|, |c[0x0][0x170]| ;  /* 0x40005c0010107629 */ /* 0x000e220000000200 */
[----:B------:R-:W-:-:S05]  /*3c30*/  IMAD.MOV.U32 R5, RZ, RZ, c[0x0][0x174] ;  /* 0x00005d00ff057624 */ /* 0x000fca00078e00ff */
[----:B0-----:R-:W0:Y:S01]  /*3c40*/  DSETP.GTU.AND P0, PT, |R16|, +INF , PT ;  /* 0x7ff000001000742a */ /* 0x001e220003f0c200 */
[----:B------:R-:W-:-:S05]  /*3c50*/  LOP3.LUT R3, R3, 0x80000000, R5, 0xb8, !PT ;  /* 0x8000000003037812 */ /* 0x000fca00078eb805 */
[----:B0-----:R-:W-:Y:S02]  /*3c60*/  FSEL R16, R16, R2, P0 ;  /* 0x0000000210107208 */ /* 0x001fe40000000000 */
[----:B------:R-:W-:Y:S02]  /*3c70*/  FSEL R17, R17, R3, P0 ;  /* 0x0000000311117208 */ /* 0x000fe40000000000 */
.L_x_17599:
[----:B------:R-:W-:Y:S05]  /*3c80*/  BSYNC B1 ;  /* 0x0000000000017941 */ /* 0x000fea0003800000 */
.L_x_17598:
        /* <DEDUP_REMOVED lines=31> */
.L_x_17608:
[----:B------:R-:W-:Y:S05]  /*3e80*/  BSYNC B2 ;  /* 0x0000000000027941 */ /* 0x000fea0003800000 */
.L_x_17607:
        /* <DEDUP_REMOVED lines=43> */
.L_x_17610:
[----:B------:R-:W-:Y:S02]  /*4140*/  FSEL R2, RZ, 3.37028055040000000000e+12, P0 ;  /* 0x54442d18ff027808 */ /* 0x000fe40000000000 */
[----:B------:R-:W-:Y:S02]  /*4150*/  FSEL R3, RZ, 2.1426990032196044922, P0 ;  /* 0x400921fbff037808 */ /* 0x000fe40000000000 */
.L_x_17611:
[----:B------:R-:W-:Y:S05]  /*4160*/  BSYNC B0 ;  /* 0x0000000000007941 */ /* 0x000fea0003800000 */
.L_x_17609:
[----:B------:R-:W0:Y:S01]  /*4170*/  DADD R14, |R14|, |c[0x0][0x170]| ;  /* 0x40005c000e0e7629 */ /* 0x000e220000000200 */
[----:B------:R-:W-:-:S05]  /*4180*/  IMAD.MOV.U32 R5, RZ, RZ, c[0x0][0x174] ;  /* 0x00005d00ff057624 */ /* 0x000fca00078e00ff */
[----:B0-----:R-:W0:Y:S01]  /*4190*/  DSETP.GTU.AND P0, PT, |R14|, +INF , PT ;  /* 0x7ff000000e00742a */ /* 0x001e220003f0c200 */
[----:B------:R-:W-:-:S05]  /*41a0*/  LOP3.LUT R3, R3, 0x80000000, R5, 0xb8, !PT ;  /* 0x8000000003037812 */ /* 0x000fca00078eb805 */
[----:B0-----:R-:W-:Y:S02]  /*41b0*/  FSEL R14, R14, R2, P0 ;  /* 0x000000020e0e7208 */ /* 0x001fe40000000000 */
[----:B------:R-:W-:Y:S02]  /*41c0*/  FSEL R15, R15, R3, P0 ;  /* 0x000000030f0f7208 */ /* 0x000fe40000000000 */
.L_x_17606:
[----:B------:R-:W-:Y:S05]  /*41d0*/  BSYNC B1 ;  /* 0x0000000000017941 */ /* 0x000fea0003800000 */
.L_x_17605:
        /* <DEDUP_REMOVED lines=31> */
.L_x_17615:
[----:B------:R-:W-:Y:S05]  /*43d0*/  BSYNC B2 ;  /* 0x0000000000027941 */ /* 0x000fea0003800000 */
.L_x_17614:
        /* <DEDUP_REMOVED lines=43> */
.L_x_17617:
[----:B------:R-:W-:Y:S02]  /*4690*/  FSEL R2, RZ, 3.37028055040000000000e+12, P0 ;  /* 0x54442d18ff027808 */ /* 0x000fe40000000000 */
[----:B------:R-:W-:Y:S02]  /*46a0*/  FSEL R3, RZ, 2.1426990032196044922, P0 ;  /* 0x400921fbff037808 */ /* 0x000fe40000000000 */
.L_x_17618:
[----:B------:R-:W-:Y:S05]  /*46b0*/  BSYNC B0 ;  /* 0x0000000000007941 */ /* 0x000fea0003800000 */
.L_x_17616:
[----:B------:R-:W0:Y:S01]  /*46c0*/  DADD R12, |R12|, |c[0x0][0x170]| ;  /* 0x40005c000c0c7629 */ /* 0x000e220000000200 */
[----:B------:R-:W-:-:S05]  /*46d0*/  IMAD.MOV.U32 R5, RZ, RZ, c[0x0][0x174] ;  /* 0x00005d00ff057624 */ /* 0x000fca00078e00ff */
[----:B0-----:R-:W0:Y:S01]  /*46e0*/  DSETP.GTU.AND P0, PT, |R12|, +INF , PT ;  /* 0x7ff000000c00742a */ /* 0x001e220003f0c200 */
[----:B------:R-:W-:-:S05]  /*46f0*/  LOP3.LUT R3, R3, 0x80000000, R5, 0xb8, !PT ;  /* 0x8000000003037812 */ /* 0x000fca00078eb805 */
[----:B0-----:R-:W-:Y:S02]  /*4700*/  FSEL R12, R12, R2, P0 ;  /* 0x000000020c0c7208 */ /* 0x001fe40000000000 */
[----:B------:R-:W-:Y:S02]  /*4710*/  FSEL R13, R13, R3, P0 ;  /* 0x000000030d0d7208 */ /* 0x000fe40000000000 */
.L_x_17613:
[----:B------:R-:W-:Y:S05]  /*4720*/  BSYNC B1 ;  /* 0x0000000000017941 */ /* 0x000fea0003800000 */
.L_x_17612:
        /* <DEDUP_REMOVED lines=31> */
.L_x_17622:
[----:B------:R-:W-:Y:S05]  /*4920*/  BSYNC B2 ;  /* 0x0000000000027941 */ /* 0x000fea0003800000 */
.L_x_17621:
        /* <DEDUP_REMOVED lines=43> */
.L_x_17624:
[----:B------:R-:W-:Y:S02]  /*4be0*/  FSEL R2, RZ, 3.37028055040000000000e+12, P0 ;  /* 0x54442d18ff027808 */ /* 0x000fe40000000000 */
[----:B------:R-:W-:Y:S02]  /*4bf0*/  FSEL R3, RZ, 2.1426990032196044922, P0 ;  /* 0x400921fbff037808 */ /* 0x000fe40000000000 */
.L_x_17625:
[----:B------:R-:W-:Y:S05]  /*4c00*/  BSYNC B0 ;  /* 0x0000000000007941 */ /* 0x000fea0003800000 */
.L_x_17623:
[----:B------:R-:W0:Y:S01]  /*4c10*/  DADD R10, |R10|, |c[0x0][0x170]| ;  /* 0x40005c000a0a7629 */ /* 0x000e220000000200 */
[----:B------:R-:W-:-:S05]  /*4c20*/  IMAD.MOV.U32 R5, RZ, RZ, c[0x0][0x174] ;  /* 0x00005d00ff057624 */ /* 0x000fca00078e00ff */
[----:B0-----:R-:W0:Y:S01]  /*4c30*/  DSETP.GTU.AND P0, PT, |R10|, +INF , PT ;  /* 0x7ff000000a00742a */ /* 0x001e220003f0c200 */
[----:B------:R-:W-:-:S05]  /*4c40*/  LOP3.LUT R3, R3, 0x80000000, R5, 0xb8, !PT ;  /* 0x8000000003037812 */ /* 0x000fca00078eb805 */
[----:B0-----:R-:W-:Y:S02]  /*4c50*/  FSEL R10, R10, R2, P0 ;  /* 0x000000020a0a7208 */ /* 0x001fe40000000000 */
[----:B------:R-:W-:Y:S02]  /*4c60*/  FSEL R11, R11, R3, P0 ;  /* 0x000000030b0b7208 */ /* 0x000fe40000000000 */
.L_x_17620:
[----:B------:R-:W-:Y:S05]  /*4c70*/  BSYNC B1 ;  /* 0x0000000000017941 */ /* 0x000fea0003800000 */
.L_x_17619:
        /* <DEDUP_REMOVED lines=31> */
.L_x_17629:
[----:B------:R-:W-:Y:S05]  /*4e70*/  BSYNC B2 ;  /* 0x0000000000027941 */ /* 0x000fea0003800000 */
.L_x_17628:
        /* <DEDUP_REMOVED lines=43> */
.L_x_17631:
[----:B------:R-:W-:Y:S02]  /*5130*/  FSEL R2, RZ, 3.37028055040000000000e+12, P0 ;  /* 0x54442d18ff027808 */ /* 0x000fe40000000000 */
[----:B------:R-:W-:Y:S02]  /*5140*/  FSEL R3, RZ, 2.1426990032196044922, P0 ;  /* 0x400921fbff037808 */ /* 0x000fe40000000000 */
.L_x_17632:
[----:B------:R-:W-:Y:S05]  /*5150*/  BSYNC B0 ;  /* 0x0000000000007941 */ /* 0x000fea0003800000 */
.L_x_17630:
[----:B------:R-:W0:Y:S01]  /*5160*/  DADD R24, |R24|, |c[0x0][0x170]| ;  /* 0x40005c0018187629 */ /* 0x000e220000000200 */
[----:B------:R-:W-:-:S05]  /*5170*/  IMAD.MOV.U32 R5, RZ, RZ, c[0x0][0x174] ;  /* 0x00005d00ff057624 */ /* 0x000fca00078e00ff */
[----:B0-----:R-:W0:Y:S01]  /*5180*/  DSETP.GTU.AND P0, PT, |R24|, +INF , PT ;  /* 0x7ff000001800742a */ /* 0x001e220003f0c200 */
[----:B------:R-:W-:-:S05]  /*5190*/  LOP3.LUT R3, R3, 0x80000000, R5, 0xb8, !PT ;  /* 0x8000000003037812 */ /* 0x000fca00078eb805 */
[----:B0-----:R-:W-:Y:S02]  /*51a0*/  FSEL R2, R24, R2, P0 ;  /* 0x0000000218027208 */ /* 0x001fe40000000000 */
[----:B------:R-:W-:Y:S02]  /*51b0*/  FSEL R3, R25, R3, P0 ;  /* 0x0000000319037208 */ /* 0x000fe40000000000 */
.L_x_17627:
[----:B------:R-:W-:Y:S05]  /*51c0*/  BSYNC B1 ;  /* 0x0000000000017941 */ /* 0x000fea0003800000 */
.L_x_17626:
        /* <DEDUP_REMOVED lines=31> */
.L_x_17636:
[----:B------:R-:W-:Y:S05]  /*53c0*/  BSYNC B2 ;  /* 0x0000000000027941 */ /* 0x000fea0003800000 */
.L_x_17635:
        /* <DEDUP_REMOVED lines=43> */
.L_x_17638:
[----:B------:R-:W-:Y:S02]  /*5680*/  FSEL R4, RZ, 3.37028055040000000000e+12, P0 ;  /* 0x54442d18ff047808 */ /* 0x000fe40000000000 */
[----:B------:R-:W-:Y:S02]  /*5690*/  FSEL R5, RZ, 2.1426990032196044922, P0 ;  /* 0x400921fbff057808 */ /* 0x000fe40000000000 */
.L_x_17639:
[----:B------:R-:W-:Y:S05]  /*56a0*/  BSYNC B0 ;  /* 0x0000000000007941 */ /* 0x000fea0003800000 */
.L_x_17637:
[----:B------:R-:W0:Y:S01]  /*56b0*/  DADD R26, |R26|, |c[0x0][0x170]| ;  /* 0x40005c001a1a7629 */ /* 0x000e220000000200 */
[----:B------:R-:W-:-:S05]  /*56c0*/  IMAD.MOV.U32 R7, RZ, RZ, c[0x0][0x174] ;  /* 0x00005d00ff077624 */ /* 0x000fca00078e00ff */
[----:B0-----:R-:W0:Y:S01]  /*56d0*/  DSETP.GTU.AND P0, PT, |R26|, +INF , PT ;  /* 0x7ff000001a00742a */ /* 0x001e220003f0c200 */
[----:B------:R-:W-:-:S05]  /*56e0*/  LOP3.LUT R5, R5, 0x80000000, R7, 0xb8, !PT ;  /* 0x8000000005057812 */ /* 0x000fca00078eb807 */
[----:B0-----:R-:W-:Y:S02]  /*56f0*/  FSEL R0, R26, R4, P0 ;  /* 0x000000041a007208 */ /* 0x001fe40000000000 */
[----:B------:R-:W-:Y:S02]  /*5700*/  FSEL R5, R27, R5, P0 ;  /* 0x000000051b057208 */ /* 0x000fe40000000000 */
.L_x_17634:
[----:B------:R-:W-:Y:S05]  /*5710*/  BSYNC B1 ;  /* 0x0000000000017941 */ /* 0x000fea0003800000 */
.L_x_17633:
        /* <DEDUP_REMOVED lines=23> */
.L_x_17642:
[----:B0-----:R-:W-:-:S13]  /*5890*/  ISETP.GE.AND P0, PT, R4, R22, PT ;  /* 0x000000160400720c */ /* 0x001fda0003f06270 */
[----:B------:R-:W-:Y:S05]  /*58a0*/  @P0 BRA `(.L_x_17644) ;  /* 0x000000c000000947 */ /* 0x000fea0003800000 */
[----:B------:R-:W-:Y:S01]  /*58b0*/  IMAD.IADD R6, R23, 0x1, R4 ;  /* 0x0000000117067824 */ /* 0x000fe200078e0204 */
[----:B------:R-:W-:Y:S01]  /*58c0*/  IADD3 R4, R4, 0x80, RZ ;  /* 0x0000008004047810 */ /* 0x000fe20007ffe0ff */
[----:B------:R-:W-:-:S04]  /*58d0*/  IMAD.MOV.U32 R7, RZ, RZ, 0x8 ;  /* 0x00000008ff077424 */ /* 0x000fc800078e00ff */
[----:B------:R-:W-:-:S05]  /*58e0*/  IMAD.WIDE.U32 R6, R6, R7, c[0x0][0x178] ;  /* 0x00005e0006067625 */ /* 0x000fca00078e0007 */
[----:B------:R0:W-:Y:S02]  /*58f0*/  STG.E.64 [R6.64], R14 ;  /* 0x0000000e06007986 */ /* 0x0001e4000c101b04 */
.L_x_17643:
[----:B------:R-:W-:-:S13]  /*5900*/  ISETP.GE.AND P0, PT, R4, R22, PT ;  /* 0x000000160400720c */ /* 0x000fda0003f06270 */
[----:B------:R-:W-:Y:S05]  /*5910*/  @P0 BRA `(.L_x_17645) ;  /* 0x000000d000000947 */ /* 0x000fea0003800000 */
[----:B0-----:R-:W-:Y:S01]  /*5920*/  IMAD.IADD R6, R23, 0x1, R4 ;  /* 0x0000000117067824 */ /* 0x001fe200078e0204 */
[----:B------:R-:W-:Y:S01]  /*5930*/  IADD3 R4, R4, 0x80, RZ ;  /* 0x0000008004047810 */ /* 0x000fe20007ffe0ff */
[----:B------:R-:W-:-:S04]  /*5940*/  IMAD.MOV.U32 R7, RZ, RZ, 0x8 ;  /* 0x00000008ff077424 */ /* 0x000fc800078e00ff */
[----:B------:R-:W-:-:S05]  /*5950*/  IMAD.WIDE.U32 R6, R6, R7, c[0x0][0x178] ;  /* 0x00005e0006067625 */ /* 0x000fca00078e0007 */
[----:B------:R0:W-:Y:S02]  /*5960*/  STG.E.64 [R6.64], R12 ;  /* 0x0000000c06007986 */ /* 0x0001e4000c101b04 */
.L_x_17644:
        /* <DEDUP_REMOVED lines=8> */
.L_x_17645:
[----:B------:R-:W-:Y:S05]  /*59f0*/  BSYNC B1 ;  /* 0x0000000000017941 */ /* 0x000fea0003800000 */
.L_x_17641:
[----:B------:R-:W-:-:S13]  /*5a00*/  ISETP.GE.AND P0, PT, R4, R22, PT ;  /* 0x000000160400720c */ /* 0x000fda0003f06270 */
[----:B0-----:R-:W-:Y:S01]  /*5a10*/  @!P0 IMAD.IADD R6, R23, 0x1, R4 ;  /* 0x0000000117068824 */ /* 0x001fe200078e0204 */
[----:B------:R-:W-:Y:S01]  /*5a20*/  @!P0 IADD3 R4, R4, 0x80, RZ ;  /* 0x0000008004048810 */ /* 0x000fe20007ffe0ff */
[----:B------:R-:W-:-:S04]  /*5a30*/  @!P0 IMAD.MOV.U32 R7, RZ, RZ, 0x8 ;  /* 0x00000008ff078424 */ /* 0x000fc800078e00ff */
[----:B------:R-:W-:-:S05]  /*5a40*/  @!P0 IMAD.WIDE.U32 R6, R6, R7, c[0x0][0x178] ;  /* 0x00005e0006068625 */ /* 0x000fca00078e0007 */
[----:B------:R0:W-:Y:S02]  /*5a50*/  @!P0 STG.E.64 [R6.64], R2 ;  /* 0x0000000206008986 */ /* 0x0001e4000c101b04 */
.L_x_17646:
[----:B------:R-:W-:Y:S05]  /*5a60*/  BSYNC B0 ;  /* 0x0000000000007941 */ /* 0x000fea0003800000 */
.L_x_17640:
        /* <DEDUP_REMOVED lines=9> */
        .weak           $__internal_71_$__cuda_sm20_div_rn_f64_full
        .type           $__internal_71_$__cuda_sm20_div_rn_f64_full,@function
        .size           $__internal_71_$__cuda_sm20_div_rn_f64_full,(.L_x_17725 - $__internal_71_$__cuda_sm20_div_rn_f64_full)
$__internal_71_$__cuda_sm20_div_rn_f64_full:
        /* <DEDUP_REMOVED lines=67> */
.L_x_17648:
        /* <DEDUP_REMOVED lines=16> */
.L_x_17651:
[----:B------:R-:W-:Y:S01]  /*6030*/  LOP3.LUT R5, R31, 0x80000, RZ, 0xfc, !PT ;  /* 0x000800001f057812 */ /* 0x000fe200078efcff */
[----:B------:R-:W-:Y:S01]  /*6040*/  IMAD.MOV.U32 R4, RZ, RZ, R30 ;  /* 0x000000ffff047224 */ /* 0x000fe200078e001e */
[----:B------:R-:W-:Y:S05]  /*6050*/  BRA `(.L_x_17649) ;  /* 0x0000002000007947 */ /* 0x000fea0003800000 */
.L_x_17650:
[----:B------:R-:W-:Y:S01]  /*6060*/  LOP3.LUT R5, R33, 0x80000, RZ, 0xfc, !PT ;  /* 0x0008000021057812 */ /* 0x000fe200078efcff */
[----:B------:R-:W-:Y:S02]  /*6070*/  IMAD.MOV.U32 R4, RZ, RZ, R32 ;  /* 0x000000ffff047224 */ /* 0x000fe400078e0020 */
.L_x_17649:
[----:B------:R-:W-:Y:S05]  /*6080*/  BSYNC B0 ;  /* 0x0000000000007941 */ /* 0x000fea0003800000 */
.L_x_17647:
[----:B------:R-:W-:Y:S02]  /*6090*/  IMAD.MOV.U32 R6, RZ, RZ, R0 ;  /* 0x000000ffff067224 */ /* 0x000fe400078e0000 */
[----:B------:R-:W-:-:S04]  /*60a0*/  IMAD.MOV.U32 R7, RZ, RZ, 0x0 ;  /* 0x00000000ff077424 */ /* 0x000fc800078e00ff */
[----:B------:R-:W-:Y:S05]  /*60b0*/  RET.REL.NODEC R6 `(_ZN2at6native29vectorized_elementwise_kernelILi4ENS0_13AUnaryFunctorIdddZZZNS0_17atan2_kernel_cudaERNS_18TensorIteratorBaseEENKUlvE_clEvENKUlvE_clEvEUlddE_EESt5arrayIPcLm2EEEEviT0_T1_) ;  /* 0xffff9f4006007950 */ /* 0x000fea0003c3ffff */
.L_x_17652:
        /* <DEDUP_REMOVED lines=12> */
.L_x_17725:


//--------------------- .text._ZN2at6native29vectorized_elementwise_kernelILi8ENS0_13AUnaryFunctorIdddZZZNS0_17atan2_kernel_cudaERNS_18TensorIteratorBaseEENKUlvE_clEvENKUlvE_clEvEUlddE_EESt5arrayIPcLm2EEEEviT0_T1_ --------------------------
	.section	.text._ZN2at6native29vectorized_elementwise_kernelILi8ENS0_13AUnaryFunctorIdddZZZNS0_17atan2_kernel_cudaERNS_18TensorIteratorBaseEENKUlvE_clEvENKUlvE_clEvEUlddE_EESt5arrayIPcLm2EEEEviT0_T1_,"ax",@progbits
	.sectioninfo	@"SHI_REGISTERS=4"
	.align	128
        .global         _ZN2at6native29vectorized_elementwise_kernelILi8ENS0_13AUnaryFunctorIdddZZZNS0_17atan2_kernel_cudaERNS_18TensorIteratorBaseEENKUlvE_clEvENKUlvE_clEvEUlddE_EESt5arrayIPcLm2EEEEviT0_T1_
        .type           _ZN2at6native29vectorized_elementwise_kernelILi8ENS0_13AUnaryFunctorIdddZZZNS0_17atan2_kernel_cudaERNS_18TensorIteratorBaseEENKUlvE_clEvENKUlvE_clEvEUlddE_EESt5arrayIPcLm2EEEEviT0_T1_,@function
        .size           _ZN2at6native29vectorized_elementwise_kernelILi8ENS0_13AUnaryFunctorIdddZZZNS0_17atan2_kernel_cudaERNS_18TensorIteratorBaseEENKUlvE_clEvENKUlvE_clEvEUlddE_EESt5arrayIPcLm2EEEEviT0_T1_,(.L_x_17865 - _ZN2at6native29vectorized_elementwise_kernelILi8ENS0_13AUnaryFunctorIdddZZZNS0_17atan2_kernel_cudaERNS_18TensorIteratorBaseEENKUlvE_clEvENKUlvE_clEvEUlddE_EESt5arrayIPcLm2EEEEviT0_T1_)
        .other          _ZN2at6native29vectorized_elementwise_kernelILi8ENS0_13AUnaryFunctorIdddZZZNS0_17atan2_kernel_cudaERNS_18TensorIteratorBaseEENKUlvE_clEvENKUlvE_clEvEUlddE_EESt5arrayIPcLm2EEEEviT0_T1_,@"STO_CUDA_ENTRY STV_DEFAULT"
_ZN2at6native29vectorized_elementwise_kernelILi8ENS0_13AUnaryFunctorIdddZZZNS0_17atan2_kernel_cudaERNS_18TensorIteratorBaseEENKUlvE_clEvENKUlvE_clEvEUlddE_EESt5arrayIPcLm2EEEEviT0_T1_:
.text._ZN2at6native29vectorized_elementwise_kernelILi8ENS0_13AUnaryFunctorIdddZZZNS0_17atan2_kernel_cudaERNS_18TensorIteratorBaseEENKUlvE_clEvENKUlvE_clEvEUlddE_EESt5arrayIPcLm2EEEEviT0_T1_:
[----:B------:R-:W-:Y:S02]  /*0000*/  MOV R1, c[0x0][0x28] ;  /* 0x00000a0000017a02 */ /* 0x000fe40000000f00 */
[----:B------:R-:W-:Y:S05]  /*0010*/  EXIT ;  /* 0x000000000000794d */ /* 0x000fea0003800000 */
.L_x_17653:
        /* <DEDUP_REMOVED lines=14> */
.L_x_17865:


//--------------------- .nv.global.init           --------------------------
	.section	.nv.global.init,"aw",@progbits
.nv.global.init:
	.type		$str$6,@object
	.size		$str$6,(__unnamed_1 - $str$6)
$str$6:
        /*0000*/ 	.byte	0x66, 0x61, 0x6c, 0x73, 0x65, 0x00
	.type		__unnamed_1,@object
	.size		__unnamed_1,(__unnamed_5 - __unnamed_1)
__unnamed_1:
        /*0006*/ 	.byte	0x66, 0x65, 0x74, 0x63, 0x68, 0x5f, 0x61, 0x6e, 0x64, 0x5f, 0x63, 0x61, 0x73, 0x74, 0x00
	.type		__unnamed_5,@object
	.size		__unnamed_5,(__unnamed_3 - __unnamed_5)
__unnamed_5:
        /*0015*/ 	.byte	0x66, 0x65, 0x74, 0x63, 0x68, 0x5f, 0x61, 0x6e, 0x64, 0x5f, 0x63, 0x61, 0x73, 0x74, 0x00
	.type		__unnamed_3,@object
	.size		__unnamed_3,(__unnamed_7 - __unnamed_3)
__unnamed_3:
        /*0024*/ 	.byte	0x66, 0x65, 0x74, 0x63, 0x68, 0x5f, 0x61, 0x6e, 0x64, 0x5f, 0x63, 0x61, 0x73, 0x74, 0x00
	.type		__unnamed_7,@object
	.size		__unnamed_7,(__unnamed_2 - __unnamed_7)
__unnamed_7:
        /*0033*/ 	.byte	0x66, 0x65, 0x74, 0x63, 0x68, 0x5f, 0x61, 0x6e, 0x64, 0x5f, 0x63, 0x61, 0x73, 0x74, 0x00
	.type		__unnamed_2,@object
	.size		__unnamed_2,(__unnamed_6 - __unnamed_2)
__unnamed_2:
        /*0042*/ 	.byte	0x63, 0x61, 0x73, 0x74, 0x5f, 0x61, 0x6e, 0x64, 0x5f, 0x73, 0x74, 0x6f, 0x72, 0x65, 0x00
	.type		__unnamed_6,@object
	.size		__unnamed_6,(__unnamed_4 - __unnamed_6)
__unnamed_6:
        /*0051*/ 	.byte	0x63, 0x61, 0x73, 0x74, 0x5f, 0x61, 0x6e, 0x64, 0x5f, 0x73, 0x74, 0x6f, 0x72, 0x65, 0x00
	.type		__unnamed_4,@object
	.size		__unnamed_4,(__unnamed_8 - __unnamed_4)
__unnamed_4:
        /*0060*/ 	.byte	0x63, 0x61, 0x73, 0x74, 0x5f, 0x61, 0x6e, 0x64, 0x5f, 0x73, 0x74, 0x6f, 0x72, 0x65, 0x00
	.type		__unnamed_8,@object
	.size		__unnamed_8,($str$7 - __unnamed_8)
__unnamed_8:
        /*006f*/ 	.byte	0x63, 0x61, 0x73, 0x74, 0x5f, 0x61, 0x6e, 0x64, 0x5f, 0x73, 0x74, 0x6f, 0x72, 0x65, 0x00
	.type		$str$7,@object
	.size		$str$7,(.L_37 - $str$7)
$str$7:
        /*007e*/ 	.byte	0x2f, 0x72, 0x6f, 0x6f, 0x74, 0x2f, 0x2e, 0x70, 0x79, 0x65, 0x6e, 0x76, 0x2f, 0x76, 0x65, 0x72
        /*008e*/ 	.byte	0x73, 0x69, 0x6f, 0x6e, 0x73, 0x2f, 0x33, 0x2e, 0x31, 0x33, 0x2e, 0x31, 0x32, 0x2f, 0x6c, 0x69
        /*009e*/ 	.byte	0x62, 0x2f, 0x70, 0x79, 0x74, 0x68, 0x6f, 0x6e, 0x33, 0x2e, 0x31, 0x33, 0x2f, 0x73, 0x69, 0x74
        /*00ae*/ 	.byte	0x65, 0x2d, 0x70, 0x61, 0x63, 0x6b, 0x61, 0x67, 0x65, 0x73, 0x2f, 0x74, 0x6f, 0x72, 0x63, 0x68
        /*00be*/ 	.byte	0x2f, 0x69, 0x6e, 0x63, 0x6c, 0x75, 0x64, 0x65, 0x2f, 0x63, 0x31, 0x30, 0x2f, 0x63, 0x6f, 0x72
        /*00ce*/ 	.byte	0x65, 0x2f, 0x44, 0x79, 0x6e, 0x61, 0x6d, 0x69, 0x63, 0x43, 0x61, 0x73, 0x74, 0x2e, 0x68, 0x00
.L_37:


//--------------------- .nv.global                --------------------------
	.section	.nv.global,"aw",@nobits
.nv.global:
	.type		_ZN56_INTERNAL_620da471_25_BinaryGeometricKernels_cu_f54865024cuda3std3__48in_placeE,@object
	.size		_ZN56_INTERNAL_620da471_25_BinaryGeometricKernels_cu_f54865024cuda3std3__48in_placeE,(_ZN56_INTERNAL_620da471_25_BinaryGeometricKernels_cu_f54865024cuda3std6ranges3__45__cpo8distanceE - _ZN56_INTERNAL_620da471_25_BinaryGeometricKernels_cu_f54865024cuda3std3__48in_placeE)
_ZN56_INTERNAL_620da471_25_BinaryGeometricKernels_cu_f54865024cuda3std3__48in_placeE:
	.zero		1
	.type		_ZN56_INTERNAL_620da471_25_BinaryGeometricKernels_cu_f54865024cuda3std6ranges3__45__cpo8distanceE,@object
	.size		_ZN56_INTERNAL_620da471_25_BinaryGeometricKernels_cu_f54865024cuda3std6ranges3__45__cpo8distanceE,(_ZN56_INTERNAL_620da471_25_BinaryGeometricKernels_cu_f54865024cuda3std3__45__cpo6cbeginE - _ZN56_INTERNAL_620da471_25_BinaryGeometricKernels_cu_f54865024cuda3std6ranges3__45__cpo8distanceE)
_ZN56_INTERNAL_620da471_25_BinaryGeometricKernels_cu_f54865024cuda3std6ranges3__45__cpo8distanceE:
	.zero		1
	.type		_ZN56_INTERNAL_620da471_25_BinaryGeometricKernels_cu_f54865024cuda3std3__45__cpo6cbeginE,@object
	.size		_ZN56_INTERNAL_620da471_25_BinaryGeometricKernels_cu_f54865024cuda3std3__45__cpo6cbeginE,(_ZN56_INTERNAL_620da471_25_BinaryGeometricKernels_cu_f54865024cuda3std6ranges3__45__cpo7advanceE - _ZN56_INTERNAL_620da471_25_BinaryGeometricKernels_cu_f54865024cuda3std3__45__cpo6cbeginE)
_ZN56_INTERNAL_620da471_25_BinaryGeometricKernels_cu_f54865024cuda3std3__45__cpo6cbeginE:
	.zero		1
	.type		_ZN56_INTERNAL_620da471_25_BinaryGeometricKernels_cu_f54865024cuda3std6ranges3__45__cpo7advanceE,@object
	.size		_ZN56_INTERNAL_620da471_25_BinaryGeometricKernels_cu_f54865024cuda3std6ranges3__45__cpo7advanceE,(_ZN56_INTERNAL_620da471_25_BinaryGeometricKernels_cu_f54865024cuda3std3__45__cpo7crbeginE - _ZN56_INTERNAL_620da471_25_BinaryGeometricKernels_cu_f54865024cuda3std6ranges3__45__cpo7advanceE)
_ZN56_INTERNAL_620da471_25_BinaryGeometricKernels_cu_f54865024cuda3std6ranges3__45__cpo7advanceE:
	.zero		1
	.type		_ZN56_INTERNAL_620da471_25_BinaryGeometricKernels_cu_f54865024cuda3std3__45__cpo7crbeginE,@object
	.size		_ZN56_INTERNAL_620da471_25_BinaryGeometricKernels_cu_f54865024cuda3std3__45__cpo7crbeginE,(_ZN56_INTERNAL_620da471_25_BinaryGeometricKernels_cu_f54865024cuda3std6ranges3__45__cpo4dataE - _ZN56_INTERNAL_620da471_25_BinaryGeometricKernels_cu_f54865024cuda3std3__45__cpo7crbeginE)
_ZN56_INTERNAL_620da471_25_BinaryGeometricKernels_cu_f54865024cuda3std3__45__cpo7crbeginE:
	.zero		1
	.type		_ZN56_INTERNAL_620da471_25_BinaryGeometricKernels_cu_f54865024cuda3std6ranges3__45__cpo4dataE,@object
	.size		_ZN56_INTERNAL_620da471_25_BinaryGeometricKernels_cu_f54865024cuda3std6ranges3__45__cpo4dataE,(_ZN56_INTERNAL_620da471_25_BinaryGeometricKernels_cu_f54865024cuda3std6ranges3__45__cpo5beginE - _ZN56_INTERNAL_620da471_25_BinaryGeometricKernels_cu_f54865024cuda3std6ranges3__45__cpo4dataE)
_ZN56_INTERNAL_620da471_25_BinaryGeometricKernels_cu_f54865024cuda3std6ranges3__45__cpo4dataE:
	.zero		1
	.type		_ZN56_INTERNAL_620da471_25_BinaryGeometricKernels_cu_f54865024cuda3std6ranges3__45__cpo5beginE,@object
	.size		_ZN56_INTERNAL_620da471_25_BinaryGeometricKernels_cu_f54865024cuda3std6ranges3__45__cpo5beginE,(_ZN56_INTERNAL_620da471_25_BinaryGeometricKernels_cu_f54865024cuda3std3__458_GLOBAL__N__620da471_25_BinaryGeometricKernels_cu_f54865026ignoreE - _ZN56_INTERNAL_620da471_25_BinaryGeometricKernels_cu_f54865024cuda3std6ranges3__45__cpo5beginE)
_ZN56_INTERNAL_620da471_25_BinaryGeometricKernels_cu_f54865024cuda3std6ranges3__45__cpo5beginE:
	.zero		1
	.type		_ZN56_INTERNAL_620da471_25_BinaryGeometricKernels_cu_f54865024cuda3std3__458_GLOBAL__N__620da471_25_BinaryGeometricKernels_cu_f54865026ignoreE,@object
	.size		_ZN56_INTERNAL_620da471_25_BinaryGeometricKernels_cu_f54865024cuda3std3__458_GLOBAL__N__620da471_25_BinaryGeometricKernels_cu_f54865026ignoreE,(_ZN56_INTERNAL_620da471_25_BinaryGeometricKernels_cu_f54865024cuda3std6ranges3__45__cpo4sizeE - _ZN56_INTERNAL_620da471_25_BinaryGeometricKernels_cu_f54865024cuda3std3__458_GLOBAL__N__620da471_25_BinaryGeometricKernels_cu_f54865026ignoreE)
_ZN56_INTERNAL_620da471_25_BinaryGeometricKernels_cu_f54865024cuda3std3__458_GLOBAL__N__620da471_25_BinaryGeometricKernels_cu_f54865026ignoreE:
	.zero		1
	.type		_ZN56_INTERNAL_620da471_25_BinaryGeometricKernels_cu_f54865024cuda3std6ranges3__45__cpo4sizeE,@object
	.size		_ZN56_INTERNAL_620da471_25_BinaryGeometricKernels_cu_f54865024cuda3std6ranges3__45__cpo4sizeE,(_ZN56_INTERNAL_620da471_25_BinaryGeometricKernels_cu_f54865024cuda3std3__45__cpo5beginE - _ZN56_INTERNAL_620da471_25_BinaryGeometricKernels_cu_f54865024cuda3std6ranges3__45__cpo4sizeE)
_ZN56_INTERNAL_620da471_25_BinaryGeometricKernels_cu_f54865024cuda3std6ranges3__45__cpo4sizeE:
	.zero		1
	.type		_ZN56_INTERNAL_620da471_25_BinaryGeometricKernels_cu_f54865024cuda3std3__45__cpo5beginE,@object
	.size		_ZN56_INTERNAL_620da471_25_BinaryGeometricKernels_cu_f54865024cuda3std3__45__cpo5beginE,(_ZN56_INTERNAL_620da471_25_BinaryGeometricKernels_cu_f54865024cuda3std6ranges3__45__cpo6cbeginE - _ZN56_INTERNAL_620da471_25_BinaryGeometricKernels_cu_f54865024cuda3std3__45__cpo5beginE)
_ZN56_INTERNAL_620da471_25_BinaryGeometricKernels_cu_f54865024cuda3std3__45__cpo5beginE:
	.zero		1
	.type		_ZN56_INTERNAL_620da471_25_BinaryGeometricKernels_cu_f54865024cuda3std6ranges3__45__cpo6cbeginE,@object
	.size		_ZN56_INTERNAL_620da471_25_BinaryGeometricKernels_cu_f54865024cuda3std6ranges3__45__cpo6cbeginE,(_ZN56_INTERNAL_620da471_25_BinaryGeometricKernels_cu_f54865024cuda3std3__45__cpo6rbeginE - _ZN56_INTERNAL_620da471_25_BinaryGeometricKernels_cu_f54865024cuda3std6ranges3__45__cpo6cbeginE)
_ZN56_INTERNAL_620da471_25_BinaryGeometricKernels_cu_f54865024cuda3std6ranges3__45__cpo6cbeginE:
	.zero		1
	.type		_ZN56_INTERNAL_620da471_25_BinaryGeometricKernels_cu_f54865024cuda3std3__45__cpo6rbeginE,@object
	.size		_ZN56_INTERNAL_620da471_25_BinaryGeometricKernels_cu_f54865024cuda3std3__45__cpo6rbeginE,(_ZN56_INTERNAL_620da471_25_BinaryGeometricKernels_cu_f54865024cuda3std6ranges3__45__cpo4nextE - _ZN56_INTERNAL_620da471_25_BinaryGeometricKernels_cu_f54865024cuda3std3__45__cpo6rbeginE)
_ZN56_INTERNAL_620da471_25_BinaryGeometricKernels_cu_f54865024cuda3std3__45__cpo6rbeginE:
	.zero		1
	.type		_ZN56_INTERNAL_620da471_25_BinaryGeometricKernels_cu_f54865024cuda3std6ranges3__45__cpo4nextE,@object
	.size		_ZN56_INTERNAL_620da471_25_BinaryGeometricKernels_cu_f54865024cuda3std6ranges3__45__cpo4nextE,(_ZN56_INTERNAL_620da471_25_BinaryGeometricKernels_cu_f54865024cuda3std6ranges3__45__cpo4swapE - _ZN56_INTERNAL_620da471_25_BinaryGeometricKernels_cu_f54865024cuda3std6ranges3__45__cpo4nextE)
_ZN56_INTERNAL_620da471_25_BinaryGeometricKernels_cu_f54865024cuda3std6ranges3__45__cpo4nextE:
	.zero		1
	.type		_ZN56_INTERNAL_620da471_25_BinaryGeometricKernels_cu_f54865024cuda3std6ranges3__45__cpo4swapE,@object
	.size		_ZN56_INTERNAL_620da471_25_BinaryGeometricKernels_cu_f54865024cuda3std6ranges3__45__cpo4swapE,(_ZN56_INTERNAL_620da471_25_BinaryGeometricKernels_cu_f54865024cuda3std3__420unreachable_sentinelE - _ZN56_INTERNAL_620da471_25_BinaryGeometricKernels_cu_f54865024cuda3std6ranges3__45__cpo4swapE)
_ZN56_INTERNAL_620da471_25_BinaryGeometricKernels_cu_f54865024cuda3std6ranges3__45__cpo4swapE:
	.zero		1
	.type		_ZN56_INTERNAL_620da471_25_BinaryGeometricKernels_cu_f54865024cuda3std3__420unreachable_sentinelE,@object
	.size		_ZN56_INTERNAL_620da471_25_BinaryGeometricKernels_cu_f54865024cuda3std3__420unreachable_sentinelE,(_ZN56_INTERNAL_620da471_25_BinaryGeometricKernels_cu_f54865026thrust23THRUST_300001_SM_800_NS6system6detail10sequential3seqE - _ZN56_INTERNAL_620da471_25_BinaryGeometricKernels_cu_f54865024cuda3std3__420unreachable_sentinelE)
_ZN56_INTERNAL_620da471_25_BinaryGeometricKernels_cu_f54865024cuda3std3__420unreachable_sentinelE:
	.zero		1
	.type		_ZN56_INTERNAL_620da471_25_BinaryGeometricKernels_cu_f54865026thrust23THRUST_300001_SM_800_NS6system6detail10sequential3seqE,@object
	.size		_ZN56_INTERNAL_620da471_25_BinaryGeometricKernels_cu_f54865026thrust23THRUST_300001_SM_800_NS6system6detail10sequential3seqE,(_ZN56_INTERNAL_620da471_25_BinaryGeometricKernels_cu_f54865024cuda3std3__45__cpo4cendE - _ZN56_INTERNAL_620da471_25_BinaryGeometricKernels_cu_f54865026thrust23THRUST_300001_SM_800_NS6system6detail10sequential3seqE)
_ZN56_INTERNAL_620da471_25_BinaryGeometricKernels_cu_f54865026thrust23THRUST_300001_SM_800_NS6system6detail10sequential3seqE:
	.zero		1
	.type		_ZN56_INTERNAL_620da471_25_BinaryGeometricKernels_cu_f54865024cuda3std3__45__cpo4cendE,@object
	.size		_ZN56_INTERNAL_620da471_25_BinaryGeometricKernels_cu_f54865024cuda3std3__45__cpo4cendE,(_ZN56_INTERNAL_620da471_25_BinaryGeometricKernels_cu_f54865024cuda3std6ranges3__45__cpo9iter_swapE - _ZN56_INTERNAL_620da471_25_BinaryGeometricKernels_cu_f54865024cuda3std3__45__cpo4cendE)
_ZN56_INTERNAL_620da471_25_BinaryGeometricKernels_cu_f54865024cuda3std3__45__cpo4cendE:
	.zero		1
	.type		_ZN56_INTERNAL_620da471_25_BinaryGeometricKernels_cu_f54865024cuda3std6ranges3__45__cpo9iter_swapE,@object
	.size		_ZN56_INTERNAL_620da471_25_BinaryGeometricKernels_cu_f54865024cuda3std6ranges3__45__cpo9iter_swapE,(_ZN56_INTERNAL_620da471_25_BinaryGeometricKernels_cu_f54865024cuda3std3__45__cpo5crendE - _ZN56_INTERNAL_620da471_25_BinaryGeometricKernels_cu_f54865024cuda3std6ranges3__45__cpo9iter_swapE)
_ZN56_INTERNAL_620da471_25_BinaryGeometricKernels_cu_f54865024cuda3std6ranges3__45__cpo9iter_swapE:
	.zero		1
	.type		_ZN56_INTERNAL_620da471_25_BinaryGeometricKernels_cu_f54865024cuda3std3__45__cpo5crendE,@object
	.size		_ZN56_INTERNAL_620da471_25_BinaryGeometricKernels_cu_f54865024cuda3std3__45__cpo5crendE,(_ZN56_INTERNAL_620da471_25_BinaryGeometricKernels_cu_f54865024cuda3std6ranges3__45__cpo5cdataE - _ZN56_INTERNAL_620da471_25_BinaryGeometricKernels_cu_f54865024cuda3std3__45__cpo5crendE)
_ZN56_INTERNAL_620da471_25_BinaryGeometricKernels_cu_f54865024cuda3std3__45__cpo5crendE:
	.zero		1
	.type		_ZN56_INTERNAL_620da471_25_BinaryGeometricKernels_cu_f54865024cuda3std6ranges3__45__cpo5cdataE,@object
	.size		_ZN56_INTERNAL_620da471_25_BinaryGeometricKernels_cu_f54865024cuda3std6ranges3__45__cpo5cdataE,(_ZN56_INTERNAL_620da471_25_BinaryGeometricKernels_cu_f54865024cuda3std6ranges3__45__cpo3endE - _ZN56_INTERNAL_620da471_25_BinaryGeometricKernels_cu_f54865024cuda3std6ranges3__45__cpo5cdataE)
_ZN56_INTERNAL_620da471_25_BinaryGeometricKernels_cu_f54865024cuda3std6ranges3__45__cpo5cdataE:
	.zero		1
	.type		_ZN56_INTERNAL_620da471_25_BinaryGeometricKernels_cu_f54865024cuda3std6ranges3__45__cpo3endE,@object
	.size		_ZN56_INTERNAL_620da471_25_BinaryGeometricKernels_cu_f54865024cuda3std6ranges3__45__cpo3endE,(_ZN56_INTERNAL_620da471_25_BinaryGeometricKernels_cu_f54865024cuda3std3__419piecewise_constructE - _ZN56_INTERNAL_620da471_25_BinaryGeometricKernels_cu_f54865024cuda3std6ranges3__45__cpo3endE)
_ZN56_INTERNAL_620da471_25_BinaryGeometricKernels_cu_f54865024cuda3std6ranges3__45__cpo3endE:
	.zero		1
	.type		_ZN56_INTERNAL_620da471_25_BinaryGeometricKernels_cu_f54865024cuda3std3__419piecewise_constructE,@object
	.size		_ZN56_INTERNAL_620da471_25_BinaryGeometricKernels_cu_f54865024cuda3std3__419piecewise_constructE,(_ZN56_INTERNAL_620da471_25_BinaryGeometricKernels_cu_f54865024cuda3std6ranges3__45__cpo5ssizeE - _ZN56_INTERNAL_620da471_25_BinaryGeometricKernels_cu_f54865024cuda3std3__419piecewise_constructE)
_ZN56_INTERNAL_620da471_25_BinaryGeometricKernels_cu_f54865024cuda3std3__419piecewise_constructE:
	.zero		1
	.type		_ZN56_INTERNAL_620da471_25_BinaryGeometricKernels_cu_f54865024cuda3std6ranges3__45__cpo5ssizeE,@object
	.size		_ZN56_INTERNAL_620da471_25_BinaryGeometricKernels_cu_f54865024cuda3std6ranges3__45__cpo5ssizeE,(_ZN56_INTERNAL_620da471_25_BinaryGeometricKernels_cu_f54865024cuda3std3__45__cpo3endE - _ZN56_INTERNAL_620da471_25_BinaryGeometricKernels_cu_f54865024cuda3std6ranges3__45__cpo5ssizeE)
_ZN56_INTERNAL_620da471_25_BinaryGeometricKernels_cu_f54865024cuda3std6ranges3__45__cpo5ssizeE:
	.zero		1
	.type		_ZN56_INTERNAL_620da471_25_BinaryGeometricKernels_cu_f54865024cuda3std3__45__cpo3endE,@object
	.size		_ZN56_INTERNAL_620da471_25_BinaryGeometricKernels_cu_f54865024cuda3std3__45__cpo3endE,(_ZN56_INTERNAL_620da471_25_BinaryGeometricKernels_cu_f54865024cuda3std6ranges3__45__cpo4cendE - _ZN56_INTERNAL_620da471_25_BinaryGeometricKernels_cu_f54865024cuda3std3__45__cpo3endE)
_ZN56_INTERNAL_620da471_25_BinaryGeometricKernels_cu_f54865024cuda3std3__45__cpo3endE:
	.zero		1
	.type		_ZN56_INTERNAL_620da471_25_BinaryGeometricKernels_cu_f54865024cuda3std6ranges3__45__cpo4cendE,@object
	.size		_ZN56_INTERNAL_620da471_25_BinaryGeometricKernels_cu_f54865024cuda3std6ranges3__45__cpo4cendE,(_ZN56_INTERNAL_620da471_25_BinaryGeometricKernels_cu_f54865024cuda3std3__45__cpo4rendE - _ZN56_INTERNAL_620da471_25_BinaryGeometricKernels_cu_f54865024cuda3std6ranges3__45__cpo4cendE)
_ZN56_INTERNAL_620da471_25_BinaryGeometricKernels_cu_f54865024cuda3std6ranges3__45__cpo4cendE:
	.zero		1
	.type		_ZN56_INTERNAL_620da471_25_BinaryGeometricKernels_cu_f54865024cuda3std3__45__cpo4rendE,@object
	.size		_ZN56_INTERNAL_620da471_25_BinaryGeometricKernels_cu_f54865024cuda3std3__45__cpo4rendE,(_ZN56_INTERNAL_620da471_25_BinaryGeometricKernels_cu_f54865024cuda3std6ranges3__45__cpo4prevE - _ZN56_INTERNAL_620da471_25_BinaryGeometricKernels_cu_f54865024cuda3std3__45__cpo4rendE)
_ZN56_INTERNAL_620da471_25_BinaryGeometricKernels_cu_f54865024cuda3std3__45__cpo4rendE:
	.zero		1
	.type		_ZN56_INTERNAL_620da471_25_BinaryGeometricKernels_cu_f54865024cuda3std6ranges3__45__cpo4prevE,@object
	.size		_ZN56_INTERNAL_620da471_25_BinaryGeometricKernels_cu_f54865024cuda3std6ranges3__45__cpo4prevE,(_ZN56_INTERNAL_620da471_25_BinaryGeometricKernels_cu_f54865024cuda3std6ranges3__45__cpo9iter_moveE - _ZN56_INTERNAL_620da471_25_BinaryGeometricKernels_cu_f54865024cuda3std6ranges3__45__cpo4prevE)
_ZN56_INTERNAL_620da471_25_BinaryGeometricKernels_cu_f54865024cuda3std6ranges3__45__cpo4prevE:
	.zero		1
	.type		_ZN56_INTERNAL_620da471_25_BinaryGeometricKernels_cu_f54865024cuda3std6ranges3__45__cpo9iter_moveE,@object
	.size		_ZN56_INTERNAL_620da471_25_BinaryGeometricKernels_cu_f54865024cuda3std6ranges3__45__cpo9iter_moveE,(.L_21 - _ZN56_INTERNAL_620da471_25_BinaryGeometricKernels_cu_f54865024cuda3std6ranges3__45__cpo9iter_moveE)
_ZN56_INTERNAL_620da471_25_BinaryGeometricKernels_cu_f54865024cuda3std6ranges3__45__cpo9iter_moveE:
	.zero		1
.L_21:


//--------------------- SYMBOLS --------------------------

	.type		__assertfail,@function
